	.target	sm_90a

	.elftype	@"ET_EXEC"


//--------------------- .note.nv.tkinfo           --------------------------
	.section	.note.nv.tkinfo,"",@"SHT_NOTE"
	.sectionflags	@"SHF_NOTE_NV_TKINFO"
	.tkinfo
        /*0018*/ 	.word	0x00000002
        /*0030*/ 	.string	""
        /*0030*/ 	.string	"ptxas"
        /*0030*/ 	.string	"Cuda compilation tools, release 13.0, V13.0.88"
        /*0030*/ 	.string	"Build cuda_13.0.r13.0/compiler.36424714_0"
        /*0030*/ 	.string	"-arch sm_90a -m 64 "



//--------------------- .note.nv.cuinfo           --------------------------
	.section	.note.nv.cuinfo,"",@"SHT_NOTE"
	.sectionflags	@"SHF_NOTE_NV_CUINFO"
        /*0018*/ 	.short	0x0002
        /*001a*/ 	.short	0x005a
        /*001c*/ 	.short	0x0082
	.zero		2


//--------------------- .nv.info                  --------------------------
	.section	.nv.info,"",@"SHT_CUDA_INFO"
	.align	4


	//----- nvinfo : EIATTR_REGCOUNT
	.align		4
        /*0000*/ 	.byte	0x04, 0x2f
        /*0002*/ 	.short	(.L_22 - .L_21)
	.align		4
.L_21:
        /*0004*/ 	.word	index@(_ZN7cutlass13device_kernelIN5flash11enable_sm90INS1_16FlashAttnFwdSm90INS1_25CollectiveMainloopFwdSm90ILi2EN4cute5tupleIJNS5_1CILi1EEES8_S8_EEENS6_IJNS7_ILi128EEENS7_ILi160EEENS7_ILi192EEEEEELi128ENS_12float_e4m3_tEfNS_4arch4Sm90ELb1ELb0ELb0ELb1ELb0ELb1ELb0ELb1ELb1ELb0ELb0ELb0EEENS1_21CollectiveEpilogueFwdINS6_IJSA_SA_SB_EEES9_NS_10bfloat16_tESG_Li256ELb1ELb0ELb0ELb1EEENS1_36VarlenDynamicPersistentTileSchedulerILi128ELi160ELi256ELi128ELb0ELb0ELb1ELb1ELb1ELb1EEEEEEEEEvNT_6ParamsE)
        /*0008*/ 	.word	0x000000a8


	//----- nvinfo : EIATTR_FRAME_SIZE
	.align		4
.L_22:
        /*000c*/ 	.byte	0x04, 0x11
        /*000e*/ 	.short	(.L_24 - .L_23)
	.align		4
.L_23:
        /*0010*/ 	.word	index@(_ZN7cutlass13device_kernelIN5flash11enable_sm90INS1_16FlashAttnFwdSm90INS1_25CollectiveMainloopFwdSm90ILi2EN4cute5tupleIJNS5_1CILi1EEES8_S8_EEENS6_IJNS7_ILi128EEENS7_ILi160EEENS7_ILi192EEEEEELi128ENS_12float_e4m3_tEfNS_4arch4Sm90ELb1ELb0ELb0ELb1ELb0ELb1ELb0ELb1ELb1ELb0ELb0ELb0EEENS1_21CollectiveEpilogueFwdINS6_IJSA_SA_SB_EEES9_NS_10bfloat16_tESG_Li256ELb1ELb0ELb0ELb1EEENS1_36VarlenDynamicPersistentTileSchedulerILi128ELi160ELi256ELi128ELb0ELb0ELb1ELb1ELb1ELb1EEEEEEEEEvNT_6ParamsE)
        /*0014*/ 	.word	0x00000040


	//----- nvinfo : EIATTR_REGCOUNT
	.align		4
.L_24:
        /*0018*/ 	.byte	0x04, 0x2f
        /*001a*/ 	.short	(.L_26 - .L_25)
	.align		4
.L_25:
        /*001c*/ 	.word	index@(_ZN7cutlass13device_kernelIN5flash11enable_sm90INS1_16FlashAttnFwdSm90INS1_25CollectiveMainloopFwdSm90ILi2EN4cute5tupleIJNS5_1CILi1EEES8_S8_EEENS6_IJNS7_ILi128EEENS7_ILi160EEENS7_ILi192EEEEEELi128ENS_12float_e4m3_tEfNS_4arch4Sm90ELb1ELb0ELb0ELb1ELb0ELb0ELb0ELb1ELb1ELb0ELb0ELb0EEENS1_21CollectiveEpilogueFwdINS6_IJSA_SA_SB_EEES9_NS_10bfloat16_tESG_Li256ELb1ELb0ELb0ELb1EEENS1_36VarlenDynamicPersistentTileSchedulerILi128ELi160ELi256ELi128ELb0ELb0ELb1ELb1ELb1ELb1EEEEEEEEEvNT_6ParamsE)
        /*0020*/ 	.word	0x000000a8


	//----- nvinfo : EIATTR_FRAME_SIZE
	.align		4
.L_26:
        /*0024*/ 	.byte	0x04, 0x11
        /*0026*/ 	.short	(.L_28 - .L_27)
	.align		4
.L_27:
        /*0028*/ 	.word	index@(_ZN7cutlass13device_kernelIN5flash11enable_sm90INS1_16FlashAttnFwdSm90INS1_25CollectiveMainloopFwdSm90ILi2EN4cute5tupleIJNS5_1CILi1EEES8_S8_EEENS6_IJNS7_ILi128EEENS7_ILi160EEENS7_ILi192EEEEEELi128ENS_12float_e4m3_tEfNS_4arch4Sm90ELb1ELb0ELb0ELb1ELb0ELb0ELb0ELb1ELb1ELb0ELb0ELb0EEENS1_21CollectiveEpilogueFwdINS6_IJSA_SA_SB_EEES9_NS_10bfloat16_tESG_Li256ELb1ELb0ELb0ELb1EEENS1_36VarlenDynamicPersistentTileSchedulerILi128ELi160ELi256ELi128ELb0ELb0ELb1ELb1ELb1ELb1EEEEEEEEEvNT_6ParamsE)
        /*002c*/ 	.word	0x00000038


	//----- nvinfo : EIATTR_REGCOUNT
	.align		4
.L_28:
        /*0030*/ 	.byte	0x04, 0x2f
        /*0032*/ 	.short	(.L_30 - .L_29)
	.align		4
.L_29:
        /*0034*/ 	.word	index@(_ZN7cutlass13device_kernelIN5flash11enable_sm90INS1_16FlashAttnFwdSm90INS1_25CollectiveMainloopFwdSm90ILi2EN4cute5tupleIJNS5_1CILi1EEES8_S8_EEENS6_IJNS7_ILi128EEENS7_ILi160EEENS7_ILi192EEEEEELi128ENS_12float_e4m3_tEfNS_4arch4Sm90ELb1ELb0ELb0ELb0ELb0ELb0ELb0ELb1ELb1ELb0ELb0ELb0EEENS1_21CollectiveEpilogueFwdINS6_IJSA_SA_SB_EEES9_NS_10bfloat16_tESG_Li256ELb0ELb0ELb0ELb1EEENS1_30DynamicPersistentTileSchedulerILi256ELi128ELb0ELb0ELb1EEEEEEEEEvNT_6ParamsE)
        /*0038*/ 	.word	0x000000a8


	//----- nvinfo : EIATTR_FRAME_SIZE
	.align		4
.L_30:
        /*003c*/ 	.byte	0x04, 0x11
        /*003e*/ 	.short	(.L_32 - .L_31)
	.align		4
.L_31:
        /*0040*/ 	.word	index@(_ZN7cutlass13device_kernelIN5flash11enable_sm90INS1_16FlashAttnFwdSm90INS1_25CollectiveMainloopFwdSm90ILi2EN4cute5tupleIJNS5_1CILi1EEES8_S8_EEENS6_IJNS7_ILi128EEENS7_ILi160EEENS7_ILi192EEEEEELi128ENS_12float_e4m3_tEfNS_4arch4Sm90ELb1ELb0ELb0ELb0ELb0ELb0ELb0ELb1ELb1ELb0ELb0ELb0EEENS1_21CollectiveEpilogueFwdINS6_IJSA_SA_SB_EEES9_NS_10bfloat16_tESG_Li256ELb0ELb0ELb0ELb1EEENS1_30DynamicPersistentTileSchedulerILi256ELi128ELb0ELb0ELb1EEEEEEEEEvNT_6ParamsE)
        /*0044*/ 	.word	0x00000030


	//----- nvinfo : EIATTR_REGCOUNT
	.align		4
.L_32:
        /*0048*/ 	.byte	0x04, 0x2f
        /*004a*/ 	.short	(.L_34 - .L_33)
	.align		4
.L_33:
        /*004c*/ 	.word	index@(_ZN7cutlass13device_kernelIN5flash11enable_sm90INS1_16FlashAttnFwdSm90INS1_25CollectiveMainloopFwdSm90ILi2EN4cute5tupleIJNS5_1CILi1EEES8_S8_EEENS6_IJNS7_ILi128EEENS7_ILi160EEENS7_ILi192EEEEEELi128ENS_12float_e4m3_tEfNS_4arch4Sm90ELb0ELb1ELb0ELb1ELb0ELb1ELb0ELb1ELb1ELb0ELb0ELb0EEENS1_21CollectiveEpilogueFwdINS6_IJSA_SA_SB_EEES9_NS_10bfloat16_tESG_Li256ELb1ELb0ELb0ELb1EEENS1_36VarlenDynamicPersistentTileSchedulerILi128ELi160ELi256ELi128ELb0ELb0ELb1ELb1ELb0ELb1EEEEEEEEEvNT_6ParamsE)
        /*0050*/ 	.word	0x000000a8


	//----- nvinfo : EIATTR_FRAME_SIZE
	.align		4
.L_34:
        /*0054*/ 	.byte	0x04, 0x11
        /*0056*/ 	.short	(.L_36 - .L_35)
	.align		4
.L_35:
        /*0058*/ 	.word	index@(_ZN7cutlass13device_kernelIN5flash11enable_sm90INS1_16FlashAttnFwdSm90INS1_25CollectiveMainloopFwdSm90ILi2EN4cute5tupleIJNS5_1CILi1EEES8_S8_EEENS6_IJNS7_ILi128EEENS7_ILi160EEENS7_ILi192EEEEEELi128ENS_12float_e4m3_tEfNS_4arch4Sm90ELb0ELb1ELb0ELb1ELb0ELb1ELb0ELb1ELb1ELb0ELb0ELb0EEENS1_21CollectiveEpilogueFwdINS6_IJSA_SA_SB_EEES9_NS_10bfloat16_tESG_Li256ELb1ELb0ELb0ELb1EEENS1_36VarlenDynamicPersistentTileSchedulerILi128ELi160ELi256ELi128ELb0ELb0ELb1ELb1ELb0ELb1EEEEEEEEEvNT_6ParamsE)
        /*005c*/ 	.word	0x00000038


	//----- nvinfo : EIATTR_REGCOUNT
	.align		4
.L_36:
        /*0060*/ 	.byte	0x04, 0x2f
        /*0062*/ 	.short	(.L_38 - .L_37)
	.align		4
.L_37:
        /*0064*/ 	.word	index@(_ZN7cutlass13device_kernelIN5flash11enable_sm90INS1_16FlashAttnFwdSm90INS1_25CollectiveMainloopFwdSm90ILi2EN4cute5tupleIJNS5_1CILi1EEES8_S8_EEENS6_IJNS7_ILi128EEENS7_ILi160EEENS7_ILi192EEEEEELi128ENS_12float_e4m3_tEfNS_4arch4Sm90ELb0ELb1ELb0ELb1ELb0ELb0ELb0ELb1ELb1ELb0ELb0ELb0EEENS1_21CollectiveEpilogueFwdINS6_IJSA_SA_SB_EEES9_NS_10bfloat16_tESG_Li256ELb1ELb0ELb0ELb1EEENS1_36VarlenDynamicPersistentTileSchedulerILi128ELi160ELi256ELi128ELb0ELb0ELb1ELb1ELb0ELb1EEEEEEEEEvNT_6ParamsE)
        /*0068*/ 	.word	0x000000a8


	//----- nvinfo : EIATTR_FRAME_SIZE
	.align		4
.L_38:
        /*006c*/ 	.byte	0x04, 0x11
        /*006e*/ 	.short	(.L_40 - .L_39)
	.align		4
.L_39:
        /*0070*/ 	.word	index@(_ZN7cutlass13device_kernelIN5flash11enable_sm90INS1_16FlashAttnFwdSm90INS1_25CollectiveMainloopFwdSm90ILi2EN4cute5tupleIJNS5_1CILi1EEES8_S8_EEENS6_IJNS7_ILi128EEENS7_ILi160EEENS7_ILi192EEEEEELi128ENS_12float_e4m3_tEfNS_4arch4Sm90ELb0ELb1ELb0ELb1ELb0ELb0ELb0ELb1ELb1ELb0ELb0ELb0EEENS1_21CollectiveEpilogueFwdINS6_IJSA_SA_SB_EEES9_NS_10bfloat16_tESG_Li256ELb1ELb0ELb0ELb1EEENS1_36VarlenDynamicPersistentTileSchedulerILi128ELi160ELi256ELi128ELb0ELb0ELb1ELb1ELb0ELb1EEEEEEEEEvNT_6ParamsE)
        /*0074*/ 	.word	0x00000038


	//----- nvinfo : EIATTR_REGCOUNT
	.align		4
.L_40:
        /*0078*/ 	.byte	0x04, 0x2f
        /*007a*/ 	.short	(.L_42 - .L_41)
	.align		4
.L_41:
        /*007c*/ 	.word	index@(_ZN7cutlass13device_kernelIN5flash11enable_sm90INS1_16FlashAttnFwdSm90INS1_25CollectiveMainloopFwdSm90ILi2EN4cute5tupleIJNS5_1CILi1EEES8_S8_EEENS6_IJNS7_ILi128EEENS7_ILi160EEENS7_ILi192EEEEEELi128ENS_12float_e4m3_tEfNS_4arch4Sm90ELb0ELb1ELb0ELb0ELb0ELb0ELb0ELb1ELb1ELb0ELb0ELb0EEENS1_21CollectiveEpilogueFwdINS6_IJSA_SA_SB_EEES9_NS_10bfloat16_tESG_Li256ELb0ELb0ELb0ELb1EEENS1_30DynamicPersistentTileSchedulerILi256ELi128ELb0ELb0ELb1EEEEEEEEEvNT_6ParamsE)
        /*0080*/ 	.word	0x000000a8


	//----- nvinfo : EIATTR_FRAME_SIZE
	.align		4
.L_42:
        /*0084*/ 	.byte	0x04, 0x11
        /*0086*/ 	.short	(.L_44 - .L_43)
	.align		4
.L_43:
        /*0088*/ 	.word	index@(_ZN7cutlass13device_kernelIN5flash11enable_sm90INS1_16FlashAttnFwdSm90INS1_25CollectiveMainloopFwdSm90ILi2EN4cute5tupleIJNS5_1CILi1EEES8_S8_EEENS6_IJNS7_ILi128EEENS7_ILi160EEENS7_ILi192EEEEEELi128ENS_12float_e4m3_tEfNS_4arch4Sm90ELb0ELb1ELb0ELb0ELb0ELb0ELb0ELb1ELb1ELb0ELb0ELb0EEENS1_21CollectiveEpilogueFwdINS6_IJSA_SA_SB_EEES9_NS_10bfloat16_tESG_Li256ELb0ELb0ELb0ELb1EEENS1_30DynamicPersistentTileSchedulerILi256ELi128ELb0ELb0ELb1EEEEEEEEEvNT_6ParamsE)
        /*008c*/ 	.word	0x00000030


	//----- nvinfo : EIATTR_REGCOUNT
	.align		4
.L_44:
        /*0090*/ 	.byte	0x04, 0x2f
        /*0092*/ 	.short	(.L_46 - .L_45)
	.align		4
.L_45:
        /*0094*/ 	.word	index@(_ZN7cutlass13device_kernelIN5flash11enable_sm90INS1_16FlashAttnFwdSm90INS1_25CollectiveMainloopFwdSm90ILi2EN4cute5tupleIJNS5_1CILi1EEES8_S8_EEENS6_IJNS7_ILi128EEENS7_ILi160EEENS7_ILi192EEEEEELi128ENS_12float_e4m3_tEfNS_4arch4Sm90ELb0ELb0ELb0ELb1ELb0ELb1ELb0ELb1ELb1ELb0ELb0ELb0EEENS1_21CollectiveEpilogueFwdINS6_IJSA_SA_SB_EEES9_NS_10bfloat16_tESG_Li256ELb1ELb0ELb0ELb1EEENS1_36VarlenDynamicPersistentTileSchedulerILi128ELi160ELi256ELi128ELb0ELb0ELb1ELb0ELb1ELb1EEEEEEEEEvNT_6ParamsE)
        /*0098*/ 	.word	0x000000a8


	//----- nvinfo : EIATTR_FRAME_SIZE
	.align		4
.L_46:
        /*009c*/ 	.byte	0x04, 0x11
        /*009e*/ 	.short	(.L_48 - .L_47)
	.align		4
.L_47:
        /*00a0*/ 	.word	index@(_ZN7cutlass13device_kernelIN5flash11enable_sm90INS1_16FlashAttnFwdSm90INS1_25CollectiveMainloopFwdSm90ILi2EN4cute5tupleIJNS5_1CILi1EEES8_S8_EEENS6_IJNS7_ILi128EEENS7_ILi160EEENS7_ILi192EEEEEELi128ENS_12float_e4m3_tEfNS_4arch4Sm90ELb0ELb0ELb0ELb1ELb0ELb1ELb0ELb1ELb1ELb0ELb0ELb0EEENS1_21CollectiveEpilogueFwdINS6_IJSA_SA_SB_EEES9_NS_10bfloat16_tESG_Li256ELb1ELb0ELb0ELb1EEENS1_36VarlenDynamicPersistentTileSchedulerILi128ELi160ELi256ELi128ELb0ELb0ELb1ELb0ELb1ELb1EEEEEEEEEvNT_6ParamsE)
        /*00a4*/ 	.word	0x00000048


	//----- nvinfo : EIATTR_REGCOUNT
	.align		4
.L_48:
        /*00a8*/ 	.byte	0x04, 0x2f
        /*00aa*/ 	.short	(.L_50 - .L_49)
	.align		4
.L_49:
        /*00ac*/ 	.word	index@(_ZN7cutlass13device_kernelIN5flash11enable_sm90INS1_16FlashAttnFwdSm90INS1_25CollectiveMainloopFwdSm90ILi2EN4cute5tupleIJNS5_1CILi1EEES8_S8_EEENS6_IJNS7_ILi128EEENS7_ILi160EEENS7_ILi192EEEEEELi128ENS_12float_e4m3_tEfNS_4arch4Sm90ELb0ELb0ELb0ELb1ELb0ELb0ELb0ELb1ELb1ELb0ELb0ELb0EEENS1_21CollectiveEpilogueFwdINS6_IJSA_SA_SB_EEES9_NS_10bfloat16_tESG_Li256ELb1ELb0ELb0ELb1EEENS1_36VarlenDynamicPersistentTileSchedulerILi128ELi160ELi256ELi128ELb0ELb0ELb1ELb0ELb1ELb1EEEEEEEEEvNT_6ParamsE)
        /*00b0*/ 	.word	0x000000a8


	//----- nvinfo : EIATTR_FRAME_SIZE
	.align		4
.L_50:
        /*00b4*/ 	.byte	0x04, 0x11
        /*00b6*/ 	.short	(.L_52 - .L_51)
	.align		4
.L_51:
        /*00b8*/ 	.word	index@(_ZN7cutlass13device_kernelIN5flash11enable_sm90INS1_16FlashAttnFwdSm90INS1_25CollectiveMainloopFwdSm90ILi2EN4cute5tupleIJNS5_1CILi1EEES8_S8_EEENS6_IJNS7_ILi128EEENS7_ILi160EEENS7_ILi192EEEEEELi128ENS_12float_e4m3_tEfNS_4arch4Sm90ELb0ELb0ELb0ELb1ELb0ELb0ELb0ELb1ELb1ELb0ELb0ELb0EEENS1_21CollectiveEpilogueFwdINS6_IJSA_SA_SB_EEES9_NS_10bfloat16_tESG_Li256ELb1ELb0ELb0ELb1EEENS1_36VarlenDynamicPersistentTileSchedulerILi128ELi160ELi256ELi128ELb0ELb0ELb1ELb0ELb1ELb1EEEEEEEEEvNT_6ParamsE)
        /*00bc*/ 	.word	0x00000038


	//----- nvinfo : EIATTR_REGCOUNT
	.align		4
.L_52:
        /*00c0*/ 	.byte	0x04, 0x2f
        /*00c2*/ 	.short	(.L_54 - .L_53)
	.align		4
.L_53:
        /*00c4*/ 	.word	index@(_ZN7cutlass13device_kernelIN5flash11enable_sm90INS1_16FlashAttnFwdSm90INS1_25CollectiveMainloopFwdSm90ILi2EN4cute5tupleIJNS5_1CILi2EEENS7_ILi1EEES9_EEENS6_IJNS7_ILi128EEENS7_ILi160EEENS7_ILi192EEEEEELi128ENS_12float_e4m3_tEfNS_4arch4Sm90ELb0ELb0ELb0ELb0ELb0ELb0ELb0ELb1ELb1ELb0ELb0ELb0EEENS1_21CollectiveEpilogueFwdINS6_IJSB_SB_SC_EEESA_NS_10bfloat16_tESH_Li256ELb0ELb0ELb0ELb1EEENS1_29StaticPersistentTileSchedulerILb0EEEEEEEEEvNT_6ParamsE)
        /*00c8*/ 	.word	0x000000a8


	//----- nvinfo : EIATTR_FRAME_SIZE
	.align		4
.L_54:
        /*00cc*/ 	.byte	0x04, 0x11
        /*00ce*/ 	.short	(.L_56 - .L_55)
	.align		4
.L_55:
        /*00d0*/ 	.word	index@(_ZN7cutlass13device_kernelIN5flash11enable_sm90INS1_16FlashAttnFwdSm90INS1_25CollectiveMainloopFwdSm90ILi2EN4cute5tupleIJNS5_1CILi2EEENS7_ILi1EEES9_EEENS6_IJNS7_ILi128EEENS7_ILi160EEENS7_ILi192EEEEEELi128ENS_12float_e4m3_tEfNS_4arch4Sm90ELb0ELb0ELb0ELb0ELb0ELb0ELb0ELb1ELb1ELb0ELb0ELb0EEENS1_21CollectiveEpilogueFwdINS6_IJSB_SB_SC_EEESA_NS_10bfloat16_tESH_Li256ELb0ELb0ELb0ELb1EEENS1_29StaticPersistentTileSchedulerILb0EEEEEEEEEvNT_6ParamsE)
        /*00d4*/ 	.word	0x00000030


	//----- nvinfo : EIATTR_REGCOUNT
	.align		4
.L_56:
        /*00d8*/ 	.byte	0x04, 0x2f
        /*00da*/ 	.short	(.L_58 - .L_57)
	.align		4
.L_57:
        /*00dc*/ 	.word	index@(_ZN7cutlass13device_kernelIN5flash11enable_sm90INS1_16FlashAttnFwdSm90INS1_25CollectiveMainloopFwdSm90ILi2EN4cute5tupleIJNS5_1CILi1EEES8_S8_EEENS6_IJNS7_ILi128EEENS7_ILi160EEENS7_ILi192EEEEEELi128ENS_12float_e4m3_tEfNS_4arch4Sm90ELb0ELb0ELb0ELb0ELb0ELb0ELb0ELb1ELb1ELb0ELb0ELb0EEENS1_21CollectiveEpilogueFwdINS6_IJSA_SA_SB_EEES9_NS_10bfloat16_tESG_Li256ELb0ELb0ELb0ELb1EEENS1_29StaticPersistentTileSchedulerILb0EEEEEEEEEvNT_6ParamsE)
        /*00e0*/ 	.word	0x000000a8


	//----- nvinfo : EIATTR_FRAME_SIZE
	.align		4
.L_58:
        /*00e4*/ 	.byte	0x04, 0x11
        /*00e6*/ 	.short	(.L_60 - .L_59)
	.align		4
.L_59:
        /*00e8*/ 	.word	index@(_ZN7cutlass13device_kernelIN5flash11enable_sm90INS1_16FlashAttnFwdSm90INS1_25CollectiveMainloopFwdSm90ILi2EN4cute5tupleIJNS5_1CILi1EEES8_S8_EEENS6_IJNS7_ILi128EEENS7_ILi160EEENS7_ILi192EEEEEELi128ENS_12float_e4m3_tEfNS_4arch4Sm90ELb0ELb0ELb0ELb0ELb0ELb0ELb0ELb1ELb1ELb0ELb0ELb0EEENS1_21CollectiveEpilogueFwdINS6_IJSA_SA_SB_EEES9_NS_10bfloat16_tESG_Li256ELb0ELb0ELb0ELb1EEENS1_29StaticPersistentTileSchedulerILb0EEEEEEEEEvNT_6ParamsE)
        /*00ec*/ 	.word	0x00000028


	//----- nvinfo : EIATTR_MIN_STACK_SIZE
	.align		4
.L_60:
        /*00f0*/ 	.byte	0x04, 0x12
        /*00f2*/ 	.short	(.L_62 - .L_61)
	.align		4
.L_61:
        /*00f4*/ 	.word	index@(_ZN7cutlass13device_kernelIN5flash11enable_sm90INS1_16FlashAttnFwdSm90INS1_25CollectiveMainloopFwdSm90ILi2EN4cute5tupleIJNS5_1CILi1EEES8_S8_EEENS6_IJNS7_ILi128EEENS7_ILi160EEENS7_ILi192EEEEEELi128ENS_12float_e4m3_tEfNS_4arch4Sm90ELb0ELb0ELb0ELb0ELb0ELb0ELb0ELb1ELb1ELb0ELb0ELb0EEENS1_21CollectiveEpilogueFwdINS6_IJSA_SA_SB_EEES9_NS_10bfloat16_tESG_Li256ELb0ELb0ELb0ELb1EEENS1_29StaticPersistentTileSchedulerILb0EEEEEEEEEvNT_6ParamsE)
        /*00f8*/ 	.word	0x00000028


	//----- nvinfo : EIATTR_MIN_STACK_SIZE
	.align		4
.L_62:
        /*00fc*/ 	.byte	0x04, 0x12
        /*00fe*/ 	.short	(.L_64 - .L_63)
	.align		4
.L_63:
        /*0100*/ 	.word	index@(_ZN7cutlass13device_kernelIN5flash11enable_sm90INS1_16FlashAttnFwdSm90INS1_25CollectiveMainloopFwdSm90ILi2EN4cute5tupleIJNS5_1CILi2EEENS7_ILi1EEES9_EEENS6_IJNS7_ILi128EEENS7_ILi160EEENS7_ILi192EEEEEELi128ENS_12float_e4m3_tEfNS_4arch4Sm90ELb0ELb0ELb0ELb0ELb0ELb0ELb0ELb1ELb1ELb0ELb0ELb0EEENS1_21CollectiveEpilogueFwdINS6_IJSB_SB_SC_EEESA_NS_10bfloat16_tESH_Li256ELb0ELb0ELb0ELb1EEENS1_29StaticPersistentTileSchedulerILb0EEEEEEEEEvNT_6ParamsE)
        /*0104*/ 	.word	0x00000030


	//----- nvinfo : EIATTR_MIN_STACK_SIZE
	.align		4
.L_64:
        /*0108*/ 	.byte	0x04, 0x12
        /*010a*/ 	.short	(.L_66 - .L_65)
	.align		4
.L_65:
        /*010c*/ 	.word	index@(_ZN7cutlass13device_kernelIN5flash11enable_sm90INS1_16FlashAttnFwdSm90INS1_25CollectiveMainloopFwdSm90ILi2EN4cute5tupleIJNS5_1CILi1EEES8_S8_EEENS6_IJNS7_ILi128EEENS7_ILi160EEENS7_ILi192EEEEEELi128ENS_12float_e4m3_tEfNS_4arch4Sm90ELb0ELb0ELb0ELb1ELb0ELb0ELb0ELb1ELb1ELb0ELb0ELb0EEENS1_21CollectiveEpilogueFwdINS6_IJSA_SA_SB_EEES9_NS_10bfloat16_tESG_Li256ELb1ELb0ELb0ELb1EEENS1_36VarlenDynamicPersistentTileSchedulerILi128ELi160ELi256ELi128ELb0ELb0ELb1ELb0ELb1ELb1EEEEEEEEEvNT_6ParamsE)
        /*0110*/ 	.word	0x00000038


	//----- nvinfo : EIATTR_MIN_STACK_SIZE
	.align		4
.L_66:
        /*0114*/ 	.byte	0x04, 0x12
        /*0116*/ 	.short	(.L_68 - .L_67)
	.align		4
.L_67:
        /*0118*/ 	.word	index@(_ZN7cutlass13device_kernelIN5flash11enable_sm90INS1_16FlashAttnFwdSm90INS1_25CollectiveMainloopFwdSm90ILi2EN4cute5tupleIJNS5_1CILi1EEES8_S8_EEENS6_IJNS7_ILi128EEENS7_ILi160EEENS7_ILi192EEEEEELi128ENS_12float_e4m3_tEfNS_4arch4Sm90ELb0ELb0ELb0ELb1ELb0ELb1ELb0ELb1ELb1ELb0ELb0ELb0EEENS1_21CollectiveEpilogueFwdINS6_IJSA_SA_SB_EEES9_NS_10bfloat16_tESG_Li256ELb1ELb0ELb0ELb1EEENS1_36VarlenDynamicPersistentTileSchedulerILi128ELi160ELi256ELi128ELb0ELb0ELb1ELb0ELb1ELb1EEEEEEEEEvNT_6ParamsE)
        /*011c*/ 	.word	0x00000048


	//----- nvinfo : EIATTR_MIN_STACK_SIZE
	.align		4
.L_68:
        /*0120*/ 	.byte	0x04, 0x12
        /*0122*/ 	.short	(.L_70 - .L_69)
	.align		4
.L_69:
        /*0124*/ 	.word	index@(_ZN7cutlass13device_kernelIN5flash11enable_sm90INS1_16FlashAttnFwdSm90INS1_25CollectiveMainloopFwdSm90ILi2EN4cute5tupleIJNS5_1CILi1EEES8_S8_EEENS6_IJNS7_ILi128EEENS7_ILi160EEENS7_ILi192EEEEEELi128ENS_12float_e4m3_tEfNS_4arch4Sm90ELb0ELb1ELb0ELb0ELb0ELb0ELb0ELb1ELb1ELb0ELb0ELb0EEENS1_21CollectiveEpilogueFwdINS6_IJSA_SA_SB_EEES9_NS_10bfloat16_tESG_Li256ELb0ELb0ELb0ELb1EEENS1_30DynamicPersistentTileSchedulerILi256ELi128ELb0ELb0ELb1EEEEEEEEEvNT_6ParamsE)
        /*0128*/ 	.word	0x00000030


	//----- nvinfo : EIATTR_MIN_STACK_SIZE
	.align		4
.L_70:
        /*012c*/ 	.byte	0x04, 0x12
        /*012e*/ 	.short	(.L_72 - .L_71)
	.align		4
.L_71:
        /*0130*/ 	.word	index@(_ZN7cutlass13device_kernelIN5flash11enable_sm90INS1_16FlashAttnFwdSm90INS1_25CollectiveMainloopFwdSm90ILi2EN4cute5tupleIJNS5_1CILi1EEES8_S8_EEENS6_IJNS7_ILi128EEENS7_ILi160EEENS7_ILi192EEEEEELi128ENS_12float_e4m3_tEfNS_4arch4Sm90ELb0ELb1ELb0ELb1ELb0ELb0ELb0ELb1ELb1ELb0ELb0ELb0EEENS1_21CollectiveEpilogueFwdINS6_IJSA_SA_SB_EEES9_NS_10bfloat16_tESG_Li256ELb1ELb0ELb0ELb1EEENS1_36VarlenDynamicPersistentTileSchedulerILi128ELi160ELi256ELi128ELb0ELb0ELb1ELb1ELb0ELb1EEEEEEEEEvNT_6ParamsE)
        /*0134*/ 	.word	0x00000038


	//----- nvinfo : EIATTR_MIN_STACK_SIZE
	.align		4
.L_72:
        /*0138*/ 	.byte	0x04, 0x12
        /*013a*/ 	.short	(.L_74 - .L_73)
	.align		4
.L_73:
        /*013c*/ 	.word	index@(_ZN7cutlass13device_kernelIN5flash11enable_sm90INS1_16FlashAttnFwdSm90INS1_25CollectiveMainloopFwdSm90ILi2EN4cute5tupleIJNS5_1CILi1EEES8_S8_EEENS6_IJNS7_ILi128EEENS7_ILi160EEENS7_ILi192EEEEEELi128ENS_12float_e4m3_tEfNS_4arch4Sm90ELb0ELb1ELb0ELb1ELb0ELb1ELb0ELb1ELb1ELb0ELb0ELb0EEENS1_21CollectiveEpilogueFwdINS6_IJSA_SA_SB_EEES9_NS_10bfloat16_tESG_Li256ELb1ELb0ELb0ELb1EEENS1_36VarlenDynamicPersistentTileSchedulerILi128ELi160ELi256ELi128ELb0ELb0ELb1ELb1ELb0ELb1EEEEEEEEEvNT_6ParamsE)
        /*0140*/ 	.word	0x00000038


	//----- nvinfo : EIATTR_MIN_STACK_SIZE
	.align		4
.L_74:
        /*0144*/ 	.byte	0x04, 0x12
        /*0146*/ 	.short	(.L_76 - .L_75)
	.align		4
.L_75:
        /*0148*/ 	.word	index@(_ZN7cutlass13device_kernelIN5flash11enable_sm90INS1_16FlashAttnFwdSm90INS1_25CollectiveMainloopFwdSm90ILi2EN4cute5tupleIJNS5_1CILi1EEES8_S8_EEENS6_IJNS7_ILi128EEENS7_ILi160EEENS7_ILi192EEEEEELi128ENS_12float_e4m3_tEfNS_4arch4Sm90ELb1ELb0ELb0ELb0ELb0ELb0ELb0ELb1ELb1ELb0ELb0ELb0EEENS1_21CollectiveEpilogueFwdINS6_IJSA_SA_SB_EEES9_NS_10bfloat16_tESG_Li256ELb0ELb0ELb0ELb1EEENS1_30DynamicPersistentTileSchedulerILi256ELi128ELb0ELb0ELb1EEEEEEEEEvNT_6ParamsE)
        /*014c*/ 	.word	0x00000030


	//----- nvinfo : EIATTR_MIN_STACK_SIZE
	.align		4
.L_76:
        /*0150*/ 	.byte	0x04, 0x12
        /*0152*/ 	.short	(.L_78 - .L_77)
	.align		4
.L_77:
        /*0154*/ 	.word	index@(_ZN7cutlass13device_kernelIN5flash11enable_sm90INS1_16FlashAttnFwdSm90INS1_25CollectiveMainloopFwdSm90ILi2EN4cute5tupleIJNS5_1CILi1EEES8_S8_EEENS6_IJNS7_ILi128EEENS7_ILi160EEENS7_ILi192EEEEEELi128ENS_12float_e4m3_tEfNS_4arch4Sm90ELb1ELb0ELb0ELb1ELb0ELb0ELb0ELb1ELb1ELb0ELb0ELb0EEENS1_21CollectiveEpilogueFwdINS6_IJSA_SA_SB_EEES9_NS_10bfloat16_tESG_Li256ELb1ELb0ELb0ELb1EEENS1_36VarlenDynamicPersistentTileSchedulerILi128ELi160ELi256ELi128ELb0ELb0ELb1ELb1ELb1ELb1EEEEEEEEEvNT_6ParamsE)
        /*0158*/ 	.word	0x00000038


	//----- nvinfo : EIATTR_MIN_STACK_SIZE
	.align		4
.L_78:
        /*015c*/ 	.byte	0x04, 0x12
        /*015e*/ 	.short	(.L_80 - .L_79)
	.align		4
.L_79:
        /*0160*/ 	.word	index@(_ZN7cutlass13device_kernelIN5flash11enable_sm90INS1_16FlashAttnFwdSm90INS1_25CollectiveMainloopFwdSm90ILi2EN4cute5tupleIJNS5_1CILi1EEES8_S8_EEENS6_IJNS7_ILi128EEENS7_ILi160EEENS7_ILi192EEEEEELi128ENS_12float_e4m3_tEfNS_4arch4Sm90ELb1ELb0ELb0ELb1ELb0ELb1ELb0ELb1ELb1ELb0ELb0ELb0EEENS1_21CollectiveEpilogueFwdINS6_IJSA_SA_SB_EEES9_NS_10bfloat16_tESG_Li256ELb1ELb0ELb0ELb1EEENS1_36VarlenDynamicPersistentTileSchedulerILi128ELi160ELi256ELi128ELb0ELb0ELb1ELb1ELb1ELb1EEEEEEEEEvNT_6ParamsE)
        /*0164*/ 	.word	0x00000040
.L_80:


//--------------------- .nv.compat                --------------------------
	.section	.nv.compat,"",@"SHT_CUDA_COMPAT_INFO"
	.align	4
        /*0000*/ 	.byte	0x02, 0x09, 0x01, 0x00, 0x02, 0x02, 0x04, 0x00, 0x02, 0x05, 0x05, 0x00, 0x03, 0x07, 0x01, 0x01
        /*0010*/ 	.byte	0x02, 0x03, 0x01, 0x00, 0x02, 0x06, 0x01, 0x00, 0x04, 0x0b, 0x08, 0x00, 0x00, 0x00, 0x00, 0x00
        /*0020*/ 	.byte	0x00, 0x00, 0x00, 0x00


//--------------------- .nv.info._ZN7cutlass13device_kernelIN5flash11enable_sm90INS1_16FlashAttnFwdSm90INS1_25CollectiveMainloopFwdSm90ILi2EN4cute5tupleIJNS5_1CILi1EEES8_S8_EEENS6_IJNS7_ILi128EEENS7_ILi160EEENS7_ILi192EEEEEELi128ENS_12float_e4m3_tEfNS_4arch4Sm90ELb0ELb0ELb0ELb0ELb0ELb0ELb0ELb1ELb1ELb0ELb0ELb0EEENS1_21CollectiveEpilogueFwdINS6_IJSA_SA_SB_EEES9_NS_10bfloat16_tESG_Li256ELb0ELb0ELb0ELb1EEENS1_29StaticPersistentTileSchedulerILb0EEEEEEEEEvNT_6ParamsE --------------------------
	.section	.nv.info._ZN7cutlass13device_kernelIN5flash11enable_sm90INS1_16FlashAttnFwdSm90INS1_25CollectiveMainloopFwdSm90ILi2EN4cute5tupleIJNS5_1CILi1EEES8_S8_EEENS6_IJNS7_ILi128EEENS7_ILi160EEENS7_ILi192EEEEEELi128ENS_12float_e4m3_tEfNS_4arch4Sm90ELb0ELb0ELb0ELb0ELb0ELb0ELb0ELb1ELb1ELb0ELb0ELb0EEENS1_21CollectiveEpilogueFwdINS6_IJSA_SA_SB_EEES9_NS_10bfloat16_tESG_Li256ELb0ELb0ELb0ELb1EEENS1_29StaticPersistentTileSchedulerILb0EEEEEEEEEvNT_6ParamsE,"",@"SHT_CUDA_INFO"
	.sectionflags	@""
	.align	4


	//----- nvinfo : EIATTR_CUDA_API_VERSION
	.align		4
        /*0000*/ 	.byte	0x04, 0x37
        /*0002*/ 	.short	(.L_82 - .L_81)
.L_81:
        /*0004*/ 	.word	0x00000082


	//----- nvinfo : EIATTR_KPARAM_INFO
	.align		4
.L_82:
        /*0008*/ 	.byte	0x04, 0x17
        /*000a*/ 	.short	(.L_84 - .L_83)
.L_83:
        /*000c*/ 	.word	0x00000000
        /*0010*/ 	.short	0x0000
        /*0012*/ 	.short	0x0070
        /*0014*/ 	.byte	0x00, 0xf0, 0x01, 0x2e


	//----- nvinfo : EIATTR_SPARSE_MMA_MASK
	.align		4
.L_84:
        /*0018*/ 	.byte	0x03, 0x50
        /*001a*/ 	.short	0x0000


	//----- nvinfo : EIATTR_MAXREG_COUNT
	.align		4
        /*001c*/ 	.byte	0x03, 0x1b
        /*001e*/ 	.short	0x00a8


	//----- nvinfo : EIATTR_NUM_BARRIERS
	.align		4
        /*0020*/ 	.byte	0x02, 0x4c
        /*0022*/ 	.byte	0x10
	.zero		1


	//----- nvinfo : EIATTR_EXTERNS
	.align		4
        /*0024*/ 	.byte	0x04, 0x0f
        /*0026*/ 	.short	(.L_86 - .L_85)


	//   ....[0]....
	.align		4
.L_85:
        /*0028*/ 	.word	index@(__assertfail)


	//----- nvinfo : EIATTR_ANNOTATIONS
	.align		4
.L_86:
        /*002c*/ 	.byte	0x04, 0x55
        /*002e*/ 	.short	(.L_88 - .L_87)


	//   ....[0]....
.L_87:
        /*0030*/ 	.word	0x00000001
        /*0034*/ 	.byte	0x20, 0x90, 0x00, 0x00, 0x01, 0x00, 0x00, 0x00, 0x40, 0x90, 0x00, 0x00, 0x01, 0x00, 0x00, 0x00
        /* <DEDUP_REMOVED lines=24> */
        /*01c4*/ 	.byte	0x80, 0xc4, 0x00, 0x00, 0x01, 0x00, 0x00, 0x00, 0xe0, 0xc4, 0x00, 0x00


	//----- nvinfo : EIATTR_MERCURY_ISA_VERSION
	.align		4
.L_88:
        /*01d0*/ 	.byte	0x03, 0x5f
        /*01d2*/ 	.short	0x0101


	//----- nvinfo : EIATTR_INT_WARP_WIDE_INSTR_OFFSETS
	.align		4
        /*01d4*/ 	.byte	0x04, 0x31
        /*01d6*/ 	.short	(.L_90 - .L_89)


	//   ....[0]....
.L_89:
        /*01d8*/ 	.word	0x00000190


	//   ....[1]....
        /*01dc*/ 	.word	0x000001c0


	//   ....[2]....
        /*01e0*/ 	.word	0x000001d0


	//   ....[3]....
        /*01e4*/ 	.word	0x00009ad0


	//----- nvinfo : EIATTR_COOP_GROUP_MASK_REGIDS
	.align		4
.L_90:
        /*01e8*/ 	.byte	0x04, 0x29
        /*01ea*/ 	.short	(.L_92 - .L_91)


	//   ....[0]....
.L_91:
        /*01ec*/ 	.word	0xffffffff


	//   ....[1]....
        /*01f0*/ 	.word	0xffffffff


	//   ....[2]....
        /*01f4*/ 	.word	0xffffffff


	//   ....[3]....
        /*01f8*/ 	.word	0xffffffff


	//   ....[4]....
        /*01fc*/ 	.word	0xffffffff


	//   ....[5]....
        /*0200*/ 	.word	0xffffffff


	//   ....[6]....
        /*0204*/ 	.word	0xffffffff


	//   ....[7]....
        /*0208*/ 	.word	0xffffffff


	//   ....[8]....
        /*020c*/ 	.word	0xffffffff


	//   ....[9]....
        /*0210*/ 	.word	0xffffffff


	//   ....[10]....
        /*0214*/ 	.word	0xffffffff


	//   ....[11]....
        /*0218*/ 	.word	0xffffffff


	//   ....[12]....
        /*021c*/ 	.word	0xffffffff


	//   ....[13]....
        /*0220*/ 	.word	0xffffffff


	//   ....[14]....
        /*0224*/ 	.word	0xffffffff


	//   ....[15]....
        /*0228*/ 	.word	0xffffffff


	//   ....[16]....
        /*022c*/ 	.word	0xffffffff


	//   ....[17]....
        /*0230*/ 	.word	0xffffffff


	//   ....[18]....
        /*0234*/ 	.word	0xffffffff


	//   ....[19]....
        /*0238*/ 	.word	0xffffffff


	//   ....[20]....
        /*023c*/ 	.word	0xffffffff


	//   ....[21]....
        /*0240*/ 	.word	0xffffffff


	//   ....[22]....
        /*0244*/ 	.word	0xffffffff


	//   ....[23]....
        /*0248*/ 	.word	0xffffffff


	//   ....[24]....
        /*024c*/ 	.word	0xffffffff


	//   ....[25]....
        /*0250*/ 	.word	0xffffffff


	//   ....[26]....
        /*0254*/ 	.word	0xffffffff


	//   ....[27]....
        /*0258*/ 	.word	0xffffffff


	//   ....[28]....
        /*025c*/ 	.word	0xffffffff


	//   ....[29]....
        /*0260*/ 	.word	0xffffffff


	//   ....[30]....
        /*0264*/ 	.word	0xffffffff


	//   ....[31]....
        /*0268*/ 	.word	0xffffffff


	//   ....[32]....
        /*026c*/ 	.word	0xffffffff


	//   ....[33]....
        /*0270*/ 	.word	0xffffffff


	//   ....[34]....
        /*0274*/ 	.word	0xffffffff


	//   ....[35]....
        /*0278*/ 	.word	0xffffffff


	//   ....[36]....
        /*027c*/ 	.word	0xffffffff


	//   ....[37]....
        /*0280*/ 	.word	0xffffffff


	//   ....[38]....
        /*0284*/ 	.word	0xffffffff


	//   ....[39]....
        /*0288*/ 	.word	0xffffffff


	//   ....[40]....
        /*028c*/ 	.word	0xffffffff


	//   ....[41]....
        /*0290*/ 	.word	0xffffffff


	//   ....[42]....
        /*0294*/ 	.word	0xffffffff


	//   ....[43]....
        /*0298*/ 	.word	0xffffffff


	//   ....[44]....
        /*029c*/ 	.word	0xffffffff


	//   ....[45]....
        /*02a0*/ 	.word	0xffffffff


	//   ....[46]....
        /*02a4*/ 	.word	0xffffffff


	//   ....[47]....
        /*02a8*/ 	.word	0xffffffff


	//   ....[48]....
        /*02ac*/ 	.word	0xffffffff


	//   ....[49]....
        /*02b0*/ 	.word	0xffffffff


	//   ....[50]....
        /*02b4*/ 	.word	0xffffffff


	//   ....[51]....
        /*02b8*/ 	.word	0xffffffff


	//   ....[52]....
        /*02bc*/ 	.word	0xffffffff


	//   ....[53]....
        /*02c0*/ 	.word	0xffffffff


	//   ....[54]....
        /*02c4*/ 	.word	0xffffffff


	//   ....[55]....
        /*02c8*/ 	.word	0x0500000f


	//----- nvinfo : EIATTR_COOP_GROUP_INSTR_OFFSETS
	.align		4
.L_92:
        /*02cc*/ 	.byte	0x04, 0x28
        /*02ce*/ 	.short	(.L_94 - .L_93)


	//   ....[0]....
.L_93:
        /*02d0*/ 	.word	0x00000070


	//   ....[1]....
        /*02d4*/ 	.word	0x000001a0


	//   ....[2]....
        /*02d8*/ 	.word	0x000001f0


	//   ....[3]....
        /*02dc*/ 	.word	0x000003e0


	//   ....[4]....
        /*02e0*/ 	.word	0x00000540


	//   ....[5]....
        /*02e4*/ 	.word	0x00000660


	//   ....[6]....
        /*02e8*/ 	.word	0x000007c0


	//   ....[7]....
        /*02ec*/ 	.word	0x00000e10


	//   ....[8]....
        /*02f0*/ 	.word	0x00002d20


	//   ....[9]....
        /*02f4*/ 	.word	0x00002e20


	//   ....[10]....
        /*02f8*/ 	.word	0x00003250


	//   ....[11]....
        /*02fc*/ 	.word	0x00003340


	//   ....[12]....
        /*0300*/ 	.word	0x00005bd0


	//   ....[13]....
        /*0304*/ 	.word	0x00005c30


	//   ....[14]....
        /*0308*/ 	.word	0x00005c70


	//   ....[15]....
        /*030c*/ 	.word	0x00005c90


	//   ....[16]....
        /*0310*/ 	.word	0x00007870


	//   ....[17]....
        /*0314*/ 	.word	0x00007880


	//   ....[18]....
        /*0318*/ 	.word	0x00007900


	//   ....[19]....
        /*031c*/ 	.word	0x00007910


	//   ....[20]....
        /*0320*/ 	.word	0x00008830


	//   ....[21]....
        /*0324*/ 	.word	0x00008840


	//   ....[22]....
        /*0328*/ 	.word	0x00008850


	//   ....[23]....
        /*032c*/ 	.word	0x00008860


	//   ....[24]....
        /*0330*/ 	.word	0x00008870


	//   ....[25]....
        /*0334*/ 	.word	0x00008880


	//   ....[26]....
        /*0338*/ 	.word	0x00008890


	//   ....[27]....
        /*033c*/ 	.word	0x000088a0


	//   ....[28]....
        /*0340*/ 	.word	0x000088b0


	//   ....[29]....
        /*0344*/ 	.word	0x000088c0


	//   ....[30]....
        /*0348*/ 	.word	0x000088f0


	//   ....[31]....
        /*034c*/ 	.word	0x00008900


	//   ....[32]....
        /*0350*/ 	.word	0x00008930


	//   ....[33]....
        /*0354*/ 	.word	0x00008990


	//   ....[34]....
        /*0358*/ 	.word	0x000089a0


	//   ....[35]....
        /*035c*/ 	.word	0x000089b0


	//   ....[36]....
        /*0360*/ 	.word	0x000089c0


	//   ....[37]....
        /*0364*/ 	.word	0x000089f0


	//   ....[38]....
        /*0368*/ 	.word	0x00008a00


	//   ....[39]....
        /*036c*/ 	.word	0x00008a10


	//   ....[40]....
        /*0370*/ 	.word	0x00008a30


	//   ....[41]....
        /*0374*/ 	.word	0x00008a40


	//   ....[42]....
        /*0378*/ 	.word	0x00008a50


	//   ....[43]....
        /*037c*/ 	.word	0x00008a60


	//   ....[44]....
        /*0380*/ 	.word	0x00008a90


	//   ....[45]....
        /*0384*/ 	.word	0x00008aa0


	//   ....[46]....
        /*0388*/ 	.word	0x00008ad0


	//   ....[47]....
        /*038c*/ 	.word	0x00008ae0


	//   ....[48]....
        /*0390*/ 	.word	0x00008af0


	//   ....[49]....
        /*0394*/ 	.word	0x00008b00


	//   ....[50]....
        /*0398*/ 	.word	0x00008b10


	//   ....[51]....
        /*039c*/ 	.word	0x00008b20


	//   ....[52]....
        /*03a0*/ 	.word	0x00008d90


	//   ....[53]....
        /*03a4*/ 	.word	0x00009c60


	//   ....[54]....
        /*03a8*/ 	.word	0x0000bd10


	//   ....[55]....
        /*03ac*/ 	.word	0x0000c230


	//----- nvinfo : EIATTR_REG_RECONFIG
	.align		4
.L_94:
        /*03b0*/ 	.byte	0x01, 0x54
	.zero		2


	//----- nvinfo : EIATTR_SYSCALL_OFFSETS
	.align		4
        /*03b4*/ 	.byte	0x04, 0x46
        /*03b6*/ 	.short	(.L_96 - .L_95)


	//   ....[0]....
.L_95:
        /*03b8*/ 	.word	0x000014a0


	//   ....[1]....
        /*03bc*/ 	.word	0x00009590


	//   ....[2]....
        /*03c0*/ 	.word	0x000096d0


	//   ....[3]....
        /*03c4*/ 	.word	0x00009810


	//   ....[4]....
        /*03c8*/ 	.word	0x00009930


	//----- nvinfo : EIATTR_MBARRIER_INSTR_OFFSETS
	.align		4
.L_96:
        /*03cc*/ 	.byte	0x04, 0x39
        /*03ce*/ 	.short	(.L_98 - .L_97)


	//   ....[0]....
.L_97:
        /*03d0*/ 	.word	0x00000290
        /*03d4*/ 	.word	0x000000ff
        /*03d8*/ 	.word	0x00029800
        /*03dc*/ 	.short	0x0100
        /*03de*/ 	.byte	0x06
	.zero		1


	//   ....[1]....
        /*03e0*/ 	.word	0x000002a0
        /*03e4*/ 	.word	0x000000ff
        /*03e8*/ 	.word	0x00029820
        /*03ec*/ 	.short	0x0100
        /*03ee*/ 	.byte	0x06
	.zero		1


	//   ....[2]....
        /*03f0*/ 	.word	0x00000390
        /*03f4*/ 	.word	0x000000ff
        /*03f8*/ 	.word	0x00029830
        /*03fc*/ 	.short	0x0100
        /*03fe*/ 	.byte	0x08
	.zero		1


	//   ....[3]....
        /*0400*/ 	.word	0x000003a0
        /*0404*/ 	.word	0x000000ff
        /*0408*/ 	.word	0x00029840
        /*040c*/ 	.short	0x0100
        /*040e*/ 	.byte	0x08
	.zero		1


	//   ....[4]....
        /*0410*/ 	.word	0x000003b0
        /*0414*/ 	.word	0x000000ff
        /*0418*/ 	.word	0x00029838
        /*041c*/ 	.short	0x0100
        /*041e*/ 	.byte	0x08
	.zero		1


	//   ....[5]....
        /*0420*/ 	.word	0x000003c0
        /*0424*/ 	.word	0x000000ff
        /*0428*/ 	.word	0x00029848
        /*042c*/ 	.short	0x0100
        /*042e*/ 	.byte	0x08
	.zero		1


	//   ....[6]....
        /*0430*/ 	.word	0x000004f0
        /*0434*/ 	.word	0x000000ff
        /*0438*/ 	.word	0x00029850
        /*043c*/ 	.short	0x0100
        /*043e*/ 	.byte	0x08
	.zero		1


	//   ....[7]....
        /*0440*/ 	.word	0x00000500
        /*0444*/ 	.word	0x000000ff
        /*0448*/ 	.word	0x00029860
        /*044c*/ 	.short	0x0100
        /*044e*/ 	.byte	0x08
	.zero		1


	//   ....[8]....
        /*0450*/ 	.word	0x00000510
        /*0454*/ 	.word	0x000000ff
        /*0458*/ 	.word	0x00029858
        /*045c*/ 	.short	0x0100
        /*045e*/ 	.byte	0x08
	.zero		1


	//   ....[9]....
        /*0460*/ 	.word	0x00000520
        /*0464*/ 	.word	0x000000ff
        /*0468*/ 	.word	0x00029868
        /*046c*/ 	.short	0x0100
        /*046e*/ 	.byte	0x08
	.zero		1


	//   ....[10]....
        /*0470*/ 	.word	0x00000610
        /*0474*/ 	.word	0x000000ff
        /*0478*/ 	.word	0x00029870
        /*047c*/ 	.short	0x0100
        /*047e*/ 	.byte	0x06
	.zero		1


	//   ....[11]....
        /*0480*/ 	.word	0x00000620
        /*0484*/ 	.word	0x000000ff
        /*0488*/ 	.word	0x00029880
        /*048c*/ 	.short	0x0100
        /*048e*/ 	.byte	0x06
	.zero		1


	//   ....[12]....
        /*0490*/ 	.word	0x00000630
        /*0494*/ 	.word	0x000000ff
        /*0498*/ 	.word	0x00029878
        /*049c*/ 	.short	0x0100
        /*049e*/ 	.byte	0x06
	.zero		1


	//   ....[13]....
        /*04a0*/ 	.word	0x00000640
        /*04a4*/ 	.word	0x000000ff
        /*04a8*/ 	.word	0x00029888
        /*04ac*/ 	.short	0x0100
        /*04ae*/ 	.byte	0x06
	.zero		1


	//   ....[14]....
        /*04b0*/ 	.word	0x00000770
        /*04b4*/ 	.word	0x000000ff
        /*04b8*/ 	.word	0x00029890
        /*04bc*/ 	.short	0x0100
        /*04be*/ 	.byte	0x08
	.zero		1


	//   ....[15]....
        /*04c0*/ 	.word	0x00000780
        /*04c4*/ 	.word	0x000000ff
        /*04c8*/ 	.word	0x000298a0
        /*04cc*/ 	.short	0x0100
        /*04ce*/ 	.byte	0x08
	.zero		1


	//   ....[16]....
        /*04d0*/ 	.word	0x00000790
        /*04d4*/ 	.word	0x000000ff
        /*04d8*/ 	.word	0x00029898
        /*04dc*/ 	.short	0x0100
        /*04de*/ 	.byte	0x08
	.zero		1


	//   ....[17]....
        /*04e0*/ 	.word	0x000007a0
        /*04e4*/ 	.word	0x000000ff
        /*04e8*/ 	.word	0x000298a8
        /*04ec*/ 	.short	0x0100
        /*04ee*/ 	.byte	0x08
	.zero		1


	//   ....[18]....
        /*04f0*/ 	.word	0x000008d0
        /*04f4*/ 	.word	0x000000ff
        /*04f8*/ 	.word	0x000298b0
        /*04fc*/ 	.short	0x0100
        /*04fe*/ 	.byte	0x08
	.zero		1


	//   ....[19]....
        /*0500*/ 	.word	0x000008e0
        /*0504*/ 	.word	0x000000ff
        /*0508*/ 	.word	0x000298c0
        /*050c*/ 	.short	0x0100
        /*050e*/ 	.byte	0x08
	.zero		1


	//   ....[20]....
        /*0510*/ 	.word	0x000008f0
        /*0514*/ 	.word	0x000000ff
        /*0518*/ 	.word	0x000298b8
        /*051c*/ 	.short	0x0100
        /*051e*/ 	.byte	0x08
	.zero		1


	//   ....[21]....
        /*0520*/ 	.word	0x00000900
        /*0524*/ 	.word	0x000000ff
        /*0528*/ 	.word	0x000298c8
        /*052c*/ 	.short	0x0100
        /*052e*/ 	.byte	0x08
	.zero		1


	//   ....[22]....
        /*0530*/ 	.word	0x00001500
        /*0534*/ 	.word	0x000000ff
        /*0538*/ 	.word	0x00029800
        /*053c*/ 	.short	0x010a
        /*053e*/ 	.byte	0x26
	.zero		1


	//   ....[23]....
        /*0540*/ 	.word	0x00001580
        /*0544*/ 	.word	0x00000004
        /*0548*/ 	.word	0x00029830
        /*054c*/ 	.short	0x010a
        /*054e*/ 	.byte	0x3f
	.zero		1


	//   ....[24]....
        /*0550*/ 	.word	0x000015f0
        /*0554*/ 	.word	0x00000004
        /*0558*/ 	.word	0x00029830
        /*055c*/ 	.short	0x010a
        /*055e*/ 	.byte	0x3f
	.zero		1


	//   ....[25]....
        /*0560*/ 	.word	0x00003320
        /*0564*/ 	.word	0x00000004
        /*0568*/ 	.word	0x00000000
        /*056c*/ 	.short	0x0101
        /*056e*/ 	.byte	0x3f
	.zero		1


	//   ....[26]....
        /*0570*/ 	.word	0x00004950
        /*0574*/ 	.word	0x000000ff
        /*0578*/ 	.word	0x00029830
        /*057c*/ 	.short	0x010a
        /*057e*/ 	.byte	0x06
	.zero		1


	//   ....[27]....
        /*0580*/ 	.word	0x00004990
        /*0584*/ 	.word	0x000000ff
        /*0588*/ 	.word	0x00029830
        /*058c*/ 	.short	0x010a
        /*058e*/ 	.byte	0x06
	.zero		1


	//   ....[28]....
        /*0590*/ 	.word	0x000055b0
        /*0594*/ 	.word	0x000000ff
        /*0598*/ 	.word	0x00029850
        /*059c*/ 	.short	0x010a
        /*059e*/ 	.byte	0x06
	.zero		1


	//   ....[29]....
        /*05a0*/ 	.word	0x000055f0
        /*05a4*/ 	.word	0x000000ff
        /*05a8*/ 	.word	0x00029850
        /*05ac*/ 	.short	0x010a
        /*05ae*/ 	.byte	0x06
	.zero		1


	//   ....[30]....
        /*05b0*/ 	.word	0x00006c90
        /*05b4*/ 	.word	0x00000004
        /*05b8*/ 	.word	0x00000000
        /*05bc*/ 	.short	0x0101
        /*05be*/ 	.byte	0x3f
	.zero		1


	//   ....[31]....
        /*05c0*/ 	.word	0x00006ee0
        /*05c4*/ 	.word	0x000000ff
        /*05c8*/ 	.word	0x00000000
        /*05cc*/ 	.short	0x0101
        /*05ce*/ 	.byte	0x06
	.zero		1


	//   ....[32]....
        /*05d0*/ 	.word	0x00007560
        /*05d4*/ 	.word	0x000000ff
        /*05d8*/ 	.word	0x00029850
        /*05dc*/ 	.short	0x010a
        /*05de*/ 	.byte	0x08
	.zero		1


	//   ....[33]....
        /*05e0*/ 	.word	0x000075a0
        /*05e4*/ 	.word	0x000000ff
        /*05e8*/ 	.word	0x00029850
        /*05ec*/ 	.short	0x010a
        /*05ee*/ 	.byte	0x08
	.zero		1


	//   ....[34]....
        /*05f0*/ 	.word	0x000083d0
        /*05f4*/ 	.word	0x000000ff
        /*05f8*/ 	.word	0x00000000
        /*05fc*/ 	.short	0x0101
        /*05fe*/ 	.byte	0x08
	.zero		1


	//   ....[35]....
        /*0600*/ 	.word	0x00008f20
        /*0604*/ 	.word	0x000000ff
        /*0608*/ 	.word	0x00000000
        /*060c*/ 	.short	0x0101
        /*060e*/ 	.byte	0x06
	.zero		1


	//   ....[36]....
        /*0610*/ 	.word	0x00009e80
        /*0614*/ 	.word	0x00000005
        /*0618*/ 	.word	0x00029880
        /*061c*/ 	.short	0x010a
        /*061e*/ 	.byte	0x3f
	.zero		1


	//   ....[37]....
        /*0620*/ 	.word	0x0000a030
        /*0624*/ 	.word	0x00000005
        /*0628*/ 	.word	0x00029840
        /*062c*/ 	.short	0x010a
        /*062e*/ 	.byte	0x3f
	.zero		1


	//   ....[38]....
        /*0630*/ 	.word	0x0000a4b0
        /*0634*/ 	.word	0x000000ff
        /*0638*/ 	.word	0x00029820
        /*063c*/ 	.short	0x010a
        /*063e*/ 	.byte	0x28
	.zero		1


	//   ....[39]....
        /*0640*/ 	.word	0x0000a770
        /*0644*/ 	.word	0x00000009
        /*0648*/ 	.word	0x00029880
        /*064c*/ 	.short	0x010a
        /*064e*/ 	.byte	0x3f
	.zero		1


	//   ....[40]....
        /*0650*/ 	.word	0x0000a9e0
        /*0654*/ 	.word	0x00000009
        /*0658*/ 	.word	0x00029840
        /*065c*/ 	.short	0x010a
        /*065e*/ 	.byte	0x3f
	.zero		1


	//   ....[41]....
        /*0660*/ 	.word	0x0000aed0
        /*0664*/ 	.word	0x00000003
        /*0668*/ 	.word	0x00029870
        /*066c*/ 	.short	0x010a
        /*066e*/ 	.byte	0x3f
	.zero		1


	//   ....[42]....
        /*0670*/ 	.word	0x0000af60
        /*0674*/ 	.word	0x00000002
        /*0678*/ 	.word	0x00029860
        /*067c*/ 	.short	0x010a
        /*067e*/ 	.byte	0x3f
	.zero		1


	//   ....[43]....
        /*0680*/ 	.word	0x0000b4a0
        /*0684*/ 	.word	0x00000003
        /*0688*/ 	.word	0x00029850
        /*068c*/ 	.short	0x0101
        /*068e*/ 	.byte	0x3f
	.zero		1


	//   ....[44]....
        /*0690*/ 	.word	0x0000b4e0
        /*0694*/ 	.word	0x00000002
        /*0698*/ 	.word	0x00000000
        /*069c*/ 	.short	0x0101
        /*069e*/ 	.byte	0x3f
	.zero		1


	//   ....[45]....
        /*06a0*/ 	.word	0x0000b5a0
        /*06a4*/ 	.word	0x00000014
        /*06a8*/ 	.word	0x00029870
        /*06ac*/ 	.short	0x010a
        /*06ae*/ 	.byte	0x3f
	.zero		1


	//   ....[46]....
        /*06b0*/ 	.word	0x0000b630
        /*06b4*/ 	.word	0x00000014
        /*06b8*/ 	.word	0x00029860
        /*06bc*/ 	.short	0x010a
        /*06be*/ 	.byte	0x3f
	.zero		1


	//   ....[47]....
        /*06c0*/ 	.word	0x0000bb40
        /*06c4*/ 	.word	0x00000014
        /*06c8*/ 	.word	0x00029850
        /*06cc*/ 	.short	0x0101
        /*06ce*/ 	.byte	0x3f
	.zero		1


	//   ....[48]....
        /*06d0*/ 	.word	0x0000bbd0
        /*06d4*/ 	.word	0x00000000
        /*06d8*/ 	.word	0x00000000
        /*06dc*/ 	.short	0x0101
        /*06de*/ 	.byte	0x3f
	.zero		1


	//   ....[49]....
        /*06e0*/ 	.word	0x0000bcc0
        /*06e4*/ 	.word	0x00000009
        /*06e8*/ 	.word	0x00029820
        /*06ec*/ 	.short	0x010a
        /*06ee*/ 	.byte	0x3f
	.zero		1


	//   ....[50]....
        /*06f0*/ 	.word	0x0000be30
        /*06f4*/ 	.word	0x00000005
        /*06f8*/ 	.word	0x00000000
        /*06fc*/ 	.short	0x010a
        /*06fe*/ 	.byte	0x3f
	.zero		1


	//   ....[51]....
        /*0700*/ 	.word	0x0000bea0
        /*0704*/ 	.word	0x00000007
        /*0708*/ 	.word	0x00000000
        /*070c*/ 	.short	0x010a
        /*070e*/ 	.byte	0x3f
	.zero		1


	//   ....[52]....
        /*0710*/ 	.word	0x0000bf00
        /*0714*/ 	.word	0x00000005
        /*0718*/ 	.word	0x00029860
        /*071c*/ 	.short	0x010a
        /*071e*/ 	.byte	0x3f
	.zero		1


	//   ....[53]....
        /*0720*/ 	.word	0x0000bf50
        /*0724*/ 	.word	0x00000003
        /*0728*/ 	.word	0x00029860
        /*072c*/ 	.short	0x010a
        /*072e*/ 	.byte	0x3f
	.zero		1


	//   ....[54]....
        /*0730*/ 	.word	0x0000bf90
        /*0734*/ 	.word	0x00000005
        /*0738*/ 	.word	0x00029880
        /*073c*/ 	.short	0x010a
        /*073e*/ 	.byte	0x3f
	.zero		1


	//   ....[55]....
        /*0740*/ 	.word	0x0000bfb0
        /*0744*/ 	.word	0x00000003
        /*0748*/ 	.word	0x00029880
        /*074c*/ 	.short	0x010a
        /*074e*/ 	.byte	0x3f
	.zero		1


	//   ....[56]....
        /*0750*/ 	.word	0x0000c020
        /*0754*/ 	.word	0x00000003
        /*0758*/ 	.word	0x00029800
        /*075c*/ 	.short	0x010a
        /*075e*/ 	.byte	0x3f
	.zero		1


	//   ....[57]....
        /*0760*/ 	.word	0x0000c070
        /*0764*/ 	.word	0x00000004
        /*0768*/ 	.word	0x00029830
        /*076c*/ 	.short	0x010a
        /*076e*/ 	.byte	0x3f
	.zero		1


	//   ....[58]....
        /*0770*/ 	.word	0x0000c0d0
        /*0774*/ 	.word	0x00000003
        /*0778*/ 	.word	0x00029830
        /*077c*/ 	.short	0x010a
        /*077e*/ 	.byte	0x3f
	.zero		1


	//   ....[59]....
        /*0780*/ 	.word	0x0000c130
        /*0784*/ 	.word	0x00000003
        /*0788*/ 	.word	0x00029850
        /*078c*/ 	.short	0x010a
        /*078e*/ 	.byte	0x3f
	.zero		1


	//   ....[60]....
        /*0790*/ 	.word	0x0000c190
        /*0794*/ 	.word	0x00000007
        /*0798*/ 	.word	0x00029850
        /*079c*/ 	.short	0x010a
        /*079e*/ 	.byte	0x3f
	.zero		1


	//   ....[61]....
        /*07a0*/ 	.word	0x0000c2e0
        /*07a4*/ 	.word	0x00000005
        /*07a8*/ 	.word	0x00029880
        /*07ac*/ 	.short	0x010a
        /*07ae*/ 	.byte	0x3f
	.zero		1


	//   ....[62]....
        /*07b0*/ 	.word	0x0000c330
        /*07b4*/ 	.word	0x00000005
        /*07b8*/ 	.word	0x00029840
        /*07bc*/ 	.short	0x010a
        /*07be*/ 	.byte	0x3f
	.zero		1


	//   ....[63]....
        /*07c0*/ 	.word	0x0000c390
        /*07c4*/ 	.word	0x00000003
        /*07c8*/ 	.word	0x00029820
        /*07cc*/ 	.short	0x010a
        /*07ce*/ 	.byte	0x3f
	.zero		1


	//   ....[64]....
        /*07d0*/ 	.word	0x0000c3e0
        /*07d4*/ 	.word	0x00000009
        /*07d8*/ 	.word	0x00029880
        /*07dc*/ 	.short	0x010a
        /*07de*/ 	.byte	0x3f
	.zero		1


	//   ....[65]....
        /*07e0*/ 	.word	0x0000c430
        /*07e4*/ 	.word	0x00000009
        /*07e8*/ 	.word	0x00029840
        /*07ec*/ 	.short	0x010a
        /*07ee*/ 	.byte	0x3f
	.zero		1


	//   ....[66]....
        /*07f0*/ 	.word	0x0000c490
        /*07f4*/ 	.word	0x00000003
        /*07f8*/ 	.word	0x00029870
        /*07fc*/ 	.short	0x010a
        /*07fe*/ 	.byte	0x3f
	.zero		1


	//   ....[67]....
        /*0800*/ 	.word	0x0000c4f0
        /*0804*/ 	.word	0x00000004
        /*0808*/ 	.word	0x00029860
        /*080c*/ 	.short	0x010a
        /*080e*/ 	.byte	0x3f
	.zero		1


	//   ....[68]....
        /*0810*/ 	.word	0x0000c540
        /*0814*/ 	.word	0x00000014
        /*0818*/ 	.word	0x00029870
        /*081c*/ 	.short	0x010a
        /*081e*/ 	.byte	0x3f
	.zero		1


	//   ....[69]....
        /*0820*/ 	.word	0x0000c590
        /*0824*/ 	.word	0x00000014
        /*0828*/ 	.word	0x00029860
        /*082c*/ 	.short	0x010a
        /*082e*/ 	.byte	0x3f
	.zero		1


	//   ....[70]....
        /*0830*/ 	.word	0x0000c5e0
        /*0834*/ 	.word	0x00000009
        /*0838*/ 	.word	0x00029820
        /*083c*/ 	.short	0x010a
        /*083e*/ 	.byte	0x3f
	.zero		1


	//   ....[71]....
        /*0840*/ 	.word	0x0000c630
        /*0844*/ 	.word	0x00000005
        /*0848*/ 	.word	0x00000000
        /*084c*/ 	.short	0x010a
        /*084e*/ 	.byte	0x3f
	.zero		1


	//   ....[72]....
        /*0850*/ 	.word	0x0000c680
        /*0854*/ 	.word	0x00000007
        /*0858*/ 	.word	0x00000000
        /*085c*/ 	.short	0x010a
        /*085e*/ 	.byte	0x3f
	.zero		1


	//   ....[73]....
        /*0860*/ 	.word	0x0000c6d0
        /*0864*/ 	.word	0x00000005
        /*0868*/ 	.word	0x00029860
        /*086c*/ 	.short	0x010a
        /*086e*/ 	.byte	0x3f
	.zero		1


	//   ....[74]....
        /*0870*/ 	.word	0x0000c720
        /*0874*/ 	.word	0x00000003
        /*0878*/ 	.word	0x00029860
        /*087c*/ 	.short	0x010a
        /*087e*/ 	.byte	0x3f
	.zero		1


	//   ....[75]....
        /*0880*/ 	.word	0x0000c770
        /*0884*/ 	.word	0x00000005
        /*0888*/ 	.word	0x00029880
        /*088c*/ 	.short	0x010a
        /*088e*/ 	.byte	0x3f
	.zero		1


	//----- nvinfo : EIATTR_NUM_MBARRIERS
	.align		4
.L_98:
        /*0890*/ 	.byte	0x03, 0x38
        /*0892*/ 	.short	0x0016


	//----- nvinfo : EIATTR_EXIT_INSTR_OFFSETS
	.align		4
        /*0894*/ 	.byte	0x04, 0x1c
        /*0896*/ 	.short	(.L_100 - .L_99)


	//   ....[0]....
.L_99:
        /*0898*/ 	.word	0x00000a50


	//   ....[1]....
        /*089c*/ 	.word	0x00008fd0


	//   ....[2]....
        /*08a0*/ 	.word	0x0000bd30


	//   ....[3]....
        /*08a4*/ 	.word	0x0000c000


	//----- nvinfo : EIATTR_MAX_THREADS
	.align		4
.L_100:
        /*08a8*/ 	.byte	0x04, 0x05
        /*08aa*/ 	.short	(.L_102 - .L_101)
.L_101:
        /*08ac*/ 	.word	0x00000180
        /*08b0*/ 	.word	0x00000001
        /*08b4*/ 	.word	0x00000001


	//----- nvinfo : EIATTR_CRS_STACK_SIZE
	.align		4
.L_102:
        /*08b8*/ 	.byte	0x04, 0x1e
        /*08ba*/ 	.short	(.L_104 - .L_103)
.L_103:
        /*08bc*/ 	.word	0x00000000


	//----- nvinfo : EIATTR_CBANK_PARAM_SIZE
	.align		4
.L_104:
        /*08c0*/ 	.byte	0x03, 0x19
        /*08c2*/ 	.short	0x0bf0


	//----- nvinfo : EIATTR_PARAM_CBANK
	.align		4
        /*08c4*/ 	.byte	0x04, 0x0a
        /*08c6*/ 	.short	(.L_106 - .L_105)
	.align		4
.L_105:
        /*08c8*/ 	.word	index@(.nv.constant0._ZN7cutlass13device_kernelIN5flash11enable_sm90INS1_16FlashAttnFwdSm90INS1_25CollectiveMainloopFwdSm90ILi2EN4cute5tupleIJNS5_1CILi1EEES8_S8_EEENS6_IJNS7_ILi128EEENS7_ILi160EEENS7_ILi192EEEEEELi128ENS_12float_e4m3_tEfNS_4arch4Sm90ELb0ELb0ELb0ELb0ELb0ELb0ELb0ELb1ELb1ELb0ELb0ELb0EEENS1_21CollectiveEpilogueFwdINS6_IJSA_SA_SB_EEES9_NS_10bfloat16_tESG_Li256ELb0ELb0ELb0ELb1EEENS1_29StaticPersistentTileSchedulerILb0EEEEEEEEEvNT_6ParamsE)
        /*08cc*/ 	.short	0x0210
        /*08ce*/ 	.short	0x0bf0


	//----- nvinfo : EIATTR_SW_WAR
	.align		4
.L_106:
        /*08d0*/ 	.byte	0x04, 0x36
        /*08d2*/ 	.short	(.L_108 - .L_107)
.L_107:
        /*08d4*/ 	.word	0x00000008
.L_108:


//--------------------- .nv.info._ZN7cutlass13device_kernelIN5flash11enable_sm90INS1_16FlashAttnFwdSm90INS1_25CollectiveMainloopFwdSm90ILi2EN4cute5tupleIJNS5_1CILi2EEENS7_ILi1EEES9_EEENS6_IJNS7_ILi128EEENS7_ILi160EEENS7_ILi192EEEEEELi128ENS_12float_e4m3_tEfNS_4arch4Sm90ELb0ELb0ELb0ELb0ELb0ELb0ELb0ELb1ELb1ELb0ELb0ELb0EEENS1_21CollectiveEpilogueFwdINS6_IJSB_SB_SC_EEESA_NS_10bfloat16_tESH_Li256ELb0ELb0ELb0ELb1EEENS1_29StaticPersistentTileSchedulerILb0EEEEEEEEEvNT_6ParamsE --------------------------
	.section	.nv.info._ZN7cutlass13device_kernelIN5flash11enable_sm90INS1_16FlashAttnFwdSm90INS1_25CollectiveMainloopFwdSm90ILi2EN4cute5tupleIJNS5_1CILi2EEENS7_ILi1EEES9_EEENS6_IJNS7_ILi128EEENS7_ILi160EEENS7_ILi192EEEEEELi128ENS_12float_e4m3_tEfNS_4arch4Sm90ELb0ELb0ELb0ELb0ELb0ELb0ELb0ELb1ELb1ELb0ELb0ELb0EEENS1_21CollectiveEpilogueFwdINS6_IJSB_SB_SC_EEESA_NS_10bfloat16_tESH_Li256ELb0ELb0ELb0ELb1EEENS1_29StaticPersistentTileSchedulerILb0EEEEEEEEEvNT_6ParamsE,"",@"SHT_CUDA_INFO"
	.sectionflags	@""
	.align	4


	//----- nvinfo : EIATTR_CUDA_API_VERSION
	.align		4
        /*0000*/ 	.byte	0x04, 0x37
        /*0002*/ 	.short	(.L_110 - .L_109)
.L_109:
        /*0004*/ 	.word	0x00000082


	//----- nvinfo : EIATTR_KPARAM_INFO
	.align		4
.L_110:
        /*0008*/ 	.byte	0x04, 0x17
        /*000a*/ 	.short	(.L_112 - .L_111)
.L_111:
        /*000c*/ 	.word	0x00000000
        /*0010*/ 	.short	0x0000
        /*0012*/ 	.short	0x0070
        /*0014*/ 	.byte	0x00, 0xf0, 0x01, 0x2e


	//----- nvinfo : EIATTR_SPARSE_MMA_MASK
	.align		4
.L_112:
        /*0018*/ 	.byte	0x03, 0x50
        /*001a*/ 	.short	0x0000


	//----- nvinfo : EIATTR_MAXREG_COUNT
	.align		4
        /*001c*/ 	.byte	0x03, 0x1b
        /*001e*/ 	.short	0x00a8


	//----- nvinfo : EIATTR_NUM_BARRIERS
	.align		4
        /*0020*/ 	.byte	0x02, 0x4c
        /*0022*/ 	.byte	0x10
	.zero		1


	//----- nvinfo : EIATTR_EXTERNS
	.align		4
        /*0024*/ 	.byte	0x04, 0x0f
        /*0026*/ 	.short	(.L_114 - .L_113)


	//   ....[0]....
	.align		4
.L_113:
        /*0028*/ 	.word	index@(__assertfail)


	//----- nvinfo : EIATTR_ANNOTATIONS
	.align		4
.L_114:
        /*002c*/ 	.byte	0x04, 0x55
        /*002e*/ 	.short	(.L_116 - .L_115)


	//   ....[0]....
.L_115:
        /* <DEDUP_REMOVED lines=34> */


	//----- nvinfo : EIATTR_MERCURY_ISA_VERSION
	.align		4
.L_116:
        /*0240*/ 	.byte	0x03, 0x5f
        /*0242*/ 	.short	0x0101


	//----- nvinfo : EIATTR_INT_WARP_WIDE_INSTR_OFFSETS
	.align		4
        /*0244*/ 	.byte	0x04, 0x31
        /*0246*/ 	.short	(.L_118 - .L_117)


	//   ....[0]....
.L_117:
        /*0248*/ 	.word	0x00000190


	//   ....[1]....
        /*024c*/ 	.word	0x000001d0


	//   ....[2]....
        /*0250*/ 	.word	0x00000240


	//   ....[3]....
        /*0254*/ 	.word	0x00009df0


	//----- nvinfo : EIATTR_COOP_GROUP_MASK_REGIDS
	.align		4
.L_118:
        /*0258*/ 	.byte	0x04, 0x29
        /*025a*/ 	.short	(.L_120 - .L_119)


	//   ....[0]....
.L_119:
        /*025c*/ 	.word	0xffffffff


	//   ....[1]....
        /*0260*/ 	.word	0xffffffff


	//   ....[2]....
        /*0264*/ 	.word	0xffffffff


	//   ....[3]....
        /*0268*/ 	.word	0xffffffff


	//   ....[4]....
        /*026c*/ 	.word	0xffffffff


	//   ....[5]....
        /*0270*/ 	.word	0xffffffff


	//   ....[6]....
        /*0274*/ 	.word	0xffffffff


	//   ....[7]....
        /*0278*/ 	.word	0xffffffff


	//   ....[8]....
        /*027c*/ 	.word	0xffffffff


	//   ....[9]....
        /*0280*/ 	.word	0xffffffff


	//   ....[10]....
        /*0284*/ 	.word	0xffffffff


	//   ....[11]....
        /*0288*/ 	.word	0xffffffff


	//   ....[12]....
        /*028c*/ 	.word	0xffffffff


	//   ....[13]....
        /*0290*/ 	.word	0xffffffff


	//   ....[14]....
        /*0294*/ 	.word	0xffffffff


	//   ....[15]....
        /*0298*/ 	.word	0xffffffff


	//   ....[16]....
        /*029c*/ 	.word	0xffffffff


	//   ....[17]....
        /*02a0*/ 	.word	0xffffffff


	//   ....[18]....
        /*02a4*/ 	.word	0xffffffff


	//   ....[19]....
        /*02a8*/ 	.word	0xffffffff


	//   ....[20]....
        /*02ac*/ 	.word	0xffffffff


	//   ....[21]....
        /*02b0*/ 	.word	0xffffffff


	//   ....[22]....
        /*02b4*/ 	.word	0xffffffff


	//   ....[23]....
        /*02b8*/ 	.word	0xffffffff


	//   ....[24]....
        /*02bc*/ 	.word	0xffffffff


	//   ....[25]....
        /*02c0*/ 	.word	0xffffffff


	//   ....[26]....
        /*02c4*/ 	.word	0xffffffff


	//   ....[27]....
        /*02c8*/ 	.word	0xffffffff


	//   ....[28]....
        /*02cc*/ 	.word	0xffffffff


	//   ....[29]....
        /*02d0*/ 	.word	0xffffffff


	//   ....[30]....
        /*02d4*/ 	.word	0xffffffff


	//   ....[31]....
        /*02d8*/ 	.word	0xffffffff


	//   ....[32]....
        /*02dc*/ 	.word	0xffffffff


	//   ....[33]....
        /*02e0*/ 	.word	0xffffffff


	//   ....[34]....
        /*02e4*/ 	.word	0xffffffff


	//   ....[35]....
        /*02e8*/ 	.word	0xffffffff


	//   ....[36]....
        /*02ec*/ 	.word	0xffffffff


	//   ....[37]....
        /*02f0*/ 	.word	0xffffffff


	//   ....[38]....
        /*02f4*/ 	.word	0xffffffff


	//   ....[39]....
        /*02f8*/ 	.word	0xffffffff


	//   ....[40]....
        /*02fc*/ 	.word	0xffffffff


	//   ....[41]....
        /*0300*/ 	.word	0xffffffff


	//   ....[42]....
        /*0304*/ 	.word	0xffffffff


	//   ....[43]....
        /*0308*/ 	.word	0xffffffff


	//   ....[44]....
        /*030c*/ 	.word	0xffffffff


	//   ....[45]....
        /*0310*/ 	.word	0xffffffff


	//   ....[46]....
        /*0314*/ 	.word	0xffffffff


	//   ....[47]....
        /*0318*/ 	.word	0xffffffff


	//   ....[48]....
        /*031c*/ 	.word	0xffffffff


	//   ....[49]....
        /*0320*/ 	.word	0xffffffff


	//   ....[50]....
        /*0324*/ 	.word	0xffffffff


	//   ....[51]....
        /*0328*/ 	.word	0xffffffff


	//   ....[52]....
        /*032c*/ 	.word	0xffffffff


	//   ....[53]....
        /*0330*/ 	.word	0xffffffff


	//   ....[54]....
        /*0334*/ 	.word	0xffffffff


	//   ....[55]....
        /*0338*/ 	.word	0xffffffff


	//   ....[56]....
        /*033c*/ 	.word	0x0500000f


	//----- nvinfo : EIATTR_COOP_GROUP_INSTR_OFFSETS
	.align		4
.L_120:
        /*0340*/ 	.byte	0x04, 0x28
        /*0342*/ 	.short	(.L_122 - .L_121)


	//   ....[0]....
.L_121:
        /*0344*/ 	.word	0x00000070


	//   ....[1]....
        /*0348*/ 	.word	0x000001a0


	//   ....[2]....
        /*034c*/ 	.word	0x000001f0


	//   ....[3]....
        /*0350*/ 	.word	0x00000430


	//   ....[4]....
        /*0354*/ 	.word	0x00000650


	//   ....[5]....
        /*0358*/ 	.word	0x00000880


	//   ....[6]....
        /*035c*/ 	.word	0x00000b00


	//   ....[7]....
        /*0360*/ 	.word	0x00000e40


	//   ....[8]....
        /*0364*/ 	.word	0x00001370


	//   ....[9]....
        /*0368*/ 	.word	0x000032a0


	//   ....[10]....
        /*036c*/ 	.word	0x000033a0


	//   ....[11]....
        /*0370*/ 	.word	0x000038a0


	//   ....[12]....
        /*0374*/ 	.word	0x00003940


	//   ....[13]....
        /*0378*/ 	.word	0x00005f60


	//   ....[14]....
        /*037c*/ 	.word	0x00005f70


	//   ....[15]....
        /*0380*/ 	.word	0x00005fa0


	//   ....[16]....
        /*0384*/ 	.word	0x00005fb0


	//   ....[17]....
        /*0388*/ 	.word	0x00007a90


	//   ....[18]....
        /*038c*/ 	.word	0x00007aa0


	//   ....[19]....
        /*0390*/ 	.word	0x00007b20


	//   ....[20]....
        /*0394*/ 	.word	0x00007b30


	//   ....[21]....
        /*0398*/ 	.word	0x00008a50


	//   ....[22]....
        /*039c*/ 	.word	0x00008a60


	//   ....[23]....
        /*03a0*/ 	.word	0x00008a70


	//   ....[24]....
        /*03a4*/ 	.word	0x00008a80


	//   ....[25]....
        /*03a8*/ 	.word	0x00008a90


	//   ....[26]....
        /*03ac*/ 	.word	0x00008aa0


	//   ....[27]....
        /*03b0*/ 	.word	0x00008ab0


	//   ....[28]....
        /*03b4*/ 	.word	0x00008ac0


	//   ....[29]....
        /*03b8*/ 	.word	0x00008af0


	//   ....[30]....
        /*03bc*/ 	.word	0x00008b00


	//   ....[31]....
        /*03c0*/ 	.word	0x00008b30


	//   ....[32]....
        /*03c4*/ 	.word	0x00008b40


	//   ....[33]....
        /*03c8*/ 	.word	0x00008b70


	//   ....[34]....
        /*03cc*/ 	.word	0x00008b80


	//   ....[35]....
        /*03d0*/ 	.word	0x00008bd0


	//   ....[36]....
        /*03d4*/ 	.word	0x00008be0


	//   ....[37]....
        /*03d8*/ 	.word	0x00008bf0


	//   ....[38]....
        /*03dc*/ 	.word	0x00008c00


	//   ....[39]....
        /*03e0*/ 	.word	0x00008c20


	//   ....[40]....
        /*03e4*/ 	.word	0x00008c30


	//   ....[41]....
        /*03e8*/ 	.word	0x00008c40


	//   ....[42]....
        /*03ec*/ 	.word	0x00008c50


	//   ....[43]....
        /*03f0*/ 	.word	0x00008c60


	//   ....[44]....
        /*03f4*/ 	.word	0x00008c70


	//   ....[45]....
        /*03f8*/ 	.word	0x00008c80


	//   ....[46]....
        /*03fc*/ 	.word	0x00008cb0


	//   ....[47]....
        /*0400*/ 	.word	0x00008cc0


	//   ....[48]....
        /*0404*/ 	.word	0x00008cd0


	//   ....[49]....
        /*0408*/ 	.word	0x00008ce0


	//   ....[50]....
        /*040c*/ 	.word	0x00008cf0


	//   ....[51]....
        /*0410*/ 	.word	0x00008d00


	//   ....[52]....
        /*0414*/ 	.word	0x00008d10


	//   ....[53]....
        /*0418*/ 	.word	0x00008fc0


	//   ....[54]....
        /*041c*/ 	.word	0x00009f70


	//   ....[55]....
        /*0420*/ 	.word	0x0000c340


	//   ....[56]....
        /*0424*/ 	.word	0x0000c860


	//----- nvinfo : EIATTR_REG_RECONFIG
	.align		4
.L_122:
        /*0428*/ 	.byte	0x01, 0x54
	.zero		2


	//----- nvinfo : EIATTR_SYSCALL_OFFSETS
	.align		4
        /*042c*/ 	.byte	0x04, 0x46
        /*042e*/ 	.short	(.L_124 - .L_123)


	//   ....[0]....
.L_123:
        /*0430*/ 	.word	0x00001a00


	//   ....[1]....
        /*0434*/ 	.word	0x00009850


	//   ....[2]....
        /*0438*/ 	.word	0x000099d0


	//   ....[3]....
        /*043c*/ 	.word	0x00009b10


	//   ....[4]....
        /*0440*/ 	.word	0x00009c30


	//----- nvinfo : EIATTR_MBARRIER_INSTR_OFFSETS
	.align		4
.L_124:
        /*0444*/ 	.byte	0x04, 0x39
        /*0446*/ 	.short	(.L_126 - .L_125)


	//   ....[0]....
.L_125:
        /*0448*/ 	.word	0x000002d0
        /*044c*/ 	.word	0x000000ff
        /*0450*/ 	.word	0x00029800
        /*0454*/ 	.short	0x0100
        /*0456*/ 	.byte	0x08
	.zero		1


	//   ....[1]....
        /*0458*/ 	.word	0x000002e0
        /*045c*/ 	.word	0x000000ff
        /*0460*/ 	.word	0x00029820
        /*0464*/ 	.short	0x0100
        /*0466*/ 	.byte	0x08
	.zero		1


	//   ....[2]....
        /*0468*/ 	.word	0x000003d0
        /*046c*/ 	.word	0x000000ff
        /*0470*/ 	.word	0x00029830
        /*0474*/ 	.short	0x0100
        /*0476*/ 	.byte	0x08
	.zero		1


	//   ....[3]....
        /*0478*/ 	.word	0x000003e0
        /*047c*/ 	.word	0x000000ff
        /*0480*/ 	.word	0x00029840
        /*0484*/ 	.short	0x0100
        /*0486*/ 	.byte	0x08
	.zero		1


	//   ....[4]....
        /*0488*/ 	.word	0x000003f0
        /*048c*/ 	.word	0x000000ff
        /*0490*/ 	.word	0x00029838
        /*0494*/ 	.short	0x0100
        /*0496*/ 	.byte	0x08
	.zero		1


	//   ....[5]....
        /*0498*/ 	.word	0x00000400
        /*049c*/ 	.word	0x000000ff
        /*04a0*/ 	.word	0x00029848
        /*04a4*/ 	.short	0x0100
        /*04a6*/ 	.byte	0x08
	.zero		1


	//   ....[6]....
        /*04a8*/ 	.word	0x00000600
        /*04ac*/ 	.word	0x000000ff
        /*04b0*/ 	.word	0x00029850
        /*04b4*/ 	.short	0x0100
        /*04b6*/ 	.byte	0x08
	.zero		1


	//   ....[7]....
        /*04b8*/ 	.word	0x00000610
        /*04bc*/ 	.word	0x000000ff
        /*04c0*/ 	.word	0x00029860
        /*04c4*/ 	.short	0x0100
        /*04c6*/ 	.byte	0x08
	.zero		1


	//   ....[8]....
        /*04c8*/ 	.word	0x00000620
        /*04cc*/ 	.word	0x000000ff
        /*04d0*/ 	.word	0x00029858
        /*04d4*/ 	.short	0x0100
        /*04d6*/ 	.byte	0x08
	.zero		1


	//   ....[9]....
        /*04d8*/ 	.word	0x00000630
        /*04dc*/ 	.word	0x000000ff
        /*04e0*/ 	.word	0x00029868
        /*04e4*/ 	.short	0x0100
        /*04e6*/ 	.byte	0x08
	.zero		1


	//   ....[10]....
        /*04e8*/ 	.word	0x00000830
        /*04ec*/ 	.word	0x000000ff
        /*04f0*/ 	.word	0x00029870
        /*04f4*/ 	.short	0x0100
        /*04f6*/ 	.byte	0x08
	.zero		1


	//   ....[11]....
        /*04f8*/ 	.word	0x00000840
        /*04fc*/ 	.word	0x000000ff
        /*0500*/ 	.word	0x00029880
        /*0504*/ 	.short	0x0100
        /*0506*/ 	.byte	0x08
	.zero		1


	//   ....[12]....
        /*0508*/ 	.word	0x00000850
        /*050c*/ 	.word	0x000000ff
        /*0510*/ 	.word	0x00029878
        /*0514*/ 	.short	0x0100
        /*0516*/ 	.byte	0x08
	.zero		1


	//   ....[13]....
        /*0518*/ 	.word	0x00000860
        /*051c*/ 	.word	0x000000ff
        /*0520*/ 	.word	0x00029888
        /*0524*/ 	.short	0x0100
        /*0526*/ 	.byte	0x08
	.zero		1


	//   ....[14]....
        /*0528*/ 	.word	0x00000ab0
        /*052c*/ 	.word	0x000000ff
        /*0530*/ 	.word	0x00029890
        /*0534*/ 	.short	0x0100
        /*0536*/ 	.byte	0x08
	.zero		1


	//   ....[15]....
        /*0538*/ 	.word	0x00000ac0
        /*053c*/ 	.word	0x000000ff
        /*0540*/ 	.word	0x000298a0
        /*0544*/ 	.short	0x0100
        /*0546*/ 	.byte	0x08
	.zero		1


	//   ....[16]....
        /*0548*/ 	.word	0x00000ad0
        /*054c*/ 	.word	0x000000ff
        /*0550*/ 	.word	0x00029898
        /*0554*/ 	.short	0x0100
        /*0556*/ 	.byte	0x08
	.zero		1


	//   ....[17]....
        /*0558*/ 	.word	0x00000ae0
        /*055c*/ 	.word	0x000000ff
        /*0560*/ 	.word	0x000298a8
        /*0564*/ 	.short	0x0100
        /*0566*/ 	.byte	0x08
	.zero		1


	//   ....[18]....
        /*0568*/ 	.word	0x00000d90
        /*056c*/ 	.word	0x000000ff
        /*0570*/ 	.word	0x000298b0
        /*0574*/ 	.short	0x0100
        /*0576*/ 	.byte	0x08
	.zero		1


	//   ....[19]....
        /*0578*/ 	.word	0x00000da0
        /*057c*/ 	.word	0x000000ff
        /*0580*/ 	.word	0x000298c0
        /*0584*/ 	.short	0x0100
        /*0586*/ 	.byte	0x08
	.zero		1


	//   ....[20]....
        /*0588*/ 	.word	0x00000db0
        /*058c*/ 	.word	0x000000ff
        /*0590*/ 	.word	0x000298b8
        /*0594*/ 	.short	0x0100
        /*0596*/ 	.byte	0x08
	.zero		1


	//   ....[21]....
        /*0598*/ 	.word	0x00000dc0
        /*059c*/ 	.word	0x000000ff
        /*05a0*/ 	.word	0x000298c8
        /*05a4*/ 	.short	0x0100
        /*05a6*/ 	.byte	0x08
	.zero		1


	//   ....[22]....
        /*05a8*/ 	.word	0x00001a60
        /*05ac*/ 	.word	0x000000ff
        /*05b0*/ 	.word	0x00029800
        /*05b4*/ 	.short	0x010a
        /*05b6*/ 	.byte	0x26
	.zero		1


	//   ....[23]....
        /*05b8*/ 	.word	0x00001ae0
        /*05bc*/ 	.word	0x00000004
        /*05c0*/ 	.word	0x00029830
        /*05c4*/ 	.short	0x010a
        /*05c6*/ 	.byte	0x3f
	.zero		1


	//   ....[24]....
        /*05c8*/ 	.word	0x00001b20
        /*05cc*/ 	.word	0x00000004
        /*05d0*/ 	.word	0x00029830
        /*05d4*/ 	.short	0x010a
        /*05d6*/ 	.byte	0x3f
	.zero		1


	//   ....[25]....
        /*05d8*/ 	.word	0x00003df0
        /*05dc*/ 	.word	0x0000003d
        /*05e0*/ 	.word	0x00000000
        /*05e4*/ 	.short	0x0101
        /*05e6*/ 	.byte	0x3f
	.zero		1


	//   ....[26]....
        /*05e8*/ 	.word	0x00004b60
        /*05ec*/ 	.word	0x000000ff
        /*05f0*/ 	.word	0x00029830
        /*05f4*/ 	.short	0x010a
        /*05f6*/ 	.byte	0x06
	.zero		1


	//   ....[27]....
        /*05f8*/ 	.word	0x00004ba0
        /*05fc*/ 	.word	0x000000ff
        /*0600*/ 	.word	0x00029830
        /*0604*/ 	.short	0x010a
        /*0606*/ 	.byte	0x06
	.zero		1


	//   ....[28]....
        /*0608*/ 	.word	0x000057c0
        /*060c*/ 	.word	0x000000ff
        /*0610*/ 	.word	0x00029850
        /*0614*/ 	.short	0x010a
        /*0616*/ 	.byte	0x06
	.zero		1


	//   ....[29]....
        /*0618*/ 	.word	0x00005800
        /*061c*/ 	.word	0x000000ff
        /*0620*/ 	.word	0x00029850
        /*0624*/ 	.short	0x010a
        /*0626*/ 	.byte	0x06
	.zero		1


	//   ....[30]....
        /*0628*/ 	.word	0x00006dd0
        /*062c*/ 	.word	0x00000005
        /*0630*/ 	.word	0x00000000
        /*0634*/ 	.short	0x0101
        /*0636*/ 	.byte	0x3f
	.zero		1


	//   ....[31]....
        /*0638*/ 	.word	0x00007100
        /*063c*/ 	.word	0x000000ff
        /*0640*/ 	.word	0x00000000
        /*0644*/ 	.short	0x0101
        /*0646*/ 	.byte	0x06
	.zero		1


	//   ....[32]....
        /*0648*/ 	.word	0x00007780
        /*064c*/ 	.word	0x000000ff
        /*0650*/ 	.word	0x00029850
        /*0654*/ 	.short	0x010a
        /*0656*/ 	.byte	0x08
	.zero		1


	//   ....[33]....
        /*0658*/ 	.word	0x000077c0
        /*065c*/ 	.word	0x000000ff
        /*0660*/ 	.word	0x00029850
        /*0664*/ 	.short	0x010a
        /*0666*/ 	.byte	0x08
	.zero		1


	//   ....[34]....
        /*0668*/ 	.word	0x00008510
        /*066c*/ 	.word	0x000000ff
        /*0670*/ 	.word	0x00000000
        /*0674*/ 	.short	0x0101
        /*0676*/ 	.byte	0x08
	.zero		1


	//   ....[35]....
        /*0678*/ 	.word	0x00009160
        /*067c*/ 	.word	0x000000ff
        /*0680*/ 	.word	0x00000000
        /*0684*/ 	.short	0x0101
        /*0686*/ 	.byte	0x07
	.zero		1


	//   ....[36]....
        /*0688*/ 	.word	0x00009170
        /*068c*/ 	.word	0x000000ff
        /*0690*/ 	.word	0x00000000
        /*0694*/ 	.short	0x0101
        /*0696*/ 	.byte	0x06
	.zero		1


	//   ....[37]....
        /*0698*/ 	.word	0x0000a170
        /*069c*/ 	.word	0x00000002
        /*06a0*/ 	.word	0x00029880
        /*06a4*/ 	.short	0x010a
        /*06a6*/ 	.byte	0x3f
	.zero		1


	//   ....[38]....
        /*06a8*/ 	.word	0x0000a3f0
        /*06ac*/ 	.word	0x00000002
        /*06b0*/ 	.word	0x00029840
        /*06b4*/ 	.short	0x010a
        /*06b6*/ 	.byte	0x3f
	.zero		1


	//   ....[39]....
        /*06b8*/ 	.word	0x0000a900
        /*06bc*/ 	.word	0x000000ff
        /*06c0*/ 	.word	0x00029820
        /*06c4*/ 	.short	0x010a
        /*06c6*/ 	.byte	0x28
	.zero		1


	//   ....[40]....
        /*06c8*/ 	.word	0x0000abb0
        /*06cc*/ 	.word	0x00000004
        /*06d0*/ 	.word	0x00029880
        /*06d4*/ 	.short	0x010a
        /*06d6*/ 	.byte	0x3f
	.zero		1


	//   ....[41]....
        /*06d8*/ 	.word	0x0000aed0
        /*06dc*/ 	.word	0x00000004
        /*06e0*/ 	.word	0x00029840
        /*06e4*/ 	.short	0x010a
        /*06e6*/ 	.byte	0x3f
	.zero		1


	//   ....[42]....
        /*06e8*/ 	.word	0x0000b460
        /*06ec*/ 	.word	0x00000003
        /*06f0*/ 	.word	0x00029870
        /*06f4*/ 	.short	0x010a
        /*06f6*/ 	.byte	0x3f
	.zero		1


	//   ....[43]....
        /*06f8*/ 	.word	0x0000b4d0
        /*06fc*/ 	.word	0x00000002
        /*0700*/ 	.word	0x00029860
        /*0704*/ 	.short	0x010a
        /*0706*/ 	.byte	0x3f
	.zero		1


	//   ....[44]....
        /*0708*/ 	.word	0x0000b9d0
        /*070c*/ 	.word	0x00000002
        /*0710*/ 	.word	0x00029850
        /*0714*/ 	.short	0x0101
        /*0716*/ 	.byte	0x3f
	.zero		1


	//   ....[45]....
        /*0718*/ 	.word	0x0000ba60
        /*071c*/ 	.word	0x00000002
        /*0720*/ 	.word	0x00000000
        /*0724*/ 	.short	0x0101
        /*0726*/ 	.byte	0x3f
	.zero		1


	//   ....[46]....
        /*0728*/ 	.word	0x0000bb70
        /*072c*/ 	.word	0x00000014
        /*0730*/ 	.word	0x00029870
        /*0734*/ 	.short	0x010a
        /*0736*/ 	.byte	0x3f
	.zero		1


	//   ....[47]....
        /*0738*/ 	.word	0x0000bc00
        /*073c*/ 	.word	0x00000014
        /*0740*/ 	.word	0x00029860
        /*0744*/ 	.short	0x010a
        /*0746*/ 	.byte	0x3f
	.zero		1


	//   ....[48]....
        /*0748*/ 	.word	0x0000c100
        /*074c*/ 	.word	0x00000014
        /*0750*/ 	.word	0x00029850
        /*0754*/ 	.short	0x0101
        /*0756*/ 	.byte	0x3f
	.zero		1


	//   ....[49]....
        /*0758*/ 	.word	0x0000c190
        /*075c*/ 	.word	0x00000014
        /*0760*/ 	.word	0x00000000
        /*0764*/ 	.short	0x0101
        /*0766*/ 	.byte	0x3f
	.zero		1


	//   ....[50]....
        /*0768*/ 	.word	0x0000c2f0
        /*076c*/ 	.word	0x00000009
        /*0770*/ 	.word	0x00029820
        /*0774*/ 	.short	0x010a
        /*0776*/ 	.byte	0x3f
	.zero		1


	//   ....[51]....
        /*0778*/ 	.word	0x0000c460
        /*077c*/ 	.word	0x00000005
        /*0780*/ 	.word	0x00000000
        /*0784*/ 	.short	0x010a
        /*0786*/ 	.byte	0x3f
	.zero		1


	//   ....[52]....
        /*0788*/ 	.word	0x0000c4d0
        /*078c*/ 	.word	0x00000007
        /*0790*/ 	.word	0x00000000
        /*0794*/ 	.short	0x010a
        /*0796*/ 	.byte	0x3f
	.zero		1


	//   ....[53]....
        /*0798*/ 	.word	0x0000c530
        /*079c*/ 	.word	0x00000005
        /*07a0*/ 	.word	0x00029860
        /*07a4*/ 	.short	0x010a
        /*07a6*/ 	.byte	0x3f
	.zero		1


	//   ....[54]....
        /*07a8*/ 	.word	0x0000c580
        /*07ac*/ 	.word	0x00000003
        /*07b0*/ 	.word	0x00029860
        /*07b4*/ 	.short	0x010a
        /*07b6*/ 	.byte	0x3f
	.zero		1


	//   ....[55]....
        /*07b8*/ 	.word	0x0000c5c0
        /*07bc*/ 	.word	0x00000005
        /*07c0*/ 	.word	0x00029880
        /*07c4*/ 	.short	0x010a
        /*07c6*/ 	.byte	0x3f
	.zero		1


	//   ....[56]....
        /*07c8*/ 	.word	0x0000c5e0
        /*07cc*/ 	.word	0x00000003
        /*07d0*/ 	.word	0x00029880
        /*07d4*/ 	.short	0x010a
        /*07d6*/ 	.byte	0x3f
	.zero		1


	//   ....[57]....
        /*07d8*/ 	.word	0x0000c650
        /*07dc*/ 	.word	0x00000003
        /*07e0*/ 	.word	0x00029800
        /*07e4*/ 	.short	0x010a
        /*07e6*/ 	.byte	0x3f
	.zero		1


	//   ....[58]....
        /*07e8*/ 	.word	0x0000c6a0
        /*07ec*/ 	.word	0x00000004
        /*07f0*/ 	.word	0x00029830
        /*07f4*/ 	.short	0x010a
        /*07f6*/ 	.byte	0x3f
	.zero		1


	//   ....[59]....
        /*07f8*/ 	.word	0x0000c700
        /*07fc*/ 	.word	0x00000003
        /*0800*/ 	.word	0x00029830
        /*0804*/ 	.short	0x010a
        /*0806*/ 	.byte	0x3f
	.zero		1


	//   ....[60]....
        /*0808*/ 	.word	0x0000c760
        /*080c*/ 	.word	0x00000003
        /*0810*/ 	.word	0x00029850
        /*0814*/ 	.short	0x010a
        /*0816*/ 	.byte	0x3f
	.zero		1


	//   ....[61]....
        /*0818*/ 	.word	0x0000c7c0
        /*081c*/ 	.word	0x00000007
        /*0820*/ 	.word	0x00029850
        /*0824*/ 	.short	0x010a
        /*0826*/ 	.byte	0x3f
	.zero		1


	//   ....[62]....
        /*0828*/ 	.word	0x0000c910
        /*082c*/ 	.word	0x00000002
        /*0830*/ 	.word	0x00029880
        /*0834*/ 	.short	0x010a
        /*0836*/ 	.byte	0x3f
	.zero		1


	//   ....[63]....
        /*0838*/ 	.word	0x0000c960
        /*083c*/ 	.word	0x00000002
        /*0840*/ 	.word	0x00029840
        /*0844*/ 	.short	0x010a
        /*0846*/ 	.byte	0x3f
	.zero		1


	//   ....[64]....
        /*0848*/ 	.word	0x0000c9c0
        /*084c*/ 	.word	0x00000003
        /*0850*/ 	.word	0x00029820
        /*0854*/ 	.short	0x010a
        /*0856*/ 	.byte	0x3f
	.zero		1


	//   ....[65]....
        /*0858*/ 	.word	0x0000ca10
        /*085c*/ 	.word	0x00000004
        /*0860*/ 	.word	0x00029880
        /*0864*/ 	.short	0x010a
        /*0866*/ 	.byte	0x3f
	.zero		1


	//   ....[66]....
        /*0868*/ 	.word	0x0000ca60
        /*086c*/ 	.word	0x00000004
        /*0870*/ 	.word	0x00029840
        /*0874*/ 	.short	0x010a
        /*0876*/ 	.byte	0x3f
	.zero		1


	//   ....[67]....
        /*0878*/ 	.word	0x0000cac0
        /*087c*/ 	.word	0x00000003
        /*0880*/ 	.word	0x00029870
        /*0884*/ 	.short	0x010a
        /*0886*/ 	.byte	0x3f
	.zero		1


	//   ....[68]....
        /*0888*/ 	.word	0x0000cb20
        /*088c*/ 	.word	0x00000004
        /*0890*/ 	.word	0x00029860
        /*0894*/ 	.short	0x010a
        /*0896*/ 	.byte	0x3f
	.zero		1


	//   ....[69]....
        /*0898*/ 	.word	0x0000cb70
        /*089c*/ 	.word	0x00000014
        /*08a0*/ 	.word	0x00029870
        /*08a4*/ 	.short	0x010a
        /*08a6*/ 	.byte	0x3f
	.zero		1


	//   ....[70]....
        /*08a8*/ 	.word	0x0000cbc0
        /*08ac*/ 	.word	0x00000014
        /*08b0*/ 	.word	0x00029860
        /*08b4*/ 	.short	0x010a
        /*08b6*/ 	.byte	0x3f
	.zero		1


	//   ....[71]....
        /*08b8*/ 	.word	0x0000cc10
        /*08bc*/ 	.word	0x00000009
        /*08c0*/ 	.word	0x00029820
        /*08c4*/ 	.short	0x010a
        /*08c6*/ 	.byte	0x3f
	.zero		1


	//   ....[72]....
        /*08c8*/ 	.word	0x0000cc60
        /*08cc*/ 	.word	0x00000005
        /*08d0*/ 	.word	0x00000000
        /*08d4*/ 	.short	0x010a
        /*08d6*/ 	.byte	0x3f
	.zero		1


	//   ....[73]....
        /*08d8*/ 	.word	0x0000ccb0
        /*08dc*/ 	.word	0x00000007
        /*08e0*/ 	.word	0x00000000
        /*08e4*/ 	.short	0x010a
        /*08e6*/ 	.byte	0x3f
	.zero		1


	//   ....[74]....
        /*08e8*/ 	.word	0x0000cd00
        /*08ec*/ 	.word	0x00000005
        /*08f0*/ 	.word	0x00029860
        /*08f4*/ 	.short	0x010a
        /*08f6*/ 	.byte	0x3f
	.zero		1


	//   ....[75]....
        /*08f8*/ 	.word	0x0000cd50
        /*08fc*/ 	.word	0x00000003
        /*0900*/ 	.word	0x00029860
        /*0904*/ 	.short	0x010a
        /*0906*/ 	.byte	0x3f
	.zero		1


	//   ....[76]....
        /*0908*/ 	.word	0x0000cda0
        /*090c*/ 	.word	0x00000005
        /*0910*/ 	.word	0x00029880
        /*0914*/ 	.short	0x010a
        /*0916*/ 	.byte	0x3f
	.zero		1


	//----- nvinfo : EIATTR_NUM_MBARRIERS
	.align		4
.L_126:
        /*0918*/ 	.byte	0x03, 0x38
        /*091a*/ 	.short	0x0016


	//----- nvinfo : EIATTR_EXIT_INSTR_OFFSETS
	.align		4
        /*091c*/ 	.byte	0x04, 0x1c
        /*091e*/ 	.short	(.L_128 - .L_127)


	//   ....[0]....
.L_127:
        /*0920*/ 	.word	0x00000fb0


	//   ....[1]....
        /*0924*/ 	.word	0x00009220


	//   ....[2]....
        /*0928*/ 	.word	0x0000c360


	//   ....[3]....
        /*092c*/ 	.word	0x0000c630


	//----- nvinfo : EIATTR_MAX_THREADS
	.align		4
.L_128:
        /*0930*/ 	.byte	0x04, 0x05
        /*0932*/ 	.short	(.L_130 - .L_129)
.L_129:
        /*0934*/ 	.word	0x00000180
        /*0938*/ 	.word	0x00000001
        /*093c*/ 	.word	0x00000001


	//----- nvinfo : EIATTR_CRS_STACK_SIZE
	.align		4
.L_130:
        /*0940*/ 	.byte	0x04, 0x1e
        /*0942*/ 	.short	(.L_132 - .L_131)
.L_131:
        /*0944*/ 	.word	0x00000000


	//----- nvinfo : EIATTR_CBANK_PARAM_SIZE
	.align		4
.L_132:
        /*0948*/ 	.byte	0x03, 0x19
        /*094a*/ 	.short	0x0bf0


	//----- nvinfo : EIATTR_PARAM_CBANK
	.align		4
        /*094c*/ 	.byte	0x04, 0x0a
        /*094e*/ 	.short	(.L_134 - .L_133)
	.align		4
.L_133:
        /*0950*/ 	.word	index@(.nv.constant0._ZN7cutlass13device_kernelIN5flash11enable_sm90INS1_16FlashAttnFwdSm90INS1_25CollectiveMainloopFwdSm90ILi2EN4cute5tupleIJNS5_1CILi2EEENS7_ILi1EEES9_EEENS6_IJNS7_ILi128EEENS7_ILi160EEENS7_ILi192EEEEEELi128ENS_12float_e4m3_tEfNS_4arch4Sm90ELb0ELb0ELb0ELb0ELb0ELb0ELb0ELb1ELb1ELb0ELb0ELb0EEENS1_21CollectiveEpilogueFwdINS6_IJSB_SB_SC_EEESA_NS_10bfloat16_tESH_Li256ELb0ELb0ELb0ELb1EEENS1_29StaticPersistentTileSchedulerILb0EEEEEEEEEvNT_6ParamsE)
        /*0954*/ 	.short	0x0210
        /*0956*/ 	.short	0x0bf0


	//----- nvinfo : EIATTR_SW_WAR
	.align		4
.L_134:
        /*0958*/ 	.byte	0x04, 0x36
        /*095a*/ 	.short	(.L_136 - .L_135)
.L_135:
        /*095c*/ 	.word	0x00000008
.L_136:


//--------------------- .nv.info._ZN7cutlass13device_kernelIN5flash11enable_sm90INS1_16FlashAttnFwdSm90INS1_25CollectiveMainloopFwdSm90ILi2EN4cute5tupleIJNS5_1CILi1EEES8_S8_EEENS6_IJNS7_ILi128EEENS7_ILi160EEENS7_ILi192EEEEEELi128ENS_12float_e4m3_tEfNS_4arch4Sm90ELb0ELb0ELb0ELb1ELb0ELb0ELb0ELb1ELb1ELb0ELb0ELb0EEENS1_21CollectiveEpilogueFwdINS6_IJSA_SA_SB_EEES9_NS_10bfloat16_tESG_Li256ELb1ELb0ELb0ELb1EEENS1_36VarlenDynamicPersistentTileSchedulerILi128ELi160ELi256ELi128ELb0ELb0ELb1ELb0ELb1ELb1EEEEEEEEEvNT_6ParamsE --------------------------
	.section	.nv.info._ZN7cutlass13device_kernelIN5flash11enable_sm90INS1_16FlashAttnFwdSm90INS1_25CollectiveMainloopFwdSm90ILi2EN4cute5tupleIJNS5_1CILi1EEES8_S8_EEENS6_IJNS7_ILi128EEENS7_ILi160EEENS7_ILi192EEEEEELi128ENS_12float_e4m3_tEfNS_4arch4Sm90ELb0ELb0ELb0ELb1ELb0ELb0ELb0ELb1ELb1ELb0ELb0ELb0EEENS1_21CollectiveEpilogueFwdINS6_IJSA_SA_SB_EEES9_NS_10bfloat16_tESG_Li256ELb1ELb0ELb0ELb1EEENS1_36VarlenDynamicPersistentTileSchedulerILi128ELi160ELi256ELi128ELb0ELb0ELb1ELb0ELb1ELb1EEEEEEEEEvNT_6ParamsE,"",@"SHT_CUDA_INFO"
	.sectionflags	@""
	.align	4


	//----- nvinfo : EIATTR_CUDA_API_VERSION
	.align		4
        /*0000*/ 	.byte	0x04, 0x37
        /*0002*/ 	.short	(.L_138 - .L_137)
.L_137:
        /*0004*/ 	.word	0x00000082


	//----- nvinfo : EIATTR_KPARAM_INFO
	.align		4
.L_138:
        /*0008*/ 	.byte	0x04, 0x17
        /*000a*/ 	.short	(.L_140 - .L_139)
.L_139:
        /*000c*/ 	.word	0x00000000
        /*0010*/ 	.short	0x0000
        /*0012*/ 	.short	0x0070
        /*0014*/ 	.byte	0x00, 0xf0, 0x01, 0x28


	//----- nvinfo : EIATTR_SPARSE_MMA_MASK
	.align		4
.L_140:
        /*0018*/ 	.byte	0x03, 0x50
        /*001a*/ 	.short	0x0000


	//----- nvinfo : EIATTR_MAXREG_COUNT
	.align		4
        /*001c*/ 	.byte	0x03, 0x1b
        /*001e*/ 	.short	0x00a8


	//----- nvinfo : EIATTR_NUM_BARRIERS
	.align		4
        /*0020*/ 	.byte	0x02, 0x4c
        /*0022*/ 	.byte	0x10
	.zero		1


	//----- nvinfo : EIATTR_EXTERNS
	.align		4
        /*0024*/ 	.byte	0x04, 0x0f
        /*0026*/ 	.short	(.L_142 - .L_141)


	//   ....[0]....
	.align		4
.L_141:
        /*0028*/ 	.word	index@(__assertfail)


	//----- nvinfo : EIATTR_ANNOTATIONS
	.align		4
.L_142:
        /*002c*/ 	.byte	0x04, 0x55
        /*002e*/ 	.short	(.L_144 - .L_143)


	//   ....[0]....
.L_143:
        /* <DEDUP_REMOVED lines=43> */


	//----- nvinfo : EIATTR_MERCURY_ISA_VERSION
	.align		4
.L_144:
        /*02d0*/ 	.byte	0x03, 0x5f
        /*02d2*/ 	.short	0x0101


	//----- nvinfo : EIATTR_UNUSED_LOAD_BYTE_OFFSET
	.align		4
        /*02d4*/ 	.byte	0x04, 0x44
        /*02d6*/ 	.short	(.L_146 - .L_145)


	//   ....[0]....
.L_145:
        /*02d8*/ 	.word	0x00000a70
        /*02dc*/ 	.word	0x0000fff0


	//   ....[1]....
        /*02e0*/ 	.word	0x00008670
        /*02e4*/ 	.word	0x0000fff0


	//----- nvinfo : EIATTR_INT_WARP_WIDE_INSTR_OFFSETS
	.align		4
.L_146:
        /*02e8*/ 	.byte	0x04, 0x31
        /*02ea*/ 	.short	(.L_148 - .L_147)


	//   ....[0]....
.L_147:
        /*02ec*/ 	.word	0x00000160


	//   ....[1]....
        /*02f0*/ 	.word	0x000001a0


	//   ....[2]....
        /*02f4*/ 	.word	0x00000210


	//   ....[3]....
        /*02f8*/ 	.word	0x0000bd40


	//   ....[4]....
        /*02fc*/ 	.word	0x0000bdd0


	//   ....[5]....
        /*0300*/ 	.word	0x0000c590


	//   ....[6]....
        /*0304*/ 	.word	0x0000e080


	//   ....[7]....
        /*0308*/ 	.word	0x0000e110


	//----- nvinfo : EIATTR_COOP_GROUP_MASK_REGIDS
	.align		4
.L_148:
        /*030c*/ 	.byte	0x04, 0x29
        /*030e*/ 	.short	(.L_150 - .L_149)


	//   ....[0]....
.L_149:
        /*0310*/ 	.word	0xffffffff


	//   ....[1]....
        /*0314*/ 	.word	0xffffffff


	//   ....[2]....
        /*0318*/ 	.word	0xffffffff


	//   ....[3]....
        /*031c*/ 	.word	0xffffffff


	//   ....[4]....
        /*0320*/ 	.word	0xffffffff


	//   ....[5]....
        /*0324*/ 	.word	0xffffffff


	//   ....[6]....
        /*0328*/ 	.word	0xffffffff


	//   ....[7]....
        /*032c*/ 	.word	0xffffffff


	//   ....[8]....
        /*0330*/ 	.word	0xffffffff


	//   ....[9]....
        /*0334*/ 	.word	0xffffffff


	//   ....[10]....
        /*0338*/ 	.word	0xffffffff


	//   ....[11]....
        /*033c*/ 	.word	0xffffffff


	//   ....[12]....
        /*0340*/ 	.word	0xffffffff


	//   ....[13]....
        /*0344*/ 	.word	0xffffffff


	//   ....[14]....
        /*0348*/ 	.word	0xffffffff


	//   ....[15]....
        /*034c*/ 	.word	0xffffffff


	//   ....[16]....
        /*0350*/ 	.word	0xffffffff


	//   ....[17]....
        /*0354*/ 	.word	0xffffffff


	//   ....[18]....
        /*0358*/ 	.word	0xffffffff


	//   ....[19]....
        /*035c*/ 	.word	0xffffffff


	//   ....[20]....
        /*0360*/ 	.word	0xffffffff


	//   ....[21]....
        /*0364*/ 	.word	0xffffffff


	//   ....[22]....
        /*0368*/ 	.word	0xffffffff


	//   ....[23]....
        /*036c*/ 	.word	0xffffffff


	//   ....[24]....
        /*0370*/ 	.word	0xffffffff


	//   ....[25]....
        /*0374*/ 	.word	0xffffffff


	//   ....[26]....
        /*0378*/ 	.word	0xffffffff


	//   ....[27]....
        /*037c*/ 	.word	0xffffffff


	//   ....[28]....
        /*0380*/ 	.word	0xffffffff


	//   ....[29]....
        /*0384*/ 	.word	0xffffffff


	//   ....[30]....
        /*0388*/ 	.word	0xffffffff


	//   ....[31]....
        /*038c*/ 	.word	0xffffffff


	//   ....[32]....
        /*0390*/ 	.word	0xffffffff


	//   ....[33]....
        /*0394*/ 	.word	0xffffffff


	//   ....[34]....
        /*0398*/ 	.word	0xffffffff


	//   ....[35]....
        /*039c*/ 	.word	0xffffffff


	//   ....[36]....
        /*03a0*/ 	.word	0xffffffff


	//   ....[37]....
        /*03a4*/ 	.word	0xffffffff


	//   ....[38]....
        /*03a8*/ 	.word	0xffffffff


	//   ....[39]....
        /*03ac*/ 	.word	0xffffffff


	//   ....[40]....
        /*03b0*/ 	.word	0xffffffff


	//   ....[41]....
        /*03b4*/ 	.word	0xffffffff


	//   ....[42]....
        /*03b8*/ 	.word	0xffffffff


	//   ....[43]....
        /*03bc*/ 	.word	0xffffffff


	//   ....[44]....
        /*03c0*/ 	.word	0xffffffff


	//   ....[45]....
        /*03c4*/ 	.word	0xffffffff


	//   ....[46]....
        /*03c8*/ 	.word	0xffffffff


	//   ....[47]....
        /*03cc*/ 	.word	0xffffffff


	//   ....[48]....
        /*03d0*/ 	.word	0xffffffff


	//   ....[49]....
        /*03d4*/ 	.word	0xffffffff


	//   ....[50]....
        /*03d8*/ 	.word	0xffffffff


	//   ....[51]....
        /*03dc*/ 	.word	0xffffffff


	//   ....[52]....
        /*03e0*/ 	.word	0xffffffff


	//   ....[53]....
        /*03e4*/ 	.word	0xffffffff


	//   ....[54]....
        /*03e8*/ 	.word	0xffffffff


	//   ....[55]....
        /*03ec*/ 	.word	0xffffffff


	//   ....[56]....
        /*03f0*/ 	.word	0xffffffff


	//   ....[57]....
        /*03f4*/ 	.word	0xffffffff


	//   ....[58]....
        /*03f8*/ 	.word	0xffffffff


	//   ....[59]....
        /*03fc*/ 	.word	0xffffffff


	//   ....[60]....
        /*0400*/ 	.word	0xffffffff


	//   ....[61]....
        /*0404*/ 	.word	0xffffffff


	//   ....[62]....
        /*0408*/ 	.word	0xffffffff


	//   ....[63]....
        /*040c*/ 	.word	0xffffffff


	//   ....[64]....
        /*0410*/ 	.word	0xffffffff


	//   ....[65]....
        /*0414*/ 	.word	0xffffffff


	//   ....[66]....
        /*0418*/ 	.word	0xffffffff


	//   ....[67]....
        /*041c*/ 	.word	0xffffffff


	//   ....[68]....
        /*0420*/ 	.word	0xffffffff


	//   ....[69]....
        /*0424*/ 	.word	0xffffffff


	//   ....[70]....
        /*0428*/ 	.word	0xffffffff


	//   ....[71]....
        /*042c*/ 	.word	0xffffffff


	//   ....[72]....
        /*0430*/ 	.word	0xffffffff


	//   ....[73]....
        /*0434*/ 	.word	0xffffffff


	//   ....[74]....
        /*0438*/ 	.word	0xffffffff


	//   ....[75]....
        /*043c*/ 	.word	0xffffffff


	//   ....[76]....
        /*0440*/ 	.word	0xffffffff


	//   ....[77]....
        /*0444*/ 	.word	0xffffffff


	//   ....[78]....
        /*0448*/ 	.word	0xffffffff


	//   ....[79]....
        /*044c*/ 	.word	0xffffffff


	//   ....[80]....
        /*0450*/ 	.word	0xffffffff


	//   ....[81]....
        /*0454*/ 	.word	0xffffffff


	//   ....[82]....
        /*0458*/ 	.word	0xffffffff


	//   ....[83]....
        /*045c*/ 	.word	0xffffffff


	//   ....[84]....
        /*0460*/ 	.word	0xffffffff


	//   ....[85]....
        /*0464*/ 	.word	0xffffffff


	//   ....[86]....
        /*0468*/ 	.word	0xffffffff


	//   ....[87]....
        /*046c*/ 	.word	0x0500000f


	//   ....[88]....
        /*0470*/ 	.word	0x0500000f


	//----- nvinfo : EIATTR_COOP_GROUP_INSTR_OFFSETS
	.align		4
.L_150:
        /*0474*/ 	.byte	0x04, 0x28
        /*0476*/ 	.short	(.L_152 - .L_151)


	//   ....[0]....
.L_151:
        /*0478*/ 	.word	0x00000070


	//   ....[1]....
        /*047c*/ 	.word	0x00000170


	//   ....[2]....
        /*0480*/ 	.word	0x000001c0


	//   ....[3]....
        /*0484*/ 	.word	0x000003f0


	//   ....[4]....
        /*0488*/ 	.word	0x00000550


	//   ....[5]....
        /*048c*/ 	.word	0x00000670


	//   ....[6]....
        /*0490*/ 	.word	0x000007d0


	//   ....[7]....
        /*0494*/ 	.word	0x00001730


	//   ....[8]....
        /*0498*/ 	.word	0x00003210


	//   ....[9]....
        /*049c*/ 	.word	0x000032e0


	//   ....[10]....
        /*04a0*/ 	.word	0x000037c0


	//   ....[11]....
        /*04a4*/ 	.word	0x000038b0


	//   ....[12]....
        /*04a8*/ 	.word	0x000060a0


	//   ....[13]....
        /*04ac*/ 	.word	0x000060c0


	//   ....[14]....
        /*04b0*/ 	.word	0x000060f0


	//   ....[15]....
        /*04b4*/ 	.word	0x00006120


	//   ....[16]....
        /*04b8*/ 	.word	0x00007ed0


	//   ....[17]....
        /*04bc*/ 	.word	0x00007ee0


	//   ....[18]....
        /*04c0*/ 	.word	0x00007f60


	//   ....[19]....
        /*04c4*/ 	.word	0x00007f70


	//   ....[20]....
        /*04c8*/ 	.word	0x00008ef0


	//   ....[21]....
        /*04cc*/ 	.word	0x00008f00


	//   ....[22]....
        /*04d0*/ 	.word	0x00008f10


	//   ....[23]....
        /*04d4*/ 	.word	0x00008f20


	//   ....[24]....
        /*04d8*/ 	.word	0x00008f30


	//   ....[25]....
        /*04dc*/ 	.word	0x00008f40


	//   ....[26]....
        /*04e0*/ 	.word	0x00008f50


	//   ....[27]....
        /*04e4*/ 	.word	0x00008f60


	//   ....[28]....
        /*04e8*/ 	.word	0x00008f90


	//   ....[29]....
        /*04ec*/ 	.word	0x00008fa0


	//   ....[30]....
        /*04f0*/ 	.word	0x00008fd0


	//   ....[31]....
        /*04f4*/ 	.word	0x00008fe0


	//   ....[32]....
        /*04f8*/ 	.word	0x00008ff0


	//   ....[33]....
        /*04fc*/ 	.word	0x00009000


	//   ....[34]....
        /*0500*/ 	.word	0x00009030


	//   ....[35]....
        /*0504*/ 	.word	0x00009060


	//   ....[36]....
        /*0508*/ 	.word	0x00009070


	//   ....[37]....
        /*050c*/ 	.word	0x00009080


	//   ....[38]....
        /*0510*/ 	.word	0x000090a0


	//   ....[39]....
        /*0514*/ 	.word	0x000090b0


	//   ....[40]....
        /*0518*/ 	.word	0x000090e0


	//   ....[41]....
        /*051c*/ 	.word	0x00009110


	//   ....[42]....
        /*0520*/ 	.word	0x00009120


	//   ....[43]....
        /*0524*/ 	.word	0x00009130


	//   ....[44]....
        /*0528*/ 	.word	0x00009140


	//   ....[45]....
        /*052c*/ 	.word	0x00009150


	//   ....[46]....
        /*0530*/ 	.word	0x00009160


	//   ....[47]....
        /*0534*/ 	.word	0x00009170


	//   ....[48]....
        /*0538*/ 	.word	0x00009180


	//   ....[49]....
        /*053c*/ 	.word	0x000091d0


	//   ....[50]....
        /*0540*/ 	.word	0x00009200


	//   ....[51]....
        /*0544*/ 	.word	0x00009230


	//   ....[52]....
        /*0548*/ 	.word	0x0000ac20


	//   ....[53]....
        /*054c*/ 	.word	0x0000ae30


	//   ....[54]....
        /*0550*/ 	.word	0x0000ae60


	//   ....[55]....
        /*0554*/ 	.word	0x0000ae90


	//   ....[56]....
        /*0558*/ 	.word	0x0000aed0


	//   ....[57]....
        /*055c*/ 	.word	0x0000af00


	//   ....[58]....
        /*0560*/ 	.word	0x0000af30


	//   ....[59]....
        /*0564*/ 	.word	0x0000b0c0


	//   ....[60]....
        /*0568*/ 	.word	0x0000b0f0


	//   ....[61]....
        /*056c*/ 	.word	0x0000b120


	//   ....[62]....
        /*0570*/ 	.word	0x0000b150


	//   ....[63]....
        /*0574*/ 	.word	0x0000b180


	//   ....[64]....
        /*0578*/ 	.word	0x0000b1c0


	//   ....[65]....
        /*057c*/ 	.word	0x0000b250


	//   ....[66]....
        /*0580*/ 	.word	0x0000b290


	//   ....[67]....
        /*0584*/ 	.word	0x0000b320


	//   ....[68]....
        /*0588*/ 	.word	0x0000c6e0


	//   ....[69]....
        /*058c*/ 	.word	0x0000ea80


	//   ....[70]....
        /*0590*/ 	.word	0x0000eab0


	//   ....[71]....
        /*0594*/ 	.word	0x0000eae0


	//   ....[72]....
        /*0598*/ 	.word	0x0000eb10


	//   ....[73]....
        /*059c*/ 	.word	0x0000eb40


	//   ....[74]....
        /*05a0*/ 	.word	0x0000eb50


	//   ....[75]....
        /*05a4*/ 	.word	0x0000eb90


	//   ....[76]....
        /*05a8*/ 	.word	0x0000eba0


	//   ....[77]....
        /*05ac*/ 	.word	0x0000ece0


	//   ....[78]....
        /*05b0*/ 	.word	0x0000ed10


	//   ....[79]....
        /*05b4*/ 	.word	0x0000ed40


	//   ....[80]....
        /*05b8*/ 	.word	0x0000ed70


	//   ....[81]....
        /*05bc*/ 	.word	0x0000eda0


	//   ....[82]....
        /*05c0*/ 	.word	0x0000ede0


	//   ....[83]....
        /*05c4*/ 	.word	0x0000ee70


	//   ....[84]....
        /*05c8*/ 	.word	0x0000eeb0


	//   ....[85]....
        /*05cc*/ 	.word	0x0000ef40


	//   ....[86]....
        /*05d0*/ 	.word	0x0000f3b0


	//   ....[87]....
        /*05d4*/ 	.word	0x0000f8d0


	//   ....[88]....
        /*05d8*/ 	.word	0x0000fd60


	//----- nvinfo : EIATTR_REG_RECONFIG
	.align		4
.L_152:
        /*05dc*/ 	.byte	0x01, 0x54
	.zero		2


	//----- nvinfo : EIATTR_SYSCALL_OFFSETS
	.align		4
        /*05e0*/ 	.byte	0x04, 0x46
        /*05e2*/ 	.short	(.L_154 - .L_153)


	//   ....[0]....
.L_153:
        /*05e4*/ 	.word	0x00001910


	//   ....[1]....
        /*05e8*/ 	.word	0x0000bf70


	//   ....[2]....
        /*05ec*/ 	.word	0x0000c0f0


	//   ....[3]....
        /*05f0*/ 	.word	0x0000c230


	//   ....[4]....
        /*05f4*/ 	.word	0x0000c350


	//----- nvinfo : EIATTR_MBARRIER_INSTR_OFFSETS
	.align		4
.L_154:
        /*05f8*/ 	.byte	0x04, 0x39
        /*05fa*/ 	.short	(.L_156 - .L_155)


	//   ....[0]....
.L_155:
        /*05fc*/ 	.word	0x000002a0
        /*0600*/ 	.word	0x000000ff
        /*0604*/ 	.word	0x00029800
        /*0608*/ 	.short	0x0100
        /*060a*/ 	.byte	0x08
	.zero		1


	//   ....[1]....
        /*060c*/ 	.word	0x000002b0
        /*0610*/ 	.word	0x000000ff
        /*0614*/ 	.word	0x00029820
        /*0618*/ 	.short	0x0100
        /*061a*/ 	.byte	0x08
	.zero		1


	//   ....[2]....
        /*061c*/ 	.word	0x000003a0
        /*0620*/ 	.word	0x000000ff
        /*0624*/ 	.word	0x00029830
        /*0628*/ 	.short	0x0100
        /*062a*/ 	.byte	0x08
	.zero		1


	//   ....[3]....
        /*062c*/ 	.word	0x000003b0
        /*0630*/ 	.word	0x000000ff
        /*0634*/ 	.word	0x00029840
        /*0638*/ 	.short	0x0100
        /*063a*/ 	.byte	0x08
	.zero		1


	//   ....[4]....
        /*063c*/ 	.word	0x000003c0
        /*0640*/ 	.word	0x000000ff
        /*0644*/ 	.word	0x00029838
        /*0648*/ 	.short	0x0100
        /*064a*/ 	.byte	0x08
	.zero		1


	//   ....[5]....
        /*064c*/ 	.word	0x000003d0
        /*0650*/ 	.word	0x000000ff
        /*0654*/ 	.word	0x00029848
        /*0658*/ 	.short	0x0100
        /*065a*/ 	.byte	0x08
	.zero		1


	//   ....[6]....
        /*065c*/ 	.word	0x00000500
        /*0660*/ 	.word	0x000000ff
        /*0664*/ 	.word	0x00029850
        /*0668*/ 	.short	0x0100
        /*066a*/ 	.byte	0x08
	.zero		1


	//   ....[7]....
        /*066c*/ 	.word	0x00000510
        /*0670*/ 	.word	0x000000ff
        /*0674*/ 	.word	0x00029860
        /*0678*/ 	.short	0x0100
        /*067a*/ 	.byte	0x08
	.zero		1


	//   ....[8]....
        /*067c*/ 	.word	0x00000520
        /*0680*/ 	.word	0x000000ff
        /*0684*/ 	.word	0x00029858
        /*0688*/ 	.short	0x0100
        /*068a*/ 	.byte	0x08
	.zero		1


	//   ....[9]....
        /*068c*/ 	.word	0x00000530
        /*0690*/ 	.word	0x000000ff
        /*0694*/ 	.word	0x00029868
        /*0698*/ 	.short	0x0100
        /*069a*/ 	.byte	0x08
	.zero		1


	//   ....[10]....
        /*069c*/ 	.word	0x00000620
        /*06a0*/ 	.word	0x000000ff
        /*06a4*/ 	.word	0x00029870
        /*06a8*/ 	.short	0x0100
        /*06aa*/ 	.byte	0x06
	.zero		1


	//   ....[11]....
        /*06ac*/ 	.word	0x00000630
        /*06b0*/ 	.word	0x000000ff
        /*06b4*/ 	.word	0x00029880
        /*06b8*/ 	.short	0x0100
        /*06ba*/ 	.byte	0x06
	.zero		1


	//   ....[12]....
        /*06bc*/ 	.word	0x00000640
        /*06c0*/ 	.word	0x000000ff
        /*06c4*/ 	.word	0x00029878
        /*06c8*/ 	.short	0x0100
        /*06ca*/ 	.byte	0x06
	.zero		1


	//   ....[13]....
        /*06cc*/ 	.word	0x00000650
        /*06d0*/ 	.word	0x000000ff
        /*06d4*/ 	.word	0x00029888
        /*06d8*/ 	.short	0x0100
        /*06da*/ 	.byte	0x06
	.zero		1


	//   ....[14]....
        /*06dc*/ 	.word	0x00000780
        /*06e0*/ 	.word	0x000000ff
        /*06e4*/ 	.word	0x00029890
        /*06e8*/ 	.short	0x0100
        /*06ea*/ 	.byte	0x08
	.zero		1


	//   ....[15]....
        /*06ec*/ 	.word	0x00000790
        /*06f0*/ 	.word	0x000000ff
        /*06f4*/ 	.word	0x000298a0
        /*06f8*/ 	.short	0x0100
        /*06fa*/ 	.byte	0x08
	.zero		1


	//   ....[16]....
        /*06fc*/ 	.word	0x000007a0
        /*0700*/ 	.word	0x000000ff
        /*0704*/ 	.word	0x00029898
        /*0708*/ 	.short	0x0100
        /*070a*/ 	.byte	0x08
	.zero		1


	//   ....[17]....
        /*070c*/ 	.word	0x000007b0
        /*0710*/ 	.word	0x000000ff
        /*0714*/ 	.word	0x000298a8
        /*0718*/ 	.short	0x0100
        /*071a*/ 	.byte	0x08
	.zero		1


	//   ....[18]....
        /*071c*/ 	.word	0x000008e0
        /*0720*/ 	.word	0x000000ff
        /*0724*/ 	.word	0x000298b0
        /*0728*/ 	.short	0x0100
        /*072a*/ 	.byte	0x08
	.zero		1


	//   ....[19]....
        /*072c*/ 	.word	0x000008f0
        /*0730*/ 	.word	0x000000ff
        /*0734*/ 	.word	0x000298c0
        /*0738*/ 	.short	0x0100
        /*073a*/ 	.byte	0x08
	.zero		1


	//   ....[20]....
        /*073c*/ 	.word	0x00000900
        /*0740*/ 	.word	0x000000ff
        /*0744*/ 	.word	0x000298b8
        /*0748*/ 	.short	0x0100
        /*074a*/ 	.byte	0x08
	.zero		1


	//   ....[21]....
        /*074c*/ 	.word	0x00000910
        /*0750*/ 	.word	0x000000ff
        /*0754*/ 	.word	0x000298c8
        /*0758*/ 	.short	0x0100
        /*075a*/ 	.byte	0x08
	.zero		1


	//   ....[22]....
        /*075c*/ 	.word	0x000019d0
        /*0760*/ 	.word	0x00000000
        /*0764*/ 	.word	0x00029800
        /*0768*/ 	.short	0x010a
        /*076a*/ 	.byte	0x3f
	.zero		1


	//   ....[23]....
        /*076c*/ 	.word	0x00001a50
        /*0770*/ 	.word	0x00000006
        /*0774*/ 	.word	0x00029830
        /*0778*/ 	.short	0x010a
        /*077a*/ 	.byte	0x3f
	.zero		1


	//   ....[24]....
        /*077c*/ 	.word	0x00001ac0
        /*0780*/ 	.word	0x00000006
        /*0784*/ 	.word	0x00029830
        /*0788*/ 	.short	0x010a
        /*078a*/ 	.byte	0x3f
	.zero		1


	//   ....[25]....
        /*078c*/ 	.word	0x00003850
        /*0790*/ 	.word	0x00000006
        /*0794*/ 	.word	0x00000000
        /*0798*/ 	.short	0x0101
        /*079a*/ 	.byte	0x3f
	.zero		1


	//   ....[26]....
        /*079c*/ 	.word	0x00004e60
        /*07a0*/ 	.word	0x000000ff
        /*07a4*/ 	.word	0x00029830
        /*07a8*/ 	.short	0x010a
        /*07aa*/ 	.byte	0x06
	.zero		1


	//   ....[27]....
        /*07ac*/ 	.word	0x00004ea0
        /*07b0*/ 	.word	0x000000ff
        /*07b4*/ 	.word	0x00029830
        /*07b8*/ 	.short	0x010a
        /*07ba*/ 	.byte	0x06
	.zero		1


	//   ....[28]....
        /*07bc*/ 	.word	0x00005af0
        /*07c0*/ 	.word	0x000000ff
        /*07c4*/ 	.word	0x00029850
        /*07c8*/ 	.short	0x010a
        /*07ca*/ 	.byte	0x06
	.zero		1


	//   ....[29]....
        /*07cc*/ 	.word	0x00005b30
        /*07d0*/ 	.word	0x000000ff
        /*07d4*/ 	.word	0x00029850
        /*07d8*/ 	.short	0x010a
        /*07da*/ 	.byte	0x06
	.zero		1


	//   ....[30]....
        /*07dc*/ 	.word	0x000072d0
        /*07e0*/ 	.word	0x00000006
        /*07e4*/ 	.word	0x00000000
        /*07e8*/ 	.short	0x0101
        /*07ea*/ 	.byte	0x3f
	.zero		1


	//   ....[31]....
        /*07ec*/ 	.word	0x000074c0
        /*07f0*/ 	.word	0x0000000a
        /*07f4*/ 	.word	0x00000000
        /*07f8*/ 	.short	0x0101
        /*07fa*/ 	.byte	0x3f
	.zero		1


	//   ....[32]....
        /*07fc*/ 	.word	0x00007b10
        /*0800*/ 	.word	0x0000000f
        /*0804*/ 	.word	0x00029850
        /*0808*/ 	.short	0x010a
        /*080a*/ 	.byte	0x3f
	.zero		1


	//   ....[33]....
        /*080c*/ 	.word	0x00007ba0
        /*0810*/ 	.word	0x0000000f
        /*0814*/ 	.word	0x00029850
        /*0818*/ 	.short	0x010a
        /*081a*/ 	.byte	0x3f
	.zero		1


	//   ....[34]....
        /*081c*/ 	.word	0x00008210
        /*0820*/ 	.word	0x00000004
        /*0824*/ 	.word	0x00000000
        /*0828*/ 	.short	0x0101
        /*082a*/ 	.byte	0x3f
	.zero		1


	//   ....[35]....
        /*082c*/ 	.word	0x00009bc0
        /*0830*/ 	.word	0x00000003
        /*0834*/ 	.word	0x00000000
        /*0838*/ 	.short	0x0101
        /*083a*/ 	.byte	0x3f
	.zero		1


	//   ....[36]....
        /*083c*/ 	.word	0x0000c920
        /*0840*/ 	.word	0x00000002
        /*0844*/ 	.word	0x00029880
        /*0848*/ 	.short	0x010a
        /*084a*/ 	.byte	0x3f
	.zero		1


	//   ....[37]....
        /*084c*/ 	.word	0x0000cae0
        /*0850*/ 	.word	0x00000002
        /*0854*/ 	.word	0x00029840
        /*0858*/ 	.short	0x010a
        /*085a*/ 	.byte	0x3f
	.zero		1


	//   ....[38]....
        /*085c*/ 	.word	0x0000cfb0
        /*0860*/ 	.word	0x000000ff
        /*0864*/ 	.word	0x00029820
        /*0868*/ 	.short	0x010a
        /*086a*/ 	.byte	0x29
	.zero		1


	//   ....[39]....
        /*086c*/ 	.word	0x0000d2b0
        /*0870*/ 	.word	0x00000004
        /*0874*/ 	.word	0x00029880
        /*0878*/ 	.short	0x010a
        /*087a*/ 	.byte	0x3f
	.zero		1


	//   ....[40]....
        /*087c*/ 	.word	0x0000d530
        /*0880*/ 	.word	0x00000004
        /*0884*/ 	.word	0x00029840
        /*0888*/ 	.short	0x010a
        /*088a*/ 	.byte	0x3f
	.zero		1


	//   ....[41]....
        /*088c*/ 	.word	0x0000da40
        /*0890*/ 	.word	0x00000003
        /*0894*/ 	.word	0x00029870
        /*0898*/ 	.short	0x010a
        /*089a*/ 	.byte	0x3f
	.zero		1


	//   ....[42]....
        /*089c*/ 	.word	0x0000dab0
        /*08a0*/ 	.word	0x00000002
        /*08a4*/ 	.word	0x00029860
        /*08a8*/ 	.short	0x010a
        /*08aa*/ 	.byte	0x3f
	.zero		1


	//   ....[43]....
        /*08ac*/ 	.word	0x0000dff0
        /*08b0*/ 	.word	0x00000003
        /*08b4*/ 	.word	0x00029850
        /*08b8*/ 	.short	0x0101
        /*08ba*/ 	.byte	0x3f
	.zero		1


	//   ....[44]....
        /*08bc*/ 	.word	0x0000e030
        /*08c0*/ 	.word	0x00000002
        /*08c4*/ 	.word	0x00000000
        /*08c8*/ 	.short	0x0101
        /*08ca*/ 	.byte	0x3f
	.zero		1


	//   ....[45]....
        /*08cc*/ 	.word	0x0000e1f0
        /*08d0*/ 	.word	0x00000014
        /*08d4*/ 	.word	0x00029870
        /*08d8*/ 	.short	0x010a
        /*08da*/ 	.byte	0x3f
	.zero		1


	//   ....[46]....
        /*08dc*/ 	.word	0x0000e280
        /*08e0*/ 	.word	0x00000014
        /*08e4*/ 	.word	0x00029860
        /*08e8*/ 	.short	0x010a
        /*08ea*/ 	.byte	0x3f
	.zero		1


	//   ....[47]....
        /*08ec*/ 	.word	0x0000e790
        /*08f0*/ 	.word	0x00000014
        /*08f4*/ 	.word	0x00029850
        /*08f8*/ 	.short	0x0101
        /*08fa*/ 	.byte	0x3f
	.zero		1


	//   ....[48]....
        /*08fc*/ 	.word	0x0000e7e0
        /*0900*/ 	.word	0x00000000
        /*0904*/ 	.word	0x00000000
        /*0908*/ 	.short	0x0101
        /*090a*/ 	.byte	0x3f
	.zero		1


	//   ....[49]....
        /*090c*/ 	.word	0x0000f330
        /*0910*/ 	.word	0x00000000
        /*0914*/ 	.word	0x00029820
        /*0918*/ 	.short	0x010a
        /*091a*/ 	.byte	0x3f
	.zero		1


	//   ....[50]....
        /*091c*/ 	.word	0x0000f4f0
        /*0920*/ 	.word	0x00000006
        /*0924*/ 	.word	0x00000000
        /*0928*/ 	.short	0x010a
        /*092a*/ 	.byte	0x3f
	.zero		1


	//   ....[51]....
        /*092c*/ 	.word	0x0000f560
        /*0930*/ 	.word	0x00000007
        /*0934*/ 	.word	0x00000000
        /*0938*/ 	.short	0x010a
        /*093a*/ 	.byte	0x3f
	.zero		1


	//   ....[52]....
        /*093c*/ 	.word	0x0000f5c0
        /*0940*/ 	.word	0x00000004
        /*0944*/ 	.word	0x00029860
        /*0948*/ 	.short	0x010a
        /*094a*/ 	.byte	0x3f
	.zero		1


	//   ....[53]....
        /*094c*/ 	.word	0x0000f610
        /*0950*/ 	.word	0x00000003
        /*0954*/ 	.word	0x00029860
        /*0958*/ 	.short	0x010a
        /*095a*/ 	.byte	0x3f
	.zero		1


	//   ....[54]....
        /*095c*/ 	.word	0x0000f650
        /*0960*/ 	.word	0x00000004
        /*0964*/ 	.word	0x00029880
        /*0968*/ 	.short	0x010a
        /*096a*/ 	.byte	0x3f
	.zero		1


	//   ....[55]....
        /*096c*/ 	.word	0x0000f670
        /*0970*/ 	.word	0x00000003
        /*0974*/ 	.word	0x00029880
        /*0978*/ 	.short	0x010a
        /*097a*/ 	.byte	0x3f
	.zero		1


	//   ....[56]....
        /*097c*/ 	.word	0x0000f6d0
        /*0980*/ 	.word	0x00000000
        /*0984*/ 	.word	0x00029800
        /*0988*/ 	.short	0x010a
        /*098a*/ 	.byte	0x3f
	.zero		1


	//   ....[57]....
        /*098c*/ 	.word	0x0000f720
        /*0990*/ 	.word	0x00000006
        /*0994*/ 	.word	0x00029830
        /*0998*/ 	.short	0x010a
        /*099a*/ 	.byte	0x3f
	.zero		1


	//   ....[58]....
        /*099c*/ 	.word	0x0000f780
        /*09a0*/ 	.word	0x00000003
        /*09a4*/ 	.word	0x00029830
        /*09a8*/ 	.short	0x010a
        /*09aa*/ 	.byte	0x3f
	.zero		1


	//   ....[59]....
        /*09ac*/ 	.word	0x0000f7e0
        /*09b0*/ 	.word	0x00000003
        /*09b4*/ 	.word	0x00029850
        /*09b8*/ 	.short	0x010a
        /*09ba*/ 	.byte	0x3f
	.zero		1


	//   ....[60]....
        /*09bc*/ 	.word	0x0000f830
        /*09c0*/ 	.word	0x0000000f
        /*09c4*/ 	.word	0x00029850
        /*09c8*/ 	.short	0x010a
        /*09ca*/ 	.byte	0x3f
	.zero		1


	//   ....[61]....
        /*09cc*/ 	.word	0x0000f980
        /*09d0*/ 	.word	0x00000002
        /*09d4*/ 	.word	0x00029880
        /*09d8*/ 	.short	0x010a
        /*09da*/ 	.byte	0x3f
	.zero		1


	//   ....[62]....
        /*09dc*/ 	.word	0x0000f9d0
        /*09e0*/ 	.word	0x00000002
        /*09e4*/ 	.word	0x00029840
        /*09e8*/ 	.short	0x010a
        /*09ea*/ 	.byte	0x3f
	.zero		1


	//   ....[63]....
        /*09ec*/ 	.word	0x0000fa30
        /*09f0*/ 	.word	0x00000003
        /*09f4*/ 	.word	0x00029820
        /*09f8*/ 	.short	0x010a
        /*09fa*/ 	.byte	0x3f
	.zero		1


	//   ....[64]....
        /*09fc*/ 	.word	0x0000fa80
        /*0a00*/ 	.word	0x00000004
        /*0a04*/ 	.word	0x00029880
        /*0a08*/ 	.short	0x010a
        /*0a0a*/ 	.byte	0x3f
	.zero		1


	//   ....[65]....
        /*0a0c*/ 	.word	0x0000fad0
        /*0a10*/ 	.word	0x00000004
        /*0a14*/ 	.word	0x00029840
        /*0a18*/ 	.short	0x010a
        /*0a1a*/ 	.byte	0x3f
	.zero		1


	//   ....[66]....
        /*0a1c*/ 	.word	0x0000fb30
        /*0a20*/ 	.word	0x00000003
        /*0a24*/ 	.word	0x00029870
        /*0a28*/ 	.short	0x010a
        /*0a2a*/ 	.byte	0x3f
	.zero		1


	//   ....[67]....
        /*0a2c*/ 	.word	0x0000fb90
        /*0a30*/ 	.word	0x00000004
        /*0a34*/ 	.word	0x00029860
        /*0a38*/ 	.short	0x010a
        /*0a3a*/ 	.byte	0x3f
	.zero		1


	//   ....[68]....
        /*0a3c*/ 	.word	0x0000fbe0
        /*0a40*/ 	.word	0x00000014
        /*0a44*/ 	.word	0x00029870
        /*0a48*/ 	.short	0x010a
        /*0a4a*/ 	.byte	0x3f
	.zero		1


	//   ....[69]....
        /*0a4c*/ 	.word	0x0000fc30
        /*0a50*/ 	.word	0x00000014
        /*0a54*/ 	.word	0x00029860
        /*0a58*/ 	.short	0x010a
        /*0a5a*/ 	.byte	0x3f
	.zero		1


	//   ....[70]....
        /*0a5c*/ 	.word	0x0000fc80
        /*0a60*/ 	.word	0x00000000
        /*0a64*/ 	.word	0x00029820
        /*0a68*/ 	.short	0x010a
        /*0a6a*/ 	.byte	0x3f
	.zero		1


	//   ....[71]....
        /*0a6c*/ 	.word	0x0000fe20
        /*0a70*/ 	.word	0x00000006
        /*0a74*/ 	.word	0x00000000
        /*0a78*/ 	.short	0x010a
        /*0a7a*/ 	.byte	0x3f
	.zero		1


	//   ....[72]....
        /*0a7c*/ 	.word	0x0000fe70
        /*0a80*/ 	.word	0x00000007
        /*0a84*/ 	.word	0x00000000
        /*0a88*/ 	.short	0x010a
        /*0a8a*/ 	.byte	0x3f
	.zero		1


	//   ....[73]....
        /*0a8c*/ 	.word	0x0000fec0
        /*0a90*/ 	.word	0x00000004
        /*0a94*/ 	.word	0x00029860
        /*0a98*/ 	.short	0x010a
        /*0a9a*/ 	.byte	0x3f
	.zero		1


	//   ....[74]....
        /*0a9c*/ 	.word	0x0000ff10
        /*0aa0*/ 	.word	0x00000003
        /*0aa4*/ 	.word	0x00029860
        /*0aa8*/ 	.short	0x010a
        /*0aaa*/ 	.byte	0x3f
	.zero		1


	//   ....[75]....
        /*0aac*/ 	.word	0x0000ff60
        /*0ab0*/ 	.word	0x00000004
        /*0ab4*/ 	.word	0x00029880
        /*0ab8*/ 	.short	0x010a
        /*0aba*/ 	.byte	0x3f
	.zero		1


	//----- nvinfo : EIATTR_NUM_MBARRIERS
	.align		4
.L_156:
        /*0abc*/ 	.byte	0x03, 0x38
        /*0abe*/ 	.short	0x0016


	//----- nvinfo : EIATTR_EXIT_INSTR_OFFSETS
	.align		4
        /*0ac0*/ 	.byte	0x04, 0x1c
        /*0ac2*/ 	.short	(.L_158 - .L_157)


	//   ....[0]....
.L_157:
        /*0ac4*/ 	.word	0x00000ab0


	//   ....[1]....
        /*0ac8*/ 	.word	0x0000abd0


	//   ....[2]....
        /*0acc*/ 	.word	0x0000f6c0


	//----- nvinfo : EIATTR_MAX_THREADS
	.align		4
.L_158:
        /*0ad0*/ 	.byte	0x04, 0x05
        /*0ad2*/ 	.short	(.L_160 - .L_159)
.L_159:
        /*0ad4*/ 	.word	0x00000180
        /*0ad8*/ 	.word	0x00000001
        /*0adc*/ 	.word	0x00000001


	//----- nvinfo : EIATTR_CRS_STACK_SIZE
	.align		4
.L_160:
        /*0ae0*/ 	.byte	0x04, 0x1e
        /*0ae2*/ 	.short	(.L_162 - .L_161)
.L_161:
        /*0ae4*/ 	.word	0x00000000


	//----- nvinfo : EIATTR_CBANK_PARAM_SIZE
	.align		4
.L_162:
        /*0ae8*/ 	.byte	0x03, 0x19
        /*0aea*/ 	.short	0x0a70


	//----- nvinfo : EIATTR_PARAM_CBANK
	.align		4
        /*0aec*/ 	.byte	0x04, 0x0a
        /*0aee*/ 	.short	(.L_164 - .L_163)
	.align		4
.L_163:
        /*0af0*/ 	.word	index@(.nv.constant0._ZN7cutlass13device_kernelIN5flash11enable_sm90INS1_16FlashAttnFwdSm90INS1_25CollectiveMainloopFwdSm90ILi2EN4cute5tupleIJNS5_1CILi1EEES8_S8_EEENS6_IJNS7_ILi128EEENS7_ILi160EEENS7_ILi192EEEEEELi128ENS_12float_e4m3_tEfNS_4arch4Sm90ELb0ELb0ELb0ELb1ELb0ELb0ELb0ELb1ELb1ELb0ELb0ELb0EEENS1_21CollectiveEpilogueFwdINS6_IJSA_SA_SB_EEES9_NS_10bfloat16_tESG_Li256ELb1ELb0ELb0ELb1EEENS1_36VarlenDynamicPersistentTileSchedulerILi128ELi160ELi256ELi128ELb0ELb0ELb1ELb0ELb1ELb1EEEEEEEEEvNT_6ParamsE)
        /*0af4*/ 	.short	0x0210
        /*0af6*/ 	.short	0x0a70


	//----- nvinfo : EIATTR_SW_WAR
	.align		4
.L_164:
        /*0af8*/ 	.byte	0x04, 0x36
        /*0afa*/ 	.short	(.L_166 - .L_165)
.L_165:
        /*0afc*/ 	.word	0x00000008
.L_166:


//--------------------- .nv.info._ZN7cutlass13device_kernelIN5flash11enable_sm90INS1_16FlashAttnFwdSm90INS1_25CollectiveMainloopFwdSm90ILi2EN4cute5tupleIJNS5_1CILi1EEES8_S8_EEENS6_IJNS7_ILi128EEENS7_ILi160EEENS7_ILi192EEEEEELi128ENS_12float_e4m3_tEfNS_4arch4Sm90ELb0ELb0ELb0ELb1ELb0ELb1ELb0ELb1ELb1ELb0ELb0ELb0EEENS1_21CollectiveEpilogueFwdINS6_IJSA_SA_SB_EEES9_NS_10bfloat16_tESG_Li256ELb1ELb0ELb0ELb1EEENS1_36VarlenDynamicPersistentTileSchedulerILi128ELi160ELi256ELi128ELb0ELb0ELb1ELb0ELb1ELb1EEEEEEEEEvNT_6ParamsE --------------------------
	.section	.nv.info._ZN7cutlass13device_kernelIN5flash11enable_sm90INS1_16FlashAttnFwdSm90INS1_25CollectiveMainloopFwdSm90ILi2EN4cute5tupleIJNS5_1CILi1EEES8_S8_EEENS6_IJNS7_ILi128EEENS7_ILi160EEENS7_ILi192EEEEEELi128ENS_12float_e4m3_tEfNS_4arch4Sm90ELb0ELb0ELb0ELb1ELb0ELb1ELb0ELb1ELb1ELb0ELb0ELb0EEENS1_21CollectiveEpilogueFwdINS6_IJSA_SA_SB_EEES9_NS_10bfloat16_tESG_Li256ELb1ELb0ELb0ELb1EEENS1_36VarlenDynamicPersistentTileSchedulerILi128ELi160ELi256ELi128ELb0ELb0ELb1ELb0ELb1ELb1EEEEEEEEEvNT_6ParamsE,"",@"SHT_CUDA_INFO"
	.sectionflags	@""
	.align	4


	//----- nvinfo : EIATTR_CUDA_API_VERSION
	.align		4
        /*0000*/ 	.byte	0x04, 0x37
        /*0002*/ 	.short	(.L_168 - .L_167)
.L_167:
        /*0004*/ 	.word	0x00000082


	//----- nvinfo : EIATTR_KPARAM_INFO
	.align		4
.L_168:
        /*0008*/ 	.byte	0x04, 0x17
        /*000a*/ 	.short	(.L_170 - .L_169)
.L_169:
        /*000c*/ 	.word	0x00000000
        /*0010*/ 	.short	0x0000
        /*0012*/ 	.short	0x0070
        /*0014*/ 	.byte	0x00, 0xf0, 0x01, 0x28


	//----- nvinfo : EIATTR_SPARSE_MMA_MASK
	.align		4
.L_170:
        /*0018*/ 	.byte	0x03, 0x50
        /*001a*/ 	.short	0x0000


	//----- nvinfo : EIATTR_MAXREG_COUNT
	.align		4
        /*001c*/ 	.byte	0x03, 0x1b
        /*001e*/ 	.short	0x00a8


	//----- nvinfo : EIATTR_NUM_BARRIERS
	.align		4
        /*0020*/ 	.byte	0x02, 0x4c
        /*0022*/ 	.byte	0x10
	.zero		1


	//----- nvinfo : EIATTR_EXTERNS
	.align		4
        /*0024*/ 	.byte	0x04, 0x0f
        /*0026*/ 	.short	(.L_172 - .L_171)


	//   ....[0]....
	.align		4
.L_171:
        /*0028*/ 	.word	index@(__assertfail)


	//----- nvinfo : EIATTR_ANNOTATIONS
	.align		4
.L_172:
        /*002c*/ 	.byte	0x04, 0x55
        /*002e*/ 	.short	(.L_174 - .L_173)


	//   ....[0]....
.L_173:
        /* <DEDUP_REMOVED lines=72> */
        /*04a4*/ 	.byte	0xd0, 0x8a, 0x02, 0x00


	//----- nvinfo : EIATTR_MERCURY_ISA_VERSION
	.align		4
.L_174:
        /*04a8*/ 	.byte	0x03, 0x5f
        /*04aa*/ 	.short	0x0101


	//----- nvinfo : EIATTR_UNUSED_LOAD_BYTE_OFFSET
	.align		4
        /*04ac*/ 	.byte	0x04, 0x44
        /*04ae*/ 	.short	(.L_176 - .L_175)


	//   ....[0]....
.L_175:
        /*04b0*/ 	.word	0x00000b10
        /*04b4*/ 	.word	0x0000fff0


	//   ....[1]....
        /*04b8*/ 	.word	0x0001e260
        /*04bc*/ 	.word	0x0000fff0


	//----- nvinfo : EIATTR_INT_WARP_WIDE_INSTR_OFFSETS
	.align		4
.L_176:
        /*04c0*/ 	.byte	0x04, 0x31
        /*04c2*/ 	.short	(.L_178 - .L_177)


	//   ....[0]....
.L_177:
        /*04c4*/ 	.word	0x000001c0


	//   ....[1]....
        /*04c8*/ 	.word	0x00000200


	//   ....[2]....
        /*04cc*/ 	.word	0x00000270


	//   ....[3]....
        /*04d0*/ 	.word	0x00022b40


	//   ....[4]....
        /*04d4*/ 	.word	0x00022bd0


	//   ....[5]....
        /*04d8*/ 	.word	0x00023350


	//   ....[6]....
        /*04dc*/ 	.word	0x00023380


	//   ....[7]....
        /*04e0*/ 	.word	0x00023450


	//   ....[8]....
        /*04e4*/ 	.word	0x00023520


	//   ....[9]....
        /*04e8*/ 	.word	0x00025260


	//   ....[10]....
        /*04ec*/ 	.word	0x000252f0


	//----- nvinfo : EIATTR_COOP_GROUP_MASK_REGIDS
	.align		4
.L_178:
        /*04f0*/ 	.byte	0x04, 0x29
        /*04f2*/ 	.short	(.L_180 - .L_179)


	//   ....[0]....
.L_179:
        /*04f4*/ 	.word	0xffffffff


	//   ....[1]....
        /*04f8*/ 	.word	0xffffffff


	//   ....[2]....
        /*04fc*/ 	.word	0xffffffff


	//   ....[3]....
        /*0500*/ 	.word	0xffffffff


	//   ....[4]....
        /*0504*/ 	.word	0xffffffff


	//   ....[5]....
        /*0508*/ 	.word	0xffffffff


	//   ....[6]....
        /*050c*/ 	.word	0xffffffff


	//   ....[7]....
        /*0510*/ 	.word	0xffffffff


	//   ....[8]....
        /*0514*/ 	.word	0xffffffff


	//   ....[9]....
        /*0518*/ 	.word	0xffffffff


	//   ....[10]....
        /*051c*/ 	.word	0xffffffff


	//   ....[11]....
        /*0520*/ 	.word	0xffffffff


	//   ....[12]....
        /*0524*/ 	.word	0xffffffff


	//   ....[13]....
        /*0528*/ 	.word	0xffffffff


	//   ....[14]....
        /*052c*/ 	.word	0xffffffff


	//   ....[15]....
        /*0530*/ 	.word	0xffffffff


	//   ....[16]....
        /*0534*/ 	.word	0xffffffff


	//   ....[17]....
        /*0538*/ 	.word	0xffffffff


	//   ....[18]....
        /*053c*/ 	.word	0xffffffff


	//   ....[19]....
        /*0540*/ 	.word	0xffffffff


	//   ....[20]....
        /*0544*/ 	.word	0xffffffff


	//   ....[21]....
        /*0548*/ 	.word	0xffffffff


	//   ....[22]....
        /*054c*/ 	.word	0xffffffff


	//   ....[23]....
        /*0550*/ 	.word	0xffffffff


	//   ....[24]....
        /*0554*/ 	.word	0xffffffff


	//   ....[25]....
        /*0558*/ 	.word	0xffffffff


	//   ....[26]....
        /*055c*/ 	.word	0xffffffff


	//   ....[27]....
        /*0560*/ 	.word	0xffffffff


	//   ....[28]....
        /*0564*/ 	.word	0xffffffff


	//   ....[29]....
        /*0568*/ 	.word	0xffffffff


	//   ....[30]....
        /*056c*/ 	.word	0xffffffff


	//   ....[31]....
        /*0570*/ 	.word	0xffffffff


	//   ....[32]....
        /*0574*/ 	.word	0xffffffff


	//   ....[33]....
        /*0578*/ 	.word	0xffffffff


	//   ....[34]....
        /*057c*/ 	.word	0xffffffff


	//   ....[35]....
        /*0580*/ 	.word	0xffffffff


	//   ....[36]....
        /*0584*/ 	.word	0xffffffff


	//   ....[37]....
        /*0588*/ 	.word	0xffffffff


	//   ....[38]....
        /*058c*/ 	.word	0xffffffff


	//   ....[39]....
        /*0590*/ 	.word	0xffffffff


	//   ....[40]....
        /*0594*/ 	.word	0xffffffff


	//   ....[41]....
        /*0598*/ 	.word	0xffffffff


	//   ....[42]....
        /*059c*/ 	.word	0xffffffff


	//   ....[43]....
        /*05a0*/ 	.word	0xffffffff


	//   ....[44]....
        /*05a4*/ 	.word	0xffffffff


	//   ....[45]....
        /*05a8*/ 	.word	0xffffffff


	//   ....[46]....
        /*05ac*/ 	.word	0xffffffff


	//   ....[47]....
        /*05b0*/ 	.word	0xffffffff


	//   ....[48]....
        /*05b4*/ 	.word	0xffffffff


	//   ....[49]....
        /*05b8*/ 	.word	0xffffffff


	//   ....[50]....
        /*05bc*/ 	.word	0xffffffff


	//   ....[51]....
        /*05c0*/ 	.word	0xffffffff


	//   ....[52]....
        /*05c4*/ 	.word	0xffffffff


	//   ....[53]....
        /*05c8*/ 	.word	0xffffffff


	//   ....[54]....
        /*05cc*/ 	.word	0xffffffff


	//   ....[55]....
        /*05d0*/ 	.word	0xffffffff


	//   ....[56]....
        /*05d4*/ 	.word	0xffffffff


	//   ....[57]....
        /*05d8*/ 	.word	0xffffffff


	//   ....[58]....
        /*05dc*/ 	.word	0xffffffff


	//   ....[59]....
        /*05e0*/ 	.word	0xffffffff


	//   ....[60]....
        /*05e4*/ 	.word	0xffffffff


	//   ....[61]....
        /*05e8*/ 	.word	0xffffffff


	//   ....[62]....
        /*05ec*/ 	.word	0xffffffff


	//   ....[63]....
        /*05f0*/ 	.word	0xffffffff


	//   ....[64]....
        /*05f4*/ 	.word	0xffffffff


	//   ....[65]....
        /*05f8*/ 	.word	0xffffffff


	//   ....[66]....
        /*05fc*/ 	.word	0xffffffff


	//   ....[67]....
        /*0600*/ 	.word	0xffffffff


	//   ....[68]....
        /*0604*/ 	.word	0xffffffff


	//   ....[69]....
        /*0608*/ 	.word	0xffffffff


	//   ....[70]....
        /*060c*/ 	.word	0xffffffff


	//   ....[71]....
        /*0610*/ 	.word	0xffffffff


	//   ....[72]....
        /*0614*/ 	.word	0xffffffff


	//   ....[73]....
        /*0618*/ 	.word	0xffffffff


	//   ....[74]....
        /*061c*/ 	.word	0xffffffff


	//   ....[75]....
        /*0620*/ 	.word	0xffffffff


	//   ....[76]....
        /*0624*/ 	.word	0xffffffff


	//   ....[77]....
        /*0628*/ 	.word	0xffffffff


	//   ....[78]....
        /*062c*/ 	.word	0xffffffff


	//   ....[79]....
        /*0630*/ 	.word	0xffffffff


	//   ....[80]....
        /*0634*/ 	.word	0xffffffff


	//   ....[81]....
        /*0638*/ 	.word	0xffffffff


	//   ....[82]....
        /*063c*/ 	.word	0xffffffff


	//   ....[83]....
        /*0640*/ 	.word	0xffffffff


	//   ....[84]....
        /*0644*/ 	.word	0xffffffff


	//   ....[85]....
        /*0648*/ 	.word	0xffffffff


	//   ....[86]....
        /*064c*/ 	.word	0xffffffff


	//   ....[87]....
        /*0650*/ 	.word	0xffffffff


	//   ....[88]....
        /*0654*/ 	.word	0x0500000f


	//   ....[89]....
        /*0658*/ 	.word	0x0500000f


	//   ....[90]....
        /*065c*/ 	.word	0x0500000f


	//   ....[91]....
        /*0660*/ 	.word	0x0500000f


	//   ....[92]....
        /*0664*/ 	.word	0x0500000f


	//   ....[93]....
        /*0668*/ 	.word	0x0500000f


	//   ....[94]....
        /*066c*/ 	.word	0x0500000f


	//   ....[95]....
        /*0670*/ 	.word	0x0500000f


	//   ....[96]....
        /*0674*/ 	.word	0x0500000f


	//   ....[97]....
        /*0678*/ 	.word	0x0500000f


	//   ....[98]....
        /*067c*/ 	.word	0x0500000f


	//   ....[99]....
        /*0680*/ 	.word	0x0500000f


	//   ....[100]....
        /*0684*/ 	.word	0x0500000f


	//   ....[101]....
        /*0688*/ 	.word	0x0500000f


	//   ....[102]....
        /*068c*/ 	.word	0x0500000f


	//   ....[103]....
        /*0690*/ 	.word	0x0500000f


	//   ....[104]....
        /*0694*/ 	.word	0x0500000f


	//   ....[105]....
        /*0698*/ 	.word	0x0500000f


	//   ....[106]....
        /*069c*/ 	.word	0x0500000f


	//   ....[107]....
        /*06a0*/ 	.word	0x0500000f


	//   ....[108]....
        /*06a4*/ 	.word	0x0500000f


	//   ....[109]....
        /*06a8*/ 	.word	0x0500000f


	//   ....[110]....
        /*06ac*/ 	.word	0x0500000f


	//   ....[111]....
        /*06b0*/ 	.word	0x0500000f


	//   ....[112]....
        /*06b4*/ 	.word	0x0500000f


	//   ....[113]....
        /*06b8*/ 	.word	0x0500000f


	//   ....[114]....
        /*06bc*/ 	.word	0x0500000f


	//   ....[115]....
        /*06c0*/ 	.word	0x0500000f


	//   ....[116]....
        /*06c4*/ 	.word	0x0500000f


	//   ....[117]....
        /*06c8*/ 	.word	0x0500000f


	//   ....[118]....
        /*06cc*/ 	.word	0x0500000f


	//   ....[119]....
        /*06d0*/ 	.word	0x0500000f


	//   ....[120]....
        /*06d4*/ 	.word	0x0500000f


	//   ....[121]....
        /*06d8*/ 	.word	0x0500000f


	//   ....[122]....
        /*06dc*/ 	.word	0x0500000f


	//   ....[123]....
        /*06e0*/ 	.word	0x0500000f


	//   ....[124]....
        /*06e4*/ 	.word	0x0500000f


	//   ....[125]....
        /*06e8*/ 	.word	0x0500000f


	//   ....[126]....
        /*06ec*/ 	.word	0x0500000f


	//   ....[127]....
        /*06f0*/ 	.word	0x0500000f


	//   ....[128]....
        /*06f4*/ 	.word	0x0500000f


	//   ....[129]....
        /*06f8*/ 	.word	0x0500000f


	//   ....[130]....
        /*06fc*/ 	.word	0x0500000f


	//   ....[131]....
        /*0700*/ 	.word	0x0500000f


	//   ....[132]....
        /*0704*/ 	.word	0x0500000f


	//   ....[133]....
        /*0708*/ 	.word	0x0500000f


	//   ....[134]....
        /*070c*/ 	.word	0x0500000f


	//   ....[135]....
        /*0710*/ 	.word	0x0500000f


	//   ....[136]....
        /*0714*/ 	.word	0x0500000f


	//   ....[137]....
        /*0718*/ 	.word	0x0500000f


	//   ....[138]....
        /*071c*/ 	.word	0x0500000f


	//   ....[139]....
        /*0720*/ 	.word	0x0500000f


	//   ....[140]....
        /*0724*/ 	.word	0x0500000f


	//   ....[141]....
        /*0728*/ 	.word	0x0500000f


	//   ....[142]....
        /*072c*/ 	.word	0x0500000f


	//   ....[143]....
        /*0730*/ 	.word	0x0500000f


	//   ....[144]....
        /*0734*/ 	.word	0x0500000f


	//   ....[145]....
        /*0738*/ 	.word	0x0500000f


	//   ....[146]....
        /*073c*/ 	.word	0x0500000f


	//   ....[147]....
        /*0740*/ 	.word	0x0500000f


	//   ....[148]....
        /*0744*/ 	.word	0x0500000f


	//----- nvinfo : EIATTR_COOP_GROUP_INSTR_OFFSETS
	.align		4
.L_180:
        /*0748*/ 	.byte	0x04, 0x28
        /*074a*/ 	.short	(.L_182 - .L_181)


	//   ....[0]....
.L_181:
        /*074c*/ 	.word	0x00000070


	//   ....[1]....
        /*0750*/ 	.word	0x000001d0


	//   ....[2]....
        /*0754*/ 	.word	0x00000220


	//   ....[3]....
        /*0758*/ 	.word	0x00000450


	//   ....[4]....
        /*075c*/ 	.word	0x000005b0


	//   ....[5]....
        /*0760*/ 	.word	0x000006d0


	//   ....[6]....
        /*0764*/ 	.word	0x00000830


	//   ....[7]....
        /*0768*/ 	.word	0x00010070


	//   ....[8]....
        /*076c*/ 	.word	0x000188c0


	//   ....[9]....
        /*0770*/ 	.word	0x00018930


	//   ....[10]....
        /*0774*/ 	.word	0x00018fd0


	//   ....[11]....
        /*0778*/ 	.word	0x00019070


	//   ....[12]....
        /*077c*/ 	.word	0x0001bc90


	//   ....[13]....
        /*0780*/ 	.word	0x0001bcc0


	//   ....[14]....
        /*0784*/ 	.word	0x0001bd30


	//   ....[15]....
        /*0788*/ 	.word	0x0001bd60


	//   ....[16]....
        /*078c*/ 	.word	0x0001dab0


	//   ....[17]....
        /*0790*/ 	.word	0x0001db10


	//   ....[18]....
        /*0794*/ 	.word	0x0001db30


	//   ....[19]....
        /*0798*/ 	.word	0x0001db50


	//   ....[20]....
        /*079c*/ 	.word	0x0001e8a0


	//   ....[21]....
        /*07a0*/ 	.word	0x0001e8d0


	//   ....[22]....
        /*07a4*/ 	.word	0x0001e900


	//   ....[23]....
        /*07a8*/ 	.word	0x0001e930


	//   ....[24]....
        /*07ac*/ 	.word	0x0001e960


	//   ....[25]....
        /*07b0*/ 	.word	0x0001e990


	//   ....[26]....
        /*07b4*/ 	.word	0x0001e9c0


	//   ....[27]....
        /*07b8*/ 	.word	0x0001e9f0


	//   ....[28]....
        /*07bc*/ 	.word	0x0001ea20


	//   ....[29]....
        /*07c0*/ 	.word	0x0001ea50


	//   ....[30]....
        /*07c4*/ 	.word	0x0001ea80


	//   ....[31]....
        /*07c8*/ 	.word	0x0001eab0


	//   ....[32]....
        /*07cc*/ 	.word	0x0001eae0


	//   ....[33]....
        /*07d0*/ 	.word	0x0001eb10


	//   ....[34]....
        /*07d4*/ 	.word	0x0001eb40


	//   ....[35]....
        /*07d8*/ 	.word	0x0001eb70


	//   ....[36]....
        /*07dc*/ 	.word	0x0001eba0


	//   ....[37]....
        /*07e0*/ 	.word	0x0001ebd0


	//   ....[38]....
        /*07e4*/ 	.word	0x0001ec00


	//   ....[39]....
        /*07e8*/ 	.word	0x0001ec40


	//   ....[40]....
        /*07ec*/ 	.word	0x0001ec70


	//   ....[41]....
        /*07f0*/ 	.word	0x0001eca0


	//   ....[42]....
        /*07f4*/ 	.word	0x0001ecd0


	//   ....[43]....
        /*07f8*/ 	.word	0x0001ecf0


	//   ....[44]....
        /*07fc*/ 	.word	0x0001ed00


	//   ....[45]....
        /*0800*/ 	.word	0x0001ed10


	//   ....[46]....
        /*0804*/ 	.word	0x0001ed20


	//   ....[47]....
        /*0808*/ 	.word	0x0001ed30


	//   ....[48]....
        /*080c*/ 	.word	0x0001ed40


	//   ....[49]....
        /*0810*/ 	.word	0x0001ed50


	//   ....[50]....
        /*0814*/ 	.word	0x0001ed80


	//   ....[51]....
        /*0818*/ 	.word	0x0001edb0


	//   ....[52]....
        /*081c*/ 	.word	0x000206e0


	//   ....[53]....
        /*0820*/ 	.word	0x000208e0


	//   ....[54]....
        /*0824*/ 	.word	0x00020910


	//   ....[55]....
        /*0828*/ 	.word	0x00020940


	//   ....[56]....
        /*082c*/ 	.word	0x00020980


	//   ....[57]....
        /*0830*/ 	.word	0x000209b0


	//   ....[58]....
        /*0834*/ 	.word	0x000209e0


	//   ....[59]....
        /*0838*/ 	.word	0x00020b60


	//   ....[60]....
        /*083c*/ 	.word	0x00020b90


	//   ....[61]....
        /*0840*/ 	.word	0x00020bc0


	//   ....[62]....
        /*0844*/ 	.word	0x00020bf0


	//   ....[63]....
        /*0848*/ 	.word	0x00020c20


	//   ....[64]....
        /*084c*/ 	.word	0x00020c50


	//   ....[65]....
        /*0850*/ 	.word	0x00020cf0


	//   ....[66]....
        /*0854*/ 	.word	0x00020d20


	//   ....[67]....
        /*0858*/ 	.word	0x00020db0


	//   ....[68]....
        /*085c*/ 	.word	0x00021970


	//   ....[69]....
        /*0860*/ 	.word	0x000236b0


	//   ....[70]....
        /*0864*/ 	.word	0x00025c80


	//   ....[71]....
        /*0868*/ 	.word	0x00025cb0


	//   ....[72]....
        /*086c*/ 	.word	0x00025cf0


	//   ....[73]....
        /*0870*/ 	.word	0x00025d20


	//   ....[74]....
        /*0874*/ 	.word	0x00025d50


	//   ....[75]....
        /*0878*/ 	.word	0x00025d80


	//   ....[76]....
        /*087c*/ 	.word	0x00025db0


	//   ....[77]....
        /*0880*/ 	.word	0x00025de0


	//   ....[78]....
        /*0884*/ 	.word	0x00025f80


	//   ....[79]....
        /*0888*/ 	.word	0x00025fb0


	//   ....[80]....
        /*088c*/ 	.word	0x00025fe0


	//   ....[81]....
        /*0890*/ 	.word	0x00026010


	//   ....[82]....
        /*0894*/ 	.word	0x00026040


	//   ....[83]....
        /*0898*/ 	.word	0x00026070


	//   ....[84]....
        /*089c*/ 	.word	0x00026130


	//   ....[85]....
        /*08a0*/ 	.word	0x00026150


	//   ....[86]....
        /*08a4*/ 	.word	0x000261c0


	//   ....[87]....
        /*08a8*/ 	.word	0x00026710


	//   ....[88]....
        /*08ac*/ 	.word	0x00026bc0


	//   ....[89]....
        /*08b0*/ 	.word	0x00026c70


	//   ....[90]....
        /*08b4*/ 	.word	0x00026d10


	//   ....[91]....
        /*08b8*/ 	.word	0x00026db0


	//   ....[92]....
        /*08bc*/ 	.word	0x00026e50


	//   ....[93]....
        /*08c0*/ 	.word	0x00026f40


	//   ....[94]....
        /*08c4*/ 	.word	0x00026fe0


	//   ....[95]....
        /*08c8*/ 	.word	0x00027080


	//   ....[96]....
        /*08cc*/ 	.word	0x00027120


	//   ....[97]....
        /*08d0*/ 	.word	0x00027360


	//   ....[98]....
        /*08d4*/ 	.word	0x00027480


	//   ....[99]....
        /*08d8*/ 	.word	0x000275a0


	//   ....[100]....
        /*08dc*/ 	.word	0x00027650


	//   ....[101]....
        /*08e0*/ 	.word	0x000276b0


	//   ....[102]....
        /*08e4*/ 	.word	0x00027730


	//   ....[103]....
        /*08e8*/ 	.word	0x00027790


	//   ....[104]....
        /*08ec*/ 	.word	0x00027810


	//   ....[105]....
        /*08f0*/ 	.word	0x00027870


	//   ....[106]....
        /*08f4*/ 	.word	0x000278f0


	//   ....[107]....
        /*08f8*/ 	.word	0x00027950


	//   ....[108]....
        /*08fc*/ 	.word	0x000279d0


	//   ....[109]....
        /*0900*/ 	.word	0x00027a30


	//   ....[110]....
        /*0904*/ 	.word	0x00027ab0


	//   ....[111]....
        /*0908*/ 	.word	0x00027b10


	//   ....[112]....
        /*090c*/ 	.word	0x00027b70


	//   ....[113]....
        /*0910*/ 	.word	0x00027bd0


	//   ....[114]....
        /*0914*/ 	.word	0x00027c50


	//   ....[115]....
        /*0918*/ 	.word	0x00027cb0


	//   ....[116]....
        /*091c*/ 	.word	0x00027d30


	//   ....[117]....
        /*0920*/ 	.word	0x00027d90


	//   ....[118]....
        /*0924*/ 	.word	0x00027e00


	//   ....[119]....
        /*0928*/ 	.word	0x00027e60


	//   ....[120]....
        /*092c*/ 	.word	0x00027ee0


	//   ....[121]....
        /*0930*/ 	.word	0x00027f40


	//   ....[122]....
        /*0934*/ 	.word	0x00027fc0


	//   ....[123]....
        /*0938*/ 	.word	0x00028020


	//   ....[124]....
        /*093c*/ 	.word	0x000280a0


	//   ....[125]....
        /*0940*/ 	.word	0x00028100


	//   ....[126]....
        /*0944*/ 	.word	0x00028170


	//   ....[127]....
        /*0948*/ 	.word	0x000281d0


	//   ....[128]....
        /*094c*/ 	.word	0x00028230


	//   ....[129]....
        /*0950*/ 	.word	0x00028370


	//   ....[130]....
        /*0954*/ 	.word	0x00028650


	//   ....[131]....
        /*0958*/ 	.word	0x00028aa0


	//   ....[132]....
        /*095c*/ 	.word	0x00028b40


	//   ....[133]....
        /*0960*/ 	.word	0x00028c70


	//   ....[134]....
        /*0964*/ 	.word	0x00028ce0


	//   ....[135]....
        /*0968*/ 	.word	0x00028d50


	//   ....[136]....
        /*096c*/ 	.word	0x00028dc0


	//   ....[137]....
        /*0970*/ 	.word	0x00028e30


	//   ....[138]....
        /*0974*/ 	.word	0x00028eb0


	//   ....[139]....
        /*0978*/ 	.word	0x00028f40


	//   ....[140]....
        /*097c*/ 	.word	0x00028fd0


	//   ....[141]....
        /*0980*/ 	.word	0x00029040


	//   ....[142]....
        /*0984*/ 	.word	0x000290b0


	//   ....[143]....
        /*0988*/ 	.word	0x00029120


	//   ....[144]....
        /*098c*/ 	.word	0x000291a0


	//   ....[145]....
        /*0990*/ 	.word	0x00029210


	//   ....[146]....
        /*0994*/ 	.word	0x000292b0


	//   ....[147]....
        /*0998*/ 	.word	0x00029340


	//   ....[148]....
        /*099c*/ 	.word	0x00029460


	//----- nvinfo : EIATTR_REG_RECONFIG
	.align		4
.L_182:
        /*09a0*/ 	.byte	0x01, 0x54
	.zero		2


	//----- nvinfo : EIATTR_SYSCALL_OFFSETS
	.align		4
        /*09a4*/ 	.byte	0x04, 0x46
        /*09a6*/ 	.short	(.L_184 - .L_183)


	//   ....[0]....
.L_183:
        /*09a8*/ 	.word	0x00001ac0


	//   ....[1]....
        /*09ac*/ 	.word	0x00001c10


	//   ....[2]....
        /*09b0*/ 	.word	0x00010200


	//   ....[3]....
        /*09b4*/ 	.word	0x00010650


	//   ....[4]....
        /*09b8*/ 	.word	0x00022d70


	//   ....[5]....
        /*09bc*/ 	.word	0x00022f20


	//   ....[6]....
        /*09c0*/ 	.word	0x00023060


	//   ....[7]....
        /*09c4*/ 	.word	0x00023190


	//----- nvinfo : EIATTR_MBARRIER_INSTR_OFFSETS
	.align		4
.L_184:
        /*09c8*/ 	.byte	0x04, 0x39
        /*09ca*/ 	.short	(.L_186 - .L_185)


	//   ....[0]....
.L_185:
        /*09cc*/ 	.word	0x00000300
        /*09d0*/ 	.word	0x000000ff
        /*09d4*/ 	.word	0x00029800
        /*09d8*/ 	.short	0x0100
        /*09da*/ 	.byte	0x08
	.zero		1


	//   ....[1]....
        /*09dc*/ 	.word	0x00000310
        /*09e0*/ 	.word	0x000000ff
        /*09e4*/ 	.word	0x00029820
        /*09e8*/ 	.short	0x0100
        /*09ea*/ 	.byte	0x08
	.zero		1


	//   ....[2]....
        /*09ec*/ 	.word	0x00000400
        /*09f0*/ 	.word	0x000000ff
        /*09f4*/ 	.word	0x00029830
        /*09f8*/ 	.short	0x0100
        /*09fa*/ 	.byte	0x08
	.zero		1


	//   ....[3]....
        /*09fc*/ 	.word	0x00000410
        /*0a00*/ 	.word	0x000000ff
        /*0a04*/ 	.word	0x00029840
        /*0a08*/ 	.short	0x0100
        /*0a0a*/ 	.byte	0x08
	.zero		1


	//   ....[4]....
        /*0a0c*/ 	.word	0x00000420
        /*0a10*/ 	.word	0x000000ff
        /*0a14*/ 	.word	0x00029838
        /*0a18*/ 	.short	0x0100
        /*0a1a*/ 	.byte	0x08
	.zero		1


	//   ....[5]....
        /*0a1c*/ 	.word	0x00000430
        /*0a20*/ 	.word	0x000000ff
        /*0a24*/ 	.word	0x00029848
        /*0a28*/ 	.short	0x0100
        /*0a2a*/ 	.byte	0x08
	.zero		1


	//   ....[6]....
        /*0a2c*/ 	.word	0x00000560
        /*0a30*/ 	.word	0x000000ff
        /*0a34*/ 	.word	0x00029850
        /*0a38*/ 	.short	0x0100
        /*0a3a*/ 	.byte	0x08
	.zero		1


	//   ....[7]....
        /*0a3c*/ 	.word	0x00000570
        /*0a40*/ 	.word	0x000000ff
        /*0a44*/ 	.word	0x00029860
        /*0a48*/ 	.short	0x0100
        /*0a4a*/ 	.byte	0x08
	.zero		1


	//   ....[8]....
        /*0a4c*/ 	.word	0x00000580
        /*0a50*/ 	.word	0x000000ff
        /*0a54*/ 	.word	0x00029858
        /*0a58*/ 	.short	0x0100
        /*0a5a*/ 	.byte	0x08
	.zero		1


	//   ....[9]....
        /*0a5c*/ 	.word	0x00000590
        /*0a60*/ 	.word	0x000000ff
        /*0a64*/ 	.word	0x00029868
        /*0a68*/ 	.short	0x0100
        /*0a6a*/ 	.byte	0x08
	.zero		1


	//   ....[10]....
        /*0a6c*/ 	.word	0x00000680
        /*0a70*/ 	.word	0x000000ff
        /*0a74*/ 	.word	0x00029870
        /*0a78*/ 	.short	0x0100
        /*0a7a*/ 	.byte	0x06
	.zero		1


	//   ....[11]....
        /*0a7c*/ 	.word	0x00000690
        /*0a80*/ 	.word	0x000000ff
        /*0a84*/ 	.word	0x00029880
        /*0a88*/ 	.short	0x0100
        /*0a8a*/ 	.byte	0x06
	.zero		1


	//   ....[12]....
        /*0a8c*/ 	.word	0x000006a0
        /*0a90*/ 	.word	0x000000ff
        /*0a94*/ 	.word	0x00029878
        /*0a98*/ 	.short	0x0100
        /*0a9a*/ 	.byte	0x06
	.zero		1


	//   ....[13]....
        /*0a9c*/ 	.word	0x000006b0
        /*0aa0*/ 	.word	0x000000ff
        /*0aa4*/ 	.word	0x00029888
        /*0aa8*/ 	.short	0x0100
        /*0aaa*/ 	.byte	0x06
	.zero		1


	//   ....[14]....
        /*0aac*/ 	.word	0x000007e0
        /*0ab0*/ 	.word	0x000000ff
        /*0ab4*/ 	.word	0x00029890
        /*0ab8*/ 	.short	0x0100
        /*0aba*/ 	.byte	0x08
	.zero		1


	//   ....[15]....
        /*0abc*/ 	.word	0x000007f0
        /*0ac0*/ 	.word	0x000000ff
        /*0ac4*/ 	.word	0x000298a0
        /*0ac8*/ 	.short	0x0100
        /*0aca*/ 	.byte	0x08
	.zero		1


	//   ....[16]....
        /*0acc*/ 	.word	0x00000800
        /*0ad0*/ 	.word	0x000000ff
        /*0ad4*/ 	.word	0x00029898
        /*0ad8*/ 	.short	0x0100
        /*0ada*/ 	.byte	0x08
	.zero		1


	//   ....[17]....
        /*0adc*/ 	.word	0x00000810
        /*0ae0*/ 	.word	0x000000ff
        /*0ae4*/ 	.word	0x000298a8
        /*0ae8*/ 	.short	0x0100
        /*0aea*/ 	.byte	0x08
	.zero		1


	//   ....[18]....
        /*0aec*/ 	.word	0x00000940
        /*0af0*/ 	.word	0x000000ff
        /*0af4*/ 	.word	0x000298b0
        /*0af8*/ 	.short	0x0100
        /*0afa*/ 	.byte	0x08
	.zero		1


	//   ....[19]....
        /*0afc*/ 	.word	0x00000950
        /*0b00*/ 	.word	0x000000ff
        /*0b04*/ 	.word	0x000298c0
        /*0b08*/ 	.short	0x0100
        /*0b0a*/ 	.byte	0x08
	.zero		1


	//   ....[20]....
        /*0b0c*/ 	.word	0x00000960
        /*0b10*/ 	.word	0x000000ff
        /*0b14*/ 	.word	0x000298b8
        /*0b18*/ 	.short	0x0100
        /*0b1a*/ 	.byte	0x08
	.zero		1


	//   ....[21]....
        /*0b1c*/ 	.word	0x00000970
        /*0b20*/ 	.word	0x000000ff
        /*0b24*/ 	.word	0x000298c8
        /*0b28*/ 	.short	0x0100
        /*0b2a*/ 	.byte	0x08
	.zero		1


	//   ....[22]....
        /*0b2c*/ 	.word	0x00003490
        /*0b30*/ 	.word	0x00000027
        /*0b34*/ 	.word	0x00029890
        /*0b38*/ 	.short	0x010a
        /*0b3a*/ 	.byte	0x3f
	.zero		1


	//   ....[23]....
        /*0b3c*/ 	.word	0x00009250
        /*0b40*/ 	.word	0x00000027
        /*0b44*/ 	.word	0x00029890
        /*0b48*/ 	.short	0x010a
        /*0b4a*/ 	.byte	0x3f
	.zero		1


	//   ....[24]....
        /*0b4c*/ 	.word	0x0000f130
        /*0b50*/ 	.word	0x00000027
        /*0b54*/ 	.word	0x00029890
        /*0b58*/ 	.short	0x010a
        /*0b5a*/ 	.byte	0x3f
	.zero		1


	//   ....[25]....
        /*0b5c*/ 	.word	0x0000f500
        /*0b60*/ 	.word	0x00000028
        /*0b64*/ 	.word	0x00000000
        /*0b68*/ 	.short	0x0101
        /*0b6a*/ 	.byte	0x3f
	.zero		1


	//   ....[26]....
        /*0b6c*/ 	.word	0x0000f540
        /*0b70*/ 	.word	0x00000027
        /*0b74*/ 	.word	0x000298b0
        /*0b78*/ 	.short	0x010a
        /*0b7a*/ 	.byte	0x3f
	.zero		1


	//   ....[27]....
        /*0b7c*/ 	.word	0x0000f9e0
        /*0b80*/ 	.word	0x00000027
        /*0b84*/ 	.word	0x00000000
        /*0b88*/ 	.short	0x0101
        /*0b8a*/ 	.byte	0x3f
	.zero		1


	//   ....[28]....
        /*0b8c*/ 	.word	0x00010290
        /*0b90*/ 	.word	0x00000012
        /*0b94*/ 	.word	0x00029800
        /*0b98*/ 	.short	0x010a
        /*0b9a*/ 	.byte	0x3f
	.zero		1


	//   ....[29]....
        /*0b9c*/ 	.word	0x000102e0
        /*0ba0*/ 	.word	0x00000012
        /*0ba4*/ 	.word	0x00029800
        /*0ba8*/ 	.short	0x010a
        /*0baa*/ 	.byte	0x3f
	.zero		1


	//   ....[30]....
        /*0bac*/ 	.word	0x00010ae0
        /*0bb0*/ 	.word	0x00000012
        /*0bb4*/ 	.word	0x00029800
        /*0bb8*/ 	.short	0x010a
        /*0bba*/ 	.byte	0x3f
	.zero		1


	//   ....[31]....
        /*0bbc*/ 	.word	0x00013d40
        /*0bc0*/ 	.word	0x00000012
        /*0bc4*/ 	.word	0x00029800
        /*0bc8*/ 	.short	0x010a
        /*0bca*/ 	.byte	0x3f
	.zero		1


	//   ....[32]....
        /*0bcc*/ 	.word	0x00016dc0
        /*0bd0*/ 	.word	0x00000003
        /*0bd4*/ 	.word	0x00029830
        /*0bd8*/ 	.short	0x010a
        /*0bda*/ 	.byte	0x3f
	.zero		1


	//   ....[33]....
        /*0bdc*/ 	.word	0x00016e40
        /*0be0*/ 	.word	0x00000003
        /*0be4*/ 	.word	0x00029830
        /*0be8*/ 	.short	0x010a
        /*0bea*/ 	.byte	0x3f
	.zero		1


	//   ....[34]....
        /*0bec*/ 	.word	0x00019330
        /*0bf0*/ 	.word	0x00000029
        /*0bf4*/ 	.word	0x00000000
        /*0bf8*/ 	.short	0x0101
        /*0bfa*/ 	.byte	0x3f
	.zero		1


	//   ....[35]....
        /*0bfc*/ 	.word	0x0001a570
        /*0c00*/ 	.word	0x0000000b
        /*0c04*/ 	.word	0x00029830
        /*0c08*/ 	.short	0x010a
        /*0c0a*/ 	.byte	0x3f
	.zero		1


	//   ....[36]....
        /*0c0c*/ 	.word	0x0001a5c0
        /*0c10*/ 	.word	0x0000000b
        /*0c14*/ 	.word	0x00029830
        /*0c18*/ 	.short	0x010a
        /*0c1a*/ 	.byte	0x3f
	.zero		1


	//   ....[37]....
        /*0c1c*/ 	.word	0x0001b6c0
        /*0c20*/ 	.word	0x0000000b
        /*0c24*/ 	.word	0x00029850
        /*0c28*/ 	.short	0x010a
        /*0c2a*/ 	.byte	0x3f
	.zero		1


	//   ....[38]....
        /*0c2c*/ 	.word	0x0001b710
        /*0c30*/ 	.word	0x0000000b
        /*0c34*/ 	.word	0x00029850
        /*0c38*/ 	.short	0x010a
        /*0c3a*/ 	.byte	0x3f
	.zero		1


	//   ....[39]....
        /*0c3c*/ 	.word	0x0001ce30
        /*0c40*/ 	.word	0x00000004
        /*0c44*/ 	.word	0x00000000
        /*0c48*/ 	.short	0x0101
        /*0c4a*/ 	.byte	0x3f
	.zero		1


	//   ....[40]....
        /*0c4c*/ 	.word	0x0001d080
        /*0c50*/ 	.word	0x00000009
        /*0c54*/ 	.word	0x00000000
        /*0c58*/ 	.short	0x0101
        /*0c5a*/ 	.byte	0x3f
	.zero		1


	//   ....[41]....
        /*0c5c*/ 	.word	0x0001d740
        /*0c60*/ 	.word	0x00000015
        /*0c64*/ 	.word	0x00029850
        /*0c68*/ 	.short	0x010a
        /*0c6a*/ 	.byte	0x3f
	.zero		1


	//   ....[42]....
        /*0c6c*/ 	.word	0x0001d7c0
        /*0c70*/ 	.word	0x00000015
        /*0c74*/ 	.word	0x00029850
        /*0c78*/ 	.short	0x010a
        /*0c7a*/ 	.byte	0x3f
	.zero		1


	//   ....[43]....
        /*0c7c*/ 	.word	0x0001ddf0
        /*0c80*/ 	.word	0x00000000
        /*0c84*/ 	.word	0x00000000
        /*0c88*/ 	.short	0x0101
        /*0c8a*/ 	.byte	0x3f
	.zero		1


	//   ....[44]....
        /*0c8c*/ 	.word	0x0001f700
        /*0c90*/ 	.word	0x00000000
        /*0c94*/ 	.word	0x00000000
        /*0c98*/ 	.short	0x0101
        /*0c9a*/ 	.byte	0x3f
	.zero		1


	//   ....[45]....
        /*0c9c*/ 	.word	0x00021a80
        /*0ca0*/ 	.word	0x0000000b
        /*0ca4*/ 	.word	0x00029820
        /*0ca8*/ 	.short	0x010a
        /*0caa*/ 	.byte	0x3f
	.zero		1


	//   ....[46]....
        /*0cac*/ 	.word	0x00021b50
        /*0cb0*/ 	.word	0x00000008
        /*0cb4*/ 	.word	0x000298a0
        /*0cb8*/ 	.short	0x010a
        /*0cba*/ 	.byte	0x3f
	.zero		1


	//   ....[47]....
        /*0cbc*/ 	.word	0x00021f70
        /*0cc0*/ 	.word	0x00000008
        /*0cc4*/ 	.word	0x000298c0
        /*0cc8*/ 	.short	0x010a
        /*0cca*/ 	.byte	0x3f
	.zero		1


	//   ....[48]....
        /*0ccc*/ 	.word	0x00022370
        /*0cd0*/ 	.word	0x00000007
        /*0cd4*/ 	.word	0x000298a0
        /*0cd8*/ 	.short	0x010a
        /*0cda*/ 	.byte	0x3f
	.zero		1


	//   ....[49]....
        /*0cdc*/ 	.word	0x00022770
        /*0ce0*/ 	.word	0x00000007
        /*0ce4*/ 	.word	0x000298c0
        /*0ce8*/ 	.short	0x010a
        /*0cea*/ 	.byte	0x3f
	.zero		1


	//   ....[50]....
        /*0cec*/ 	.word	0x00023940
        /*0cf0*/ 	.word	0x00000006
        /*0cf4*/ 	.word	0x00029880
        /*0cf8*/ 	.short	0x010a
        /*0cfa*/ 	.byte	0x3f
	.zero		1


	//   ....[51]....
        /*0cfc*/ 	.word	0x00023b20
        /*0d00*/ 	.word	0x00000006
        /*0d04*/ 	.word	0x00029840
        /*0d08*/ 	.short	0x010a
        /*0d0a*/ 	.byte	0x3f
	.zero		1


	//   ....[52]....
        /*0d0c*/ 	.word	0x000240c0
        /*0d10*/ 	.word	0x00000004
        /*0d14*/ 	.word	0x00029820
        /*0d18*/ 	.short	0x010a
        /*0d1a*/ 	.byte	0x3f
	.zero		1


	//   ....[53]....
        /*0d1c*/ 	.word	0x00024400
        /*0d20*/ 	.word	0x00000004
        /*0d24*/ 	.word	0x00029880
        /*0d28*/ 	.short	0x010a
        /*0d2a*/ 	.byte	0x3f
	.zero		1


	//   ....[54]....
        /*0d2c*/ 	.word	0x00024670
        /*0d30*/ 	.word	0x00000004
        /*0d34*/ 	.word	0x00029840
        /*0d38*/ 	.short	0x010a
        /*0d3a*/ 	.byte	0x3f
	.zero		1


	//   ....[55]....
        /*0d3c*/ 	.word	0x00024ba0
        /*0d40*/ 	.word	0x00000004
        /*0d44*/ 	.word	0x00029870
        /*0d48*/ 	.short	0x010a
        /*0d4a*/ 	.byte	0x3f
	.zero		1


	//   ....[56]....
        /*0d4c*/ 	.word	0x00024c30
        /*0d50*/ 	.word	0x00000004
        /*0d54*/ 	.word	0x00029860
        /*0d58*/ 	.short	0x010a
        /*0d5a*/ 	.byte	0x3f
	.zero		1


	//   ....[57]....
        /*0d5c*/ 	.word	0x000251d0
        /*0d60*/ 	.word	0x00000003
        /*0d64*/ 	.word	0x00029850
        /*0d68*/ 	.short	0x0101
        /*0d6a*/ 	.byte	0x3f
	.zero		1


	//   ....[58]....
        /*0d6c*/ 	.word	0x00025210
        /*0d70*/ 	.word	0x00000003
        /*0d74*/ 	.word	0x00000000
        /*0d78*/ 	.short	0x0101
        /*0d7a*/ 	.byte	0x3f
	.zero		1


	//   ....[59]....
        /*0d7c*/ 	.word	0x00025400
        /*0d80*/ 	.word	0x00000014
        /*0d84*/ 	.word	0x00029870
        /*0d88*/ 	.short	0x010a
        /*0d8a*/ 	.byte	0x3f
	.zero		1


	//   ....[60]....
        /*0d8c*/ 	.word	0x00025490
        /*0d90*/ 	.word	0x00000014
        /*0d94*/ 	.word	0x00029860
        /*0d98*/ 	.short	0x010a
        /*0d9a*/ 	.byte	0x3f
	.zero		1


	//   ....[61]....
        /*0d9c*/ 	.word	0x000259e0
        /*0da0*/ 	.word	0x00000014
        /*0da4*/ 	.word	0x00029850
        /*0da8*/ 	.short	0x0101
        /*0daa*/ 	.byte	0x3f
	.zero		1


	//   ....[62]....
        /*0dac*/ 	.word	0x00025a30
        /*0db0*/ 	.word	0x00000000
        /*0db4*/ 	.word	0x00000000
        /*0db8*/ 	.short	0x0101
        /*0dba*/ 	.byte	0x3f
	.zero		1


	//   ....[63]....
        /*0dbc*/ 	.word	0x00026690
        /*0dc0*/ 	.word	0x00000000
        /*0dc4*/ 	.word	0x00029820
        /*0dc8*/ 	.short	0x010a
        /*0dca*/ 	.byte	0x3f
	.zero		1


	//   ....[64]....
        /*0dcc*/ 	.word	0x00026840
        /*0dd0*/ 	.word	0x00000006
        /*0dd4*/ 	.word	0x00000000
        /*0dd8*/ 	.short	0x010a
        /*0dda*/ 	.byte	0x3f
	.zero		1


	//   ....[65]....
        /*0ddc*/ 	.word	0x000268b0
        /*0de0*/ 	.word	0x00000007
        /*0de4*/ 	.word	0x00000000
        /*0de8*/ 	.short	0x010a
        /*0dea*/ 	.byte	0x3f
	.zero		1


	//   ....[66]....
        /*0dec*/ 	.word	0x00026910
        /*0df0*/ 	.word	0x00000004
        /*0df4*/ 	.word	0x00029860
        /*0df8*/ 	.short	0x010a
        /*0dfa*/ 	.byte	0x3f
	.zero		1


	//   ....[67]....
        /*0dfc*/ 	.word	0x00026960
        /*0e00*/ 	.word	0x00000003
        /*0e04*/ 	.word	0x00029860
        /*0e08*/ 	.short	0x010a
        /*0e0a*/ 	.byte	0x3f
	.zero		1


	//   ....[68]....
        /*0e0c*/ 	.word	0x000269a0
        /*0e10*/ 	.word	0x00000004
        /*0e14*/ 	.word	0x00029880
        /*0e18*/ 	.short	0x010a
        /*0e1a*/ 	.byte	0x3f
	.zero		1


	//   ....[69]....
        /*0e1c*/ 	.word	0x000269c0
        /*0e20*/ 	.word	0x00000003
        /*0e24*/ 	.word	0x00029880
        /*0e28*/ 	.short	0x010a
        /*0e2a*/ 	.byte	0x3f
	.zero		1


	//   ....[70]....
        /*0e2c*/ 	.word	0x00026a20
        /*0e30*/ 	.word	0x00000027
        /*0e34*/ 	.word	0x00029890
        /*0e38*/ 	.short	0x010a
        /*0e3a*/ 	.byte	0x3f
	.zero		1


	//   ....[71]....
        /*0e3c*/ 	.word	0x00026a70
        /*0e40*/ 	.word	0x00000027
        /*0e44*/ 	.word	0x00029890
        /*0e48*/ 	.short	0x010a
        /*0e4a*/ 	.byte	0x3f
	.zero		1


	//   ....[72]....
        /*0e4c*/ 	.word	0x00026ac0
        /*0e50*/ 	.word	0x00000027
        /*0e54*/ 	.word	0x00029890
        /*0e58*/ 	.short	0x010a
        /*0e5a*/ 	.byte	0x3f
	.zero		1


	//   ....[73]....
        /*0e5c*/ 	.word	0x00026b10
        /*0e60*/ 	.word	0x00000027
        /*0e64*/ 	.word	0x000298b0
        /*0e68*/ 	.short	0x010a
        /*0e6a*/ 	.byte	0x3f
	.zero		1


	//   ....[74]....
        /*0e6c*/ 	.word	0x00026e90
        /*0e70*/ 	.word	0x00000012
        /*0e74*/ 	.word	0x00029800
        /*0e78*/ 	.short	0x010a
        /*0e7a*/ 	.byte	0x3f
	.zero		1


	//   ....[75]....
        /*0e7c*/ 	.word	0x00027160
        /*0e80*/ 	.word	0x00000012
        /*0e84*/ 	.word	0x00029800
        /*0e88*/ 	.short	0x010a
        /*0e8a*/ 	.byte	0x3f
	.zero		1


	//   ....[76]....
        /*0e8c*/ 	.word	0x000271b0
        /*0e90*/ 	.word	0x00000003
        /*0e94*/ 	.word	0x00029830
        /*0e98*/ 	.short	0x010a
        /*0e9a*/ 	.byte	0x3f
	.zero		1


	//   ....[77]....
        /*0e9c*/ 	.word	0x00027200
        /*0ea0*/ 	.word	0x0000000b
        /*0ea4*/ 	.word	0x00029830
        /*0ea8*/ 	.short	0x010a
        /*0eaa*/ 	.byte	0x3f
	.zero		1


	//   ....[78]....
        /*0eac*/ 	.word	0x00027250
        /*0eb0*/ 	.word	0x0000000b
        /*0eb4*/ 	.word	0x00029850
        /*0eb8*/ 	.short	0x010a
        /*0eba*/ 	.byte	0x3f
	.zero		1


	//   ....[79]....
        /*0ebc*/ 	.word	0x000272a0
        /*0ec0*/ 	.word	0x00000015
        /*0ec4*/ 	.word	0x00029850
        /*0ec8*/ 	.short	0x010a
        /*0eca*/ 	.byte	0x3f
	.zero		1


	//   ....[80]....
        /*0ecc*/ 	.word	0x00028430
        /*0ed0*/ 	.word	0x0000000b
        /*0ed4*/ 	.word	0x00029820
        /*0ed8*/ 	.short	0x010a
        /*0eda*/ 	.byte	0x3f
	.zero		1


	//   ....[81]....
        /*0edc*/ 	.word	0x00028480
        /*0ee0*/ 	.word	0x00000008
        /*0ee4*/ 	.word	0x000298a0
        /*0ee8*/ 	.short	0x010a
        /*0eea*/ 	.byte	0x3f
	.zero		1


	//   ....[82]....
        /*0eec*/ 	.word	0x000284d0
        /*0ef0*/ 	.word	0x00000008
        /*0ef4*/ 	.word	0x000298c0
        /*0ef8*/ 	.short	0x010a
        /*0efa*/ 	.byte	0x3f
	.zero		1


	//   ....[83]....
        /*0efc*/ 	.word	0x00028520
        /*0f00*/ 	.word	0x00000007
        /*0f04*/ 	.word	0x000298a0
        /*0f08*/ 	.short	0x010a
        /*0f0a*/ 	.byte	0x3f
	.zero		1


	//   ....[84]....
        /*0f0c*/ 	.word	0x00028570
        /*0f10*/ 	.word	0x00000007
        /*0f14*/ 	.word	0x000298c0
        /*0f18*/ 	.short	0x010a
        /*0f1a*/ 	.byte	0x3f
	.zero		1


	//   ....[85]....
        /*0f1c*/ 	.word	0x00028710
        /*0f20*/ 	.word	0x00000006
        /*0f24*/ 	.word	0x00029880
        /*0f28*/ 	.short	0x010a
        /*0f2a*/ 	.byte	0x3f
	.zero		1


	//   ....[86]....
        /*0f2c*/ 	.word	0x00028760
        /*0f30*/ 	.word	0x00000006
        /*0f34*/ 	.word	0x00029840
        /*0f38*/ 	.short	0x010a
        /*0f3a*/ 	.byte	0x3f
	.zero		1


	//   ....[87]....
        /*0f3c*/ 	.word	0x000287e0
        /*0f40*/ 	.word	0x00000004
        /*0f44*/ 	.word	0x00029820
        /*0f48*/ 	.short	0x010a
        /*0f4a*/ 	.byte	0x3f
	.zero		1


	//   ....[88]....
        /*0f4c*/ 	.word	0x00028830
        /*0f50*/ 	.word	0x00000004
        /*0f54*/ 	.word	0x00029880
        /*0f58*/ 	.short	0x010a
        /*0f5a*/ 	.byte	0x3f
	.zero		1


	//   ....[89]....
        /*0f5c*/ 	.word	0x00028880
        /*0f60*/ 	.word	0x00000004
        /*0f64*/ 	.word	0x00029840
        /*0f68*/ 	.short	0x010a
        /*0f6a*/ 	.byte	0x3f
	.zero		1


	//   ....[90]....
        /*0f6c*/ 	.word	0x000288e0
        /*0f70*/ 	.word	0x00000004
        /*0f74*/ 	.word	0x00029870
        /*0f78*/ 	.short	0x010a
        /*0f7a*/ 	.byte	0x3f
	.zero		1


	//   ....[91]....
        /*0f7c*/ 	.word	0x00028940
        /*0f80*/ 	.word	0x00000004
        /*0f84*/ 	.word	0x00029860
        /*0f88*/ 	.short	0x010a
        /*0f8a*/ 	.byte	0x3f
	.zero		1


	//   ....[92]....
        /*0f8c*/ 	.word	0x00028990
        /*0f90*/ 	.word	0x00000014
        /*0f94*/ 	.word	0x00029870
        /*0f98*/ 	.short	0x010a
        /*0f9a*/ 	.byte	0x3f
	.zero		1


	//   ....[93]....
        /*0f9c*/ 	.word	0x000289e0
        /*0fa0*/ 	.word	0x00000014
        /*0fa4*/ 	.word	0x00029860
        /*0fa8*/ 	.short	0x010a
        /*0faa*/ 	.byte	0x3f
	.zero		1


	//   ....[94]....
        /*0fac*/ 	.word	0x00029380
        /*0fb0*/ 	.word	0x00000000
        /*0fb4*/ 	.word	0x00029820
        /*0fb8*/ 	.short	0x010a
        /*0fba*/ 	.byte	0x3f
	.zero		1


	//   ....[95]....
        /*0fbc*/ 	.word	0x00029520
        /*0fc0*/ 	.word	0x00000006
        /*0fc4*/ 	.word	0x00000000
        /*0fc8*/ 	.short	0x010a
        /*0fca*/ 	.byte	0x3f
	.zero		1


	//   ....[96]....
        /*0fcc*/ 	.word	0x00029570
        /*0fd0*/ 	.word	0x00000007
        /*0fd4*/ 	.word	0x00000000
        /*0fd8*/ 	.short	0x010a
        /*0fda*/ 	.byte	0x3f
	.zero		1


	//   ....[97]....
        /*0fdc*/ 	.word	0x000295c0
        /*0fe0*/ 	.word	0x00000004
        /*0fe4*/ 	.word	0x00029860
        /*0fe8*/ 	.short	0x010a
        /*0fea*/ 	.byte	0x3f
	.zero		1


	//   ....[98]....
        /*0fec*/ 	.word	0x00029610
        /*0ff0*/ 	.word	0x00000003
        /*0ff4*/ 	.word	0x00029860
        /*0ff8*/ 	.short	0x010a
        /*0ffa*/ 	.byte	0x3f
	.zero		1


	//   ....[99]....
        /*0ffc*/ 	.word	0x00029660
        /*1000*/ 	.word	0x00000004
        /*1004*/ 	.word	0x00029880
        /*1008*/ 	.short	0x010a
        /*100a*/ 	.byte	0x3f
	.zero		1


	//----- nvinfo : EIATTR_NUM_MBARRIERS
	.align		4
.L_186:
        /*100c*/ 	.byte	0x03, 0x38
        /*100e*/ 	.short	0x0016


	//----- nvinfo : EIATTR_EXIT_INSTR_OFFSETS
	.align		4
        /*1010*/ 	.byte	0x04, 0x1c
        /*1012*/ 	.short	(.L_188 - .L_187)


	//   ....[0]....
.L_187:
        /*1014*/ 	.word	0x00026a10


	//----- nvinfo : EIATTR_MAX_THREADS
	.align		4
.L_188:
        /*1018*/ 	.byte	0x04, 0x05
        /*101a*/ 	.short	(.L_190 - .L_189)
.L_189:
        /*101c*/ 	.word	0x00000180
        /*1020*/ 	.word	0x00000001
        /*1024*/ 	.word	0x00000001


	//----- nvinfo : EIATTR_CRS_STACK_SIZE
	.align		4
.L_190:
        /*1028*/ 	.byte	0x04, 0x1e
        /*102a*/ 	.short	(.L_192 - .L_191)
.L_191:
        /*102c*/ 	.word	0x00000000


	//----- nvinfo : EIATTR_CBANK_PARAM_SIZE
	.align		4
.L_192:
        /*1030*/ 	.byte	0x03, 0x19
        /*1032*/ 	.short	0x0a70


	//----- nvinfo : EIATTR_PARAM_CBANK
	.align		4
        /*1034*/ 	.byte	0x04, 0x0a
        /*1036*/ 	.short	(.L_194 - .L_193)
	.align		4
.L_193:
        /*1038*/ 	.word	index@(.nv.constant0._ZN7cutlass13device_kernelIN5flash11enable_sm90INS1_16FlashAttnFwdSm90INS1_25CollectiveMainloopFwdSm90ILi2EN4cute5tupleIJNS5_1CILi1EEES8_S8_EEENS6_IJNS7_ILi128EEENS7_ILi160EEENS7_ILi192EEEEEELi128ENS_12float_e4m3_tEfNS_4arch4Sm90ELb0ELb0ELb0ELb1ELb0ELb1ELb0ELb1ELb1ELb0ELb0ELb0EEENS1_21CollectiveEpilogueFwdINS6_IJSA_SA_SB_EEES9_NS_10bfloat16_tESG_Li256ELb1ELb0ELb0ELb1EEENS1_36VarlenDynamicPersistentTileSchedulerILi128ELi160ELi256ELi128ELb0ELb0ELb1ELb0ELb1ELb1EEEEEEEEEvNT_6ParamsE)
        /*103c*/ 	.short	0x0210
        /*103e*/ 	.short	0x0a70


	//----- nvinfo : EIATTR_SW_WAR
	.align		4
.L_194:
        /*1040*/ 	.byte	0x04, 0x36
        /*1042*/ 	.short	(.L_196 - .L_195)
.L_195:
        /*1044*/ 	.word	0x00000008
.L_196:


//--------------------- .nv.info._ZN7cutlass13device_kernelIN5flash11enable_sm90INS1_16FlashAttnFwdSm90INS1_25CollectiveMainloopFwdSm90ILi2EN4cute5tupleIJNS5_1CILi1EEES8_S8_EEENS6_IJNS7_ILi128EEENS7_ILi160EEENS7_ILi192EEEEEELi128ENS_12float_e4m3_tEfNS_4arch4Sm90ELb0ELb1ELb0ELb0ELb0ELb0ELb0ELb1ELb1ELb0ELb0ELb0EEENS1_21CollectiveEpilogueFwdINS6_IJSA_SA_SB_EEES9_NS_10bfloat16_tESG_Li256ELb0ELb0ELb0ELb1EEENS1_30DynamicPersistentTileSchedulerILi256ELi128ELb0ELb0ELb1EEEEEEEEEvNT_6ParamsE --------------------------
	.section	.nv.info._ZN7cutlass13device_kernelIN5flash11enable_sm90INS1_16FlashAttnFwdSm90INS1_25CollectiveMainloopFwdSm90ILi2EN4cute5tupleIJNS5_1CILi1EEES8_S8_EEENS6_IJNS7_ILi128EEENS7_ILi160EEENS7_ILi192EEEEEELi128ENS_12float_e4m3_tEfNS_4arch4Sm90ELb0ELb1ELb0ELb0ELb0ELb0ELb0ELb1ELb1ELb0ELb0ELb0EEENS1_21CollectiveEpilogueFwdINS6_IJSA_SA_SB_EEES9_NS_10bfloat16_tESG_Li256ELb0ELb0ELb0ELb1EEENS1_30DynamicPersistentTileSchedulerILi256ELi128ELb0ELb0ELb1EEEEEEEEEvNT_6ParamsE,"",@"SHT_CUDA_INFO"
	.sectionflags	@""
	.align	4


	//----- nvinfo : EIATTR_CUDA_API_VERSION
	.align		4
        /*0000*/ 	.byte	0x04, 0x37
        /*0002*/ 	.short	(.L_198 - .L_197)
.L_197:
        /*0004*/ 	.word	0x00000082


	//----- nvinfo : EIATTR_KPARAM_INFO
	.align		4
.L_198:
        /*0008*/ 	.byte	0x04, 0x17
        /*000a*/ 	.short	(.L_200 - .L_199)
.L_199:
        /*000c*/ 	.word	0x00000000
        /*0010*/ 	.short	0x0000
        /*0012*/ 	.short	0x0070
        /*0014*/ 	.byte	0x00, 0xf0, 0x01, 0x2e


	//----- nvinfo : EIATTR_SPARSE_MMA_MASK
	.align		4
.L_200:
        /*0018*/ 	.byte	0x03, 0x50
        /*001a*/ 	.short	0x0000


	//----- nvinfo : EIATTR_MAXREG_COUNT
	.align		4
        /*001c*/ 	.byte	0x03, 0x1b
        /*001e*/ 	.short	0x00a8


	//----- nvinfo : EIATTR_NUM_BARRIERS
	.align		4
        /*0020*/ 	.byte	0x02, 0x4c
        /*0022*/ 	.byte	0x10
	.zero		1


	//----- nvinfo : EIATTR_EXTERNS
	.align		4
        /*0024*/ 	.byte	0x04, 0x0f
        /*0026*/ 	.short	(.L_202 - .L_201)


	//   ....[0]....
	.align		4
.L_201:
        /*0028*/ 	.word	index@(__assertfail)


	//----- nvinfo : EIATTR_ANNOTATIONS
	.align		4
.L_202:
        /*002c*/ 	.byte	0x04, 0x55
        /*002e*/ 	.short	(.L_204 - .L_203)


	//   ....[0]....
.L_203:
        /* <DEDUP_REMOVED lines=35> */


	//----- nvinfo : EIATTR_MERCURY_ISA_VERSION
	.align		4
.L_204:
        /*0248*/ 	.byte	0x03, 0x5f
        /*024a*/ 	.short	0x0101


	//----- nvinfo : EIATTR_INT_WARP_WIDE_INSTR_OFFSETS
	.align		4
        /*024c*/ 	.byte	0x04, 0x31
        /*024e*/ 	.short	(.L_206 - .L_205)


	//   ....[0]....
.L_205:
        /*0250*/ 	.word	0x00000190


	//   ....[1]....
        /*0254*/ 	.word	0x000001c0


	//   ....[2]....
        /*0258*/ 	.word	0x000001d0


	//   ....[3]....
        /*025c*/ 	.word	0x00014cc0


	//   ....[4]....
        /*0260*/ 	.word	0x00014d50


	//   ....[5]....
        /*0264*/ 	.word	0x00015470


	//   ....[6]....
        /*0268*/ 	.word	0x00016ef0


	//   ....[7]....
        /*026c*/ 	.word	0x00016f80


	//----- nvinfo : EIATTR_COOP_GROUP_MASK_REGIDS
	.align		4
.L_206:
        /*0270*/ 	.byte	0x04, 0x29
        /*0272*/ 	.short	(.L_208 - .L_207)


	//   ....[0]....
.L_207:
        /*0274*/ 	.word	0xffffffff


	//   ....[1]....
        /*0278*/ 	.word	0xffffffff


	//   ....[2]....
        /*027c*/ 	.word	0xffffffff


	//   ....[3]....
        /*0280*/ 	.word	0xffffffff


	//   ....[4]....
        /*0284*/ 	.word	0xffffffff


	//   ....[5]....
        /*0288*/ 	.word	0xffffffff


	//   ....[6]....
        /*028c*/ 	.word	0xffffffff


	//   ....[7]....
        /*0290*/ 	.word	0xffffffff


	//   ....[8]....
        /*0294*/ 	.word	0xffffffff


	//   ....[9]....
        /*0298*/ 	.word	0xffffffff


	//   ....[10]....
        /*029c*/ 	.word	0xffffffff


	//   ....[11]....
        /*02a0*/ 	.word	0xffffffff


	//   ....[12]....
        /*02a4*/ 	.word	0xffffffff


	//   ....[13]....
        /*02a8*/ 	.word	0xffffffff


	//   ....[14]....
        /*02ac*/ 	.word	0xffffffff


	//   ....[15]....
        /*02b0*/ 	.word	0xffffffff


	//   ....[16]....
        /*02b4*/ 	.word	0xffffffff


	//   ....[17]....
        /*02b8*/ 	.word	0xffffffff


	//   ....[18]....
        /*02bc*/ 	.word	0xffffffff


	//   ....[19]....
        /*02c0*/ 	.word	0xffffffff


	//   ....[20]....
        /*02c4*/ 	.word	0xffffffff


	//   ....[21]....
        /*02c8*/ 	.word	0xffffffff


	//   ....[22]....
        /*02cc*/ 	.word	0xffffffff


	//   ....[23]....
        /*02d0*/ 	.word	0xffffffff


	//   ....[24]....
        /*02d4*/ 	.word	0xffffffff


	//   ....[25]....
        /*02d8*/ 	.word	0xffffffff


	//   ....[26]....
        /*02dc*/ 	.word	0xffffffff


	//   ....[27]....
        /*02e0*/ 	.word	0xffffffff


	//   ....[28]....
        /*02e4*/ 	.word	0xffffffff


	//   ....[29]....
        /*02e8*/ 	.word	0xffffffff


	//   ....[30]....
        /*02ec*/ 	.word	0xffffffff


	//   ....[31]....
        /*02f0*/ 	.word	0xffffffff


	//   ....[32]....
        /*02f4*/ 	.word	0xffffffff


	//   ....[33]....
        /*02f8*/ 	.word	0xffffffff


	//   ....[34]....
        /*02fc*/ 	.word	0xffffffff


	//   ....[35]....
        /*0300*/ 	.word	0xffffffff


	//   ....[36]....
        /*0304*/ 	.word	0xffffffff


	//   ....[37]....
        /*0308*/ 	.word	0xffffffff


	//   ....[38]....
        /*030c*/ 	.word	0xffffffff


	//   ....[39]....
        /*0310*/ 	.word	0xffffffff


	//   ....[40]....
        /*0314*/ 	.word	0xffffffff


	//   ....[41]....
        /*0318*/ 	.word	0xffffffff


	//   ....[42]....
        /*031c*/ 	.word	0xffffffff


	//   ....[43]....
        /*0320*/ 	.word	0xffffffff


	//   ....[44]....
        /*0324*/ 	.word	0xffffffff


	//   ....[45]....
        /*0328*/ 	.word	0xffffffff


	//   ....[46]....
        /*032c*/ 	.word	0xffffffff


	//   ....[47]....
        /*0330*/ 	.word	0xffffffff


	//   ....[48]....
        /*0334*/ 	.word	0xffffffff


	//   ....[49]....
        /*0338*/ 	.word	0xffffffff


	//   ....[50]....
        /*033c*/ 	.word	0xffffffff


	//   ....[51]....
        /*0340*/ 	.word	0xffffffff


	//   ....[52]....
        /*0344*/ 	.word	0xffffffff


	//   ....[53]....
        /*0348*/ 	.word	0xffffffff


	//   ....[54]....
        /*034c*/ 	.word	0xffffffff


	//   ....[55]....
        /*0350*/ 	.word	0xffffffff


	//   ....[56]....
        /*0354*/ 	.word	0xffffffff


	//   ....[57]....
        /*0358*/ 	.word	0xffffffff


	//   ....[58]....
        /*035c*/ 	.word	0xffffffff


	//   ....[59]....
        /*0360*/ 	.word	0xffffffff


	//   ....[60]....
        /*0364*/ 	.word	0xffffffff


	//   ....[61]....
        /*0368*/ 	.word	0xffffffff


	//   ....[62]....
        /*036c*/ 	.word	0xffffffff


	//   ....[63]....
        /*0370*/ 	.word	0xffffffff


	//   ....[64]....
        /*0374*/ 	.word	0xffffffff


	//   ....[65]....
        /*0378*/ 	.word	0x0500000f


	//   ....[66]....
        /*037c*/ 	.word	0x0500000f


	//----- nvinfo : EIATTR_COOP_GROUP_INSTR_OFFSETS
	.align		4
.L_208:
        /*0380*/ 	.byte	0x04, 0x28
        /*0382*/ 	.short	(.L_210 - .L_209)


	//   ....[0]....
.L_209:
        /*0384*/ 	.word	0x00000070


	//   ....[1]....
        /*0388*/ 	.word	0x000001a0


	//   ....[2]....
        /*038c*/ 	.word	0x000001f0


	//   ....[3]....
        /*0390*/ 	.word	0x000003e0


	//   ....[4]....
        /*0394*/ 	.word	0x00000540


	//   ....[5]....
        /*0398*/ 	.word	0x00000660


	//   ....[6]....
        /*039c*/ 	.word	0x000007c0


	//   ....[7]....
        /*03a0*/ 	.word	0x00001ae0


	//   ....[8]....
        /*03a4*/ 	.word	0x000042e0


	//   ....[9]....
        /*03a8*/ 	.word	0x000043f0


	//   ....[10]....
        /*03ac*/ 	.word	0x00004eb0


	//   ....[11]....
        /*03b0*/ 	.word	0x00004f10


	//   ....[12]....
        /*03b4*/ 	.word	0x00008740


	//   ....[13]....
        /*03b8*/ 	.word	0x00008aa0


	//   ....[14]....
        /*03bc*/ 	.word	0x000093a0


	//   ....[15]....
        /*03c0*/ 	.word	0x00009420


	//   ....[16]....
        /*03c4*/ 	.word	0x0000bd70


	//   ....[17]....
        /*03c8*/ 	.word	0x0000bdd0


	//   ....[18]....
        /*03cc*/ 	.word	0x0000be00


	//   ....[19]....
        /*03d0*/ 	.word	0x0000be20


	//   ....[20]....
        /*03d4*/ 	.word	0x0000fdd0


	//   ....[21]....
        /*03d8*/ 	.word	0x0000fee0


	//   ....[22]....
        /*03dc*/ 	.word	0x00010a20


	//   ....[23]....
        /*03e0*/ 	.word	0x00010aa0


	//   ....[24]....
        /*03e4*/ 	.word	0x000121d0


	//   ....[25]....
        /*03e8*/ 	.word	0x000121e0


	//   ....[26]....
        /*03ec*/ 	.word	0x00012260


	//   ....[27]....
        /*03f0*/ 	.word	0x00012270


	//   ....[28]....
        /*03f4*/ 	.word	0x00013270


	//   ....[29]....
        /*03f8*/ 	.word	0x00013280


	//   ....[30]....
        /*03fc*/ 	.word	0x00013290


	//   ....[31]....
        /*0400*/ 	.word	0x000132a0


	//   ....[32]....
        /*0404*/ 	.word	0x000132b0


	//   ....[33]....
        /*0408*/ 	.word	0x000132c0


	//   ....[34]....
        /*040c*/ 	.word	0x000132d0


	//   ....[35]....
        /*0410*/ 	.word	0x000132e0


	//   ....[36]....
        /*0414*/ 	.word	0x00013310


	//   ....[37]....
        /*0418*/ 	.word	0x00013320


	//   ....[38]....
        /*041c*/ 	.word	0x00013350


	//   ....[39]....
        /*0420*/ 	.word	0x00013360


	//   ....[40]....
        /*0424*/ 	.word	0x00013390


	//   ....[41]....
        /*0428*/ 	.word	0x000133a0


	//   ....[42]....
        /*042c*/ 	.word	0x000133d0


	//   ....[43]....
        /*0430*/ 	.word	0x000133e0


	//   ....[44]....
        /*0434*/ 	.word	0x00013400


	//   ....[45]....
        /*0438*/ 	.word	0x00013410


	//   ....[46]....
        /*043c*/ 	.word	0x00013420


	//   ....[47]....
        /*0440*/ 	.word	0x00013430


	//   ....[48]....
        /*0444*/ 	.word	0x00013440


	//   ....[49]....
        /*0448*/ 	.word	0x00013460


	//   ....[50]....
        /*044c*/ 	.word	0x00013490


	//   ....[51]....
        /*0450*/ 	.word	0x000134b0


	//   ....[52]....
        /*0454*/ 	.word	0x000134c0


	//   ....[53]....
        /*0458*/ 	.word	0x000134d0


	//   ....[54]....
        /*045c*/ 	.word	0x000134e0


	//   ....[55]....
        /*0460*/ 	.word	0x00013500


	//   ....[56]....
        /*0464*/ 	.word	0x00013510


	//   ....[57]....
        /*0468*/ 	.word	0x00013520


	//   ....[58]....
        /*046c*/ 	.word	0x00013530


	//   ....[59]....
        /*0470*/ 	.word	0x00013560


	//   ....[60]....
        /*0474*/ 	.word	0x00013780


	//   ....[61]....
        /*0478*/ 	.word	0x00014250


	//   ....[62]....
        /*047c*/ 	.word	0x000155b0


	//   ....[63]....
        /*0480*/ 	.word	0x00017840


	//   ....[64]....
        /*0484*/ 	.word	0x000179e0


	//   ....[65]....
        /*0488*/ 	.word	0x000180a0


	//   ....[66]....
        /*048c*/ 	.word	0x00018530


	//----- nvinfo : EIATTR_REG_RECONFIG
	.align		4
.L_210:
        /*0490*/ 	.byte	0x01, 0x54
	.zero		2


	//----- nvinfo : EIATTR_SYSCALL_OFFSETS
	.align		4
        /*0494*/ 	.byte	0x04, 0x46
        /*0496*/ 	.short	(.L_212 - .L_211)


	//   ....[0]....
.L_211:
        /*0498*/ 	.word	0x00001c90


	//   ....[1]....
        /*049c*/ 	.word	0x00014ef0


	//   ....[2]....
        /*04a0*/ 	.word	0x00015070


	//   ....[3]....
        /*04a4*/ 	.word	0x000151b0


	//   ....[4]....
        /*04a8*/ 	.word	0x000152d0


	//----- nvinfo : EIATTR_MBARRIER_INSTR_OFFSETS
	.align		4
.L_212:
        /*04ac*/ 	.byte	0x04, 0x39
        /*04ae*/ 	.short	(.L_214 - .L_213)


	//   ....[0]....
.L_213:
        /*04b0*/ 	.word	0x00000290
        /*04b4*/ 	.word	0x000000ff
        /*04b8*/ 	.word	0x00029800
        /*04bc*/ 	.short	0x0100
        /*04be*/ 	.byte	0x06
	.zero		1


	//   ....[1]....
        /*04c0*/ 	.word	0x000002a0
        /*04c4*/ 	.word	0x000000ff
        /*04c8*/ 	.word	0x00029820
        /*04cc*/ 	.short	0x0100
        /*04ce*/ 	.byte	0x06
	.zero		1


	//   ....[2]....
        /*04d0*/ 	.word	0x00000390
        /*04d4*/ 	.word	0x000000ff
        /*04d8*/ 	.word	0x00029830
        /*04dc*/ 	.short	0x0100
        /*04de*/ 	.byte	0x08
	.zero		1


	//   ....[3]....
        /*04e0*/ 	.word	0x000003a0
        /*04e4*/ 	.word	0x000000ff
        /*04e8*/ 	.word	0x00029840
        /*04ec*/ 	.short	0x0100
        /*04ee*/ 	.byte	0x08
	.zero		1


	//   ....[4]....
        /*04f0*/ 	.word	0x000003b0
        /*04f4*/ 	.word	0x000000ff
        /*04f8*/ 	.word	0x00029838
        /*04fc*/ 	.short	0x0100
        /*04fe*/ 	.byte	0x08
	.zero		1


	//   ....[5]....
        /*0500*/ 	.word	0x000003c0
        /*0504*/ 	.word	0x000000ff
        /*0508*/ 	.word	0x00029848
        /*050c*/ 	.short	0x0100
        /*050e*/ 	.byte	0x08
	.zero		1


	//   ....[6]....
        /*0510*/ 	.word	0x000004f0
        /*0514*/ 	.word	0x000000ff
        /*0518*/ 	.word	0x00029850
        /*051c*/ 	.short	0x0100
        /*051e*/ 	.byte	0x08
	.zero		1


	//   ....[7]....
        /*0520*/ 	.word	0x00000500
        /*0524*/ 	.word	0x000000ff
        /*0528*/ 	.word	0x00029860
        /*052c*/ 	.short	0x0100
        /*052e*/ 	.byte	0x08
	.zero		1


	//   ....[8]....
        /*0530*/ 	.word	0x00000510
        /*0534*/ 	.word	0x000000ff
        /*0538*/ 	.word	0x00029858
        /*053c*/ 	.short	0x0100
        /*053e*/ 	.byte	0x08
	.zero		1


	//   ....[9]....
        /*0540*/ 	.word	0x00000520
        /*0544*/ 	.word	0x000000ff
        /*0548*/ 	.word	0x00029868
        /*054c*/ 	.short	0x0100
        /*054e*/ 	.byte	0x08
	.zero		1


	//   ....[10]....
        /*0550*/ 	.word	0x00000610
        /*0554*/ 	.word	0x000000ff
        /*0558*/ 	.word	0x00029870
        /*055c*/ 	.short	0x0100
        /*055e*/ 	.byte	0x06
	.zero		1


	//   ....[11]....
        /*0560*/ 	.word	0x00000620
        /*0564*/ 	.word	0x000000ff
        /*0568*/ 	.word	0x00029880
        /*056c*/ 	.short	0x0100
        /*056e*/ 	.byte	0x06
	.zero		1


	//   ....[12]....
        /*0570*/ 	.word	0x00000630
        /*0574*/ 	.word	0x000000ff
        /*0578*/ 	.word	0x00029878
        /*057c*/ 	.short	0x0100
        /*057e*/ 	.byte	0x06
	.zero		1


	//   ....[13]....
        /*0580*/ 	.word	0x00000640
        /*0584*/ 	.word	0x000000ff
        /*0588*/ 	.word	0x00029888
        /*058c*/ 	.short	0x0100
        /*058e*/ 	.byte	0x06
	.zero		1


	//   ....[14]....
        /*0590*/ 	.word	0x00000770
        /*0594*/ 	.word	0x000000ff
        /*0598*/ 	.word	0x00029890
        /*059c*/ 	.short	0x0100
        /*059e*/ 	.byte	0x08
	.zero		1


	//   ....[15]....
        /*05a0*/ 	.word	0x00000780
        /*05a4*/ 	.word	0x000000ff
        /*05a8*/ 	.word	0x000298a0
        /*05ac*/ 	.short	0x0100
        /*05ae*/ 	.byte	0x08
	.zero		1


	//   ....[16]....
        /*05b0*/ 	.word	0x00000790
        /*05b4*/ 	.word	0x000000ff
        /*05b8*/ 	.word	0x00029898
        /*05bc*/ 	.short	0x0100
        /*05be*/ 	.byte	0x08
	.zero		1


	//   ....[17]....
        /*05c0*/ 	.word	0x000007a0
        /*05c4*/ 	.word	0x000000ff
        /*05c8*/ 	.word	0x000298a8
        /*05cc*/ 	.short	0x0100
        /*05ce*/ 	.byte	0x08
	.zero		1


	//   ....[18]....
        /*05d0*/ 	.word	0x000008d0
        /*05d4*/ 	.word	0x000000ff
        /*05d8*/ 	.word	0x000298b0
        /*05dc*/ 	.short	0x0100
        /*05de*/ 	.byte	0x08
	.zero		1


	//   ....[19]....
        /*05e0*/ 	.word	0x000008e0
        /*05e4*/ 	.word	0x000000ff
        /*05e8*/ 	.word	0x000298c0
        /*05ec*/ 	.short	0x0100
        /*05ee*/ 	.byte	0x08
	.zero		1


	//   ....[20]....
        /*05f0*/ 	.word	0x000008f0
        /*05f4*/ 	.word	0x000000ff
        /*05f8*/ 	.word	0x000298b8
        /*05fc*/ 	.short	0x0100
        /*05fe*/ 	.byte	0x08
	.zero		1


	//   ....[21]....
        /*0600*/ 	.word	0x00000900
        /*0604*/ 	.word	0x000000ff
        /*0608*/ 	.word	0x000298c8
        /*060c*/ 	.short	0x0100
        /*060e*/ 	.byte	0x08
	.zero		1


	//   ....[22]....
        /*0610*/ 	.word	0x00001d10
        /*0614*/ 	.word	0x000000ff
        /*0618*/ 	.word	0x00029800
        /*061c*/ 	.short	0x010a
        /*061e*/ 	.byte	0x25
	.zero		1


	//   ....[23]....
        /*0620*/ 	.word	0x00001d90
        /*0624*/ 	.word	0x00000003
        /*0628*/ 	.word	0x00029830
        /*062c*/ 	.short	0x010a
        /*062e*/ 	.byte	0x3f
	.zero		1


	//   ....[24]....
        /*0630*/ 	.word	0x00001e10
        /*0634*/ 	.word	0x00000003
        /*0638*/ 	.word	0x00029830
        /*063c*/ 	.short	0x010a
        /*063e*/ 	.byte	0x3f
	.zero		1


	//   ....[25]....
        /*0640*/ 	.word	0x00002c50
        /*0644*/ 	.word	0x00000000
        /*0648*/ 	.word	0x00000000
        /*064c*/ 	.short	0x0101
        /*064e*/ 	.byte	0x3f
	.zero		1


	//   ....[26]....
        /*0650*/ 	.word	0x000061e0
        /*0654*/ 	.word	0x000000ff
        /*0658*/ 	.word	0x00029830
        /*065c*/ 	.short	0x010a
        /*065e*/ 	.byte	0x06
	.zero		1


	//   ....[27]....
        /*0660*/ 	.word	0x00006220
        /*0664*/ 	.word	0x000000ff
        /*0668*/ 	.word	0x00029830
        /*066c*/ 	.short	0x010a
        /*066e*/ 	.byte	0x06
	.zero		1


	//   ....[28]....
        /*0670*/ 	.word	0x00006e30
        /*0674*/ 	.word	0x000000ff
        /*0678*/ 	.word	0x00029850
        /*067c*/ 	.short	0x010a
        /*067e*/ 	.byte	0x06
	.zero		1


	//   ....[29]....
        /*0680*/ 	.word	0x00006e70
        /*0684*/ 	.word	0x000000ff
        /*0688*/ 	.word	0x00029850
        /*068c*/ 	.short	0x010a
        /*068e*/ 	.byte	0x06
	.zero		1


	//   ....[30]....
        /*0690*/ 	.word	0x00007140
        /*0694*/ 	.word	0x00000009
        /*0698*/ 	.word	0x00000000
        /*069c*/ 	.short	0x0101
        /*069e*/ 	.byte	0x3f
	.zero		1


	//   ....[31]....
        /*06a0*/ 	.word	0x0000a170
        /*06a4*/ 	.word	0x000000ff
        /*06a8*/ 	.word	0x00000000
        /*06ac*/ 	.short	0x0101
        /*06ae*/ 	.byte	0x06
	.zero		1


	//   ....[32]....
        /*06b0*/ 	.word	0x0000aad0
        /*06b4*/ 	.word	0x000000ff
        /*06b8*/ 	.word	0x00029830
        /*06bc*/ 	.short	0x010a
        /*06be*/ 	.byte	0x05
	.zero		1


	//   ....[33]....
        /*06c0*/ 	.word	0x0000ab10
        /*06c4*/ 	.word	0x000000ff
        /*06c8*/ 	.word	0x00029830
        /*06cc*/ 	.short	0x010a
        /*06ce*/ 	.byte	0x05
	.zero		1


	//   ....[34]....
        /*06d0*/ 	.word	0x0000b750
        /*06d4*/ 	.word	0x000000ff
        /*06d8*/ 	.word	0x00029850
        /*06dc*/ 	.short	0x010a
        /*06de*/ 	.byte	0x06
	.zero		1


	//   ....[35]....
        /*06e0*/ 	.word	0x0000b790
        /*06e4*/ 	.word	0x000000ff
        /*06e8*/ 	.word	0x00029850
        /*06ec*/ 	.short	0x010a
        /*06ee*/ 	.byte	0x06
	.zero		1


	//   ....[36]....
        /*06f0*/ 	.word	0x0000cd70
        /*06f4*/ 	.word	0x00000004
        /*06f8*/ 	.word	0x00000000
        /*06fc*/ 	.short	0x0101
        /*06fe*/ 	.byte	0x3f
	.zero		1


	//   ....[37]....
        /*0700*/ 	.word	0x0000d0a0
        /*0704*/ 	.word	0x000000ff
        /*0708*/ 	.word	0x00000000
        /*070c*/ 	.short	0x0101
        /*070e*/ 	.byte	0x06
	.zero		1


	//   ....[38]....
        /*0710*/ 	.word	0x0000d840
        /*0714*/ 	.word	0x000000ff
        /*0718*/ 	.word	0x00029830
        /*071c*/ 	.short	0x010a
        /*071e*/ 	.byte	0x05
	.zero		1


	//   ....[39]....
        /*0720*/ 	.word	0x0000d880
        /*0724*/ 	.word	0x000000ff
        /*0728*/ 	.word	0x00029830
        /*072c*/ 	.short	0x010a
        /*072e*/ 	.byte	0x05
	.zero		1


	//   ....[40]....
        /*0730*/ 	.word	0x0000e4c0
        /*0734*/ 	.word	0x000000ff
        /*0738*/ 	.word	0x00029850
        /*073c*/ 	.short	0x010a
        /*073e*/ 	.byte	0x06
	.zero		1


	//   ....[41]....
        /*0740*/ 	.word	0x0000e500
        /*0744*/ 	.word	0x000000ff
        /*0748*/ 	.word	0x00029850
        /*074c*/ 	.short	0x010a
        /*074e*/ 	.byte	0x06
	.zero		1


	//   ....[42]....
        /*0750*/ 	.word	0x0000e830
        /*0754*/ 	.word	0x00000000
        /*0758*/ 	.word	0x00000000
        /*075c*/ 	.short	0x0101
        /*075e*/ 	.byte	0x3f
	.zero		1


	//   ....[43]....
        /*0760*/ 	.word	0x00011800
        /*0764*/ 	.word	0x000000ff
        /*0768*/ 	.word	0x00000000
        /*076c*/ 	.short	0x0101
        /*076e*/ 	.byte	0x06
	.zero		1


	//   ....[44]....
        /*0770*/ 	.word	0x00011e80
        /*0774*/ 	.word	0x000000ff
        /*0778*/ 	.word	0x00029850
        /*077c*/ 	.short	0x010a
        /*077e*/ 	.byte	0x09
	.zero		1


	//   ....[45]....
        /*0780*/ 	.word	0x00011ec0
        /*0784*/ 	.word	0x000000ff
        /*0788*/ 	.word	0x00029850
        /*078c*/ 	.short	0x010a
        /*078e*/ 	.byte	0x09
	.zero		1


	//   ....[46]....
        /*0790*/ 	.word	0x00012580
        /*0794*/ 	.word	0x000000ff
        /*0798*/ 	.word	0x00000000
        /*079c*/ 	.short	0x0101
        /*079e*/ 	.byte	0x04
	.zero		1


	//   ....[47]....
        /*07a0*/ 	.word	0x00013920
        /*07a4*/ 	.word	0x000000ff
        /*07a8*/ 	.word	0x00000000
        /*07ac*/ 	.short	0x0101
        /*07ae*/ 	.byte	0x05
	.zero		1


	//   ....[48]....
        /*07b0*/ 	.word	0x000157c0
        /*07b4*/ 	.word	0x00000002
        /*07b8*/ 	.word	0x00029880
        /*07bc*/ 	.short	0x010a
        /*07be*/ 	.byte	0x3f
	.zero		1


	//   ....[49]....
        /*07c0*/ 	.word	0x00015970
        /*07c4*/ 	.word	0x00000002
        /*07c8*/ 	.word	0x00029840
        /*07cc*/ 	.short	0x010a
        /*07ce*/ 	.byte	0x3f
	.zero		1


	//   ....[50]....
        /*07d0*/ 	.word	0x00015e60
        /*07d4*/ 	.word	0x000000ff
        /*07d8*/ 	.word	0x00029820
        /*07dc*/ 	.short	0x010a
        /*07de*/ 	.byte	0x28
	.zero		1


	//   ....[51]....
        /*07e0*/ 	.word	0x00016120
        /*07e4*/ 	.word	0x00000004
        /*07e8*/ 	.word	0x00029880
        /*07ec*/ 	.short	0x010a
        /*07ee*/ 	.byte	0x3f
	.zero		1


	//   ....[52]....
        /*07f0*/ 	.word	0x00016370
        /*07f4*/ 	.word	0x00000004
        /*07f8*/ 	.word	0x00029840
        /*07fc*/ 	.short	0x010a
        /*07fe*/ 	.byte	0x3f
	.zero		1


	//   ....[53]....
        /*0800*/ 	.word	0x00016880
        /*0804*/ 	.word	0x00000003
        /*0808*/ 	.word	0x00029870
        /*080c*/ 	.short	0x010a
        /*080e*/ 	.byte	0x3f
	.zero		1


	//   ....[54]....
        /*0810*/ 	.word	0x000168f0
        /*0814*/ 	.word	0x00000002
        /*0818*/ 	.word	0x00029860
        /*081c*/ 	.short	0x010a
        /*081e*/ 	.byte	0x3f
	.zero		1


	//   ....[55]....
        /*0820*/ 	.word	0x00016e60
        /*0824*/ 	.word	0x00000003
        /*0828*/ 	.word	0x00029850
        /*082c*/ 	.short	0x0101
        /*082e*/ 	.byte	0x3f
	.zero		1


	//   ....[56]....
        /*0830*/ 	.word	0x00016ea0
        /*0834*/ 	.word	0x00000002
        /*0838*/ 	.word	0x00000000
        /*083c*/ 	.short	0x0101
        /*083e*/ 	.byte	0x3f
	.zero		1


	//   ....[57]....
        /*0840*/ 	.word	0x00017060
        /*0844*/ 	.word	0x00000014
        /*0848*/ 	.word	0x00029870
        /*084c*/ 	.short	0x010a
        /*084e*/ 	.byte	0x3f
	.zero		1


	//   ....[58]....
        /*0850*/ 	.word	0x000170f0
        /*0854*/ 	.word	0x00000014
        /*0858*/ 	.word	0x00029860
        /*085c*/ 	.short	0x010a
        /*085e*/ 	.byte	0x3f
	.zero		1


	//   ....[59]....
        /*0860*/ 	.word	0x00017630
        /*0864*/ 	.word	0x00000014
        /*0868*/ 	.word	0x00029850
        /*086c*/ 	.short	0x0101
        /*086e*/ 	.byte	0x3f
	.zero		1


	//   ....[60]....
        /*0870*/ 	.word	0x00017680
        /*0874*/ 	.word	0x00000000
        /*0878*/ 	.word	0x00000000
        /*087c*/ 	.short	0x0101
        /*087e*/ 	.byte	0x3f
	.zero		1


	//   ....[61]....
        /*0880*/ 	.word	0x00017960
        /*0884*/ 	.word	0x00000000
        /*0888*/ 	.word	0x00029820
        /*088c*/ 	.short	0x010a
        /*088e*/ 	.byte	0x3f
	.zero		1


	//   ....[62]....
        /*0890*/ 	.word	0x00017b20
        /*0894*/ 	.word	0x00000006
        /*0898*/ 	.word	0x00000000
        /*089c*/ 	.short	0x010a
        /*089e*/ 	.byte	0x3f
	.zero		1


	//   ....[63]....
        /*08a0*/ 	.word	0x00017b90
        /*08a4*/ 	.word	0x00000007
        /*08a8*/ 	.word	0x00000000
        /*08ac*/ 	.short	0x010a
        /*08ae*/ 	.byte	0x3f
	.zero		1


	//   ....[64]....
        /*08b0*/ 	.word	0x00017bf0
        /*08b4*/ 	.word	0x00000004
        /*08b8*/ 	.word	0x00029860
        /*08bc*/ 	.short	0x010a
        /*08be*/ 	.byte	0x3f
	.zero		1


	//   ....[65]....
        /*08c0*/ 	.word	0x00017c40
        /*08c4*/ 	.word	0x00000003
        /*08c8*/ 	.word	0x00029860
        /*08cc*/ 	.short	0x010a
        /*08ce*/ 	.byte	0x3f
	.zero		1


	//   ....[66]....
        /*08d0*/ 	.word	0x00017c80
        /*08d4*/ 	.word	0x00000004
        /*08d8*/ 	.word	0x00029880
        /*08dc*/ 	.short	0x010a
        /*08de*/ 	.byte	0x3f
	.zero		1


	//   ....[67]....
        /*08e0*/ 	.word	0x00017ca0
        /*08e4*/ 	.word	0x00000003
        /*08e8*/ 	.word	0x00029880
        /*08ec*/ 	.short	0x010a
        /*08ee*/ 	.byte	0x3f
	.zero		1


	//   ....[68]....
        /*08f0*/ 	.word	0x00017d10
        /*08f4*/ 	.word	0x00000003
        /*08f8*/ 	.word	0x00029800
        /*08fc*/ 	.short	0x010a
        /*08fe*/ 	.byte	0x3f
	.zero		1


	//   ....[69]....
        /*0900*/ 	.word	0x00017d60
        /*0904*/ 	.word	0x00000003
        /*0908*/ 	.word	0x00029830
        /*090c*/ 	.short	0x010a
        /*090e*/ 	.byte	0x3f
	.zero		1


	//   ....[70]....
        /*0910*/ 	.word	0x00017dc0
        /*0914*/ 	.word	0x0000000a
        /*0918*/ 	.word	0x00029830
        /*091c*/ 	.short	0x010a
        /*091e*/ 	.byte	0x3f
	.zero		1


	//   ....[71]....
        /*0920*/ 	.word	0x00017e20
        /*0924*/ 	.word	0x0000000a
        /*0928*/ 	.word	0x00029850
        /*092c*/ 	.short	0x010a
        /*092e*/ 	.byte	0x3f
	.zero		1


	//   ....[72]....
        /*0930*/ 	.word	0x00017e80
        /*0934*/ 	.word	0x0000000d
        /*0938*/ 	.word	0x00029830
        /*093c*/ 	.short	0x010a
        /*093e*/ 	.byte	0x3f
	.zero		1


	//   ....[73]....
        /*0940*/ 	.word	0x00017ee0
        /*0944*/ 	.word	0x0000000d
        /*0948*/ 	.word	0x00029850
        /*094c*/ 	.short	0x010a
        /*094e*/ 	.byte	0x3f
	.zero		1


	//   ....[74]....
        /*0950*/ 	.word	0x00017f40
        /*0954*/ 	.word	0x0000000d
        /*0958*/ 	.word	0x00029830
        /*095c*/ 	.short	0x010a
        /*095e*/ 	.byte	0x3f
	.zero		1


	//   ....[75]....
        /*0960*/ 	.word	0x00017fa0
        /*0964*/ 	.word	0x0000000d
        /*0968*/ 	.word	0x00029850
        /*096c*/ 	.short	0x010a
        /*096e*/ 	.byte	0x3f
	.zero		1


	//   ....[76]....
        /*0970*/ 	.word	0x00018000
        /*0974*/ 	.word	0x00000006
        /*0978*/ 	.word	0x00029850
        /*097c*/ 	.short	0x010a
        /*097e*/ 	.byte	0x3f
	.zero		1


	//   ....[77]....
        /*0980*/ 	.word	0x00018150
        /*0984*/ 	.word	0x00000002
        /*0988*/ 	.word	0x00029880
        /*098c*/ 	.short	0x010a
        /*098e*/ 	.byte	0x3f
	.zero		1


	//   ....[78]....
        /*0990*/ 	.word	0x000181a0
        /*0994*/ 	.word	0x00000002
        /*0998*/ 	.word	0x00029840
        /*099c*/ 	.short	0x010a
        /*099e*/ 	.byte	0x3f
	.zero		1


	//   ....[79]....
        /*09a0*/ 	.word	0x00018200
        /*09a4*/ 	.word	0x00000003
        /*09a8*/ 	.word	0x00029820
        /*09ac*/ 	.short	0x010a
        /*09ae*/ 	.byte	0x3f
	.zero		1


	//   ....[80]....
        /*09b0*/ 	.word	0x00018250
        /*09b4*/ 	.word	0x00000004
        /*09b8*/ 	.word	0x00029880
        /*09bc*/ 	.short	0x010a
        /*09be*/ 	.byte	0x3f
	.zero		1


	//   ....[81]....
        /*09c0*/ 	.word	0x000182a0
        /*09c4*/ 	.word	0x00000004
        /*09c8*/ 	.word	0x00029840
        /*09cc*/ 	.short	0x010a
        /*09ce*/ 	.byte	0x3f
	.zero		1


	//   ....[82]....
        /*09d0*/ 	.word	0x00018300
        /*09d4*/ 	.word	0x00000003
        /*09d8*/ 	.word	0x00029870
        /*09dc*/ 	.short	0x010a
        /*09de*/ 	.byte	0x3f
	.zero		1


	//   ....[83]....
        /*09e0*/ 	.word	0x00018360
        /*09e4*/ 	.word	0x00000004
        /*09e8*/ 	.word	0x00029860
        /*09ec*/ 	.short	0x010a
        /*09ee*/ 	.byte	0x3f
	.zero		1


	//   ....[84]....
        /*09f0*/ 	.word	0x000183b0
        /*09f4*/ 	.word	0x00000014
        /*09f8*/ 	.word	0x00029870
        /*09fc*/ 	.short	0x010a
        /*09fe*/ 	.byte	0x3f
	.zero		1


	//   ....[85]....
        /*0a00*/ 	.word	0x00018400
        /*0a04*/ 	.word	0x00000014
        /*0a08*/ 	.word	0x00029860
        /*0a0c*/ 	.short	0x010a
        /*0a0e*/ 	.byte	0x3f
	.zero		1


	//   ....[86]....
        /*0a10*/ 	.word	0x00018450
        /*0a14*/ 	.word	0x00000000
        /*0a18*/ 	.word	0x00029820
        /*0a1c*/ 	.short	0x010a
        /*0a1e*/ 	.byte	0x3f
	.zero		1


	//   ....[87]....
        /*0a20*/ 	.word	0x000185f0
        /*0a24*/ 	.word	0x00000006
        /*0a28*/ 	.word	0x00000000
        /*0a2c*/ 	.short	0x010a
        /*0a2e*/ 	.byte	0x3f
	.zero		1


	//   ....[88]....
        /*0a30*/ 	.word	0x00018640
        /*0a34*/ 	.word	0x00000007
        /*0a38*/ 	.word	0x00000000
        /*0a3c*/ 	.short	0x010a
        /*0a3e*/ 	.byte	0x3f
	.zero		1


	//   ....[89]....
        /*0a40*/ 	.word	0x00018690
        /*0a44*/ 	.word	0x00000004
        /*0a48*/ 	.word	0x00029860
        /*0a4c*/ 	.short	0x010a
        /*0a4e*/ 	.byte	0x3f
	.zero		1


	//   ....[90]....
        /*0a50*/ 	.word	0x000186e0
        /*0a54*/ 	.word	0x00000003
        /*0a58*/ 	.word	0x00029860
        /*0a5c*/ 	.short	0x010a
        /*0a5e*/ 	.byte	0x3f
	.zero		1


	//   ....[91]....
        /*0a60*/ 	.word	0x00018730
        /*0a64*/ 	.word	0x00000004
        /*0a68*/ 	.word	0x00029880
        /*0a6c*/ 	.short	0x010a
        /*0a6e*/ 	.byte	0x3f
	.zero		1


	//----- nvinfo : EIATTR_NUM_MBARRIERS
	.align		4
.L_214:
        /*0a70*/ 	.byte	0x03, 0x38
        /*0a72*/ 	.short	0x0016


	//----- nvinfo : EIATTR_EXIT_INSTR_OFFSETS
	.align		4
        /*0a74*/ 	.byte	0x04, 0x1c
        /*0a76*/ 	.short	(.L_216 - .L_215)


	//   ....[0]....
.L_215:
        /*0a78*/ 	.word	0x00000a60


	//   ....[1]....
        /*0a7c*/ 	.word	0x000141f0


	//   ....[2]....
        /*0a80*/ 	.word	0x00017cf0


	//----- nvinfo : EIATTR_MAX_THREADS
	.align		4
.L_216:
        /*0a84*/ 	.byte	0x04, 0x05
        /*0a86*/ 	.short	(.L_218 - .L_217)
.L_217:
        /*0a88*/ 	.word	0x00000180
        /*0a8c*/ 	.word	0x00000001
        /*0a90*/ 	.word	0x00000001


	//----- nvinfo : EIATTR_CRS_STACK_SIZE
	.align		4
.L_218:
        /*0a94*/ 	.byte	0x04, 0x1e
        /*0a96*/ 	.short	(.L_220 - .L_219)
.L_219:
        /*0a98*/ 	.word	0x00000000


	//----- nvinfo : EIATTR_CBANK_PARAM_SIZE
	.align		4
.L_220:
        /*0a9c*/ 	.byte	0x03, 0x19
        /*0a9e*/ 	.short	0x0bf0


	//----- nvinfo : EIATTR_PARAM_CBANK
	.align		4
        /*0aa0*/ 	.byte	0x04, 0x0a
        /*0aa2*/ 	.short	(.L_222 - .L_221)
	.align		4
.L_221:
        /*0aa4*/ 	.word	index@(.nv.constant0._ZN7cutlass13device_kernelIN5flash11enable_sm90INS1_16FlashAttnFwdSm90INS1_25CollectiveMainloopFwdSm90ILi2EN4cute5tupleIJNS5_1CILi1EEES8_S8_EEENS6_IJNS7_ILi128EEENS7_ILi160EEENS7_ILi192EEEEEELi128ENS_12float_e4m3_tEfNS_4arch4Sm90ELb0ELb1ELb0ELb0ELb0ELb0ELb0ELb1ELb1ELb0ELb0ELb0EEENS1_21CollectiveEpilogueFwdINS6_IJSA_SA_SB_EEES9_NS_10bfloat16_tESG_Li256ELb0ELb0ELb0ELb1EEENS1_30DynamicPersistentTileSchedulerILi256ELi128ELb0ELb0ELb1EEEEEEEEEvNT_6ParamsE)
        /*0aa8*/ 	.short	0x0210
        /*0aaa*/ 	.short	0x0bf0


	//----- nvinfo : EIATTR_SW_WAR
	.align		4
.L_222:
        /*0aac*/ 	.byte	0x04, 0x36
        /*0aae*/ 	.short	(.L_224 - .L_223)
.L_223:
        /*0ab0*/ 	.word	0x00000008
.L_224:


//--------------------- .nv.info._ZN7cutlass13device_kernelIN5flash11enable_sm90INS1_16FlashAttnFwdSm90INS1_25CollectiveMainloopFwdSm90ILi2EN4cute5tupleIJNS5_1CILi1EEES8_S8_EEENS6_IJNS7_ILi128EEENS7_ILi160EEENS7_ILi192EEEEEELi128ENS_12float_e4m3_tEfNS_4arch4Sm90ELb0ELb1ELb0ELb1ELb0ELb0ELb0ELb1ELb1ELb0ELb0ELb0EEENS1_21CollectiveEpilogueFwdINS6_IJSA_SA_SB_EEES9_NS_10bfloat16_tESG_Li256ELb1ELb0ELb0ELb1EEENS1_36VarlenDynamicPersistentTileSchedulerILi128ELi160ELi256ELi128ELb0ELb0ELb1ELb1ELb0ELb1EEEEEEEEEvNT_6ParamsE --------------------------
	.section	.nv.info._ZN7cutlass13device_kernelIN5flash11enable_sm90INS1_16FlashAttnFwdSm90INS1_25CollectiveMainloopFwdSm90ILi2EN4cute5tupleIJNS5_1CILi1EEES8_S8_EEENS6_IJNS7_ILi128EEENS7_ILi160EEENS7_ILi192EEEEEELi128ENS_12float_e4m3_tEfNS_4arch4Sm90ELb0ELb1ELb0ELb1ELb0ELb0ELb0ELb1ELb1ELb0ELb0ELb0EEENS1_21CollectiveEpilogueFwdINS6_IJSA_SA_SB_EEES9_NS_10bfloat16_tESG_Li256ELb1ELb0ELb0ELb1EEENS1_36VarlenDynamicPersistentTileSchedulerILi128ELi160ELi256ELi128ELb0ELb0ELb1ELb1ELb0ELb1EEEEEEEEEvNT_6ParamsE,"",@"SHT_CUDA_INFO"
	.sectionflags	@""
	.align	4


	//----- nvinfo : EIATTR_CUDA_API_VERSION
	.align		4
        /*0000*/ 	.byte	0x04, 0x37
        /*0002*/ 	.short	(.L_226 - .L_225)
.L_225:
        /*0004*/ 	.word	0x00000082


	//----- nvinfo : EIATTR_KPARAM_INFO
	.align		4
.L_226:
        /*0008*/ 	.byte	0x04, 0x17
        /*000a*/ 	.short	(.L_228 - .L_227)
.L_227:
        /*000c*/ 	.word	0x00000000
        /*0010*/ 	.short	0x0000
        /*0012*/ 	.short	0x0070
        /*0014*/ 	.byte	0x00, 0xf0, 0x01, 0x28


	//----- nvinfo : EIATTR_SPARSE_MMA_MASK
	.align		4
.L_228:
        /*0018*/ 	.byte	0x03, 0x50
        /*001a*/ 	.short	0x0000


	//----- nvinfo : EIATTR_MAXREG_COUNT
	.align		4
        /*001c*/ 	.byte	0x03, 0x1b
        /*001e*/ 	.short	0x00a8


	//----- nvinfo : EIATTR_NUM_BARRIERS
	.align		4
        /*0020*/ 	.byte	0x02, 0x4c
        /*0022*/ 	.byte	0x10
	.zero		1


	//----- nvinfo : EIATTR_EXTERNS
	.align		4
        /*0024*/ 	.byte	0x04, 0x0f
        /*0026*/ 	.short	(.L_230 - .L_229)


	//   ....[0]....
	.align		4
.L_229:
        /*0028*/ 	.word	index@(__assertfail)


	//----- nvinfo : EIATTR_ANNOTATIONS
	.align		4
.L_230:
        /*002c*/ 	.byte	0x04, 0x55
        /*002e*/ 	.short	(.L_232 - .L_231)


	//   ....[0]....
.L_231:
        /* <DEDUP_REMOVED lines=43> */


	//----- nvinfo : EIATTR_MERCURY_ISA_VERSION
	.align		4
.L_232:
        /*02d0*/ 	.byte	0x03, 0x5f
        /*02d2*/ 	.short	0x0101


	//----- nvinfo : EIATTR_UNUSED_LOAD_BYTE_OFFSET
	.align		4
        /*02d4*/ 	.byte	0x04, 0x44
        /*02d6*/ 	.short	(.L_234 - .L_233)


	//   ....[0]....
.L_233:
        /*02d8*/ 	.word	0x00000a70
        /*02dc*/ 	.word	0x0000fff0


	//   ....[1]....
        /*02e0*/ 	.word	0x000129c0
        /*02e4*/ 	.word	0x0000fff0


	//----- nvinfo : EIATTR_INT_WARP_WIDE_INSTR_OFFSETS
	.align		4
.L_234:
        /*02e8*/ 	.byte	0x04, 0x31
        /*02ea*/ 	.short	(.L_236 - .L_235)


	//   ....[0]....
.L_235:
        /*02ec*/ 	.word	0x00000160


	//   ....[1]....
        /*02f0*/ 	.word	0x000001a0


	//   ....[2]....
        /*02f4*/ 	.word	0x00000210


	//   ....[3]....
        /*02f8*/ 	.word	0x00016690


	//   ....[4]....
        /*02fc*/ 	.word	0x00016720


	//   ....[5]....
        /*0300*/ 	.word	0x00016eb0


	//   ....[6]....
        /*0304*/ 	.word	0x000189e0


	//   ....[7]....
        /*0308*/ 	.word	0x00018a70


	//----- nvinfo : EIATTR_COOP_GROUP_MASK_REGIDS
	.align		4
.L_236:
        /*030c*/ 	.byte	0x04, 0x29
        /*030e*/ 	.short	(.L_238 - .L_237)


	//   ....[0]....
.L_237:
        /*0310*/ 	.word	0xffffffff


	//   ....[1]....
        /*0314*/ 	.word	0xffffffff


	//   ....[2]....
        /*0318*/ 	.word	0xffffffff


	//   ....[3]....
        /*031c*/ 	.word	0xffffffff


	//   ....[4]....
        /*0320*/ 	.word	0xffffffff


	//   ....[5]....
        /*0324*/ 	.word	0xffffffff


	//   ....[6]....
        /*0328*/ 	.word	0xffffffff


	//   ....[7]....
        /*032c*/ 	.word	0xffffffff


	//   ....[8]....
        /*0330*/ 	.word	0xffffffff


	//   ....[9]....
        /*0334*/ 	.word	0xffffffff


	//   ....[10]....
        /*0338*/ 	.word	0xffffffff


	//   ....[11]....
        /*033c*/ 	.word	0xffffffff


	//   ....[12]....
        /*0340*/ 	.word	0xffffffff


	//   ....[13]....
        /*0344*/ 	.word	0xffffffff


	//   ....[14]....
        /*0348*/ 	.word	0xffffffff


	//   ....[15]....
        /*034c*/ 	.word	0xffffffff


	//   ....[16]....
        /*0350*/ 	.word	0xffffffff


	//   ....[17]....
        /*0354*/ 	.word	0xffffffff


	//   ....[18]....
        /*0358*/ 	.word	0xffffffff


	//   ....[19]....
        /*035c*/ 	.word	0xffffffff


	//   ....[20]....
        /*0360*/ 	.word	0xffffffff


	//   ....[21]....
        /*0364*/ 	.word	0xffffffff


	//   ....[22]....
        /*0368*/ 	.word	0xffffffff


	//   ....[23]....
        /*036c*/ 	.word	0xffffffff


	//   ....[24]....
        /*0370*/ 	.word	0xffffffff


	//   ....[25]....
        /*0374*/ 	.word	0xffffffff


	//   ....[26]....
        /*0378*/ 	.word	0xffffffff


	//   ....[27]....
        /*037c*/ 	.word	0xffffffff


	//   ....[28]....
        /*0380*/ 	.word	0xffffffff


	//   ....[29]....
        /*0384*/ 	.word	0xffffffff


	//   ....[30]....
        /*0388*/ 	.word	0xffffffff


	//   ....[31]....
        /*038c*/ 	.word	0xffffffff


	//   ....[32]....
        /*0390*/ 	.word	0xffffffff


	//   ....[33]....
        /*0394*/ 	.word	0xffffffff


	//   ....[34]....
        /*0398*/ 	.word	0xffffffff


	//   ....[35]....
        /*039c*/ 	.word	0xffffffff


	//   ....[36]....
        /*03a0*/ 	.word	0xffffffff


	//   ....[37]....
        /*03a4*/ 	.word	0xffffffff


	//   ....[38]....
        /*03a8*/ 	.word	0xffffffff


	//   ....[39]....
        /*03ac*/ 	.word	0xffffffff


	//   ....[40]....
        /*03b0*/ 	.word	0xffffffff


	//   ....[41]....
        /*03b4*/ 	.word	0xffffffff


	//   ....[42]....
        /*03b8*/ 	.word	0xffffffff


	//   ....[43]....
        /*03bc*/ 	.word	0xffffffff


	//   ....[44]....
        /*03c0*/ 	.word	0xffffffff


	//   ....[45]....
        /*03c4*/ 	.word	0xffffffff


	//   ....[46]....
        /*03c8*/ 	.word	0xffffffff


	//   ....[47]....
        /*03cc*/ 	.word	0xffffffff


	//   ....[48]....
        /*03d0*/ 	.word	0xffffffff


	//   ....[49]....
        /*03d4*/ 	.word	0xffffffff


	//   ....[50]....
        /*03d8*/ 	.word	0xffffffff


	//   ....[51]....
        /*03dc*/ 	.word	0xffffffff


	//   ....[52]....
        /*03e0*/ 	.word	0xffffffff


	//   ....[53]....
        /*03e4*/ 	.word	0xffffffff


	//   ....[54]....
        /*03e8*/ 	.word	0xffffffff


	//   ....[55]....
        /*03ec*/ 	.word	0xffffffff


	//   ....[56]....
        /*03f0*/ 	.word	0xffffffff


	//   ....[57]....
        /*03f4*/ 	.word	0xffffffff


	//   ....[58]....
        /*03f8*/ 	.word	0xffffffff


	//   ....[59]....
        /*03fc*/ 	.word	0xffffffff


	//   ....[60]....
        /*0400*/ 	.word	0xffffffff


	//   ....[61]....
        /*0404*/ 	.word	0xffffffff


	//   ....[62]....
        /*0408*/ 	.word	0xffffffff


	//   ....[63]....
        /*040c*/ 	.word	0xffffffff


	//   ....[64]....
        /*0410*/ 	.word	0xffffffff


	//   ....[65]....
        /*0414*/ 	.word	0xffffffff


	//   ....[66]....
        /*0418*/ 	.word	0xffffffff


	//   ....[67]....
        /*041c*/ 	.word	0xffffffff


	//   ....[68]....
        /*0420*/ 	.word	0xffffffff


	//   ....[69]....
        /*0424*/ 	.word	0xffffffff


	//   ....[70]....
        /*0428*/ 	.word	0xffffffff


	//   ....[71]....
        /*042c*/ 	.word	0xffffffff


	//   ....[72]....
        /*0430*/ 	.word	0xffffffff


	//   ....[73]....
        /*0434*/ 	.word	0xffffffff


	//   ....[74]....
        /*0438*/ 	.word	0xffffffff


	//   ....[75]....
        /*043c*/ 	.word	0xffffffff


	//   ....[76]....
        /*0440*/ 	.word	0xffffffff


	//   ....[77]....
        /*0444*/ 	.word	0xffffffff


	//   ....[78]....
        /*0448*/ 	.word	0xffffffff


	//   ....[79]....
        /*044c*/ 	.word	0xffffffff


	//   ....[80]....
        /*0450*/ 	.word	0xffffffff


	//   ....[81]....
        /*0454*/ 	.word	0xffffffff


	//   ....[82]....
        /*0458*/ 	.word	0xffffffff


	//   ....[83]....
        /*045c*/ 	.word	0xffffffff


	//   ....[84]....
        /*0460*/ 	.word	0xffffffff


	//   ....[85]....
        /*0464*/ 	.word	0xffffffff


	//   ....[86]....
        /*0468*/ 	.word	0xffffffff


	//   ....[87]....
        /*046c*/ 	.word	0xffffffff


	//   ....[88]....
        /*0470*/ 	.word	0xffffffff


	//   ....[89]....
        /*0474*/ 	.word	0xffffffff


	//   ....[90]....
        /*0478*/ 	.word	0xffffffff


	//   ....[91]....
        /*047c*/ 	.word	0xffffffff


	//   ....[92]....
        /*0480*/ 	.word	0xffffffff


	//   ....[93]....
        /*0484*/ 	.word	0xffffffff


	//   ....[94]....
        /*0488*/ 	.word	0xffffffff


	//   ....[95]....
        /*048c*/ 	.word	0x0500000f


	//   ....[96]....
        /*0490*/ 	.word	0x0500000f


	//----- nvinfo : EIATTR_COOP_GROUP_INSTR_OFFSETS
	.align		4
.L_238:
        /*0494*/ 	.byte	0x04, 0x28
        /*0496*/ 	.short	(.L_240 - .L_239)


	//   ....[0]....
.L_239:
        /*0498*/ 	.word	0x00000070


	//   ....[1]....
        /*049c*/ 	.word	0x00000170


	//   ....[2]....
        /*04a0*/ 	.word	0x000001c0


	//   ....[3]....
        /*04a4*/ 	.word	0x000003f0


	//   ....[4]....
        /*04a8*/ 	.word	0x00000550


	//   ....[5]....
        /*04ac*/ 	.word	0x00000670


	//   ....[6]....
        /*04b0*/ 	.word	0x000007d0


	//   ....[7]....
        /*04b4*/ 	.word	0x00001b50


	//   ....[8]....
        /*04b8*/ 	.word	0x00004310


	//   ....[9]....
        /*04bc*/ 	.word	0x00004420


	//   ....[10]....
        /*04c0*/ 	.word	0x00004f00


	//   ....[11]....
        /*04c4*/ 	.word	0x00004f50


	//   ....[12]....
        /*04c8*/ 	.word	0x00008790


	//   ....[13]....
        /*04cc*/ 	.word	0x000088a0


	//   ....[14]....
        /*04d0*/ 	.word	0x00009410


	//   ....[15]....
        /*04d4*/ 	.word	0x00009480


	//   ....[16]....
        /*04d8*/ 	.word	0x0000bdc0


	//   ....[17]....
        /*04dc*/ 	.word	0x0000be20


	//   ....[18]....
        /*04e0*/ 	.word	0x0000be50


	//   ....[19]....
        /*04e4*/ 	.word	0x0000be70


	//   ....[20]....
        /*04e8*/ 	.word	0x0000fe20


	//   ....[21]....
        /*04ec*/ 	.word	0x000101a0


	//   ....[22]....
        /*04f0*/ 	.word	0x00010a80


	//   ....[23]....
        /*04f4*/ 	.word	0x00010b00


	//   ....[24]....
        /*04f8*/ 	.word	0x00012220


	//   ....[25]....
        /*04fc*/ 	.word	0x00012230


	//   ....[26]....
        /*0500*/ 	.word	0x000122b0


	//   ....[27]....
        /*0504*/ 	.word	0x000122c0


	//   ....[28]....
        /*0508*/ 	.word	0x00013230


	//   ....[29]....
        /*050c*/ 	.word	0x00013240


	//   ....[30]....
        /*0510*/ 	.word	0x00013250


	//   ....[31]....
        /*0514*/ 	.word	0x00013260


	//   ....[32]....
        /*0518*/ 	.word	0x00013270


	//   ....[33]....
        /*051c*/ 	.word	0x00013280


	//   ....[34]....
        /*0520*/ 	.word	0x00013290


	//   ....[35]....
        /*0524*/ 	.word	0x000132a0


	//   ....[36]....
        /*0528*/ 	.word	0x000132d0


	//   ....[37]....
        /*052c*/ 	.word	0x000132e0


	//   ....[38]....
        /*0530*/ 	.word	0x00013310


	//   ....[39]....
        /*0534*/ 	.word	0x00013320


	//   ....[40]....
        /*0538*/ 	.word	0x00013350


	//   ....[41]....
        /*053c*/ 	.word	0x00013360


	//   ....[42]....
        /*0540*/ 	.word	0x00013390


	//   ....[43]....
        /*0544*/ 	.word	0x000133a0


	//   ....[44]....
        /*0548*/ 	.word	0x000133b0


	//   ....[45]....
        /*054c*/ 	.word	0x000133e0


	//   ....[46]....
        /*0550*/ 	.word	0x000133f0


	//   ....[47]....
        /*0554*/ 	.word	0x00013420


	//   ....[48]....
        /*0558*/ 	.word	0x00013450


	//   ....[49]....
        /*055c*/ 	.word	0x00013460


	//   ....[50]....
        /*0560*/ 	.word	0x00013470


	//   ....[51]....
        /*0564*/ 	.word	0x00013480


	//   ....[52]....
        /*0568*/ 	.word	0x000134b0


	//   ....[53]....
        /*056c*/ 	.word	0x000134e0


	//   ....[54]....
        /*0570*/ 	.word	0x00013510


	//   ....[55]....
        /*0574*/ 	.word	0x00013520


	//   ....[56]....
        /*0578*/ 	.word	0x00013580


	//   ....[57]....
        /*057c*/ 	.word	0x00013590


	//   ....[58]....
        /*0580*/ 	.word	0x000135a0


	//   ....[59]....
        /*0584*/ 	.word	0x000135d0


	//   ....[60]....
        /*0588*/ 	.word	0x00014fa0


	//   ....[61]....
        /*058c*/ 	.word	0x00015190


	//   ....[62]....
        /*0590*/ 	.word	0x000151c0


	//   ....[63]....
        /*0594*/ 	.word	0x000151f0


	//   ....[64]....
        /*0598*/ 	.word	0x00015230


	//   ....[65]....
        /*059c*/ 	.word	0x00015260


	//   ....[66]....
        /*05a0*/ 	.word	0x000152a0


	//   ....[67]....
        /*05a4*/ 	.word	0x00015430


	//   ....[68]....
        /*05a8*/ 	.word	0x00015460


	//   ....[69]....
        /*05ac*/ 	.word	0x00015490


	//   ....[70]....
        /*05b0*/ 	.word	0x000154c0


	//   ....[71]....
        /*05b4*/ 	.word	0x000154f0


	//   ....[72]....
        /*05b8*/ 	.word	0x00015530


	//   ....[73]....
        /*05bc*/ 	.word	0x000155d0


	//   ....[74]....
        /*05c0*/ 	.word	0x00015660


	//   ....[75]....
        /*05c4*/ 	.word	0x00015710


	//   ....[76]....
        /*05c8*/ 	.word	0x00017020


	//   ....[77]....
        /*05cc*/ 	.word	0x00019420


	//   ....[78]....
        /*05d0*/ 	.word	0x00019450


	//   ....[79]....
        /*05d4*/ 	.word	0x00019480


	//   ....[80]....
        /*05d8*/ 	.word	0x000194b0


	//   ....[81]....
        /*05dc*/ 	.word	0x000194e0


	//   ....[82]....
        /*05e0*/ 	.word	0x000194f0


	//   ....[83]....
        /*05e4*/ 	.word	0x00019520


	//   ....[84]....
        /*05e8*/ 	.word	0x00019530


	//   ....[85]....
        /*05ec*/ 	.word	0x00019670


	//   ....[86]....
        /*05f0*/ 	.word	0x000196a0


	//   ....[87]....
        /*05f4*/ 	.word	0x000196d0


	//   ....[88]....
        /*05f8*/ 	.word	0x00019700


	//   ....[89]....
        /*05fc*/ 	.word	0x00019730


	//   ....[90]....
        /*0600*/ 	.word	0x00019770


	//   ....[91]....
        /*0604*/ 	.word	0x00019800


	//   ....[92]....
        /*0608*/ 	.word	0x000198a0


	//   ....[93]....
        /*060c*/ 	.word	0x00019900


	//   ....[94]....
        /*0610*/ 	.word	0x00019fa0


	//   ....[95]....
        /*0614*/ 	.word	0x0001a660


	//   ....[96]....
        /*0618*/ 	.word	0x0001aaf0


	//----- nvinfo : EIATTR_REG_RECONFIG
	.align		4
.L_240:
        /*061c*/ 	.byte	0x01, 0x54
	.zero		2


	//----- nvinfo : EIATTR_SYSCALL_OFFSETS
	.align		4
        /*0620*/ 	.byte	0x04, 0x46
        /*0622*/ 	.short	(.L_242 - .L_241)


	//   ....[0]....
.L_241:
        /*0624*/ 	.word	0x00001d30


	//   ....[1]....
        /*0628*/ 	.word	0x000168c0


	//   ....[2]....
        /*062c*/ 	.word	0x00016a40


	//   ....[3]....
        /*0630*/ 	.word	0x00016b80


	//   ....[4]....
        /*0634*/ 	.word	0x00016ca0


	//----- nvinfo : EIATTR_MBARRIER_INSTR_OFFSETS
	.align		4
.L_242:
        /*0638*/ 	.byte	0x04, 0x39
        /*063a*/ 	.short	(.L_244 - .L_243)


	//   ....[0]....
.L_243:
        /*063c*/ 	.word	0x000002a0
        /*0640*/ 	.word	0x000000ff
        /*0644*/ 	.word	0x00029800
        /*0648*/ 	.short	0x0100
        /*064a*/ 	.byte	0x08
	.zero		1


	//   ....[1]....
        /*064c*/ 	.word	0x000002b0
        /*0650*/ 	.word	0x000000ff
        /*0654*/ 	.word	0x00029820
        /*0658*/ 	.short	0x0100
        /*065a*/ 	.byte	0x08
	.zero		1


	//   ....[2]....
        /*065c*/ 	.word	0x000003a0
        /*0660*/ 	.word	0x000000ff
        /*0664*/ 	.word	0x00029830
        /*0668*/ 	.short	0x0100
        /*066a*/ 	.byte	0x08
	.zero		1


	//   ....[3]....
        /*066c*/ 	.word	0x000003b0
        /*0670*/ 	.word	0x000000ff
        /*0674*/ 	.word	0x00029840
        /*0678*/ 	.short	0x0100
        /*067a*/ 	.byte	0x08
	.zero		1


	//   ....[4]....
        /*067c*/ 	.word	0x000003c0
        /*0680*/ 	.word	0x000000ff
        /*0684*/ 	.word	0x00029838
        /*0688*/ 	.short	0x0100
        /*068a*/ 	.byte	0x08
	.zero		1


	//   ....[5]....
        /*068c*/ 	.word	0x000003d0
        /*0690*/ 	.word	0x000000ff
        /*0694*/ 	.word	0x00029848
        /*0698*/ 	.short	0x0100
        /*069a*/ 	.byte	0x08
	.zero		1


	//   ....[6]....
        /*069c*/ 	.word	0x00000500
        /*06a0*/ 	.word	0x000000ff
        /*06a4*/ 	.word	0x00029850
        /*06a8*/ 	.short	0x0100
        /*06aa*/ 	.byte	0x08
	.zero		1


	//   ....[7]....
        /*06ac*/ 	.word	0x00000510
        /*06b0*/ 	.word	0x000000ff
        /*06b4*/ 	.word	0x00029860
        /*06b8*/ 	.short	0x0100
        /*06ba*/ 	.byte	0x08
	.zero		1


	//   ....[8]....
        /*06bc*/ 	.word	0x00000520
        /*06c0*/ 	.word	0x000000ff
        /*06c4*/ 	.word	0x00029858
        /*06c8*/ 	.short	0x0100
        /*06ca*/ 	.byte	0x08
	.zero		1


	//   ....[9]....
        /*06cc*/ 	.word	0x00000530
        /*06d0*/ 	.word	0x000000ff
        /*06d4*/ 	.word	0x00029868
        /*06d8*/ 	.short	0x0100
        /*06da*/ 	.byte	0x08
	.zero		1


	//   ....[10]....
        /*06dc*/ 	.word	0x00000620
        /*06e0*/ 	.word	0x000000ff
        /*06e4*/ 	.word	0x00029870
        /*06e8*/ 	.short	0x0100
        /*06ea*/ 	.byte	0x06
	.zero		1


	//   ....[11]....
        /*06ec*/ 	.word	0x00000630
        /*06f0*/ 	.word	0x000000ff
        /*06f4*/ 	.word	0x00029880
        /*06f8*/ 	.short	0x0100
        /*06fa*/ 	.byte	0x06
	.zero		1


	//   ....[12]....
        /*06fc*/ 	.word	0x00000640
        /*0700*/ 	.word	0x000000ff
        /*0704*/ 	.word	0x00029878
        /*0708*/ 	.short	0x0100
        /*070a*/ 	.byte	0x06
	.zero		1


	//   ....[13]....
        /*070c*/ 	.word	0x00000650
        /*0710*/ 	.word	0x000000ff
        /*0714*/ 	.word	0x00029888
        /*0718*/ 	.short	0x0100
        /*071a*/ 	.byte	0x06
	.zero		1


	//   ....[14]....
        /*071c*/ 	.word	0x00000780
        /*0720*/ 	.word	0x000000ff
        /*0724*/ 	.word	0x00029890
        /*0728*/ 	.short	0x0100
        /*072a*/ 	.byte	0x08
	.zero		1


	//   ....[15]....
        /*072c*/ 	.word	0x00000790
        /*0730*/ 	.word	0x000000ff
        /*0734*/ 	.word	0x000298a0
        /*0738*/ 	.short	0x0100
        /*073a*/ 	.byte	0x08
	.zero		1


	//   ....[16]....
        /*073c*/ 	.word	0x000007a0
        /*0740*/ 	.word	0x000000ff
        /*0744*/ 	.word	0x00029898
        /*0748*/ 	.short	0x0100
        /*074a*/ 	.byte	0x08
	.zero		1


	//   ....[17]....
        /*074c*/ 	.word	0x000007b0
        /*0750*/ 	.word	0x000000ff
        /*0754*/ 	.word	0x000298a8
        /*0758*/ 	.short	0x0100
        /*075a*/ 	.byte	0x08
	.zero		1


	//   ....[18]....
        /*075c*/ 	.word	0x000008e0
        /*0760*/ 	.word	0x000000ff
        /*0764*/ 	.word	0x000298b0
        /*0768*/ 	.short	0x0100
        /*076a*/ 	.byte	0x08
	.zero		1


	//   ....[19]....
        /*076c*/ 	.word	0x000008f0
        /*0770*/ 	.word	0x000000ff
        /*0774*/ 	.word	0x000298c0
        /*0778*/ 	.short	0x0100
        /*077a*/ 	.byte	0x08
	.zero		1


	//   ....[20]....
        /*077c*/ 	.word	0x00000900
        /*0780*/ 	.word	0x000000ff
        /*0784*/ 	.word	0x000298b8
        /*0788*/ 	.short	0x0100
        /*078a*/ 	.byte	0x08
	.zero		1


	//   ....[21]....
        /*078c*/ 	.word	0x00000910
        /*0790*/ 	.word	0x000000ff
        /*0794*/ 	.word	0x000298c8
        /*0798*/ 	.short	0x0100
        /*079a*/ 	.byte	0x08
	.zero		1


	//   ....[22]....
        /*079c*/ 	.word	0x00001db0
        /*07a0*/ 	.word	0x000000ff
        /*07a4*/ 	.word	0x00029800
        /*07a8*/ 	.short	0x010a
        /*07aa*/ 	.byte	0x29
	.zero		1


	//   ....[23]....
        /*07ac*/ 	.word	0x00001e30
        /*07b0*/ 	.word	0x00000003
        /*07b4*/ 	.word	0x00029830
        /*07b8*/ 	.short	0x010a
        /*07ba*/ 	.byte	0x3f
	.zero		1


	//   ....[24]....
        /*07bc*/ 	.word	0x00001eb0
        /*07c0*/ 	.word	0x00000003
        /*07c4*/ 	.word	0x00029830
        /*07c8*/ 	.short	0x010a
        /*07ca*/ 	.byte	0x3f
	.zero		1


	//   ....[25]....
        /*07cc*/ 	.word	0x00002ca0
        /*07d0*/ 	.word	0x00000000
        /*07d4*/ 	.word	0x00000000
        /*07d8*/ 	.short	0x0101
        /*07da*/ 	.byte	0x3f
	.zero		1


	//   ....[26]....
        /*07dc*/ 	.word	0x00006240
        /*07e0*/ 	.word	0x000000ff
        /*07e4*/ 	.word	0x00029830
        /*07e8*/ 	.short	0x010a
        /*07ea*/ 	.byte	0x06
	.zero		1


	//   ....[27]....
        /*07ec*/ 	.word	0x00006280
        /*07f0*/ 	.word	0x000000ff
        /*07f4*/ 	.word	0x00029830
        /*07f8*/ 	.short	0x010a
        /*07fa*/ 	.byte	0x06
	.zero		1


	//   ....[28]....
        /*07fc*/ 	.word	0x00006e90
        /*0800*/ 	.word	0x000000ff
        /*0804*/ 	.word	0x00029850
        /*0808*/ 	.short	0x010a
        /*080a*/ 	.byte	0x06
	.zero		1


	//   ....[29]....
        /*080c*/ 	.word	0x00006ed0
        /*0810*/ 	.word	0x000000ff
        /*0814*/ 	.word	0x00029850
        /*0818*/ 	.short	0x010a
        /*081a*/ 	.byte	0x06
	.zero		1


	//   ....[30]....
        /*081c*/ 	.word	0x000071e0
        /*0820*/ 	.word	0x00000008
        /*0824*/ 	.word	0x00000000
        /*0828*/ 	.short	0x0101
        /*082a*/ 	.byte	0x3f
	.zero		1


	//   ....[31]....
        /*082c*/ 	.word	0x0000a1c0
        /*0830*/ 	.word	0x000000ff
        /*0834*/ 	.word	0x00000000
        /*0838*/ 	.short	0x0101
        /*083a*/ 	.byte	0x06
	.zero		1


	//   ....[32]....
        /*083c*/ 	.word	0x0000ab20
        /*0840*/ 	.word	0x000000ff
        /*0844*/ 	.word	0x00029830
        /*0848*/ 	.short	0x010a
        /*084a*/ 	.byte	0x06
	.zero		1


	//   ....[33]....
        /*084c*/ 	.word	0x0000ab60
        /*0850*/ 	.word	0x000000ff
        /*0854*/ 	.word	0x00029830
        /*0858*/ 	.short	0x010a
        /*085a*/ 	.byte	0x06
	.zero		1


	//   ....[34]....
        /*085c*/ 	.word	0x0000b7a0
        /*0860*/ 	.word	0x000000ff
        /*0864*/ 	.word	0x00029850
        /*0868*/ 	.short	0x010a
        /*086a*/ 	.byte	0x06
	.zero		1


	//   ....[35]....
        /*086c*/ 	.word	0x0000b7e0
        /*0870*/ 	.word	0x000000ff
        /*0874*/ 	.word	0x00029850
        /*0878*/ 	.short	0x010a
        /*087a*/ 	.byte	0x06
	.zero		1


	//   ....[36]....
        /*087c*/ 	.word	0x0000ce80
        /*0880*/ 	.word	0x00000005
        /*0884*/ 	.word	0x00000000
        /*0888*/ 	.short	0x0101
        /*088a*/ 	.byte	0x3f
	.zero		1


	//   ....[37]....
        /*088c*/ 	.word	0x0000d0f0
        /*0890*/ 	.word	0x000000ff
        /*0894*/ 	.word	0x00000000
        /*0898*/ 	.short	0x0101
        /*089a*/ 	.byte	0x06
	.zero		1


	//   ....[38]....
        /*089c*/ 	.word	0x0000d8a0
        /*08a0*/ 	.word	0x000000ff
        /*08a4*/ 	.word	0x00029830
        /*08a8*/ 	.short	0x010a
        /*08aa*/ 	.byte	0x06
	.zero		1


	//   ....[39]....
        /*08ac*/ 	.word	0x0000d8e0
        /*08b0*/ 	.word	0x000000ff
        /*08b4*/ 	.word	0x00029830
        /*08b8*/ 	.short	0x010a
        /*08ba*/ 	.byte	0x06
	.zero		1


	//   ....[40]....
        /*08bc*/ 	.word	0x0000e520
        /*08c0*/ 	.word	0x000000ff
        /*08c4*/ 	.word	0x00029850
        /*08c8*/ 	.short	0x010a
        /*08ca*/ 	.byte	0x06
	.zero		1


	//   ....[41]....
        /*08cc*/ 	.word	0x0000e560
        /*08d0*/ 	.word	0x000000ff
        /*08d4*/ 	.word	0x00029850
        /*08d8*/ 	.short	0x010a
        /*08da*/ 	.byte	0x06
	.zero		1


	//   ....[42]....
        /*08dc*/ 	.word	0x0000e880
        /*08e0*/ 	.word	0x00000000
        /*08e4*/ 	.word	0x00000000
        /*08e8*/ 	.short	0x0101
        /*08ea*/ 	.byte	0x3f
	.zero		1


	//   ....[43]....
        /*08ec*/ 	.word	0x00011850
        /*08f0*/ 	.word	0x000000ff
        /*08f4*/ 	.word	0x00000000
        /*08f8*/ 	.short	0x0101
        /*08fa*/ 	.byte	0x06
	.zero		1


	//   ....[44]....
        /*08fc*/ 	.word	0x00011ed0
        /*0900*/ 	.word	0x000000ff
        /*0904*/ 	.word	0x00029850
        /*0908*/ 	.short	0x010a
        /*090a*/ 	.byte	0x09
	.zero		1


	//   ....[45]....
        /*090c*/ 	.word	0x00011f10
        /*0910*/ 	.word	0x000000ff
        /*0914*/ 	.word	0x00029850
        /*0918*/ 	.short	0x010a
        /*091a*/ 	.byte	0x09
	.zero		1


	//   ....[46]....
        /*091c*/ 	.word	0x000125b0
        /*0920*/ 	.word	0x000000ff
        /*0924*/ 	.word	0x00000000
        /*0928*/ 	.short	0x0101
        /*092a*/ 	.byte	0x04
	.zero		1


	//   ....[47]....
        /*092c*/ 	.word	0x00013ef0
        /*0930*/ 	.word	0x00000000
        /*0934*/ 	.word	0x00000000
        /*0938*/ 	.short	0x0101
        /*093a*/ 	.byte	0x3f
	.zero		1


	//   ....[48]....
        /*093c*/ 	.word	0x00017250
        /*0940*/ 	.word	0x00000003
        /*0944*/ 	.word	0x00029880
        /*0948*/ 	.short	0x010a
        /*094a*/ 	.byte	0x3f
	.zero		1


	//   ....[49]....
        /*094c*/ 	.word	0x00017410
        /*0950*/ 	.word	0x00000003
        /*0954*/ 	.word	0x00029840
        /*0958*/ 	.short	0x010a
        /*095a*/ 	.byte	0x3f
	.zero		1


	//   ....[50]....
        /*095c*/ 	.word	0x00017910
        /*0960*/ 	.word	0x000000ff
        /*0964*/ 	.word	0x00029820
        /*0968*/ 	.short	0x010a
        /*096a*/ 	.byte	0x29
	.zero		1


	//   ....[51]....
        /*096c*/ 	.word	0x00017bd0
        /*0970*/ 	.word	0x00000004
        /*0974*/ 	.word	0x00029880
        /*0978*/ 	.short	0x010a
        /*097a*/ 	.byte	0x3f
	.zero		1


	//   ....[52]....
        /*097c*/ 	.word	0x00017e50
        /*0980*/ 	.word	0x00000004
        /*0984*/ 	.word	0x00029840
        /*0988*/ 	.short	0x010a
        /*098a*/ 	.byte	0x3f
	.zero		1


	//   ....[53]....
        /*098c*/ 	.word	0x00018360
        /*0990*/ 	.word	0x00000003
        /*0994*/ 	.word	0x00029870
        /*0998*/ 	.short	0x010a
        /*099a*/ 	.byte	0x3f
	.zero		1


	//   ....[54]....
        /*099c*/ 	.word	0x000183d0
        /*09a0*/ 	.word	0x00000002
        /*09a4*/ 	.word	0x00029860
        /*09a8*/ 	.short	0x010a
        /*09aa*/ 	.byte	0x3f
	.zero		1


	//   ....[55]....
        /*09ac*/ 	.word	0x00018930
        /*09b0*/ 	.word	0x00000002
        /*09b4*/ 	.word	0x00029850
        /*09b8*/ 	.short	0x0101
        /*09ba*/ 	.byte	0x3f
	.zero		1


	//   ....[56]....
        /*09bc*/ 	.word	0x00018990
        /*09c0*/ 	.word	0x00000002
        /*09c4*/ 	.word	0x00000000
        /*09c8*/ 	.short	0x0101
        /*09ca*/ 	.byte	0x3f
	.zero		1


	//   ....[57]....
        /*09cc*/ 	.word	0x00018b50
        /*09d0*/ 	.word	0x00000014
        /*09d4*/ 	.word	0x00029870
        /*09d8*/ 	.short	0x010a
        /*09da*/ 	.byte	0x3f
	.zero		1


	//   ....[58]....
        /*09dc*/ 	.word	0x00018be0
        /*09e0*/ 	.word	0x00000014
        /*09e4*/ 	.word	0x00029860
        /*09e8*/ 	.short	0x010a
        /*09ea*/ 	.byte	0x3f
	.zero		1


	//   ....[59]....
        /*09ec*/ 	.word	0x00019120
        /*09f0*/ 	.word	0x00000014
        /*09f4*/ 	.word	0x00029850
        /*09f8*/ 	.short	0x0101
        /*09fa*/ 	.byte	0x3f
	.zero		1


	//   ....[60]....
        /*09fc*/ 	.word	0x00019170
        /*0a00*/ 	.word	0x00000000
        /*0a04*/ 	.word	0x00000000
        /*0a08*/ 	.short	0x0101
        /*0a0a*/ 	.byte	0x3f
	.zero		1


	//   ....[61]....
        /*0a0c*/ 	.word	0x00019f20
        /*0a10*/ 	.word	0x00000000
        /*0a14*/ 	.word	0x00029820
        /*0a18*/ 	.short	0x010a
        /*0a1a*/ 	.byte	0x3f
	.zero		1


	//   ....[62]....
        /*0a1c*/ 	.word	0x0001a0e0
        /*0a20*/ 	.word	0x00000006
        /*0a24*/ 	.word	0x00000000
        /*0a28*/ 	.short	0x010a
        /*0a2a*/ 	.byte	0x3f
	.zero		1


	//   ....[63]....
        /*0a2c*/ 	.word	0x0001a150
        /*0a30*/ 	.word	0x00000007
        /*0a34*/ 	.word	0x00000000
        /*0a38*/ 	.short	0x010a
        /*0a3a*/ 	.byte	0x3f
	.zero		1


	//   ....[64]....
        /*0a3c*/ 	.word	0x0001a1b0
        /*0a40*/ 	.word	0x00000004
        /*0a44*/ 	.word	0x00029860
        /*0a48*/ 	.short	0x010a
        /*0a4a*/ 	.byte	0x3f
	.zero		1


	//   ....[65]....
        /*0a4c*/ 	.word	0x0001a200
        /*0a50*/ 	.word	0x00000003
        /*0a54*/ 	.word	0x00029860
        /*0a58*/ 	.short	0x010a
        /*0a5a*/ 	.byte	0x3f
	.zero		1


	//   ....[66]....
        /*0a5c*/ 	.word	0x0001a240
        /*0a60*/ 	.word	0x00000004
        /*0a64*/ 	.word	0x00029880
        /*0a68*/ 	.short	0x010a
        /*0a6a*/ 	.byte	0x3f
	.zero		1


	//   ....[67]....
        /*0a6c*/ 	.word	0x0001a260
        /*0a70*/ 	.word	0x00000003
        /*0a74*/ 	.word	0x00029880
        /*0a78*/ 	.short	0x010a
        /*0a7a*/ 	.byte	0x3f
	.zero		1


	//   ....[68]....
        /*0a7c*/ 	.word	0x0001a2d0
        /*0a80*/ 	.word	0x00000003
        /*0a84*/ 	.word	0x00029800
        /*0a88*/ 	.short	0x010a
        /*0a8a*/ 	.byte	0x3f
	.zero		1


	//   ....[69]....
        /*0a8c*/ 	.word	0x0001a320
        /*0a90*/ 	.word	0x00000003
        /*0a94*/ 	.word	0x00029830
        /*0a98*/ 	.short	0x010a
        /*0a9a*/ 	.byte	0x3f
	.zero		1


	//   ....[70]....
        /*0a9c*/ 	.word	0x0001a380
        /*0aa0*/ 	.word	0x0000000f
        /*0aa4*/ 	.word	0x00029830
        /*0aa8*/ 	.short	0x010a
        /*0aaa*/ 	.byte	0x3f
	.zero		1


	//   ....[71]....
        /*0aac*/ 	.word	0x0001a3e0
        /*0ab0*/ 	.word	0x0000000f
        /*0ab4*/ 	.word	0x00029850
        /*0ab8*/ 	.short	0x010a
        /*0aba*/ 	.byte	0x3f
	.zero		1


	//   ....[72]....
        /*0abc*/ 	.word	0x0001a440
        /*0ac0*/ 	.word	0x0000000d
        /*0ac4*/ 	.word	0x00029830
        /*0ac8*/ 	.short	0x010a
        /*0aca*/ 	.byte	0x3f
	.zero		1


	//   ....[73]....
        /*0acc*/ 	.word	0x0001a4a0
        /*0ad0*/ 	.word	0x0000000d
        /*0ad4*/ 	.word	0x00029850
        /*0ad8*/ 	.short	0x010a
        /*0ada*/ 	.byte	0x3f
	.zero		1


	//   ....[74]....
        /*0adc*/ 	.word	0x0001a500
        /*0ae0*/ 	.word	0x0000000f
        /*0ae4*/ 	.word	0x00029830
        /*0ae8*/ 	.short	0x010a
        /*0aea*/ 	.byte	0x3f
	.zero		1


	//   ....[75]....
        /*0aec*/ 	.word	0x0001a560
        /*0af0*/ 	.word	0x0000000f
        /*0af4*/ 	.word	0x00029850
        /*0af8*/ 	.short	0x010a
        /*0afa*/ 	.byte	0x3f
	.zero		1


	//   ....[76]....
        /*0afc*/ 	.word	0x0001a5c0
        /*0b00*/ 	.word	0x00000004
        /*0b04*/ 	.word	0x00029850
        /*0b08*/ 	.short	0x010a
        /*0b0a*/ 	.byte	0x3f
	.zero		1


	//   ....[77]....
        /*0b0c*/ 	.word	0x0001a710
        /*0b10*/ 	.word	0x00000003
        /*0b14*/ 	.word	0x00029880
        /*0b18*/ 	.short	0x010a
        /*0b1a*/ 	.byte	0x3f
	.zero		1


	//   ....[78]....
        /*0b1c*/ 	.word	0x0001a760
        /*0b20*/ 	.word	0x00000003
        /*0b24*/ 	.word	0x00029840
        /*0b28*/ 	.short	0x010a
        /*0b2a*/ 	.byte	0x3f
	.zero		1


	//   ....[79]....
        /*0b2c*/ 	.word	0x0001a7c0
        /*0b30*/ 	.word	0x00000003
        /*0b34*/ 	.word	0x00029820
        /*0b38*/ 	.short	0x010a
        /*0b3a*/ 	.byte	0x3f
	.zero		1


	//   ....[80]....
        /*0b3c*/ 	.word	0x0001a810
        /*0b40*/ 	.word	0x00000004
        /*0b44*/ 	.word	0x00029880
        /*0b48*/ 	.short	0x010a
        /*0b4a*/ 	.byte	0x3f
	.zero		1


	//   ....[81]....
        /*0b4c*/ 	.word	0x0001a860
        /*0b50*/ 	.word	0x00000004
        /*0b54*/ 	.word	0x00029840
        /*0b58*/ 	.short	0x010a
        /*0b5a*/ 	.byte	0x3f
	.zero		1


	//   ....[82]....
        /*0b5c*/ 	.word	0x0001a8c0
        /*0b60*/ 	.word	0x00000003
        /*0b64*/ 	.word	0x00029870
        /*0b68*/ 	.short	0x010a
        /*0b6a*/ 	.byte	0x3f
	.zero		1


	//   ....[83]....
        /*0b6c*/ 	.word	0x0001a920
        /*0b70*/ 	.word	0x00000004
        /*0b74*/ 	.word	0x00029860
        /*0b78*/ 	.short	0x010a
        /*0b7a*/ 	.byte	0x3f
	.zero		1


	//   ....[84]....
        /*0b7c*/ 	.word	0x0001a970
        /*0b80*/ 	.word	0x00000014
        /*0b84*/ 	.word	0x00029870
        /*0b88*/ 	.short	0x010a
        /*0b8a*/ 	.byte	0x3f
	.zero		1


	//   ....[85]....
        /*0b8c*/ 	.word	0x0001a9c0
        /*0b90*/ 	.word	0x00000014
        /*0b94*/ 	.word	0x00029860
        /*0b98*/ 	.short	0x010a
        /*0b9a*/ 	.byte	0x3f
	.zero		1


	//   ....[86]....
        /*0b9c*/ 	.word	0x0001aa10
        /*0ba0*/ 	.word	0x00000000
        /*0ba4*/ 	.word	0x00029820
        /*0ba8*/ 	.short	0x010a
        /*0baa*/ 	.byte	0x3f
	.zero		1


	//   ....[87]....
        /*0bac*/ 	.word	0x0001abb0
        /*0bb0*/ 	.word	0x00000006
        /*0bb4*/ 	.word	0x00000000
        /*0bb8*/ 	.short	0x010a
        /*0bba*/ 	.byte	0x3f
	.zero		1


	//   ....[88]....
        /*0bbc*/ 	.word	0x0001ac00
        /*0bc0*/ 	.word	0x00000007
        /*0bc4*/ 	.word	0x00000000
        /*0bc8*/ 	.short	0x010a
        /*0bca*/ 	.byte	0x3f
	.zero		1


	//   ....[89]....
        /*0bcc*/ 	.word	0x0001ac50
        /*0bd0*/ 	.word	0x00000004
        /*0bd4*/ 	.word	0x00029860
        /*0bd8*/ 	.short	0x010a
        /*0bda*/ 	.byte	0x3f
	.zero		1


	//   ....[90]....
        /*0bdc*/ 	.word	0x0001aca0
        /*0be0*/ 	.word	0x00000003
        /*0be4*/ 	.word	0x00029860
        /*0be8*/ 	.short	0x010a
        /*0bea*/ 	.byte	0x3f
	.zero		1


	//   ....[91]....
        /*0bec*/ 	.word	0x0001acf0
        /*0bf0*/ 	.word	0x00000004
        /*0bf4*/ 	.word	0x00029880
        /*0bf8*/ 	.short	0x010a
        /*0bfa*/ 	.byte	0x3f
	.zero		1


	//----- nvinfo : EIATTR_NUM_MBARRIERS
	.align		4
.L_244:
        /*0bfc*/ 	.byte	0x03, 0x38
        /*0bfe*/ 	.short	0x0016


	//----- nvinfo : EIATTR_EXIT_INSTR_OFFSETS
	.align		4
        /*0c00*/ 	.byte	0x04, 0x1c
        /*0c02*/ 	.short	(.L_246 - .L_245)


	//   ....[0]....
.L_245:
        /*0c04*/ 	.word	0x00000ab0


	//   ....[1]....
        /*0c08*/ 	.word	0x00014f40


	//   ....[2]....
        /*0c0c*/ 	.word	0x0001a2b0


	//----- nvinfo : EIATTR_MAX_THREADS
	.align		4
.L_246:
        /*0c10*/ 	.byte	0x04, 0x05
        /*0c12*/ 	.short	(.L_248 - .L_247)
.L_247:
        /*0c14*/ 	.word	0x00000180
        /*0c18*/ 	.word	0x00000001
        /*0c1c*/ 	.word	0x00000001


	//----- nvinfo : EIATTR_CRS_STACK_SIZE
	.align		4
.L_248:
        /*0c20*/ 	.byte	0x04, 0x1e
        /*0c22*/ 	.short	(.L_250 - .L_249)
.L_249:
        /*0c24*/ 	.word	0x00000000


	//----- nvinfo : EIATTR_CBANK_PARAM_SIZE
	.align		4
.L_250:
        /*0c28*/ 	.byte	0x03, 0x19
        /*0c2a*/ 	.short	0x0a70


	//----- nvinfo : EIATTR_PARAM_CBANK
	.align		4
        /*0c2c*/ 	.byte	0x04, 0x0a
        /*0c2e*/ 	.short	(.L_252 - .L_251)
	.align		4
.L_251:
        /*0c30*/ 	.word	index@(.nv.constant0._ZN7cutlass13device_kernelIN5flash11enable_sm90INS1_16FlashAttnFwdSm90INS1_25CollectiveMainloopFwdSm90ILi2EN4cute5tupleIJNS5_1CILi1EEES8_S8_EEENS6_IJNS7_ILi128EEENS7_ILi160EEENS7_ILi192EEEEEELi128ENS_12float_e4m3_tEfNS_4arch4Sm90ELb0ELb1ELb0ELb1ELb0ELb0ELb0ELb1ELb1ELb0ELb0ELb0EEENS1_21CollectiveEpilogueFwdINS6_IJSA_SA_SB_EEES9_NS_10bfloat16_tESG_Li256ELb1ELb0ELb0ELb1EEENS1_36VarlenDynamicPersistentTileSchedulerILi128ELi160ELi256ELi128ELb0ELb0ELb1ELb1ELb0ELb1EEEEEEEEEvNT_6ParamsE)
        /*0c34*/ 	.short	0x0210
        /*0c36*/ 	.short	0x0a70


	//----- nvinfo : EIATTR_SW_WAR
	.align		4
.L_252:
        /*0c38*/ 	.byte	0x04, 0x36
        /*0c3a*/ 	.short	(.L_254 - .L_253)
.L_253:
        /*0c3c*/ 	.word	0x00000008
.L_254:


//--------------------- .nv.info._ZN7cutlass13device_kernelIN5flash11enable_sm90INS1_16FlashAttnFwdSm90INS1_25CollectiveMainloopFwdSm90ILi2EN4cute5tupleIJNS5_1CILi1EEES8_S8_EEENS6_IJNS7_ILi128EEENS7_ILi160EEENS7_ILi192EEEEEELi128ENS_12float_e4m3_tEfNS_4arch4Sm90ELb0ELb1ELb0ELb1ELb0ELb1ELb0ELb1ELb1ELb0ELb0ELb0EEENS1_21CollectiveEpilogueFwdINS6_IJSA_SA_SB_EEES9_NS_10bfloat16_tESG_Li256ELb1ELb0ELb0ELb1EEENS1_36VarlenDynamicPersistentTileSchedulerILi128ELi160ELi256ELi128ELb0ELb0ELb1ELb1ELb0ELb1EEEEEEEEEvNT_6ParamsE --------------------------
	.section	.nv.info._ZN7cutlass13device_kernelIN5flash11enable_sm90INS1_16FlashAttnFwdSm90INS1_25CollectiveMainloopFwdSm90ILi2EN4cute5tupleIJNS5_1CILi1EEES8_S8_EEENS6_IJNS7_ILi128EEENS7_ILi160EEENS7_ILi192EEEEEELi128ENS_12float_e4m3_tEfNS_4arch4Sm90ELb0ELb1ELb0ELb1ELb0ELb1ELb0ELb1ELb1ELb0ELb0ELb0EEENS1_21CollectiveEpilogueFwdINS6_IJSA_SA_SB_EEES9_NS_10bfloat16_tESG_Li256ELb1ELb0ELb0ELb1EEENS1_36VarlenDynamicPersistentTileSchedulerILi128ELi160ELi256ELi128ELb0ELb0ELb1ELb1ELb0ELb1EEEEEEEEEvNT_6ParamsE,"",@"SHT_CUDA_INFO"
	.sectionflags	@""
	.align	4


	//----- nvinfo : EIATTR_CUDA_API_VERSION
	.align		4
        /*0000*/ 	.byte	0x04, 0x37
        /*0002*/ 	.short	(.L_256 - .L_255)
.L_255:
        /*0004*/ 	.word	0x00000082


	//----- nvinfo : EIATTR_KPARAM_INFO
	.align		4
.L_256:
        /*0008*/ 	.byte	0x04, 0x17
        /*000a*/ 	.short	(.L_258 - .L_257)
.L_257:
        /*000c*/ 	.word	0x00000000
        /*0010*/ 	.short	0x0000
        /*0012*/ 	.short	0x0070
        /*0014*/ 	.byte	0x00, 0xf0, 0x01, 0x28


	//----- nvinfo : EIATTR_SPARSE_MMA_MASK
	.align		4
.L_258:
        /*0018*/ 	.byte	0x03, 0x50
        /*001a*/ 	.short	0x0000


	//----- nvinfo : EIATTR_MAXREG_COUNT
	.align		4
        /*001c*/ 	.byte	0x03, 0x1b
        /*001e*/ 	.short	0x00a8


	//----- nvinfo : EIATTR_NUM_BARRIERS
	.align		4
        /*0020*/ 	.byte	0x02, 0x4c
        /*0022*/ 	.byte	0x10
	.zero		1


	//----- nvinfo : EIATTR_EXTERNS
	.align		4
        /*0024*/ 	.byte	0x04, 0x0f
        /*0026*/ 	.short	(.L_260 - .L_259)


	//   ....[0]....
	.align		4
.L_259:
        /*0028*/ 	.word	index@(__assertfail)


	//----- nvinfo : EIATTR_ANNOTATIONS
	.align		4
.L_260:
        /*002c*/ 	.byte	0x04, 0x55
        /*002e*/ 	.short	(.L_262 - .L_261)


	//   ....[0]....
.L_261:
        /* <DEDUP_REMOVED lines=54> */


	//----- nvinfo : EIATTR_MERCURY_ISA_VERSION
	.align		4
.L_262:
        /*0378*/ 	.byte	0x03, 0x5f
        /*037a*/ 	.short	0x0101


	//----- nvinfo : EIATTR_UNUSED_LOAD_BYTE_OFFSET
	.align		4
        /*037c*/ 	.byte	0x04, 0x44
        /*037e*/ 	.short	(.L_264 - .L_263)


	//   ....[0]....
.L_263:
        /*0380*/ 	.word	0x00000b20
        /*0384*/ 	.word	0x0000fff0


	//   ....[1]....
        /*0388*/ 	.word	0x00029e00
        /*038c*/ 	.word	0x0000fff0


	//----- nvinfo : EIATTR_INT_WARP_WIDE_INSTR_OFFSETS
	.align		4
.L_264:
        /*0390*/ 	.byte	0x04, 0x31
        /*0392*/ 	.short	(.L_266 - .L_265)


	//   ....[0]....
.L_265:
        /*0394*/ 	.word	0x000001c0


	//   ....[1]....
        /*0398*/ 	.word	0x00000200


	//   ....[2]....
        /*039c*/ 	.word	0x00000270


	//   ....[3]....
        /*03a0*/ 	.word	0x0002f060


	//   ....[4]....
        /*03a4*/ 	.word	0x0002f0f0


	//   ....[5]....
        /*03a8*/ 	.word	0x0002f800


	//   ....[6]....
        /*03ac*/ 	.word	0x0002f830


	//   ....[7]....
        /*03b0*/ 	.word	0x0002f910


	//   ....[8]....
        /*03b4*/ 	.word	0x0002f9e0


	//   ....[9]....
        /*03b8*/ 	.word	0x000316a0


	//   ....[10]....
        /*03bc*/ 	.word	0x00031730


	//----- nvinfo : EIATTR_COOP_GROUP_MASK_REGIDS
	.align		4
.L_266:
        /*03c0*/ 	.byte	0x04, 0x29
        /*03c2*/ 	.short	(.L_268 - .L_267)


	//   ....[0]....
.L_267:
        /*03c4*/ 	.word	0xffffffff


	//   ....[1]....
        /*03c8*/ 	.word	0xffffffff


	//   ....[2]....
        /*03cc*/ 	.word	0xffffffff


	//   ....[3]....
        /*03d0*/ 	.word	0xffffffff


	//   ....[4]....
        /*03d4*/ 	.word	0xffffffff


	//   ....[5]....
        /*03d8*/ 	.word	0xffffffff


	//   ....[6]....
        /*03dc*/ 	.word	0xffffffff


	//   ....[7]....
        /*03e0*/ 	.word	0xffffffff


	//   ....[8]....
        /*03e4*/ 	.word	0xffffffff


	//   ....[9]....
        /*03e8*/ 	.word	0xffffffff


	//   ....[10]....
        /*03ec*/ 	.word	0xffffffff


	//   ....[11]....
        /*03f0*/ 	.word	0xffffffff


	//   ....[12]....
        /*03f4*/ 	.word	0xffffffff


	//   ....[13]....
        /*03f8*/ 	.word	0xffffffff


	//   ....[14]....
        /*03fc*/ 	.word	0xffffffff


	//   ....[15]....
        /*0400*/ 	.word	0xffffffff


	//   ....[16]....
        /*0404*/ 	.word	0xffffffff


	//   ....[17]....
        /*0408*/ 	.word	0xffffffff


	//   ....[18]....
        /*040c*/ 	.word	0xffffffff


	//   ....[19]....
        /*0410*/ 	.word	0xffffffff


	//   ....[20]....
        /*0414*/ 	.word	0xffffffff


	//   ....[21]....
        /*0418*/ 	.word	0xffffffff


	//   ....[22]....
        /*041c*/ 	.word	0xffffffff


	//   ....[23]....
        /*0420*/ 	.word	0xffffffff


	//   ....[24]....
        /*0424*/ 	.word	0xffffffff


	//   ....[25]....
        /*0428*/ 	.word	0xffffffff


	//   ....[26]....
        /*042c*/ 	.word	0xffffffff


	//   ....[27]....
        /*0430*/ 	.word	0xffffffff


	//   ....[28]....
        /*0434*/ 	.word	0xffffffff


	//   ....[29]....
        /*0438*/ 	.word	0xffffffff


	//   ....[30]....
        /*043c*/ 	.word	0xffffffff


	//   ....[31]....
        /*0440*/ 	.word	0xffffffff


	//   ....[32]....
        /*0444*/ 	.word	0xffffffff


	//   ....[33]....
        /*0448*/ 	.word	0xffffffff


	//   ....[34]....
        /*044c*/ 	.word	0xffffffff


	//   ....[35]....
        /*0450*/ 	.word	0xffffffff


	//   ....[36]....
        /*0454*/ 	.word	0xffffffff


	//   ....[37]....
        /*0458*/ 	.word	0xffffffff


	//   ....[38]....
        /*045c*/ 	.word	0xffffffff


	//   ....[39]....
        /*0460*/ 	.word	0xffffffff


	//   ....[40]....
        /*0464*/ 	.word	0xffffffff


	//   ....[41]....
        /*0468*/ 	.word	0xffffffff


	//   ....[42]....
        /*046c*/ 	.word	0xffffffff


	//   ....[43]....
        /*0470*/ 	.word	0xffffffff


	//   ....[44]....
        /*0474*/ 	.word	0xffffffff


	//   ....[45]....
        /*0478*/ 	.word	0xffffffff


	//   ....[46]....
        /*047c*/ 	.word	0xffffffff


	//   ....[47]....
        /*0480*/ 	.word	0xffffffff


	//   ....[48]....
        /*0484*/ 	.word	0xffffffff


	//   ....[49]....
        /*0488*/ 	.word	0xffffffff


	//   ....[50]....
        /*048c*/ 	.word	0xffffffff


	//   ....[51]....
        /*0490*/ 	.word	0xffffffff


	//   ....[52]....
        /*0494*/ 	.word	0xffffffff


	//   ....[53]....
        /*0498*/ 	.word	0xffffffff


	//   ....[54]....
        /*049c*/ 	.word	0xffffffff


	//   ....[55]....
        /*04a0*/ 	.word	0xffffffff


	//   ....[56]....
        /*04a4*/ 	.word	0xffffffff


	//   ....[57]....
        /*04a8*/ 	.word	0xffffffff


	//   ....[58]....
        /*04ac*/ 	.word	0xffffffff


	//   ....[59]....
        /*04b0*/ 	.word	0xffffffff


	//   ....[60]....
        /*04b4*/ 	.word	0xffffffff


	//   ....[61]....
        /*04b8*/ 	.word	0xffffffff


	//   ....[62]....
        /*04bc*/ 	.word	0xffffffff


	//   ....[63]....
        /*04c0*/ 	.word	0xffffffff


	//   ....[64]....
        /*04c4*/ 	.word	0xffffffff


	//   ....[65]....
        /*04c8*/ 	.word	0xffffffff


	//   ....[66]....
        /*04cc*/ 	.word	0xffffffff


	//   ....[67]....
        /*04d0*/ 	.word	0xffffffff


	//   ....[68]....
        /*04d4*/ 	.word	0xffffffff


	//   ....[69]....
        /*04d8*/ 	.word	0xffffffff


	//   ....[70]....
        /*04dc*/ 	.word	0xffffffff


	//   ....[71]....
        /*04e0*/ 	.word	0xffffffff


	//   ....[72]....
        /*04e4*/ 	.word	0xffffffff


	//   ....[73]....
        /*04e8*/ 	.word	0xffffffff


	//   ....[74]....
        /*04ec*/ 	.word	0xffffffff


	//   ....[75]....
        /*04f0*/ 	.word	0xffffffff


	//   ....[76]....
        /*04f4*/ 	.word	0xffffffff


	//   ....[77]....
        /*04f8*/ 	.word	0xffffffff


	//   ....[78]....
        /*04fc*/ 	.word	0xffffffff


	//   ....[79]....
        /*0500*/ 	.word	0xffffffff


	//   ....[80]....
        /*0504*/ 	.word	0xffffffff


	//   ....[81]....
        /*0508*/ 	.word	0xffffffff


	//   ....[82]....
        /*050c*/ 	.word	0xffffffff


	//   ....[83]....
        /*0510*/ 	.word	0xffffffff


	//   ....[84]....
        /*0514*/ 	.word	0xffffffff


	//   ....[85]....
        /*0518*/ 	.word	0xffffffff


	//   ....[86]....
        /*051c*/ 	.word	0xffffffff


	//   ....[87]....
        /*0520*/ 	.word	0xffffffff


	//   ....[88]....
        /*0524*/ 	.word	0xffffffff


	//   ....[89]....
        /*0528*/ 	.word	0xffffffff


	//   ....[90]....
        /*052c*/ 	.word	0xffffffff


	//   ....[91]....
        /*0530*/ 	.word	0xffffffff


	//   ....[92]....
        /*0534*/ 	.word	0xffffffff


	//   ....[93]....
        /*0538*/ 	.word	0xffffffff


	//   ....[94]....
        /*053c*/ 	.word	0xffffffff


	//   ....[95]....
        /*0540*/ 	.word	0xffffffff


	//   ....[96]....
        /*0544*/ 	.word	0x0500000f


	//   ....[97]....
        /*0548*/ 	.word	0x0500000f


	//   ....[98]....
        /*054c*/ 	.word	0x0500000f


	//   ....[99]....
        /*0550*/ 	.word	0x0500000f


	//   ....[100]....
        /*0554*/ 	.word	0x0500000f


	//   ....[101]....
        /*0558*/ 	.word	0x0500000f


	//   ....[102]....
        /*055c*/ 	.word	0x0500000f


	//   ....[103]....
        /*0560*/ 	.word	0x0500000f


	//   ....[104]....
        /*0564*/ 	.word	0x0500000f


	//   ....[105]....
        /*0568*/ 	.word	0x0500000f


	//   ....[106]....
        /*056c*/ 	.word	0x0500000f


	//   ....[107]....
        /*0570*/ 	.word	0x0500000f


	//   ....[108]....
        /*0574*/ 	.word	0x0500000f


	//   ....[109]....
        /*0578*/ 	.word	0x0500000f


	//   ....[110]....
        /*057c*/ 	.word	0x0500000f


	//   ....[111]....
        /*0580*/ 	.word	0x0500000f


	//   ....[112]....
        /*0584*/ 	.word	0x0500000f


	//   ....[113]....
        /*0588*/ 	.word	0x0500000f


	//   ....[114]....
        /*058c*/ 	.word	0x0500000f


	//   ....[115]....
        /*0590*/ 	.word	0x0500000f


	//   ....[116]....
        /*0594*/ 	.word	0x0500000f


	//   ....[117]....
        /*0598*/ 	.word	0x0500000f


	//   ....[118]....
        /*059c*/ 	.word	0x0500000f


	//   ....[119]....
        /*05a0*/ 	.word	0x0500000f


	//   ....[120]....
        /*05a4*/ 	.word	0x0500000f


	//   ....[121]....
        /*05a8*/ 	.word	0x0500000f


	//   ....[122]....
        /*05ac*/ 	.word	0x0500000f


	//   ....[123]....
        /*05b0*/ 	.word	0x0500000f


	//   ....[124]....
        /*05b4*/ 	.word	0x0500000f


	//   ....[125]....
        /*05b8*/ 	.word	0x0500000f


	//   ....[126]....
        /*05bc*/ 	.word	0x0500000f


	//   ....[127]....
        /*05c0*/ 	.word	0x0500000f


	//   ....[128]....
        /*05c4*/ 	.word	0x0500000f


	//   ....[129]....
        /*05c8*/ 	.word	0x0500000f


	//   ....[130]....
        /*05cc*/ 	.word	0x0500000f


	//   ....[131]....
        /*05d0*/ 	.word	0x0500000f


	//   ....[132]....
        /*05d4*/ 	.word	0x0500000f


	//   ....[133]....
        /*05d8*/ 	.word	0x0500000f


	//   ....[134]....
        /*05dc*/ 	.word	0x0500000f


	//   ....[135]....
        /*05e0*/ 	.word	0x0500000f


	//   ....[136]....
        /*05e4*/ 	.word	0x0500000f


	//   ....[137]....
        /*05e8*/ 	.word	0x0500000f


	//   ....[138]....
        /*05ec*/ 	.word	0x0500000f


	//   ....[139]....
        /*05f0*/ 	.word	0x0500000f


	//   ....[140]....
        /*05f4*/ 	.word	0x0500000f


	//   ....[141]....
        /*05f8*/ 	.word	0x0500000f


	//   ....[142]....
        /*05fc*/ 	.word	0x0500000f


	//   ....[143]....
        /*0600*/ 	.word	0x0500000f


	//   ....[144]....
        /*0604*/ 	.word	0x0500000f


	//   ....[145]....
        /*0608*/ 	.word	0x0500000f


	//   ....[146]....
        /*060c*/ 	.word	0x0500000f


	//   ....[147]....
        /*0610*/ 	.word	0x0500000f


	//   ....[148]....
        /*0614*/ 	.word	0x0500000f


	//   ....[149]....
        /*0618*/ 	.word	0x0500000f


	//   ....[150]....
        /*061c*/ 	.word	0x0500000f


	//   ....[151]....
        /*0620*/ 	.word	0x0500000f


	//   ....[152]....
        /*0624*/ 	.word	0x0500000f


	//   ....[153]....
        /*0628*/ 	.word	0x0500000f


	//   ....[154]....
        /*062c*/ 	.word	0x0500000f


	//   ....[155]....
        /*0630*/ 	.word	0x0500000f


	//   ....[156]....
        /*0634*/ 	.word	0x0500000f


	//----- nvinfo : EIATTR_COOP_GROUP_INSTR_OFFSETS
	.align		4
.L_268:
        /*0638*/ 	.byte	0x04, 0x28
        /*063a*/ 	.short	(.L_270 - .L_269)


	//   ....[0]....
.L_269:
        /*063c*/ 	.word	0x00000070


	//   ....[1]....
        /*0640*/ 	.word	0x000001d0


	//   ....[2]....
        /*0644*/ 	.word	0x00000220


	//   ....[3]....
        /*0648*/ 	.word	0x00000450


	//   ....[4]....
        /*064c*/ 	.word	0x000005b0


	//   ....[5]....
        /*0650*/ 	.word	0x000006d0


	//   ....[6]....
        /*0654*/ 	.word	0x00000830


	//   ....[7]....
        /*0658*/ 	.word	0x00010690


	//   ....[8]....
        /*065c*/ 	.word	0x0001a2c0


	//   ....[9]....
        /*0660*/ 	.word	0x0001a3e0


	//   ....[10]....
        /*0664*/ 	.word	0x0001ae80


	//   ....[11]....
        /*0668*/ 	.word	0x0001aee0


	//   ....[12]....
        /*066c*/ 	.word	0x0001f470


	//   ....[13]....
        /*0670*/ 	.word	0x0001f490


	//   ....[14]....
        /*0674*/ 	.word	0x0001fae0


	//   ....[15]....
        /*0678*/ 	.word	0x0001fb50


	//   ....[16]....
        /*067c*/ 	.word	0x00022950


	//   ....[17]....
        /*0680*/ 	.word	0x00022980


	//   ....[18]....
        /*0684*/ 	.word	0x000229e0


	//   ....[19]....
        /*0688*/ 	.word	0x00022a00


	//   ....[20]....
        /*068c*/ 	.word	0x00027200


	//   ....[21]....
        /*0690*/ 	.word	0x00027310


	//   ....[22]....
        /*0694*/ 	.word	0x00027e80


	//   ....[23]....
        /*0698*/ 	.word	0x00027ee0


	//   ....[24]....
        /*069c*/ 	.word	0x00029640


	//   ....[25]....
        /*06a0*/ 	.word	0x00029650


	//   ....[26]....
        /*06a4*/ 	.word	0x000296d0


	//   ....[27]....
        /*06a8*/ 	.word	0x000296e0


	//   ....[28]....
        /*06ac*/ 	.word	0x0002a440


	//   ....[29]....
        /*06b0*/ 	.word	0x0002a470


	//   ....[30]....
        /*06b4*/ 	.word	0x0002a4a0


	//   ....[31]....
        /*06b8*/ 	.word	0x0002a4d0


	//   ....[32]....
        /*06bc*/ 	.word	0x0002a500


	//   ....[33]....
        /*06c0*/ 	.word	0x0002a530


	//   ....[34]....
        /*06c4*/ 	.word	0x0002a560


	//   ....[35]....
        /*06c8*/ 	.word	0x0002a590


	//   ....[36]....
        /*06cc*/ 	.word	0x0002a5c0


	//   ....[37]....
        /*06d0*/ 	.word	0x0002a5f0


	//   ....[38]....
        /*06d4*/ 	.word	0x0002a620


	//   ....[39]....
        /*06d8*/ 	.word	0x0002a650


	//   ....[40]....
        /*06dc*/ 	.word	0x0002a680


	//   ....[41]....
        /*06e0*/ 	.word	0x0002a6b0


	//   ....[42]....
        /*06e4*/ 	.word	0x0002a6e0


	//   ....[43]....
        /*06e8*/ 	.word	0x0002a710


	//   ....[44]....
        /*06ec*/ 	.word	0x0002a740


	//   ....[45]....
        /*06f0*/ 	.word	0x0002a770


	//   ....[46]....
        /*06f4*/ 	.word	0x0002a7a0


	//   ....[47]....
        /*06f8*/ 	.word	0x0002a7d0


	//   ....[48]....
        /*06fc*/ 	.word	0x0002a800


	//   ....[49]....
        /*0700*/ 	.word	0x0002a830


	//   ....[50]....
        /*0704*/ 	.word	0x0002a860


	//   ....[51]....
        /*0708*/ 	.word	0x0002a880


	//   ....[52]....
        /*070c*/ 	.word	0x0002a890


	//   ....[53]....
        /*0710*/ 	.word	0x0002a8a0


	//   ....[54]....
        /*0714*/ 	.word	0x0002a8c0


	//   ....[55]....
        /*0718*/ 	.word	0x0002a8d0


	//   ....[56]....
        /*071c*/ 	.word	0x0002a8e0


	//   ....[57]....
        /*0720*/ 	.word	0x0002a8f0


	//   ....[58]....
        /*0724*/ 	.word	0x0002a920


	//   ....[59]....
        /*0728*/ 	.word	0x0002a950


	//   ....[60]....
        /*072c*/ 	.word	0x0002c2d0


	//   ....[61]....
        /*0730*/ 	.word	0x0002c4a0


	//   ....[62]....
        /*0734*/ 	.word	0x0002c4d0


	//   ....[63]....
        /*0738*/ 	.word	0x0002c500


	//   ....[64]....
        /*073c*/ 	.word	0x0002c530


	//   ....[65]....
        /*0740*/ 	.word	0x0002c560


	//   ....[66]....
        /*0744*/ 	.word	0x0002c5a0


	//   ....[67]....
        /*0748*/ 	.word	0x0002c720


	//   ....[68]....
        /*074c*/ 	.word	0x0002c750


	//   ....[69]....
        /*0750*/ 	.word	0x0002c780


	//   ....[70]....
        /*0754*/ 	.word	0x0002c7b0


	//   ....[71]....
        /*0758*/ 	.word	0x0002c7e0


	//   ....[72]....
        /*075c*/ 	.word	0x0002c810


	//   ....[73]....
        /*0760*/ 	.word	0x0002c8b0


	//   ....[74]....
        /*0764*/ 	.word	0x0002c8f0


	//   ....[75]....
        /*0768*/ 	.word	0x0002c9b0


	//   ....[76]....
        /*076c*/ 	.word	0x0002db50


	//   ....[77]....
        /*0770*/ 	.word	0x0002fb70


	//   ....[78]....
        /*0774*/ 	.word	0x000320a0


	//   ....[79]....
        /*0778*/ 	.word	0x000320d0


	//   ....[80]....
        /*077c*/ 	.word	0x00032110


	//   ....[81]....
        /*0780*/ 	.word	0x00032140


	//   ....[82]....
        /*0784*/ 	.word	0x00032170


	//   ....[83]....
        /*0788*/ 	.word	0x000321a0


	//   ....[84]....
        /*078c*/ 	.word	0x000321d0


	//   ....[85]....
        /*0790*/ 	.word	0x00032200


	//   ....[86]....
        /*0794*/ 	.word	0x000323a0


	//   ....[87]....
        /*0798*/ 	.word	0x000323d0


	//   ....[88]....
        /*079c*/ 	.word	0x00032400


	//   ....[89]....
        /*07a0*/ 	.word	0x00032430


	//   ....[90]....
        /*07a4*/ 	.word	0x00032460


	//   ....[91]....
        /*07a8*/ 	.word	0x00032490


	//   ....[92]....
        /*07ac*/ 	.word	0x00032550


	//   ....[93]....
        /*07b0*/ 	.word	0x00032570


	//   ....[94]....
        /*07b4*/ 	.word	0x000325e0


	//   ....[95]....
        /*07b8*/ 	.word	0x00032d70


	//   ....[96]....
        /*07bc*/ 	.word	0x00033200


	//   ....[97]....
        /*07c0*/ 	.word	0x000332a0


	//   ....[98]....
        /*07c4*/ 	.word	0x00033340


	//   ....[99]....
        /*07c8*/ 	.word	0x000333e0


	//   ....[100]....
        /*07cc*/ 	.word	0x00033480


	//   ....[101]....
        /*07d0*/ 	.word	0x00033560


	//   ....[102]....
        /*07d4*/ 	.word	0x00033600


	//   ....[103]....
        /*07d8*/ 	.word	0x000336a0


	//   ....[104]....
        /*07dc*/ 	.word	0x00033740


	//   ....[105]....
        /*07e0*/ 	.word	0x00033ad0


	//   ....[106]....
        /*07e4*/ 	.word	0x00033c00


	//   ....[107]....
        /*07e8*/ 	.word	0x00033d30


	//   ....[108]....
        /*07ec*/ 	.word	0x00033db0


	//   ....[109]....
        /*07f0*/ 	.word	0x00033e10


	//   ....[110]....
        /*07f4*/ 	.word	0x00033e90


	//   ....[111]....
        /*07f8*/ 	.word	0x00033ef0


	//   ....[112]....
        /*07fc*/ 	.word	0x00033f70


	//   ....[113]....
        /*0800*/ 	.word	0x00033fd0


	//   ....[114]....
        /*0804*/ 	.word	0x00034050


	//   ....[115]....
        /*0808*/ 	.word	0x000340b0


	//   ....[116]....
        /*080c*/ 	.word	0x00034130


	//   ....[117]....
        /*0810*/ 	.word	0x00034190


	//   ....[118]....
        /*0814*/ 	.word	0x00034210


	//   ....[119]....
        /*0818*/ 	.word	0x00034270


	//   ....[120]....
        /*081c*/ 	.word	0x000342d0


	//   ....[121]....
        /*0820*/ 	.word	0x00034330


	//   ....[122]....
        /*0824*/ 	.word	0x000343c0


	//   ....[123]....
        /*0828*/ 	.word	0x00034420


	//   ....[124]....
        /*082c*/ 	.word	0x000344a0


	//   ....[125]....
        /*0830*/ 	.word	0x00034500


	//   ....[126]....
        /*0834*/ 	.word	0x00034570


	//   ....[127]....
        /*0838*/ 	.word	0x000345d0


	//   ....[128]....
        /*083c*/ 	.word	0x00034650


	//   ....[129]....
        /*0840*/ 	.word	0x000346b0


	//   ....[130]....
        /*0844*/ 	.word	0x00034730


	//   ....[131]....
        /*0848*/ 	.word	0x00034790


	//   ....[132]....
        /*084c*/ 	.word	0x00034810


	//   ....[133]....
        /*0850*/ 	.word	0x00034870


	//   ....[134]....
        /*0854*/ 	.word	0x000348e0


	//   ....[135]....
        /*0858*/ 	.word	0x00034940


	//   ....[136]....
        /*085c*/ 	.word	0x000349a0


	//   ....[137]....
        /*0860*/ 	.word	0x00034ad0


	//   ....[138]....
        /*0864*/ 	.word	0x00034db0


	//   ....[139]....
        /*0868*/ 	.word	0x000351e0


	//   ....[140]....
        /*086c*/ 	.word	0x00035280


	//   ....[141]....
        /*0870*/ 	.word	0x000353b0


	//   ....[142]....
        /*0874*/ 	.word	0x00035420


	//   ....[143]....
        /*0878*/ 	.word	0x00035490


	//   ....[144]....
        /*087c*/ 	.word	0x00035500


	//   ....[145]....
        /*0880*/ 	.word	0x00035570


	//   ....[146]....
        /*0884*/ 	.word	0x000355f0


	//   ....[147]....
        /*0888*/ 	.word	0x00035680


	//   ....[148]....
        /*088c*/ 	.word	0x00035710


	//   ....[149]....
        /*0890*/ 	.word	0x00035780


	//   ....[150]....
        /*0894*/ 	.word	0x000357f0


	//   ....[151]....
        /*0898*/ 	.word	0x00035860


	//   ....[152]....
        /*089c*/ 	.word	0x000358e0


	//   ....[153]....
        /*08a0*/ 	.word	0x00035950


	//   ....[154]....
        /*08a4*/ 	.word	0x000359f0


	//   ....[155]....
        /*08a8*/ 	.word	0x00035a80


	//   ....[156]....
        /*08ac*/ 	.word	0x00035bb0


	//----- nvinfo : EIATTR_REG_RECONFIG
	.align		4
.L_270:
        /*08b0*/ 	.byte	0x01, 0x54
	.zero		2


	//----- nvinfo : EIATTR_SYSCALL_OFFSETS
	.align		4
        /*08b4*/ 	.byte	0x04, 0x46
        /*08b6*/ 	.short	(.L_272 - .L_271)


	//   ....[0]....
.L_271:
        /*08b8*/ 	.word	0x00001d80


	//   ....[1]....
        /*08bc*/ 	.word	0x00001ed0


	//   ....[2]....
        /*08c0*/ 	.word	0x00010820


	//   ....[3]....
        /*08c4*/ 	.word	0x00010b50


	//   ....[4]....
        /*08c8*/ 	.word	0x0002f290


	//   ....[5]....
        /*08cc*/ 	.word	0x0002f3e0


	//   ....[6]....
        /*08d0*/ 	.word	0x0002f520


	//   ....[7]....
        /*08d4*/ 	.word	0x0002f640


	//----- nvinfo : EIATTR_MBARRIER_INSTR_OFFSETS
	.align		4
.L_272:
        /*08d8*/ 	.byte	0x04, 0x39
        /*08da*/ 	.short	(.L_274 - .L_273)


	//   ....[0]....
.L_273:
        /*08dc*/ 	.word	0x00000300
        /*08e0*/ 	.word	0x000000ff
        /*08e4*/ 	.word	0x00029800
        /*08e8*/ 	.short	0x0100
        /*08ea*/ 	.byte	0x08
	.zero		1


	//   ....[1]....
        /*08ec*/ 	.word	0x00000310
        /*08f0*/ 	.word	0x000000ff
        /*08f4*/ 	.word	0x00029820
        /*08f8*/ 	.short	0x0100
        /*08fa*/ 	.byte	0x08
	.zero		1


	//   ....[2]....
        /*08fc*/ 	.word	0x00000400
        /*0900*/ 	.word	0x000000ff
        /*0904*/ 	.word	0x00029830
        /*0908*/ 	.short	0x0100
        /*090a*/ 	.byte	0x08
	.zero		1


	//   ....[3]....
        /*090c*/ 	.word	0x00000410
        /*0910*/ 	.word	0x000000ff
        /*0914*/ 	.word	0x00029840
        /*0918*/ 	.short	0x0100
        /*091a*/ 	.byte	0x08
	.zero		1


	//   ....[4]....
        /*091c*/ 	.word	0x00000420
        /*0920*/ 	.word	0x000000ff
        /*0924*/ 	.word	0x00029838
        /*0928*/ 	.short	0x0100
        /*092a*/ 	.byte	0x08
	.zero		1


	//   ....[5]....
        /*092c*/ 	.word	0x00000430
        /*0930*/ 	.word	0x000000ff
        /*0934*/ 	.word	0x00029848
        /*0938*/ 	.short	0x0100
        /*093a*/ 	.byte	0x08
	.zero		1


	//   ....[6]....
        /*093c*/ 	.word	0x00000560
        /*0940*/ 	.word	0x000000ff
        /*0944*/ 	.word	0x00029850
        /*0948*/ 	.short	0x0100
        /*094a*/ 	.byte	0x08
	.zero		1


	//   ....[7]....
        /*094c*/ 	.word	0x00000570
        /*0950*/ 	.word	0x000000ff
        /*0954*/ 	.word	0x00029860
        /*0958*/ 	.short	0x0100
        /*095a*/ 	.byte	0x08
	.zero		1


	//   ....[8]....
        /*095c*/ 	.word	0x00000580
        /*0960*/ 	.word	0x000000ff
        /*0964*/ 	.word	0x00029858
        /*0968*/ 	.short	0x0100
        /*096a*/ 	.byte	0x08
	.zero		1


	//   ....[9]....
        /*096c*/ 	.word	0x00000590
        /*0970*/ 	.word	0x000000ff
        /*0974*/ 	.word	0x00029868
        /*0978*/ 	.short	0x0100
        /*097a*/ 	.byte	0x08
	.zero		1


	//   ....[10]....
        /*097c*/ 	.word	0x00000680
        /*0980*/ 	.word	0x000000ff
        /*0984*/ 	.word	0x00029870
        /*0988*/ 	.short	0x0100
        /*098a*/ 	.byte	0x06
	.zero		1


	//   ....[11]....
        /*098c*/ 	.word	0x00000690
        /*0990*/ 	.word	0x000000ff
        /*0994*/ 	.word	0x00029880
        /*0998*/ 	.short	0x0100
        /*099a*/ 	.byte	0x06
	.zero		1


	//   ....[12]....
        /*099c*/ 	.word	0x000006a0
        /*09a0*/ 	.word	0x000000ff
        /*09a4*/ 	.word	0x00029878
        /*09a8*/ 	.short	0x0100
        /*09aa*/ 	.byte	0x06
	.zero		1


	//   ....[13]....
        /*09ac*/ 	.word	0x000006b0
        /*09b0*/ 	.word	0x000000ff
        /*09b4*/ 	.word	0x00029888
        /*09b8*/ 	.short	0x0100
        /*09ba*/ 	.byte	0x06
	.zero		1


	//   ....[14]....
        /*09bc*/ 	.word	0x000007e0
        /*09c0*/ 	.word	0x000000ff
        /*09c4*/ 	.word	0x00029890
        /*09c8*/ 	.short	0x0100
        /*09ca*/ 	.byte	0x08
	.zero		1


	//   ....[15]....
        /*09cc*/ 	.word	0x000007f0
        /*09d0*/ 	.word	0x000000ff
        /*09d4*/ 	.word	0x000298a0
        /*09d8*/ 	.short	0x0100
        /*09da*/ 	.byte	0x08
	.zero		1


	//   ....[16]....
        /*09dc*/ 	.word	0x00000800
        /*09e0*/ 	.word	0x000000ff
        /*09e4*/ 	.word	0x00029898
        /*09e8*/ 	.short	0x0100
        /*09ea*/ 	.byte	0x08
	.zero		1


	//   ....[17]....
        /*09ec*/ 	.word	0x00000810
        /*09f0*/ 	.word	0x000000ff
        /*09f4*/ 	.word	0x000298a8
        /*09f8*/ 	.short	0x0100
        /*09fa*/ 	.byte	0x08
	.zero		1


	//   ....[18]....
        /*09fc*/ 	.word	0x00000940
        /*0a00*/ 	.word	0x000000ff
        /*0a04*/ 	.word	0x000298b0
        /*0a08*/ 	.short	0x0100
        /*0a0a*/ 	.byte	0x08
	.zero		1


	//   ....[19]....
        /*0a0c*/ 	.word	0x00000950
        /*0a10*/ 	.word	0x000000ff
        /*0a14*/ 	.word	0x000298c0
        /*0a18*/ 	.short	0x0100
        /*0a1a*/ 	.byte	0x08
	.zero		1


	//   ....[20]....
        /*0a1c*/ 	.word	0x00000960
        /*0a20*/ 	.word	0x000000ff
        /*0a24*/ 	.word	0x000298b8
        /*0a28*/ 	.short	0x0100
        /*0a2a*/ 	.byte	0x08
	.zero		1


	//   ....[21]....
        /*0a2c*/ 	.word	0x00000970
        /*0a30*/ 	.word	0x000000ff
        /*0a34*/ 	.word	0x000298c8
        /*0a38*/ 	.short	0x0100
        /*0a3a*/ 	.byte	0x08
	.zero		1


	//   ....[22]....
        /*0a3c*/ 	.word	0x00003740
        /*0a40*/ 	.word	0x00000026
        /*0a44*/ 	.word	0x00029890
        /*0a48*/ 	.short	0x010a
        /*0a4a*/ 	.byte	0x3f
	.zero		1


	//   ....[23]....
        /*0a4c*/ 	.word	0x00009510
        /*0a50*/ 	.word	0x00000026
        /*0a54*/ 	.word	0x00029890
        /*0a58*/ 	.short	0x010a
        /*0a5a*/ 	.byte	0x3f
	.zero		1


	//   ....[24]....
        /*0a5c*/ 	.word	0x0000f3d0
        /*0a60*/ 	.word	0x00000026
        /*0a64*/ 	.word	0x00029890
        /*0a68*/ 	.short	0x010a
        /*0a6a*/ 	.byte	0x3f
	.zero		1


	//   ....[25]....
        /*0a6c*/ 	.word	0x0000f7a0
        /*0a70*/ 	.word	0x00000028
        /*0a74*/ 	.word	0x00000000
        /*0a78*/ 	.short	0x0101
        /*0a7a*/ 	.byte	0x3f
	.zero		1


	//   ....[26]....
        /*0a7c*/ 	.word	0x0000f7e0
        /*0a80*/ 	.word	0x00000026
        /*0a84*/ 	.word	0x000298b0
        /*0a88*/ 	.short	0x010a
        /*0a8a*/ 	.byte	0x3f
	.zero		1


	//   ....[27]....
        /*0a8c*/ 	.word	0x0000fca0
        /*0a90*/ 	.word	0x00000026
        /*0a94*/ 	.word	0x00000000
        /*0a98*/ 	.short	0x0101
        /*0a9a*/ 	.byte	0x3f
	.zero		1


	//   ....[28]....
        /*0a9c*/ 	.word	0x000108b0
        /*0aa0*/ 	.word	0x00000011
        /*0aa4*/ 	.word	0x00029800
        /*0aa8*/ 	.short	0x010a
        /*0aaa*/ 	.byte	0x3f
	.zero		1


	//   ....[29]....
        /*0aac*/ 	.word	0x00010900
        /*0ab0*/ 	.word	0x00000011
        /*0ab4*/ 	.word	0x00029800
        /*0ab8*/ 	.short	0x010a
        /*0aba*/ 	.byte	0x3f
	.zero		1


	//   ....[30]....
        /*0abc*/ 	.word	0x00011390
        /*0ac0*/ 	.word	0x00000011
        /*0ac4*/ 	.word	0x00029800
        /*0ac8*/ 	.short	0x010a
        /*0aca*/ 	.byte	0x3f
	.zero		1


	//   ....[31]....
        /*0acc*/ 	.word	0x000148a0
        /*0ad0*/ 	.word	0x00000011
        /*0ad4*/ 	.word	0x00029800
        /*0ad8*/ 	.short	0x010a
        /*0ada*/ 	.byte	0x3f
	.zero		1


	//   ....[32]....
        /*0adc*/ 	.word	0x000179a0
        /*0ae0*/ 	.word	0x00000003
        /*0ae4*/ 	.word	0x00029830
        /*0ae8*/ 	.short	0x010a
        /*0aea*/ 	.byte	0x3f
	.zero		1


	//   ....[33]....
        /*0aec*/ 	.word	0x00017a10
        /*0af0*/ 	.word	0x00000003
        /*0af4*/ 	.word	0x00029830
        /*0af8*/ 	.short	0x010a
        /*0afa*/ 	.byte	0x3f
	.zero		1


	//   ....[34]....
        /*0afc*/ 	.word	0x00018c60
        /*0b00*/ 	.word	0x00000000
        /*0b04*/ 	.word	0x00000000
        /*0b08*/ 	.short	0x0101
        /*0b0a*/ 	.byte	0x3f
	.zero		1


	//   ....[35]....
        /*0b0c*/ 	.word	0x0001c1b0
        /*0b10*/ 	.word	0x00000015
        /*0b14*/ 	.word	0x00029830
        /*0b18*/ 	.short	0x010a
        /*0b1a*/ 	.byte	0x3f
	.zero		1


	//   ....[36]....
        /*0b1c*/ 	.word	0x0001c200
        /*0b20*/ 	.word	0x00000015
        /*0b24*/ 	.word	0x00029830
        /*0b28*/ 	.short	0x010a
        /*0b2a*/ 	.byte	0x3f
	.zero		1


	//   ....[37]....
        /*0b2c*/ 	.word	0x0001d2c0
        /*0b30*/ 	.word	0x00000015
        /*0b34*/ 	.word	0x00029850
        /*0b38*/ 	.short	0x010a
        /*0b3a*/ 	.byte	0x3f
	.zero		1


	//   ....[38]....
        /*0b3c*/ 	.word	0x0001d300
        /*0b40*/ 	.word	0x00000015
        /*0b44*/ 	.word	0x00029850
        /*0b48*/ 	.short	0x010a
        /*0b4a*/ 	.byte	0x3f
	.zero		1


	//   ....[39]....
        /*0b4c*/ 	.word	0x0001d640
        /*0b50*/ 	.word	0x00000008
        /*0b54*/ 	.word	0x00000000
        /*0b58*/ 	.short	0x0101
        /*0b5a*/ 	.byte	0x3f
	.zero		1


	//   ....[40]....
        /*0b5c*/ 	.word	0x000208d0
        /*0b60*/ 	.word	0x00000000
        /*0b64*/ 	.word	0x00000000
        /*0b68*/ 	.short	0x0101
        /*0b6a*/ 	.byte	0x3f
	.zero		1


	//   ....[41]....
        /*0b6c*/ 	.word	0x00021200
        /*0b70*/ 	.word	0x00000000
        /*0b74*/ 	.word	0x00029830
        /*0b78*/ 	.short	0x010a
        /*0b7a*/ 	.byte	0x3f
	.zero		1


	//   ....[42]....
        /*0b7c*/ 	.word	0x00021250
        /*0b80*/ 	.word	0x00000000
        /*0b84*/ 	.word	0x00029830
        /*0b88*/ 	.short	0x010a
        /*0b8a*/ 	.byte	0x3f
	.zero		1


	//   ....[43]....
        /*0b8c*/ 	.word	0x00022360
        /*0b90*/ 	.word	0x00000003
        /*0b94*/ 	.word	0x00029850
        /*0b98*/ 	.short	0x010a
        /*0b9a*/ 	.byte	0x3f
	.zero		1


	//   ....[44]....
        /*0b9c*/ 	.word	0x000223b0
        /*0ba0*/ 	.word	0x00000003
        /*0ba4*/ 	.word	0x00029850
        /*0ba8*/ 	.short	0x010a
        /*0baa*/ 	.byte	0x3f
	.zero		1


	//   ....[45]....
        /*0bac*/ 	.word	0x00023b90
        /*0bb0*/ 	.word	0x00000006
        /*0bb4*/ 	.word	0x00000000
        /*0bb8*/ 	.short	0x0101
        /*0bba*/ 	.byte	0x3f
	.zero		1


	//   ....[46]....
        /*0bbc*/ 	.word	0x00023d40
        /*0bc0*/ 	.word	0x0000000a
        /*0bc4*/ 	.word	0x00000000
        /*0bc8*/ 	.short	0x0101
        /*0bca*/ 	.byte	0x3f
	.zero		1


	//   ....[47]....
        /*0bcc*/ 	.word	0x000244c0
        /*0bd0*/ 	.word	0x00000000
        /*0bd4*/ 	.word	0x00029830
        /*0bd8*/ 	.short	0x010a
        /*0bda*/ 	.byte	0x3f
	.zero		1


	//   ....[48]....
        /*0bdc*/ 	.word	0x00024510
        /*0be0*/ 	.word	0x00000000
        /*0be4*/ 	.word	0x00029830
        /*0be8*/ 	.short	0x010a
        /*0bea*/ 	.byte	0x3f
	.zero		1


	//   ....[49]....
        /*0bec*/ 	.word	0x00025620
        /*0bf0*/ 	.word	0x00000003
        /*0bf4*/ 	.word	0x00029850
        /*0bf8*/ 	.short	0x010a
        /*0bfa*/ 	.byte	0x3f
	.zero		1


	//   ....[50]....
        /*0bfc*/ 	.word	0x00025660
        /*0c00*/ 	.word	0x00000003
        /*0c04*/ 	.word	0x00029850
        /*0c08*/ 	.short	0x010a
        /*0c0a*/ 	.byte	0x3f
	.zero		1


	//   ....[51]....
        /*0c0c*/ 	.word	0x000259e0
        /*0c10*/ 	.word	0x00000000
        /*0c14*/ 	.word	0x00000000
        /*0c18*/ 	.short	0x0101
        /*0c1a*/ 	.byte	0x3f
	.zero		1


	//   ....[52]....
        /*0c1c*/ 	.word	0x00028c50
        /*0c20*/ 	.word	0x00000005
        /*0c24*/ 	.word	0x00000000
        /*0c28*/ 	.short	0x0101
        /*0c2a*/ 	.byte	0x3f
	.zero		1


	//   ....[53]....
        /*0c2c*/ 	.word	0x000292c0
        /*0c30*/ 	.word	0x0000000f
        /*0c34*/ 	.word	0x00029850
        /*0c38*/ 	.short	0x010a
        /*0c3a*/ 	.byte	0x3f
	.zero		1


	//   ....[54]....
        /*0c3c*/ 	.word	0x00029340
        /*0c40*/ 	.word	0x0000000f
        /*0c44*/ 	.word	0x00029850
        /*0c48*/ 	.short	0x010a
        /*0c4a*/ 	.byte	0x3f
	.zero		1


	//   ....[55]....
        /*0c4c*/ 	.word	0x00029990
        /*0c50*/ 	.word	0x00000000
        /*0c54*/ 	.word	0x00000000
        /*0c58*/ 	.short	0x0101
        /*0c5a*/ 	.byte	0x3f
	.zero		1


	//   ....[56]....
        /*0c5c*/ 	.word	0x0002b2c0
        /*0c60*/ 	.word	0x00000000
        /*0c64*/ 	.word	0x00000000
        /*0c68*/ 	.short	0x0101
        /*0c6a*/ 	.byte	0x3f
	.zero		1


	//   ....[57]....
        /*0c6c*/ 	.word	0x0002dc60
        /*0c70*/ 	.word	0x0000000c
        /*0c74*/ 	.word	0x00029820
        /*0c78*/ 	.short	0x010a
        /*0c7a*/ 	.byte	0x3f
	.zero		1


	//   ....[58]....
        /*0c7c*/ 	.word	0x0002dd30
        /*0c80*/ 	.word	0x00000008
        /*0c84*/ 	.word	0x000298a0
        /*0c88*/ 	.short	0x010a
        /*0c8a*/ 	.byte	0x3f
	.zero		1


	//   ....[59]....
        /*0c8c*/ 	.word	0x0002e150
        /*0c90*/ 	.word	0x00000008
        /*0c94*/ 	.word	0x000298c0
        /*0c98*/ 	.short	0x010a
        /*0c9a*/ 	.byte	0x3f
	.zero		1


	//   ....[60]....
        /*0c9c*/ 	.word	0x0002e550
        /*0ca0*/ 	.word	0x00000008
        /*0ca4*/ 	.word	0x000298a0
        /*0ca8*/ 	.short	0x010a
        /*0caa*/ 	.byte	0x3f
	.zero		1


	//   ....[61]....
        /*0cac*/ 	.word	0x0002e950
        /*0cb0*/ 	.word	0x00000008
        /*0cb4*/ 	.word	0x000298c0
        /*0cb8*/ 	.short	0x010a
        /*0cba*/ 	.byte	0x3f
	.zero		1


	//   ....[62]....
        /*0cbc*/ 	.word	0x0002fdf0
        /*0cc0*/ 	.word	0x00000005
        /*0cc4*/ 	.word	0x00029880
        /*0cc8*/ 	.short	0x010a
        /*0cca*/ 	.byte	0x3f
	.zero		1


	//   ....[63]....
        /*0ccc*/ 	.word	0x0002ffc0
        /*0cd0*/ 	.word	0x00000005
        /*0cd4*/ 	.word	0x00029840
        /*0cd8*/ 	.short	0x010a
        /*0cda*/ 	.byte	0x3f
	.zero		1


	//   ....[64]....
        /*0cdc*/ 	.word	0x00030550
        /*0ce0*/ 	.word	0x00000004
        /*0ce4*/ 	.word	0x00029820
        /*0ce8*/ 	.short	0x010a
        /*0cea*/ 	.byte	0x3f
	.zero		1


	//   ....[65]....
        /*0cec*/ 	.word	0x00030880
        /*0cf0*/ 	.word	0x00000004
        /*0cf4*/ 	.word	0x00029880
        /*0cf8*/ 	.short	0x010a
        /*0cfa*/ 	.byte	0x3f
	.zero		1


	//   ....[66]....
        /*0cfc*/ 	.word	0x00030ae0
        /*0d00*/ 	.word	0x00000004
        /*0d04*/ 	.word	0x00029840
        /*0d08*/ 	.short	0x010a
        /*0d0a*/ 	.byte	0x3f
	.zero		1


	//   ....[67]....
        /*0d0c*/ 	.word	0x00031000
        /*0d10*/ 	.word	0x00000014
        /*0d14*/ 	.word	0x00029870
        /*0d18*/ 	.short	0x010a
        /*0d1a*/ 	.byte	0x3f
	.zero		1


	//   ....[68]....
        /*0d1c*/ 	.word	0x00031070
        /*0d20*/ 	.word	0x00000014
        /*0d24*/ 	.word	0x00029860
        /*0d28*/ 	.short	0x010a
        /*0d2a*/ 	.byte	0x3f
	.zero		1


	//   ....[69]....
        /*0d2c*/ 	.word	0x000315d0
        /*0d30*/ 	.word	0x00000014
        /*0d34*/ 	.word	0x00029850
        /*0d38*/ 	.short	0x0101
        /*0d3a*/ 	.byte	0x3f
	.zero		1


	//   ....[70]....
        /*0d3c*/ 	.word	0x00031630
        /*0d40*/ 	.word	0x00000014
        /*0d44*/ 	.word	0x00000000
        /*0d48*/ 	.short	0x0101
        /*0d4a*/ 	.byte	0x3f
	.zero		1


	//   ....[71]....
        /*0d4c*/ 	.word	0x00031850
        /*0d50*/ 	.word	0x00000011
        /*0d54*/ 	.word	0x00029870
        /*0d58*/ 	.short	0x010a
        /*0d5a*/ 	.byte	0x3f
	.zero		1


	//   ....[72]....
        /*0d5c*/ 	.word	0x000318c0
        /*0d60*/ 	.word	0x00000011
        /*0d64*/ 	.word	0x00029860
        /*0d68*/ 	.short	0x010a
        /*0d6a*/ 	.byte	0x3f
	.zero		1


	//   ....[73]....
        /*0d6c*/ 	.word	0x00031e30
        /*0d70*/ 	.word	0x00000011
        /*0d74*/ 	.word	0x00029850
        /*0d78*/ 	.short	0x0101
        /*0d7a*/ 	.byte	0x3f
	.zero		1


	//   ....[74]....
        /*0d7c*/ 	.word	0x00031ea0
        /*0d80*/ 	.word	0x00000000
        /*0d84*/ 	.word	0x00000000
        /*0d88*/ 	.short	0x0101
        /*0d8a*/ 	.byte	0x3f
	.zero		1


	//   ....[75]....
        /*0d8c*/ 	.word	0x00032cf0
        /*0d90*/ 	.word	0x00000000
        /*0d94*/ 	.word	0x00029820
        /*0d98*/ 	.short	0x010a
        /*0d9a*/ 	.byte	0x3f
	.zero		1


	//   ....[76]....
        /*0d9c*/ 	.word	0x00032ed0
        /*0da0*/ 	.word	0x00000006
        /*0da4*/ 	.word	0x00000000
        /*0da8*/ 	.short	0x010a
        /*0daa*/ 	.byte	0x3f
	.zero		1


	//   ....[77]....
        /*0dac*/ 	.word	0x00032f00
        /*0db0*/ 	.word	0x00000007
        /*0db4*/ 	.word	0x00000000
        /*0db8*/ 	.short	0x010a
        /*0dba*/ 	.byte	0x3f
	.zero		1


	//   ....[78]....
        /*0dbc*/ 	.word	0x00032f50
        /*0dc0*/ 	.word	0x00000004
        /*0dc4*/ 	.word	0x00029860
        /*0dc8*/ 	.short	0x010a
        /*0dca*/ 	.byte	0x3f
	.zero		1


	//   ....[79]....
        /*0dcc*/ 	.word	0x00032fa0
        /*0dd0*/ 	.word	0x00000003
        /*0dd4*/ 	.word	0x00029860
        /*0dd8*/ 	.short	0x010a
        /*0dda*/ 	.byte	0x3f
	.zero		1


	//   ....[80]....
        /*0ddc*/ 	.word	0x00032fe0
        /*0de0*/ 	.word	0x00000004
        /*0de4*/ 	.word	0x00029880
        /*0de8*/ 	.short	0x010a
        /*0dea*/ 	.byte	0x3f
	.zero		1


	//   ....[81]....
        /*0dec*/ 	.word	0x00033000
        /*0df0*/ 	.word	0x00000003
        /*0df4*/ 	.word	0x00029880
        /*0df8*/ 	.short	0x010a
        /*0dfa*/ 	.byte	0x3f
	.zero		1


	//   ....[82]....
        /*0dfc*/ 	.word	0x00033060
        /*0e00*/ 	.word	0x00000026
        /*0e04*/ 	.word	0x00029890
        /*0e08*/ 	.short	0x010a
        /*0e0a*/ 	.byte	0x3f
	.zero		1


	//   ....[83]....
        /*0e0c*/ 	.word	0x000330b0
        /*0e10*/ 	.word	0x00000026
        /*0e14*/ 	.word	0x00029890
        /*0e18*/ 	.short	0x010a
        /*0e1a*/ 	.byte	0x3f
	.zero		1


	//   ....[84]....
        /*0e1c*/ 	.word	0x00033100
        /*0e20*/ 	.word	0x00000026
        /*0e24*/ 	.word	0x00029890
        /*0e28*/ 	.short	0x010a
        /*0e2a*/ 	.byte	0x3f
	.zero		1


	//   ....[85]....
        /*0e2c*/ 	.word	0x00033150
        /*0e30*/ 	.word	0x00000026
        /*0e34*/ 	.word	0x000298b0
        /*0e38*/ 	.short	0x010a
        /*0e3a*/ 	.byte	0x3f
	.zero		1


	//   ....[86]....
        /*0e3c*/ 	.word	0x000334c0
        /*0e40*/ 	.word	0x00000011
        /*0e44*/ 	.word	0x00029800
        /*0e48*/ 	.short	0x010a
        /*0e4a*/ 	.byte	0x3f
	.zero		1


	//   ....[87]....
        /*0e4c*/ 	.word	0x00033780
        /*0e50*/ 	.word	0x00000011
        /*0e54*/ 	.word	0x00029800
        /*0e58*/ 	.short	0x010a
        /*0e5a*/ 	.byte	0x3f
	.zero		1


	//   ....[88]....
        /*0e5c*/ 	.word	0x000337d0
        /*0e60*/ 	.word	0x00000003
        /*0e64*/ 	.word	0x00029830
        /*0e68*/ 	.short	0x010a
        /*0e6a*/ 	.byte	0x3f
	.zero		1


	//   ....[89]....
        /*0e6c*/ 	.word	0x00033820
        /*0e70*/ 	.word	0x00000015
        /*0e74*/ 	.word	0x00029830
        /*0e78*/ 	.short	0x010a
        /*0e7a*/ 	.byte	0x3f
	.zero		1


	//   ....[90]....
        /*0e7c*/ 	.word	0x00033870
        /*0e80*/ 	.word	0x00000015
        /*0e84*/ 	.word	0x00029850
        /*0e88*/ 	.short	0x010a
        /*0e8a*/ 	.byte	0x3f
	.zero		1


	//   ....[91]....
        /*0e8c*/ 	.word	0x000338c0
        /*0e90*/ 	.word	0x00000000
        /*0e94*/ 	.word	0x00029830
        /*0e98*/ 	.short	0x010a
        /*0e9a*/ 	.byte	0x3f
	.zero		1


	//   ....[92]....
        /*0e9c*/ 	.word	0x00033910
        /*0ea0*/ 	.word	0x00000003
        /*0ea4*/ 	.word	0x00029850
        /*0ea8*/ 	.short	0x010a
        /*0eaa*/ 	.byte	0x3f
	.zero		1


	//   ....[93]....
        /*0eac*/ 	.word	0x00033960
        /*0eb0*/ 	.word	0x00000000
        /*0eb4*/ 	.word	0x00029830
        /*0eb8*/ 	.short	0x010a
        /*0eba*/ 	.byte	0x3f
	.zero		1


	//   ....[94]....
        /*0ebc*/ 	.word	0x000339b0
        /*0ec0*/ 	.word	0x00000003
        /*0ec4*/ 	.word	0x00029850
        /*0ec8*/ 	.short	0x010a
        /*0eca*/ 	.byte	0x3f
	.zero		1


	//   ....[95]....
        /*0ecc*/ 	.word	0x00033a00
        /*0ed0*/ 	.word	0x0000000f
        /*0ed4*/ 	.word	0x00029850
        /*0ed8*/ 	.short	0x010a
        /*0eda*/ 	.byte	0x3f
	.zero		1


	//   ....[96]....
        /*0edc*/ 	.word	0x00034b90
        /*0ee0*/ 	.word	0x0000000c
        /*0ee4*/ 	.word	0x00029820
        /*0ee8*/ 	.short	0x010a
        /*0eea*/ 	.byte	0x3f
	.zero		1


	//   ....[97]....
        /*0eec*/ 	.word	0x00034be0
        /*0ef0*/ 	.word	0x00000008
        /*0ef4*/ 	.word	0x000298a0
        /*0ef8*/ 	.short	0x010a
        /*0efa*/ 	.byte	0x3f
	.zero		1


	//   ....[98]....
        /*0efc*/ 	.word	0x00034c30
        /*0f00*/ 	.word	0x00000008
        /*0f04*/ 	.word	0x000298c0
        /*0f08*/ 	.short	0x010a
        /*0f0a*/ 	.byte	0x3f
	.zero		1


	//   ....[99]....
        /*0f0c*/ 	.word	0x00034c80
        /*0f10*/ 	.word	0x00000008
        /*0f14*/ 	.word	0x000298a0
        /*0f18*/ 	.short	0x010a
        /*0f1a*/ 	.byte	0x3f
	.zero		1


	//   ....[100]....
        /*0f1c*/ 	.word	0x00034cd0
        /*0f20*/ 	.word	0x00000008
        /*0f24*/ 	.word	0x000298c0
        /*0f28*/ 	.short	0x010a
        /*0f2a*/ 	.byte	0x3f
	.zero		1


	//   ....[101]....
        /*0f2c*/ 	.word	0x00034e70
        /*0f30*/ 	.word	0x00000005
        /*0f34*/ 	.word	0x00029880
        /*0f38*/ 	.short	0x010a
        /*0f3a*/ 	.byte	0x3f
	.zero		1


	//   ....[102]....
        /*0f3c*/ 	.word	0x00034ec0
        /*0f40*/ 	.word	0x00000005
        /*0f44*/ 	.word	0x00029840
        /*0f48*/ 	.short	0x010a
        /*0f4a*/ 	.byte	0x3f
	.zero		1


	//   ....[103]....
        /*0f4c*/ 	.word	0x00034f40
        /*0f50*/ 	.word	0x00000004
        /*0f54*/ 	.word	0x00029820
        /*0f58*/ 	.short	0x010a
        /*0f5a*/ 	.byte	0x3f
	.zero		1


	//   ....[104]....
        /*0f5c*/ 	.word	0x00034f90
        /*0f60*/ 	.word	0x00000004
        /*0f64*/ 	.word	0x00029880
        /*0f68*/ 	.short	0x010a
        /*0f6a*/ 	.byte	0x3f
	.zero		1


	//   ....[105]....
        /*0f6c*/ 	.word	0x00034fe0
        /*0f70*/ 	.word	0x00000004
        /*0f74*/ 	.word	0x00029840
        /*0f78*/ 	.short	0x010a
        /*0f7a*/ 	.byte	0x3f
	.zero		1


	//   ....[106]....
        /*0f7c*/ 	.word	0x00035030
        /*0f80*/ 	.word	0x00000014
        /*0f84*/ 	.word	0x00029870
        /*0f88*/ 	.short	0x010a
        /*0f8a*/ 	.byte	0x3f
	.zero		1


	//   ....[107]....
        /*0f8c*/ 	.word	0x00035080
        /*0f90*/ 	.word	0x00000014
        /*0f94*/ 	.word	0x00029860
        /*0f98*/ 	.short	0x010a
        /*0f9a*/ 	.byte	0x3f
	.zero		1


	//   ....[108]....
        /*0f9c*/ 	.word	0x000350d0
        /*0fa0*/ 	.word	0x00000011
        /*0fa4*/ 	.word	0x00029870
        /*0fa8*/ 	.short	0x010a
        /*0faa*/ 	.byte	0x3f
	.zero		1


	//   ....[109]....
        /*0fac*/ 	.word	0x00035120
        /*0fb0*/ 	.word	0x00000011
        /*0fb4*/ 	.word	0x00029860
        /*0fb8*/ 	.short	0x010a
        /*0fba*/ 	.byte	0x3f
	.zero		1


	//   ....[110]....
        /*0fbc*/ 	.word	0x00035ad0
        /*0fc0*/ 	.word	0x00000000
        /*0fc4*/ 	.word	0x00029820
        /*0fc8*/ 	.short	0x010a
        /*0fca*/ 	.byte	0x3f
	.zero		1


	//   ....[111]....
        /*0fcc*/ 	.word	0x00035c70
        /*0fd0*/ 	.word	0x00000006
        /*0fd4*/ 	.word	0x00000000
        /*0fd8*/ 	.short	0x010a
        /*0fda*/ 	.byte	0x3f
	.zero		1


	//   ....[112]....
        /*0fdc*/ 	.word	0x00035cc0
        /*0fe0*/ 	.word	0x00000007
        /*0fe4*/ 	.word	0x00000000
        /*0fe8*/ 	.short	0x010a
        /*0fea*/ 	.byte	0x3f
	.zero		1


	//   ....[113]....
        /*0fec*/ 	.word	0x00035d10
        /*0ff0*/ 	.word	0x00000004
        /*0ff4*/ 	.word	0x00029860
        /*0ff8*/ 	.short	0x010a
        /*0ffa*/ 	.byte	0x3f
	.zero		1


	//   ....[114]....
        /*0ffc*/ 	.word	0x00035d60
        /*1000*/ 	.word	0x00000003
        /*1004*/ 	.word	0x00029860
        /*1008*/ 	.short	0x010a
        /*100a*/ 	.byte	0x3f
	.zero		1


	//   ....[115]....
        /*100c*/ 	.word	0x00035db0
        /*1010*/ 	.word	0x00000004
        /*1014*/ 	.word	0x00029880
        /*1018*/ 	.short	0x010a
        /*101a*/ 	.byte	0x3f
	.zero		1


	//----- nvinfo : EIATTR_NUM_MBARRIERS
	.align		4
.L_274:
        /*101c*/ 	.byte	0x03, 0x38
        /*101e*/ 	.short	0x0016


	//----- nvinfo : EIATTR_EXIT_INSTR_OFFSETS
	.align		4
        /*1020*/ 	.byte	0x04, 0x1c
        /*1022*/ 	.short	(.L_276 - .L_275)


	//   ....[0]....
.L_275:
        /*1024*/ 	.word	0x00033050


	//----- nvinfo : EIATTR_MAX_THREADS
	.align		4
.L_276:
        /*1028*/ 	.byte	0x04, 0x05
        /*102a*/ 	.short	(.L_278 - .L_277)
.L_277:
        /*102c*/ 	.word	0x00000180
        /*1030*/ 	.word	0x00000001
        /*1034*/ 	.word	0x00000001


	//----- nvinfo : EIATTR_CRS_STACK_SIZE
	.align		4
.L_278:
        /*1038*/ 	.byte	0x04, 0x1e
        /*103a*/ 	.short	(.L_280 - .L_279)
.L_279:
        /*103c*/ 	.word	0x00000000


	//----- nvinfo : EIATTR_CBANK_PARAM_SIZE
	.align		4
.L_280:
        /*1040*/ 	.byte	0x03, 0x19
        /*1042*/ 	.short	0x0a70


	//----- nvinfo : EIATTR_PARAM_CBANK
	.align		4
        /*1044*/ 	.byte	0x04, 0x0a
        /*1046*/ 	.short	(.L_282 - .L_281)
	.align		4
.L_281:
        /*1048*/ 	.word	index@(.nv.constant0._ZN7cutlass13device_kernelIN5flash11enable_sm90INS1_16FlashAttnFwdSm90INS1_25CollectiveMainloopFwdSm90ILi2EN4cute5tupleIJNS5_1CILi1EEES8_S8_EEENS6_IJNS7_ILi128EEENS7_ILi160EEENS7_ILi192EEEEEELi128ENS_12float_e4m3_tEfNS_4arch4Sm90ELb0ELb1ELb0ELb1ELb0ELb1ELb0ELb1ELb1ELb0ELb0ELb0EEENS1_21CollectiveEpilogueFwdINS6_IJSA_SA_SB_EEES9_NS_10bfloat16_tESG_Li256ELb1ELb0ELb0ELb1EEENS1_36VarlenDynamicPersistentTileSchedulerILi128ELi160ELi256ELi128ELb0ELb0ELb1ELb1ELb0ELb1EEEEEEEEEvNT_6ParamsE)
        /*104c*/ 	.short	0x0210
        /*104e*/ 	.short	0x0a70


	//----- nvinfo : EIATTR_SW_WAR
	.align		4
.L_282:
        /*1050*/ 	.byte	0x04, 0x36
        /*1052*/ 	.short	(.L_284 - .L_283)
.L_283:
        /*1054*/ 	.word	0x00000008
.L_284:


//--------------------- .nv.info._ZN7cutlass13device_kernelIN5flash11enable_sm90INS1_16FlashAttnFwdSm90INS1_25CollectiveMainloopFwdSm90ILi2EN4cute5tupleIJNS5_1CILi1EEES8_S8_EEENS6_IJNS7_ILi128EEENS7_ILi160EEENS7_ILi192EEEEEELi128ENS_12float_e4m3_tEfNS_4arch4Sm90ELb1ELb0ELb0ELb0ELb0ELb0ELb0ELb1ELb1ELb0ELb0ELb0EEENS1_21CollectiveEpilogueFwdINS6_IJSA_SA_SB_EEES9_NS_10bfloat16_tESG_Li256ELb0ELb0ELb0ELb1EEENS1_30DynamicPersistentTileSchedulerILi256ELi128ELb0ELb0ELb1EEEEEEEEEvNT_6ParamsE --------------------------
	.section	.nv.info._ZN7cutlass13device_kernelIN5flash11enable_sm90INS1_16FlashAttnFwdSm90INS1_25CollectiveMainloopFwdSm90ILi2EN4cute5tupleIJNS5_1CILi1EEES8_S8_EEENS6_IJNS7_ILi128EEENS7_ILi160EEENS7_ILi192EEEEEELi128ENS_12float_e4m3_tEfNS_4arch4Sm90ELb1ELb0ELb0ELb0ELb0ELb0ELb0ELb1ELb1ELb0ELb0ELb0EEENS1_21CollectiveEpilogueFwdINS6_IJSA_SA_SB_EEES9_NS_10bfloat16_tESG_Li256ELb0ELb0ELb0ELb1EEENS1_30DynamicPersistentTileSchedulerILi256ELi128ELb0ELb0ELb1EEEEEEEEEvNT_6ParamsE,"",@"SHT_CUDA_INFO"
	.sectionflags	@""
	.align	4


	//----- nvinfo : EIATTR_CUDA_API_VERSION
	.align		4
        /*0000*/ 	.byte	0x04, 0x37
        /*0002*/ 	.short	(.L_286 - .L_285)
.L_285:
        /*0004*/ 	.word	0x00000082


	//----- nvinfo : EIATTR_KPARAM_INFO
	.align		4
.L_286:
        /*0008*/ 	.byte	0x04, 0x17
        /*000a*/ 	.short	(.L_288 - .L_287)
.L_287:
        /*000c*/ 	.word	0x00000000
        /*0010*/ 	.short	0x0000
        /*0012*/ 	.short	0x0070
        /*0014*/ 	.byte	0x00, 0xf0, 0x01, 0x2e


	//----- nvinfo : EIATTR_SPARSE_MMA_MASK
	.align		4
.L_288:
        /*0018*/ 	.byte	0x03, 0x50
        /*001a*/ 	.short	0x0000


	//----- nvinfo : EIATTR_MAXREG_COUNT
	.align		4
        /*001c*/ 	.byte	0x03, 0x1b
        /*001e*/ 	.short	0x00a8


	//----- nvinfo : EIATTR_NUM_BARRIERS
	.align		4
        /*0020*/ 	.byte	0x02, 0x4c
        /*0022*/ 	.byte	0x10
	.zero		1


	//----- nvinfo : EIATTR_EXTERNS
	.align		4
        /*0024*/ 	.byte	0x04, 0x0f
        /*0026*/ 	.short	(.L_290 - .L_289)


	//   ....[0]....
	.align		4
.L_289:
        /*0028*/ 	.word	index@(__assertfail)


	//----- nvinfo : EIATTR_ANNOTATIONS
	.align		4
.L_290:
        /*002c*/ 	.byte	0x04, 0x55
        /*002e*/ 	.short	(.L_292 - .L_291)


	//   ....[0]....
.L_291:
        /* <DEDUP_REMOVED lines=33> */


	//----- nvinfo : EIATTR_MERCURY_ISA_VERSION
	.align		4
.L_292:
        /*0230*/ 	.byte	0x03, 0x5f
        /*0232*/ 	.short	0x0101


	//----- nvinfo : EIATTR_INT_WARP_WIDE_INSTR_OFFSETS
	.align		4
        /*0234*/ 	.byte	0x04, 0x31
        /*0236*/ 	.short	(.L_294 - .L_293)


	//   ....[0]....
.L_293:
        /*0238*/ 	.word	0x00000190


	//   ....[1]....
        /*023c*/ 	.word	0x000001c0


	//   ....[2]....
        /*0240*/ 	.word	0x000001d0


	//   ....[3]....
        /*0244*/ 	.word	0x0000e0b0


	//   ....[4]....
        /*0248*/ 	.word	0x0000e140


	//   ....[5]....
        /*024c*/ 	.word	0x0000e820


	//   ....[6]....
        /*0250*/ 	.word	0x000102d0


	//   ....[7]....
        /*0254*/ 	.word	0x00010360


	//----- nvinfo : EIATTR_COOP_GROUP_MASK_REGIDS
	.align		4
.L_294:
        /*0258*/ 	.byte	0x04, 0x29
        /*025a*/ 	.short	(.L_296 - .L_295)


	//   ....[0]....
.L_295:
        /*025c*/ 	.word	0xffffffff


	//   ....[1]....
        /*0260*/ 	.word	0xffffffff


	//   ....[2]....
        /*0264*/ 	.word	0xffffffff


	//   ....[3]....
        /*0268*/ 	.word	0xffffffff


	//   ....[4]....
        /*026c*/ 	.word	0xffffffff


	//   ....[5]....
        /*0270*/ 	.word	0xffffffff


	//   ....[6]....
        /*0274*/ 	.word	0xffffffff


	//   ....[7]....
        /*0278*/ 	.word	0xffffffff


	//   ....[8]....
        /*027c*/ 	.word	0xffffffff


	//   ....[9]....
        /*0280*/ 	.word	0xffffffff


	//   ....[10]....
        /*0284*/ 	.word	0xffffffff


	//   ....[11]....
        /*0288*/ 	.word	0xffffffff


	//   ....[12]....
        /*028c*/ 	.word	0xffffffff


	//   ....[13]....
        /*0290*/ 	.word	0xffffffff


	//   ....[14]....
        /*0294*/ 	.word	0xffffffff


	//   ....[15]....
        /*0298*/ 	.word	0xffffffff


	//   ....[16]....
        /*029c*/ 	.word	0xffffffff


	//   ....[17]....
        /*02a0*/ 	.word	0xffffffff


	//   ....[18]....
        /*02a4*/ 	.word	0xffffffff


	//   ....[19]....
        /*02a8*/ 	.word	0xffffffff


	//   ....[20]....
        /*02ac*/ 	.word	0xffffffff


	//   ....[21]....
        /*02b0*/ 	.word	0xffffffff


	//   ....[22]....
        /*02b4*/ 	.word	0xffffffff


	//   ....[23]....
        /*02b8*/ 	.word	0xffffffff


	//   ....[24]....
        /*02bc*/ 	.word	0xffffffff


	//   ....[25]....
        /*02c0*/ 	.word	0xffffffff


	//   ....[26]....
        /*02c4*/ 	.word	0xffffffff


	//   ....[27]....
        /*02c8*/ 	.word	0xffffffff


	//   ....[28]....
        /*02cc*/ 	.word	0xffffffff


	//   ....[29]....
        /*02d0*/ 	.word	0xffffffff


	//   ....[30]....
        /*02d4*/ 	.word	0xffffffff


	//   ....[31]....
        /*02d8*/ 	.word	0xffffffff


	//   ....[32]....
        /*02dc*/ 	.word	0xffffffff


	//   ....[33]....
        /*02e0*/ 	.word	0xffffffff


	//   ....[34]....
        /*02e4*/ 	.word	0xffffffff


	//   ....[35]....
        /*02e8*/ 	.word	0xffffffff


	//   ....[36]....
        /*02ec*/ 	.word	0xffffffff


	//   ....[37]....
        /*02f0*/ 	.word	0xffffffff


	//   ....[38]....
        /*02f4*/ 	.word	0xffffffff


	//   ....[39]....
        /*02f8*/ 	.word	0xffffffff


	//   ....[40]....
        /*02fc*/ 	.word	0xffffffff


	//   ....[41]....
        /*0300*/ 	.word	0xffffffff


	//   ....[42]....
        /*0304*/ 	.word	0xffffffff


	//   ....[43]....
        /*0308*/ 	.word	0xffffffff


	//   ....[44]....
        /*030c*/ 	.word	0xffffffff


	//   ....[45]....
        /*0310*/ 	.word	0xffffffff


	//   ....[46]....
        /*0314*/ 	.word	0xffffffff


	//   ....[47]....
        /*0318*/ 	.word	0xffffffff


	//   ....[48]....
        /*031c*/ 	.word	0xffffffff


	//   ....[49]....
        /*0320*/ 	.word	0xffffffff


	//   ....[50]....
        /*0324*/ 	.word	0xffffffff


	//   ....[51]....
        /*0328*/ 	.word	0xffffffff


	//   ....[52]....
        /*032c*/ 	.word	0xffffffff


	//   ....[53]....
        /*0330*/ 	.word	0xffffffff


	//   ....[54]....
        /*0334*/ 	.word	0xffffffff


	//   ....[55]....
        /*0338*/ 	.word	0xffffffff


	//   ....[56]....
        /*033c*/ 	.word	0xffffffff


	//   ....[57]....
        /*0340*/ 	.word	0xffffffff


	//   ....[58]....
        /*0344*/ 	.word	0xffffffff


	//   ....[59]....
        /*0348*/ 	.word	0xffffffff


	//   ....[60]....
        /*034c*/ 	.word	0xffffffff


	//   ....[61]....
        /*0350*/ 	.word	0x0500000f


	//   ....[62]....
        /*0354*/ 	.word	0x0500000f


	//----- nvinfo : EIATTR_COOP_GROUP_INSTR_OFFSETS
	.align		4
.L_296:
        /*0358*/ 	.byte	0x04, 0x28
        /*035a*/ 	.short	(.L_298 - .L_297)


	//   ....[0]....
.L_297:
        /*035c*/ 	.word	0x00000070


	//   ....[1]....
        /*0360*/ 	.word	0x000001a0


	//   ....[2]....
        /*0364*/ 	.word	0x000001f0


	//   ....[3]....
        /*0368*/ 	.word	0x000003e0


	//   ....[4]....
        /*036c*/ 	.word	0x00000540


	//   ....[5]....
        /*0370*/ 	.word	0x00000660


	//   ....[6]....
        /*0374*/ 	.word	0x000007c0


	//   ....[7]....
        /*0378*/ 	.word	0x000017d0


	//   ....[8]....
        /*037c*/ 	.word	0x000030a0


	//   ....[9]....
        /*0380*/ 	.word	0x000030c0


	//   ....[10]....
        /*0384*/ 	.word	0x00003d10


	//   ....[11]....
        /*0388*/ 	.word	0x00003d90


	//   ....[12]....
        /*038c*/ 	.word	0x000067f0


	//   ....[13]....
        /*0390*/ 	.word	0x000068b0


	//   ....[14]....
        /*0394*/ 	.word	0x00007440


	//   ....[15]....
        /*0398*/ 	.word	0x000074b0


	//   ....[16]....
        /*039c*/ 	.word	0x00009c00


	//   ....[17]....
        /*03a0*/ 	.word	0x00009c60


	//   ....[18]....
        /*03a4*/ 	.word	0x00009c90


	//   ....[19]....
        /*03a8*/ 	.word	0x00009cb0


	//   ....[20]....
        /*03ac*/ 	.word	0x0000b8e0


	//   ....[21]....
        /*03b0*/ 	.word	0x0000b8f0


	//   ....[22]....
        /*03b4*/ 	.word	0x0000b970


	//   ....[23]....
        /*03b8*/ 	.word	0x0000b980


	//   ....[24]....
        /*03bc*/ 	.word	0x0000c970


	//   ....[25]....
        /*03c0*/ 	.word	0x0000c980


	//   ....[26]....
        /*03c4*/ 	.word	0x0000c990


	//   ....[27]....
        /*03c8*/ 	.word	0x0000c9a0


	//   ....[28]....
        /*03cc*/ 	.word	0x0000c9b0


	//   ....[29]....
        /*03d0*/ 	.word	0x0000c9c0


	//   ....[30]....
        /*03d4*/ 	.word	0x0000c9d0


	//   ....[31]....
        /*03d8*/ 	.word	0x0000c9e0


	//   ....[32]....
        /*03dc*/ 	.word	0x0000ca10


	//   ....[33]....
        /*03e0*/ 	.word	0x0000ca20


	//   ....[34]....
        /*03e4*/ 	.word	0x0000caa0


	//   ....[35]....
        /*03e8*/ 	.word	0x0000cab0


	//   ....[36]....
        /*03ec*/ 	.word	0x0000cae0


	//   ....[37]....
        /*03f0*/ 	.word	0x0000caf0


	//   ....[38]....
        /*03f4*/ 	.word	0x0000cb00


	//   ....[39]....
        /*03f8*/ 	.word	0x0000cb10


	//   ....[40]....
        /*03fc*/ 	.word	0x0000cb20


	//   ....[41]....
        /*0400*/ 	.word	0x0000cb50


	//   ....[42]....
        /*0404*/ 	.word	0x0000cb70


	//   ....[43]....
        /*0408*/ 	.word	0x0000cb80


	//   ....[44]....
        /*040c*/ 	.word	0x0000cb90


	//   ....[45]....
        /*0410*/ 	.word	0x0000cba0


	//   ....[46]....
        /*0414*/ 	.word	0x0000cbd0


	//   ....[47]....
        /*0418*/ 	.word	0x0000cc00


	//   ....[48]....
        /*041c*/ 	.word	0x0000cc20


	//   ....[49]....
        /*0420*/ 	.word	0x0000cc30


	//   ....[50]....
        /*0424*/ 	.word	0x0000cc40


	//   ....[51]....
        /*0428*/ 	.word	0x0000cc50


	//   ....[52]....
        /*042c*/ 	.word	0x0000cc60


	//   ....[53]....
        /*0430*/ 	.word	0x0000cc80


	//   ....[54]....
        /*0434*/ 	.word	0x0000cc90


	//   ....[55]....
        /*0438*/ 	.word	0x0000ccb0


	//   ....[56]....
        /*043c*/ 	.word	0x0000ce90


	//   ....[57]....
        /*0440*/ 	.word	0x0000d950


	//   ....[58]....
        /*0444*/ 	.word	0x0000e960


	//   ....[59]....
        /*0448*/ 	.word	0x00010c20


	//   ....[60]....
        /*044c*/ 	.word	0x00010dc0


	//   ....[61]....
        /*0450*/ 	.word	0x000113c0


	//   ....[62]....
        /*0454*/ 	.word	0x00011850


	//----- nvinfo : EIATTR_REG_RECONFIG
	.align		4
.L_298:
        /*0458*/ 	.byte	0x01, 0x54
	.zero		2


	//----- nvinfo : EIATTR_SYSCALL_OFFSETS
	.align		4
        /*045c*/ 	.byte	0x04, 0x46
        /*045e*/ 	.short	(.L_300 - .L_299)


	//   ....[0]....
.L_299:
        /*0460*/ 	.word	0x00001980


	//   ....[1]....
        /*0464*/ 	.word	0x0000e2e0


	//   ....[2]....
        /*0468*/ 	.word	0x0000e420


	//   ....[3]....
        /*046c*/ 	.word	0x0000e560


	//   ....[4]....
        /*0470*/ 	.word	0x0000e680


	//----- nvinfo : EIATTR_MBARRIER_INSTR_OFFSETS
	.align		4
.L_300:
        /*0474*/ 	.byte	0x04, 0x39
        /*0476*/ 	.short	(.L_302 - .L_301)


	//   ....[0]....
.L_301:
        /*0478*/ 	.word	0x00000290
        /*047c*/ 	.word	0x000000ff
        /*0480*/ 	.word	0x00029800
        /*0484*/ 	.short	0x0100
        /*0486*/ 	.byte	0x06
	.zero		1


	//   ....[1]....
        /*0488*/ 	.word	0x000002a0
        /*048c*/ 	.word	0x000000ff
        /*0490*/ 	.word	0x00029820
        /*0494*/ 	.short	0x0100
        /*0496*/ 	.byte	0x06
	.zero		1


	//   ....[2]....
        /*0498*/ 	.word	0x00000390
        /*049c*/ 	.word	0x000000ff
        /*04a0*/ 	.word	0x00029830
        /*04a4*/ 	.short	0x0100
        /*04a6*/ 	.byte	0x08
	.zero		1


	//   ....[3]....
        /*04a8*/ 	.word	0x000003a0
        /*04ac*/ 	.word	0x000000ff
        /*04b0*/ 	.word	0x00029840
        /*04b4*/ 	.short	0x0100
        /*04b6*/ 	.byte	0x08
	.zero		1


	//   ....[4]....
        /*04b8*/ 	.word	0x000003b0
        /*04bc*/ 	.word	0x000000ff
        /*04c0*/ 	.word	0x00029838
        /*04c4*/ 	.short	0x0100
        /*04c6*/ 	.byte	0x08
	.zero		1


	//   ....[5]....
        /*04c8*/ 	.word	0x000003c0
        /*04cc*/ 	.word	0x000000ff
        /*04d0*/ 	.word	0x00029848
        /*04d4*/ 	.short	0x0100
        /*04d6*/ 	.byte	0x08
	.zero		1


	//   ....[6]....
        /*04d8*/ 	.word	0x000004f0
        /*04dc*/ 	.word	0x000000ff
        /*04e0*/ 	.word	0x00029850
        /*04e4*/ 	.short	0x0100
        /*04e6*/ 	.byte	0x08
	.zero		1


	//   ....[7]....
        /*04e8*/ 	.word	0x00000500
        /*04ec*/ 	.word	0x000000ff
        /*04f0*/ 	.word	0x00029860
        /*04f4*/ 	.short	0x0100
        /*04f6*/ 	.byte	0x08
	.zero		1


	//   ....[8]....
        /*04f8*/ 	.word	0x00000510
        /*04fc*/ 	.word	0x000000ff
        /*0500*/ 	.word	0x00029858
        /*0504*/ 	.short	0x0100
        /*0506*/ 	.byte	0x08
	.zero		1


	//   ....[9]....
        /*0508*/ 	.word	0x00000520
        /*050c*/ 	.word	0x000000ff
        /*0510*/ 	.word	0x00029868
        /*0514*/ 	.short	0x0100
        /*0516*/ 	.byte	0x08
	.zero		1


	//   ....[10]....
        /*0518*/ 	.word	0x00000610
        /*051c*/ 	.word	0x000000ff
        /*0520*/ 	.word	0x00029870
        /*0524*/ 	.short	0x0100
        /*0526*/ 	.byte	0x06
	.zero		1


	//   ....[11]....
        /*0528*/ 	.word	0x00000620
        /*052c*/ 	.word	0x000000ff
        /*0530*/ 	.word	0x00029880
        /*0534*/ 	.short	0x0100
        /*0536*/ 	.byte	0x06
	.zero		1


	//   ....[12]....
        /*0538*/ 	.word	0x00000630
        /*053c*/ 	.word	0x000000ff
        /*0540*/ 	.word	0x00029878
        /*0544*/ 	.short	0x0100
        /*0546*/ 	.byte	0x06
	.zero		1


	//   ....[13]....
        /*0548*/ 	.word	0x00000640
        /*054c*/ 	.word	0x000000ff
        /*0550*/ 	.word	0x00029888
        /*0554*/ 	.short	0x0100
        /*0556*/ 	.byte	0x06
	.zero		1


	//   ....[14]....
        /*0558*/ 	.word	0x00000770
        /*055c*/ 	.word	0x000000ff
        /*0560*/ 	.word	0x00029890
        /*0564*/ 	.short	0x0100
        /*0566*/ 	.byte	0x08
	.zero		1


	//   ....[15]....
        /*0568*/ 	.word	0x00000780
        /*056c*/ 	.word	0x000000ff
        /*0570*/ 	.word	0x000298a0
        /*0574*/ 	.short	0x0100
        /*0576*/ 	.byte	0x08
	.zero		1


	//   ....[16]....
        /*0578*/ 	.word	0x00000790
        /*057c*/ 	.word	0x000000ff
        /*0580*/ 	.word	0x00029898
        /*0584*/ 	.short	0x0100
        /*0586*/ 	.byte	0x08
	.zero		1


	//   ....[17]....
        /*0588*/ 	.word	0x000007a0
        /*058c*/ 	.word	0x000000ff
        /*0590*/ 	.word	0x000298a8
        /*0594*/ 	.short	0x0100
        /*0596*/ 	.byte	0x08
	.zero		1


	//   ....[18]....
        /*0598*/ 	.word	0x000008d0
        /*059c*/ 	.word	0x000000ff
        /*05a0*/ 	.word	0x000298b0
        /*05a4*/ 	.short	0x0100
        /*05a6*/ 	.byte	0x08
	.zero		1


	//   ....[19]....
        /*05a8*/ 	.word	0x000008e0
        /*05ac*/ 	.word	0x000000ff
        /*05b0*/ 	.word	0x000298c0
        /*05b4*/ 	.short	0x0100
        /*05b6*/ 	.byte	0x08
	.zero		1


	//   ....[20]....
        /*05b8*/ 	.word	0x000008f0
        /*05bc*/ 	.word	0x000000ff
        /*05c0*/ 	.word	0x000298b8
        /*05c4*/ 	.short	0x0100
        /*05c6*/ 	.byte	0x08
	.zero		1


	//   ....[21]....
        /*05c8*/ 	.word	0x00000900
        /*05cc*/ 	.word	0x000000ff
        /*05d0*/ 	.word	0x000298c8
        /*05d4*/ 	.short	0x0100
        /*05d6*/ 	.byte	0x08
	.zero		1


	//   ....[22]....
        /*05d8*/ 	.word	0x00001a00
        /*05dc*/ 	.word	0x000000ff
        /*05e0*/ 	.word	0x00029800
        /*05e4*/ 	.short	0x010a
        /*05e6*/ 	.byte	0x26
	.zero		1


	//   ....[23]....
        /*05e8*/ 	.word	0x00001a80
        /*05ec*/ 	.word	0x00000002
        /*05f0*/ 	.word	0x00029830
        /*05f4*/ 	.short	0x010a
        /*05f6*/ 	.byte	0x3f
	.zero		1


	//   ....[24]....
        /*05f8*/ 	.word	0x00001af0
        /*05fc*/ 	.word	0x00000002
        /*0600*/ 	.word	0x00029830
        /*0604*/ 	.short	0x010a
        /*0606*/ 	.byte	0x3f
	.zero		1


	//   ....[25]....
        /*0608*/ 	.word	0x00002f40
        /*060c*/ 	.word	0x00000002
        /*0610*/ 	.word	0x00000000
        /*0614*/ 	.short	0x0101
        /*0616*/ 	.byte	0x3f
	.zero		1


	//   ....[26]....
        /*0618*/ 	.word	0x00005190
        /*061c*/ 	.word	0x000000ff
        /*0620*/ 	.word	0x00029830
        /*0624*/ 	.short	0x010a
        /*0626*/ 	.byte	0x05
	.zero		1


	//   ....[27]....
        /*0628*/ 	.word	0x000051d0
        /*062c*/ 	.word	0x000000ff
        /*0630*/ 	.word	0x00029830
        /*0634*/ 	.short	0x010a
        /*0636*/ 	.byte	0x05
	.zero		1


	//   ....[28]....
        /*0638*/ 	.word	0x00005e10
        /*063c*/ 	.word	0x000000ff
        /*0640*/ 	.word	0x00029850
        /*0644*/ 	.short	0x010a
        /*0646*/ 	.byte	0x05
	.zero		1


	//   ....[29]....
        /*0648*/ 	.word	0x00005e50
        /*064c*/ 	.word	0x000000ff
        /*0650*/ 	.word	0x00029850
        /*0654*/ 	.short	0x010a
        /*0656*/ 	.byte	0x05
	.zero		1


	//   ....[30]....
        /*0658*/ 	.word	0x00007e70
        /*065c*/ 	.word	0x00000002
        /*0660*/ 	.word	0x00000000
        /*0664*/ 	.short	0x0101
        /*0666*/ 	.byte	0x3f
	.zero		1


	//   ....[31]....
        /*0668*/ 	.word	0x00008270
        /*066c*/ 	.word	0x000000ff
        /*0670*/ 	.word	0x00000000
        /*0674*/ 	.short	0x0101
        /*0676*/ 	.byte	0x05
	.zero		1


	//   ....[32]....
        /*0678*/ 	.word	0x00008990
        /*067c*/ 	.word	0x000000ff
        /*0680*/ 	.word	0x00029830
        /*0684*/ 	.short	0x010a
        /*0686*/ 	.byte	0x05
	.zero		1


	//   ....[33]....
        /*0688*/ 	.word	0x000089d0
        /*068c*/ 	.word	0x000000ff
        /*0690*/ 	.word	0x00029830
        /*0694*/ 	.short	0x010a
        /*0696*/ 	.byte	0x05
	.zero		1


	//   ....[34]....
        /*0698*/ 	.word	0x000095e0
        /*069c*/ 	.word	0x000000ff
        /*06a0*/ 	.word	0x00029850
        /*06a4*/ 	.short	0x010a
        /*06a6*/ 	.byte	0x05
	.zero		1


	//   ....[35]....
        /*06a8*/ 	.word	0x00009620
        /*06ac*/ 	.word	0x000000ff
        /*06b0*/ 	.word	0x00029850
        /*06b4*/ 	.short	0x010a
        /*06b6*/ 	.byte	0x05
	.zero		1


	//   ....[36]....
        /*06b8*/ 	.word	0x0000ac30
        /*06bc*/ 	.word	0x00000002
        /*06c0*/ 	.word	0x00000000
        /*06c4*/ 	.short	0x0101
        /*06c6*/ 	.byte	0x3f
	.zero		1


	//   ....[37]....
        /*06c8*/ 	.word	0x0000af10
        /*06cc*/ 	.word	0x000000ff
        /*06d0*/ 	.word	0x00000000
        /*06d4*/ 	.short	0x0101
        /*06d6*/ 	.byte	0x05
	.zero		1


	//   ....[38]....
        /*06d8*/ 	.word	0x0000b590
        /*06dc*/ 	.word	0x000000ff
        /*06e0*/ 	.word	0x00029850
        /*06e4*/ 	.short	0x010a
        /*06e6*/ 	.byte	0x09
	.zero		1


	//   ....[39]....
        /*06e8*/ 	.word	0x0000b5d0
        /*06ec*/ 	.word	0x000000ff
        /*06f0*/ 	.word	0x00029850
        /*06f4*/ 	.short	0x010a
        /*06f6*/ 	.byte	0x09
	.zero		1


	//   ....[40]....
        /*06f8*/ 	.word	0x0000bd50
        /*06fc*/ 	.word	0x000000ff
        /*0700*/ 	.word	0x00000000
        /*0704*/ 	.short	0x0101
        /*0706*/ 	.byte	0x04
	.zero		1


	//   ....[41]....
        /*0708*/ 	.word	0x0000d030
        /*070c*/ 	.word	0x000000ff
        /*0710*/ 	.word	0x00000000
        /*0714*/ 	.short	0x0101
        /*0716*/ 	.byte	0x05
	.zero		1


	//   ....[42]....
        /*0718*/ 	.word	0x0000eb80
        /*071c*/ 	.word	0x00000005
        /*0720*/ 	.word	0x00029880
        /*0724*/ 	.short	0x010a
        /*0726*/ 	.byte	0x3f
	.zero		1


	//   ....[43]....
        /*0728*/ 	.word	0x0000ed30
        /*072c*/ 	.word	0x00000005
        /*0730*/ 	.word	0x00029840
        /*0734*/ 	.short	0x010a
        /*0736*/ 	.byte	0x3f
	.zero		1


	//   ....[44]....
        /*0738*/ 	.word	0x0000f200
        /*073c*/ 	.word	0x000000ff
        /*0740*/ 	.word	0x00029820
        /*0744*/ 	.short	0x010a
        /*0746*/ 	.byte	0x28
	.zero		1


	//   ....[45]....
        /*0748*/ 	.word	0x0000f500
        /*074c*/ 	.word	0x00000004
        /*0750*/ 	.word	0x00029880
        /*0754*/ 	.short	0x010a
        /*0756*/ 	.byte	0x3f
	.zero		1


	//   ....[46]....
        /*0758*/ 	.word	0x0000f750
        /*075c*/ 	.word	0x00000004
        /*0760*/ 	.word	0x00029840
        /*0764*/ 	.short	0x010a
        /*0766*/ 	.byte	0x3f
	.zero		1


	//   ....[47]....
        /*0768*/ 	.word	0x0000fc60
        /*076c*/ 	.word	0x00000003
        /*0770*/ 	.word	0x00029870
        /*0774*/ 	.short	0x010a
        /*0776*/ 	.byte	0x3f
	.zero		1


	//   ....[48]....
        /*0778*/ 	.word	0x0000fcd0
        /*077c*/ 	.word	0x00000002
        /*0780*/ 	.word	0x00029860
        /*0784*/ 	.short	0x010a
        /*0786*/ 	.byte	0x3f
	.zero		1


	//   ....[49]....
        /*0788*/ 	.word	0x00010240
        /*078c*/ 	.word	0x00000003
        /*0790*/ 	.word	0x00029850
        /*0794*/ 	.short	0x0101
        /*0796*/ 	.byte	0x3f
	.zero		1


	//   ....[50]....
        /*0798*/ 	.word	0x00010280
        /*079c*/ 	.word	0x00000002
        /*07a0*/ 	.word	0x00000000
        /*07a4*/ 	.short	0x0101
        /*07a6*/ 	.byte	0x3f
	.zero		1


	//   ....[51]....
        /*07a8*/ 	.word	0x00010440
        /*07ac*/ 	.word	0x00000014
        /*07b0*/ 	.word	0x00029870
        /*07b4*/ 	.short	0x010a
        /*07b6*/ 	.byte	0x3f
	.zero		1


	//   ....[52]....
        /*07b8*/ 	.word	0x000104d0
        /*07bc*/ 	.word	0x00000014
        /*07c0*/ 	.word	0x00029860
        /*07c4*/ 	.short	0x010a
        /*07c6*/ 	.byte	0x3f
	.zero		1


	//   ....[53]....
        /*07c8*/ 	.word	0x00010a10
        /*07cc*/ 	.word	0x00000014
        /*07d0*/ 	.word	0x00029850
        /*07d4*/ 	.short	0x0101
        /*07d6*/ 	.byte	0x3f
	.zero		1


	//   ....[54]....
        /*07d8*/ 	.word	0x00010a60
        /*07dc*/ 	.word	0x00000000
        /*07e0*/ 	.word	0x00000000
        /*07e4*/ 	.short	0x0101
        /*07e6*/ 	.byte	0x3f
	.zero		1


	//   ....[55]....
        /*07e8*/ 	.word	0x00010d40
        /*07ec*/ 	.word	0x00000000
        /*07f0*/ 	.word	0x00029820
        /*07f4*/ 	.short	0x010a
        /*07f6*/ 	.byte	0x3f
	.zero		1


	//   ....[56]....
        /*07f8*/ 	.word	0x00010f00
        /*07fc*/ 	.word	0x00000006
        /*0800*/ 	.word	0x00000000
        /*0804*/ 	.short	0x010a
        /*0806*/ 	.byte	0x3f
	.zero		1


	//   ....[57]....
        /*0808*/ 	.word	0x00010f70
        /*080c*/ 	.word	0x00000007
        /*0810*/ 	.word	0x00000000
        /*0814*/ 	.short	0x010a
        /*0816*/ 	.byte	0x3f
	.zero		1


	//   ....[58]....
        /*0818*/ 	.word	0x00010fd0
        /*081c*/ 	.word	0x00000004
        /*0820*/ 	.word	0x00029860
        /*0824*/ 	.short	0x010a
        /*0826*/ 	.byte	0x3f
	.zero		1


	//   ....[59]....
        /*0828*/ 	.word	0x00011020
        /*082c*/ 	.word	0x00000003
        /*0830*/ 	.word	0x00029860
        /*0834*/ 	.short	0x010a
        /*0836*/ 	.byte	0x3f
	.zero		1


	//   ....[60]....
        /*0838*/ 	.word	0x00011060
        /*083c*/ 	.word	0x00000004
        /*0840*/ 	.word	0x00029880
        /*0844*/ 	.short	0x010a
        /*0846*/ 	.byte	0x3f
	.zero		1


	//   ....[61]....
        /*0848*/ 	.word	0x00011080
        /*084c*/ 	.word	0x00000003
        /*0850*/ 	.word	0x00029880
        /*0854*/ 	.short	0x010a
        /*0856*/ 	.byte	0x3f
	.zero		1


	//   ....[62]....
        /*0858*/ 	.word	0x000110f0
        /*085c*/ 	.word	0x00000003
        /*0860*/ 	.word	0x00029800
        /*0864*/ 	.short	0x010a
        /*0866*/ 	.byte	0x3f
	.zero		1


	//   ....[63]....
        /*0868*/ 	.word	0x00011140
        /*086c*/ 	.word	0x00000002
        /*0870*/ 	.word	0x00029830
        /*0874*/ 	.short	0x010a
        /*0876*/ 	.byte	0x3f
	.zero		1


	//   ....[64]....
        /*0878*/ 	.word	0x000111a0
        /*087c*/ 	.word	0x00000007
        /*0880*/ 	.word	0x00029830
        /*0884*/ 	.short	0x010a
        /*0886*/ 	.byte	0x3f
	.zero		1


	//   ....[65]....
        /*0888*/ 	.word	0x00011200
        /*088c*/ 	.word	0x00000007
        /*0890*/ 	.word	0x00029850
        /*0894*/ 	.short	0x010a
        /*0896*/ 	.byte	0x3f
	.zero		1


	//   ....[66]....
        /*0898*/ 	.word	0x00011260
        /*089c*/ 	.word	0x00000009
        /*08a0*/ 	.word	0x00029830
        /*08a4*/ 	.short	0x010a
        /*08a6*/ 	.byte	0x3f
	.zero		1


	//   ....[67]....
        /*08a8*/ 	.word	0x000112c0
        /*08ac*/ 	.word	0x00000009
        /*08b0*/ 	.word	0x00029850
        /*08b4*/ 	.short	0x010a
        /*08b6*/ 	.byte	0x3f
	.zero		1


	//   ....[68]....
        /*08b8*/ 	.word	0x00011320
        /*08bc*/ 	.word	0x00000005
        /*08c0*/ 	.word	0x00029850
        /*08c4*/ 	.short	0x010a
        /*08c6*/ 	.byte	0x3f
	.zero		1


	//   ....[69]....
        /*08c8*/ 	.word	0x00011470
        /*08cc*/ 	.word	0x00000005
        /*08d0*/ 	.word	0x00029880
        /*08d4*/ 	.short	0x010a
        /*08d6*/ 	.byte	0x3f
	.zero		1


	//   ....[70]....
        /*08d8*/ 	.word	0x000114c0
        /*08dc*/ 	.word	0x00000005
        /*08e0*/ 	.word	0x00029840
        /*08e4*/ 	.short	0x010a
        /*08e6*/ 	.byte	0x3f
	.zero		1


	//   ....[71]....
        /*08e8*/ 	.word	0x00011520
        /*08ec*/ 	.word	0x00000003
        /*08f0*/ 	.word	0x00029820
        /*08f4*/ 	.short	0x010a
        /*08f6*/ 	.byte	0x3f
	.zero		1


	//   ....[72]....
        /*08f8*/ 	.word	0x00011570
        /*08fc*/ 	.word	0x00000004
        /*0900*/ 	.word	0x00029880
        /*0904*/ 	.short	0x010a
        /*0906*/ 	.byte	0x3f
	.zero		1


	//   ....[73]....
        /*0908*/ 	.word	0x000115c0
        /*090c*/ 	.word	0x00000004
        /*0910*/ 	.word	0x00029840
        /*0914*/ 	.short	0x010a
        /*0916*/ 	.byte	0x3f
	.zero		1


	//   ....[74]....
        /*0918*/ 	.word	0x00011620
        /*091c*/ 	.word	0x00000003
        /*0920*/ 	.word	0x00029870
        /*0924*/ 	.short	0x010a
        /*0926*/ 	.byte	0x3f
	.zero		1


	//   ....[75]....
        /*0928*/ 	.word	0x00011680
        /*092c*/ 	.word	0x00000004
        /*0930*/ 	.word	0x00029860
        /*0934*/ 	.short	0x010a
        /*0936*/ 	.byte	0x3f
	.zero		1


	//   ....[76]....
        /*0938*/ 	.word	0x000116d0
        /*093c*/ 	.word	0x00000014
        /*0940*/ 	.word	0x00029870
        /*0944*/ 	.short	0x010a
        /*0946*/ 	.byte	0x3f
	.zero		1


	//   ....[77]....
        /*0948*/ 	.word	0x00011720
        /*094c*/ 	.word	0x00000014
        /*0950*/ 	.word	0x00029860
        /*0954*/ 	.short	0x010a
        /*0956*/ 	.byte	0x3f
	.zero		1


	//   ....[78]....
        /*0958*/ 	.word	0x00011770
        /*095c*/ 	.word	0x00000000
        /*0960*/ 	.word	0x00029820
        /*0964*/ 	.short	0x010a
        /*0966*/ 	.byte	0x3f
	.zero		1


	//   ....[79]....
        /*0968*/ 	.word	0x00011910
        /*096c*/ 	.word	0x00000006
        /*0970*/ 	.word	0x00000000
        /*0974*/ 	.short	0x010a
        /*0976*/ 	.byte	0x3f
	.zero		1


	//   ....[80]....
        /*0978*/ 	.word	0x00011960
        /*097c*/ 	.word	0x00000007
        /*0980*/ 	.word	0x00000000
        /*0984*/ 	.short	0x010a
        /*0986*/ 	.byte	0x3f
	.zero		1


	//   ....[81]....
        /*0988*/ 	.word	0x000119b0
        /*098c*/ 	.word	0x00000004
        /*0990*/ 	.word	0x00029860
        /*0994*/ 	.short	0x010a
        /*0996*/ 	.byte	0x3f
	.zero		1


	//   ....[82]....
        /*0998*/ 	.word	0x00011a00
        /*099c*/ 	.word	0x00000003
        /*09a0*/ 	.word	0x00029860
        /*09a4*/ 	.short	0x010a
        /*09a6*/ 	.byte	0x3f
	.zero		1


	//   ....[83]....
        /*09a8*/ 	.word	0x00011a50
        /*09ac*/ 	.word	0x00000004
        /*09b0*/ 	.word	0x00029880
        /*09b4*/ 	.short	0x010a
        /*09b6*/ 	.byte	0x3f
	.zero		1


	//----- nvinfo : EIATTR_NUM_MBARRIERS
	.align		4
.L_302:
        /*09b8*/ 	.byte	0x03, 0x38
        /*09ba*/ 	.short	0x0016


	//----- nvinfo : EIATTR_EXIT_INSTR_OFFSETS
	.align		4
        /*09bc*/ 	.byte	0x04, 0x1c
        /*09be*/ 	.short	(.L_304 - .L_303)


	//   ....[0]....
.L_303:
        /*09c0*/ 	.word	0x00000a60


	//   ....[1]....
        /*09c4*/ 	.word	0x0000d900


	//   ....[2]....
        /*09c8*/ 	.word	0x000110d0


	//----- nvinfo : EIATTR_MAX_THREADS
	.align		4
.L_304:
        /*09cc*/ 	.byte	0x04, 0x05
        /*09ce*/ 	.short	(.L_306 - .L_305)
.L_305:
        /*09d0*/ 	.word	0x00000180
        /*09d4*/ 	.word	0x00000001
        /*09d8*/ 	.word	0x00000001


	//----- nvinfo : EIATTR_CRS_STACK_SIZE
	.align		4
.L_306:
        /*09dc*/ 	.byte	0x04, 0x1e
        /*09de*/ 	.short	(.L_308 - .L_307)
.L_307:
        /*09e0*/ 	.word	0x00000000


	//----- nvinfo : EIATTR_CBANK_PARAM_SIZE
	.align		4
.L_308:
        /*09e4*/ 	.byte	0x03, 0x19
        /*09e6*/ 	.short	0x0bf0


	//----- nvinfo : EIATTR_PARAM_CBANK
	.align		4
        /*09e8*/ 	.byte	0x04, 0x0a
        /*09ea*/ 	.short	(.L_310 - .L_309)
	.align		4
.L_309:
        /*09ec*/ 	.word	index@(.nv.constant0._ZN7cutlass13device_kernelIN5flash11enable_sm90INS1_16FlashAttnFwdSm90INS1_25CollectiveMainloopFwdSm90ILi2EN4cute5tupleIJNS5_1CILi1EEES8_S8_EEENS6_IJNS7_ILi128EEENS7_ILi160EEENS7_ILi192EEEEEELi128ENS_12float_e4m3_tEfNS_4arch4Sm90ELb1ELb0ELb0ELb0ELb0ELb0ELb0ELb1ELb1ELb0ELb0ELb0EEENS1_21CollectiveEpilogueFwdINS6_IJSA_SA_SB_EEES9_NS_10bfloat16_tESG_Li256ELb0ELb0ELb0ELb1EEENS1_30DynamicPersistentTileSchedulerILi256ELi128ELb0ELb0ELb1EEEEEEEEEvNT_6ParamsE)
        /*09f0*/ 	.short	0x0210
        /*09f2*/ 	.short	0x0bf0


	//----- nvinfo : EIATTR_SW_WAR
	.align		4
.L_310:
        /*09f4*/ 	.byte	0x04, 0x36
        /*09f6*/ 	.short	(.L_312 - .L_311)
.L_311:
        /*09f8*/ 	.word	0x00000008
.L_312:


//--------------------- .nv.info._ZN7cutlass13device_kernelIN5flash11enable_sm90INS1_16FlashAttnFwdSm90INS1_25CollectiveMainloopFwdSm90ILi2EN4cute5tupleIJNS5_1CILi1EEES8_S8_EEENS6_IJNS7_ILi128EEENS7_ILi160EEENS7_ILi192EEEEEELi128ENS_12float_e4m3_tEfNS_4arch4Sm90ELb1ELb0ELb0ELb1ELb0ELb0ELb0ELb1ELb1ELb0ELb0ELb0EEENS1_21CollectiveEpilogueFwdINS6_IJSA_SA_SB_EEES9_NS_10bfloat16_tESG_Li256ELb1ELb0ELb0ELb1EEENS1_36VarlenDynamicPersistentTileSchedulerILi128ELi160ELi256ELi128ELb0ELb0ELb1ELb1ELb1ELb1EEEEEEEEEvNT_6ParamsE --------------------------
	.section	.nv.info._ZN7cutlass13device_kernelIN5flash11enable_sm90INS1_16FlashAttnFwdSm90INS1_25CollectiveMainloopFwdSm90ILi2EN4cute5tupleIJNS5_1CILi1EEES8_S8_EEENS6_IJNS7_ILi128EEENS7_ILi160EEENS7_ILi192EEEEEELi128ENS_12float_e4m3_tEfNS_4arch4Sm90ELb1ELb0ELb0ELb1ELb0ELb0ELb0ELb1ELb1ELb0ELb0ELb0EEENS1_21CollectiveEpilogueFwdINS6_IJSA_SA_SB_EEES9_NS_10bfloat16_tESG_Li256ELb1ELb0ELb0ELb1EEENS1_36VarlenDynamicPersistentTileSchedulerILi128ELi160ELi256ELi128ELb0ELb0ELb1ELb1ELb1ELb1EEEEEEEEEvNT_6ParamsE,"",@"SHT_CUDA_INFO"
	.sectionflags	@""
	.align	4


	//----- nvinfo : EIATTR_CUDA_API_VERSION
	.align		4
        /*0000*/ 	.byte	0x04, 0x37
        /*0002*/ 	.short	(.L_314 - .L_313)
.L_313:
        /*0004*/ 	.word	0x00000082


	//----- nvinfo : EIATTR_KPARAM_INFO
	.align		4
.L_314:
        /*0008*/ 	.byte	0x04, 0x17
        /*000a*/ 	.short	(.L_316 - .L_315)
.L_315:
        /*000c*/ 	.word	0x00000000
        /*0010*/ 	.short	0x0000
        /*0012*/ 	.short	0x0070
        /*0014*/ 	.byte	0x00, 0xf0, 0x01, 0x28


	//----- nvinfo : EIATTR_SPARSE_MMA_MASK
	.align		4
.L_316:
        /*0018*/ 	.byte	0x03, 0x50
        /*001a*/ 	.short	0x0000


	//----- nvinfo : EIATTR_MAXREG_COUNT
	.align		4
        /*001c*/ 	.byte	0x03, 0x1b
        /*001e*/ 	.short	0x00a8


	//----- nvinfo : EIATTR_NUM_BARRIERS
	.align		4
        /*0020*/ 	.byte	0x02, 0x4c
        /*0022*/ 	.byte	0x10
	.zero		1


	//----- nvinfo : EIATTR_EXTERNS
	.align		4
        /*0024*/ 	.byte	0x04, 0x0f
        /*0026*/ 	.short	(.L_318 - .L_317)


	//   ....[0]....
	.align		4
.L_317:
        /*0028*/ 	.word	index@(__assertfail)


	//----- nvinfo : EIATTR_ANNOTATIONS
	.align		4
.L_318:
        /*002c*/ 	.byte	0x04, 0x55
        /*002e*/ 	.short	(.L_320 - .L_319)


	//   ....[0]....
.L_319:
        /* <DEDUP_REMOVED lines=40> */


	//----- nvinfo : EIATTR_MERCURY_ISA_VERSION
	.align		4
.L_320:
        /*02a0*/ 	.byte	0x03, 0x5f
        /*02a2*/ 	.short	0x0101


	//----- nvinfo : EIATTR_UNUSED_LOAD_BYTE_OFFSET
	.align		4
        /*02a4*/ 	.byte	0x04, 0x44
        /*02a6*/ 	.short	(.L_322 - .L_321)


	//   ....[0]....
.L_321:
        /*02a8*/ 	.word	0x00000a70
        /*02ac*/ 	.word	0x0000fff0


	//   ....[1]....
        /*02b0*/ 	.word	0x0000c0b0
        /*02b4*/ 	.word	0x0000fff0


	//----- nvinfo : EIATTR_INT_WARP_WIDE_INSTR_OFFSETS
	.align		4
.L_322:
        /*02b8*/ 	.byte	0x04, 0x31
        /*02ba*/ 	.short	(.L_324 - .L_323)


	//   ....[0]....
.L_323:
        /*02bc*/ 	.word	0x00000160


	//   ....[1]....
        /*02c0*/ 	.word	0x000001a0


	//   ....[2]....
        /*02c4*/ 	.word	0x00000210


	//   ....[3]....
        /*02c8*/ 	.word	0x0000fba0


	//   ....[4]....
        /*02cc*/ 	.word	0x0000fc30


	//   ....[5]....
        /*02d0*/ 	.word	0x000103b0


	//   ....[6]....
        /*02d4*/ 	.word	0x00011e90


	//   ....[7]....
        /*02d8*/ 	.word	0x00011f20


	//----- nvinfo : EIATTR_COOP_GROUP_MASK_REGIDS
	.align		4
.L_324:
        /*02dc*/ 	.byte	0x04, 0x29
        /*02de*/ 	.short	(.L_326 - .L_325)


	//   ....[0]....
.L_325:
        /*02e0*/ 	.word	0xffffffff


	//   ....[1]....
        /*02e4*/ 	.word	0xffffffff


	//   ....[2]....
        /*02e8*/ 	.word	0xffffffff


	//   ....[3]....
        /*02ec*/ 	.word	0xffffffff


	//   ....[4]....
        /*02f0*/ 	.word	0xffffffff


	//   ....[5]....
        /*02f4*/ 	.word	0xffffffff


	//   ....[6]....
        /*02f8*/ 	.word	0xffffffff


	//   ....[7]....
        /*02fc*/ 	.word	0xffffffff


	//   ....[8]....
        /*0300*/ 	.word	0xffffffff


	//   ....[9]....
        /*0304*/ 	.word	0xffffffff


	//   ....[10]....
        /*0308*/ 	.word	0xffffffff


	//   ....[11]....
        /*030c*/ 	.word	0xffffffff


	//   ....[12]....
        /*0310*/ 	.word	0xffffffff


	//   ....[13]....
        /*0314*/ 	.word	0xffffffff


	//   ....[14]....
        /*0318*/ 	.word	0xffffffff


	//   ....[15]....
        /*031c*/ 	.word	0xffffffff


	//   ....[16]....
        /*0320*/ 	.word	0xffffffff


	//   ....[17]....
        /*0324*/ 	.word	0xffffffff


	//   ....[18]....
        /*0328*/ 	.word	0xffffffff


	//   ....[19]....
        /*032c*/ 	.word	0xffffffff


	//   ....[20]....
        /*0330*/ 	.word	0xffffffff


	//   ....[21]....
        /*0334*/ 	.word	0xffffffff


	//   ....[22]....
        /*0338*/ 	.word	0xffffffff


	//   ....[23]....
        /*033c*/ 	.word	0xffffffff


	//   ....[24]....
        /*0340*/ 	.word	0xffffffff


	//   ....[25]....
        /*0344*/ 	.word	0xffffffff


	//   ....[26]....
        /*0348*/ 	.word	0xffffffff


	//   ....[27]....
        /*034c*/ 	.word	0xffffffff


	//   ....[28]....
        /*0350*/ 	.word	0xffffffff


	//   ....[29]....
        /*0354*/ 	.word	0xffffffff


	//   ....[30]....
        /*0358*/ 	.word	0xffffffff


	//   ....[31]....
        /*035c*/ 	.word	0xffffffff


	//   ....[32]....
        /*0360*/ 	.word	0xffffffff


	//   ....[33]....
        /*0364*/ 	.word	0xffffffff


	//   ....[34]....
        /*0368*/ 	.word	0xffffffff


	//   ....[35]....
        /*036c*/ 	.word	0xffffffff


	//   ....[36]....
        /*0370*/ 	.word	0xffffffff


	//   ....[37]....
        /*0374*/ 	.word	0xffffffff


	//   ....[38]....
        /*0378*/ 	.word	0xffffffff


	//   ....[39]....
        /*037c*/ 	.word	0xffffffff


	//   ....[40]....
        /*0380*/ 	.word	0xffffffff


	//   ....[41]....
        /*0384*/ 	.word	0xffffffff


	//   ....[42]....
        /*0388*/ 	.word	0xffffffff


	//   ....[43]....
        /*038c*/ 	.word	0xffffffff


	//   ....[44]....
        /*0390*/ 	.word	0xffffffff


	//   ....[45]....
        /*0394*/ 	.word	0xffffffff


	//   ....[46]....
        /*0398*/ 	.word	0xffffffff


	//   ....[47]....
        /*039c*/ 	.word	0xffffffff


	//   ....[48]....
        /*03a0*/ 	.word	0xffffffff


	//   ....[49]....
        /*03a4*/ 	.word	0xffffffff


	//   ....[50]....
        /*03a8*/ 	.word	0xffffffff


	//   ....[51]....
        /*03ac*/ 	.word	0xffffffff


	//   ....[52]....
        /*03b0*/ 	.word	0xffffffff


	//   ....[53]....
        /*03b4*/ 	.word	0xffffffff


	//   ....[54]....
        /*03b8*/ 	.word	0xffffffff


	//   ....[55]....
        /*03bc*/ 	.word	0xffffffff


	//   ....[56]....
        /*03c0*/ 	.word	0xffffffff


	//   ....[57]....
        /*03c4*/ 	.word	0xffffffff


	//   ....[58]....
        /*03c8*/ 	.word	0xffffffff


	//   ....[59]....
        /*03cc*/ 	.word	0xffffffff


	//   ....[60]....
        /*03d0*/ 	.word	0xffffffff


	//   ....[61]....
        /*03d4*/ 	.word	0xffffffff


	//   ....[62]....
        /*03d8*/ 	.word	0xffffffff


	//   ....[63]....
        /*03dc*/ 	.word	0xffffffff


	//   ....[64]....
        /*03e0*/ 	.word	0xffffffff


	//   ....[65]....
        /*03e4*/ 	.word	0xffffffff


	//   ....[66]....
        /*03e8*/ 	.word	0xffffffff


	//   ....[67]....
        /*03ec*/ 	.word	0xffffffff


	//   ....[68]....
        /*03f0*/ 	.word	0xffffffff


	//   ....[69]....
        /*03f4*/ 	.word	0xffffffff


	//   ....[70]....
        /*03f8*/ 	.word	0xffffffff


	//   ....[71]....
        /*03fc*/ 	.word	0xffffffff


	//   ....[72]....
        /*0400*/ 	.word	0xffffffff


	//   ....[73]....
        /*0404*/ 	.word	0xffffffff


	//   ....[74]....
        /*0408*/ 	.word	0xffffffff


	//   ....[75]....
        /*040c*/ 	.word	0xffffffff


	//   ....[76]....
        /*0410*/ 	.word	0xffffffff


	//   ....[77]....
        /*0414*/ 	.word	0xffffffff


	//   ....[78]....
        /*0418*/ 	.word	0xffffffff


	//   ....[79]....
        /*041c*/ 	.word	0xffffffff


	//   ....[80]....
        /*0420*/ 	.word	0xffffffff


	//   ....[81]....
        /*0424*/ 	.word	0xffffffff


	//   ....[82]....
        /*0428*/ 	.word	0xffffffff


	//   ....[83]....
        /*042c*/ 	.word	0xffffffff


	//   ....[84]....
        /*0430*/ 	.word	0xffffffff


	//   ....[85]....
        /*0434*/ 	.word	0xffffffff


	//   ....[86]....
        /*0438*/ 	.word	0xffffffff


	//   ....[87]....
        /*043c*/ 	.word	0xffffffff


	//   ....[88]....
        /*0440*/ 	.word	0xffffffff


	//   ....[89]....
        /*0444*/ 	.word	0xffffffff


	//   ....[90]....
        /*0448*/ 	.word	0xffffffff


	//   ....[91]....
        /*044c*/ 	.word	0x0500000f


	//   ....[92]....
        /*0450*/ 	.word	0x0500000f


	//----- nvinfo : EIATTR_COOP_GROUP_INSTR_OFFSETS
	.align		4
.L_326:
        /*0454*/ 	.byte	0x04, 0x28
        /*0456*/ 	.short	(.L_328 - .L_327)


	//   ....[0]....
.L_327:
        /*0458*/ 	.word	0x00000070


	//   ....[1]....
        /*045c*/ 	.word	0x00000170


	//   ....[2]....
        /*0460*/ 	.word	0x000001c0


	//   ....[3]....
        /*0464*/ 	.word	0x000003f0


	//   ....[4]....
        /*0468*/ 	.word	0x00000550


	//   ....[5]....
        /*046c*/ 	.word	0x00000670


	//   ....[6]....
        /*0470*/ 	.word	0x000007d0


	//   ....[7]....
        /*0474*/ 	.word	0x000018e0


	//   ....[8]....
        /*0478*/ 	.word	0x000031a0


	//   ....[9]....
        /*047c*/ 	.word	0x000031c0


	//   ....[10]....
        /*0480*/ 	.word	0x00003df0


	//   ....[11]....
        /*0484*/ 	.word	0x00003e50


	//   ....[12]....
        /*0488*/ 	.word	0x00006840


	//   ....[13]....
        /*048c*/ 	.word	0x00006900


	//   ....[14]....
        /*0490*/ 	.word	0x00007490


	//   ....[15]....
        /*0494*/ 	.word	0x00007500


	//   ....[16]....
        /*0498*/ 	.word	0x00009c50


	//   ....[17]....
        /*049c*/ 	.word	0x00009cb0


	//   ....[18]....
        /*04a0*/ 	.word	0x00009ce0


	//   ....[19]....
        /*04a4*/ 	.word	0x00009d00


	//   ....[20]....
        /*04a8*/ 	.word	0x0000b910


	//   ....[21]....
        /*04ac*/ 	.word	0x0000b920


	//   ....[22]....
        /*04b0*/ 	.word	0x0000b9a0


	//   ....[23]....
        /*04b4*/ 	.word	0x0000b9b0


	//   ....[24]....
        /*04b8*/ 	.word	0x0000c990


	//   ....[25]....
        /*04bc*/ 	.word	0x0000c9a0


	//   ....[26]....
        /*04c0*/ 	.word	0x0000c9b0


	//   ....[27]....
        /*04c4*/ 	.word	0x0000c9c0


	//   ....[28]....
        /*04c8*/ 	.word	0x0000c9d0


	//   ....[29]....
        /*04cc*/ 	.word	0x0000c9e0


	//   ....[30]....
        /*04d0*/ 	.word	0x0000c9f0


	//   ....[31]....
        /*04d4*/ 	.word	0x0000ca00


	//   ....[32]....
        /*04d8*/ 	.word	0x0000ca30


	//   ....[33]....
        /*04dc*/ 	.word	0x0000ca40


	//   ....[34]....
        /*04e0*/ 	.word	0x0000ca50


	//   ....[35]....
        /*04e4*/ 	.word	0x0000ca80


	//   ....[36]....
        /*04e8*/ 	.word	0x0000cae0


	//   ....[37]....
        /*04ec*/ 	.word	0x0000caf0


	//   ....[38]....
        /*04f0*/ 	.word	0x0000cb00


	//   ....[39]....
        /*04f4*/ 	.word	0x0000cb30


	//   ....[40]....
        /*04f8*/ 	.word	0x0000cb50


	//   ....[41]....
        /*04fc*/ 	.word	0x0000cb60


	//   ....[42]....
        /*0500*/ 	.word	0x0000cb70


	//   ....[43]....
        /*0504*/ 	.word	0x0000cb80


	//   ....[44]....
        /*0508*/ 	.word	0x0000cb90


	//   ....[45]....
        /*050c*/ 	.word	0x0000cba0


	//   ....[46]....
        /*0510*/ 	.word	0x0000cbb0


	//   ....[47]....
        /*0514*/ 	.word	0x0000cbc0


	//   ....[48]....
        /*0518*/ 	.word	0x0000cbd0


	//   ....[49]....
        /*051c*/ 	.word	0x0000cbe0


	//   ....[50]....
        /*0520*/ 	.word	0x0000cbf0


	//   ....[51]....
        /*0524*/ 	.word	0x0000cc00


	//   ....[52]....
        /*0528*/ 	.word	0x0000cc10


	//   ....[53]....
        /*052c*/ 	.word	0x0000cc40


	//   ....[54]....
        /*0530*/ 	.word	0x0000cc70


	//   ....[55]....
        /*0534*/ 	.word	0x0000cca0


	//   ....[56]....
        /*0538*/ 	.word	0x0000e720


	//   ....[57]....
        /*053c*/ 	.word	0x0000e900


	//   ....[58]....
        /*0540*/ 	.word	0x0000e930


	//   ....[59]....
        /*0544*/ 	.word	0x0000e960


	//   ....[60]....
        /*0548*/ 	.word	0x0000e9a0


	//   ....[61]....
        /*054c*/ 	.word	0x0000e9d0


	//   ....[62]....
        /*0550*/ 	.word	0x0000ea10


	//   ....[63]....
        /*0554*/ 	.word	0x0000eba0


	//   ....[64]....
        /*0558*/ 	.word	0x0000ebd0


	//   ....[65]....
        /*055c*/ 	.word	0x0000ec00


	//   ....[66]....
        /*0560*/ 	.word	0x0000ec30


	//   ....[67]....
        /*0564*/ 	.word	0x0000ec60


	//   ....[68]....
        /*0568*/ 	.word	0x0000eca0


	//   ....[69]....
        /*056c*/ 	.word	0x0000ed40


	//   ....[70]....
        /*0570*/ 	.word	0x0000edd0


	//   ....[71]....
        /*0574*/ 	.word	0x0000ee80


	//   ....[72]....
        /*0578*/ 	.word	0x000104f0


	//   ....[73]....
        /*057c*/ 	.word	0x000128d0


	//   ....[74]....
        /*0580*/ 	.word	0x00012900


	//   ....[75]....
        /*0584*/ 	.word	0x00012930


	//   ....[76]....
        /*0588*/ 	.word	0x00012960


	//   ....[77]....
        /*058c*/ 	.word	0x00012990


	//   ....[78]....
        /*0590*/ 	.word	0x000129a0


	//   ....[79]....
        /*0594*/ 	.word	0x000129d0


	//   ....[80]....
        /*0598*/ 	.word	0x000129e0


	//   ....[81]....
        /*059c*/ 	.word	0x00012b20


	//   ....[82]....
        /*05a0*/ 	.word	0x00012b50


	//   ....[83]....
        /*05a4*/ 	.word	0x00012b80


	//   ....[84]....
        /*05a8*/ 	.word	0x00012bb0


	//   ....[85]....
        /*05ac*/ 	.word	0x00012be0


	//   ....[86]....
        /*05b0*/ 	.word	0x00012c20


	//   ....[87]....
        /*05b4*/ 	.word	0x00012cb0


	//   ....[88]....
        /*05b8*/ 	.word	0x00012d50


	//   ....[89]....
        /*05bc*/ 	.word	0x00012db0


	//   ....[90]....
        /*05c0*/ 	.word	0x00013450


	//   ....[91]....
        /*05c4*/ 	.word	0x00013a50


	//   ....[92]....
        /*05c8*/ 	.word	0x00013ee0


	//----- nvinfo : EIATTR_REG_RECONFIG
	.align		4
.L_328:
        /*05cc*/ 	.byte	0x01, 0x54
	.zero		2


	//----- nvinfo : EIATTR_SYSCALL_OFFSETS
	.align		4
        /*05d0*/ 	.byte	0x04, 0x46
        /*05d2*/ 	.short	(.L_330 - .L_329)


	//   ....[0]....
.L_329:
        /*05d4*/ 	.word	0x00001ac0


	//   ....[1]....
        /*05d8*/ 	.word	0x0000fdd0


	//   ....[2]....
        /*05dc*/ 	.word	0x0000ff10


	//   ....[3]....
        /*05e0*/ 	.word	0x00010050


	//   ....[4]....
        /*05e4*/ 	.word	0x00010170


	//----- nvinfo : EIATTR_MBARRIER_INSTR_OFFSETS
	.align		4
.L_330:
        /*05e8*/ 	.byte	0x04, 0x39
        /*05ea*/ 	.short	(.L_332 - .L_331)


	//   ....[0]....
.L_331:
        /*05ec*/ 	.word	0x000002a0
        /*05f0*/ 	.word	0x000000ff
        /*05f4*/ 	.word	0x00029800
        /*05f8*/ 	.short	0x0100
        /*05fa*/ 	.byte	0x08
	.zero		1


	//   ....[1]....
        /*05fc*/ 	.word	0x000002b0
        /*0600*/ 	.word	0x000000ff
        /*0604*/ 	.word	0x00029820
        /*0608*/ 	.short	0x0100
        /*060a*/ 	.byte	0x08
	.zero		1


	//   ....[2]....
        /*060c*/ 	.word	0x000003a0
        /*0610*/ 	.word	0x000000ff
        /*0614*/ 	.word	0x00029830
        /*0618*/ 	.short	0x0100
        /*061a*/ 	.byte	0x08
	.zero		1


	//   ....[3]....
        /*061c*/ 	.word	0x000003b0
        /*0620*/ 	.word	0x000000ff
        /*0624*/ 	.word	0x00029840
        /*0628*/ 	.short	0x0100
        /*062a*/ 	.byte	0x08
	.zero		1


	//   ....[4]....
        /*062c*/ 	.word	0x000003c0
        /*0630*/ 	.word	0x000000ff
        /*0634*/ 	.word	0x00029838
        /*0638*/ 	.short	0x0100
        /*063a*/ 	.byte	0x08
	.zero		1


	//   ....[5]....
        /*063c*/ 	.word	0x000003d0
        /*0640*/ 	.word	0x000000ff
        /*0644*/ 	.word	0x00029848
        /*0648*/ 	.short	0x0100
        /*064a*/ 	.byte	0x08
	.zero		1


	//   ....[6]....
        /*064c*/ 	.word	0x00000500
        /*0650*/ 	.word	0x000000ff
        /*0654*/ 	.word	0x00029850
        /*0658*/ 	.short	0x0100
        /*065a*/ 	.byte	0x08
	.zero		1


	//   ....[7]....
        /*065c*/ 	.word	0x00000510
        /*0660*/ 	.word	0x000000ff
        /*0664*/ 	.word	0x00029860
        /*0668*/ 	.short	0x0100
        /*066a*/ 	.byte	0x08
	.zero		1


	//   ....[8]....
        /*066c*/ 	.word	0x00000520
        /*0670*/ 	.word	0x000000ff
        /*0674*/ 	.word	0x00029858
        /*0678*/ 	.short	0x0100
        /*067a*/ 	.byte	0x08
	.zero		1


	//   ....[9]....
        /*067c*/ 	.word	0x00000530
        /*0680*/ 	.word	0x000000ff
        /*0684*/ 	.word	0x00029868
        /*0688*/ 	.short	0x0100
        /*068a*/ 	.byte	0x08
	.zero		1


	//   ....[10]....
        /*068c*/ 	.word	0x00000620
        /*0690*/ 	.word	0x000000ff
        /*0694*/ 	.word	0x00029870
        /*0698*/ 	.short	0x0100
        /*069a*/ 	.byte	0x06
	.zero		1


	//   ....[11]....
        /*069c*/ 	.word	0x00000630
        /*06a0*/ 	.word	0x000000ff
        /*06a4*/ 	.word	0x00029880
        /*06a8*/ 	.short	0x0100
        /*06aa*/ 	.byte	0x06
	.zero		1


	//   ....[12]....
        /*06ac*/ 	.word	0x00000640
        /*06b0*/ 	.word	0x000000ff
        /*06b4*/ 	.word	0x00029878
        /*06b8*/ 	.short	0x0100
        /*06ba*/ 	.byte	0x06
	.zero		1


	//   ....[13]....
        /*06bc*/ 	.word	0x00000650
        /*06c0*/ 	.word	0x000000ff
        /*06c4*/ 	.word	0x00029888
        /*06c8*/ 	.short	0x0100
        /*06ca*/ 	.byte	0x06
	.zero		1


	//   ....[14]....
        /*06cc*/ 	.word	0x00000780
        /*06d0*/ 	.word	0x000000ff
        /*06d4*/ 	.word	0x00029890
        /*06d8*/ 	.short	0x0100
        /*06da*/ 	.byte	0x08
	.zero		1


	//   ....[15]....
        /*06dc*/ 	.word	0x00000790
        /*06e0*/ 	.word	0x000000ff
        /*06e4*/ 	.word	0x000298a0
        /*06e8*/ 	.short	0x0100
        /*06ea*/ 	.byte	0x08
	.zero		1


	//   ....[16]....
        /*06ec*/ 	.word	0x000007a0
        /*06f0*/ 	.word	0x000000ff
        /*06f4*/ 	.word	0x00029898
        /*06f8*/ 	.short	0x0100
        /*06fa*/ 	.byte	0x08
	.zero		1


	//   ....[17]....
        /*06fc*/ 	.word	0x000007b0
        /*0700*/ 	.word	0x000000ff
        /*0704*/ 	.word	0x000298a8
        /*0708*/ 	.short	0x0100
        /*070a*/ 	.byte	0x08
	.zero		1


	//   ....[18]....
        /*070c*/ 	.word	0x000008e0
        /*0710*/ 	.word	0x000000ff
        /*0714*/ 	.word	0x000298b0
        /*0718*/ 	.short	0x0100
        /*071a*/ 	.byte	0x08
	.zero		1


	//   ....[19]....
        /*071c*/ 	.word	0x000008f0
        /*0720*/ 	.word	0x000000ff
        /*0724*/ 	.word	0x000298c0
        /*0728*/ 	.short	0x0100
        /*072a*/ 	.byte	0x08
	.zero		1


	//   ....[20]....
        /*072c*/ 	.word	0x00000900
        /*0730*/ 	.word	0x000000ff
        /*0734*/ 	.word	0x000298b8
        /*0738*/ 	.short	0x0100
        /*073a*/ 	.byte	0x08
	.zero		1


	//   ....[21]....
        /*073c*/ 	.word	0x00000910
        /*0740*/ 	.word	0x000000ff
        /*0744*/ 	.word	0x000298c8
        /*0748*/ 	.short	0x0100
        /*074a*/ 	.byte	0x08
	.zero		1


	//   ....[22]....
        /*074c*/ 	.word	0x00001b40
        /*0750*/ 	.word	0x000000ff
        /*0754*/ 	.word	0x00029800
        /*0758*/ 	.short	0x010a
        /*075a*/ 	.byte	0x29
	.zero		1


	//   ....[23]....
        /*075c*/ 	.word	0x00001bc0
        /*0760*/ 	.word	0x00000002
        /*0764*/ 	.word	0x00029830
        /*0768*/ 	.short	0x010a
        /*076a*/ 	.byte	0x3f
	.zero		1


	//   ....[24]....
        /*076c*/ 	.word	0x00001c30
        /*0770*/ 	.word	0x00000002
        /*0774*/ 	.word	0x00029830
        /*0778*/ 	.short	0x010a
        /*077a*/ 	.byte	0x3f
	.zero		1


	//   ....[25]....
        /*077c*/ 	.word	0x00003040
        /*0780*/ 	.word	0x00000002
        /*0784*/ 	.word	0x00000000
        /*0788*/ 	.short	0x0101
        /*078a*/ 	.byte	0x3f
	.zero		1


	//   ....[26]....
        /*078c*/ 	.word	0x00005250
        /*0790*/ 	.word	0x000000ff
        /*0794*/ 	.word	0x00029830
        /*0798*/ 	.short	0x010a
        /*079a*/ 	.byte	0x06
	.zero		1


	//   ....[27]....
        /*079c*/ 	.word	0x00005290
        /*07a0*/ 	.word	0x000000ff
        /*07a4*/ 	.word	0x00029830
        /*07a8*/ 	.short	0x010a
        /*07aa*/ 	.byte	0x06
	.zero		1


	//   ....[28]....
        /*07ac*/ 	.word	0x00005eb0
        /*07b0*/ 	.word	0x000000ff
        /*07b4*/ 	.word	0x00029850
        /*07b8*/ 	.short	0x010a
        /*07ba*/ 	.byte	0x06
	.zero		1


	//   ....[29]....
        /*07bc*/ 	.word	0x00005ef0
        /*07c0*/ 	.word	0x000000ff
        /*07c4*/ 	.word	0x00029850
        /*07c8*/ 	.short	0x010a
        /*07ca*/ 	.byte	0x06
	.zero		1


	//   ....[30]....
        /*07cc*/ 	.word	0x00007ed0
        /*07d0*/ 	.word	0x00000002
        /*07d4*/ 	.word	0x00000000
        /*07d8*/ 	.short	0x0101
        /*07da*/ 	.byte	0x3f
	.zero		1


	//   ....[31]....
        /*07dc*/ 	.word	0x000082c0
        /*07e0*/ 	.word	0x000000ff
        /*07e4*/ 	.word	0x00000000
        /*07e8*/ 	.short	0x0101
        /*07ea*/ 	.byte	0x06
	.zero		1


	//   ....[32]....
        /*07ec*/ 	.word	0x000089f0
        /*07f0*/ 	.word	0x000000ff
        /*07f4*/ 	.word	0x00029830
        /*07f8*/ 	.short	0x010a
        /*07fa*/ 	.byte	0x06
	.zero		1


	//   ....[33]....
        /*07fc*/ 	.word	0x00008a30
        /*0800*/ 	.word	0x000000ff
        /*0804*/ 	.word	0x00029830
        /*0808*/ 	.short	0x010a
        /*080a*/ 	.byte	0x06
	.zero		1


	//   ....[34]....
        /*080c*/ 	.word	0x00009650
        /*0810*/ 	.word	0x000000ff
        /*0814*/ 	.word	0x00029850
        /*0818*/ 	.short	0x010a
        /*081a*/ 	.byte	0x06
	.zero		1


	//   ....[35]....
        /*081c*/ 	.word	0x00009690
        /*0820*/ 	.word	0x000000ff
        /*0824*/ 	.word	0x00029850
        /*0828*/ 	.short	0x010a
        /*082a*/ 	.byte	0x06
	.zero		1


	//   ....[36]....
        /*082c*/ 	.word	0x0000ac80
        /*0830*/ 	.word	0x00000002
        /*0834*/ 	.word	0x00000000
        /*0838*/ 	.short	0x0101
        /*083a*/ 	.byte	0x3f
	.zero		1


	//   ....[37]....
        /*083c*/ 	.word	0x0000af60
        /*0840*/ 	.word	0x000000ff
        /*0844*/ 	.word	0x00000000
        /*0848*/ 	.short	0x0101
        /*084a*/ 	.byte	0x06
	.zero		1


	//   ....[38]....
        /*084c*/ 	.word	0x0000b5e0
        /*0850*/ 	.word	0x000000ff
        /*0854*/ 	.word	0x00029850
        /*0858*/ 	.short	0x010a
        /*085a*/ 	.byte	0x09
	.zero		1


	//   ....[39]....
        /*085c*/ 	.word	0x0000b620
        /*0860*/ 	.word	0x000000ff
        /*0864*/ 	.word	0x00029850
        /*0868*/ 	.short	0x010a
        /*086a*/ 	.byte	0x09
	.zero		1


	//   ....[40]....
        /*086c*/ 	.word	0x0000bd60
        /*0870*/ 	.word	0x000000ff
        /*0874*/ 	.word	0x00000000
        /*0878*/ 	.short	0x0101
        /*087a*/ 	.byte	0x04
	.zero		1


	//   ....[41]....
        /*087c*/ 	.word	0x0000d6a0
        /*0880*/ 	.word	0x00000000
        /*0884*/ 	.word	0x00000000
        /*0888*/ 	.short	0x0101
        /*088a*/ 	.byte	0x3f
	.zero		1


	//   ....[42]....
        /*088c*/ 	.word	0x00010720
        /*0890*/ 	.word	0x00000003
        /*0894*/ 	.word	0x00029880
        /*0898*/ 	.short	0x010a
        /*089a*/ 	.byte	0x3f
	.zero		1


	//   ....[43]....
        /*089c*/ 	.word	0x000108e0
        /*08a0*/ 	.word	0x00000003
        /*08a4*/ 	.word	0x00029840
        /*08a8*/ 	.short	0x010a
        /*08aa*/ 	.byte	0x3f
	.zero		1


	//   ....[44]....
        /*08ac*/ 	.word	0x00010dc0
        /*08b0*/ 	.word	0x000000ff
        /*08b4*/ 	.word	0x00029820
        /*08b8*/ 	.short	0x010a
        /*08ba*/ 	.byte	0x29
	.zero		1


	//   ....[45]....
        /*08bc*/ 	.word	0x00011090
        /*08c0*/ 	.word	0x00000004
        /*08c4*/ 	.word	0x00029880
        /*08c8*/ 	.short	0x010a
        /*08ca*/ 	.byte	0x3f
	.zero		1


	//   ....[46]....
        /*08cc*/ 	.word	0x00011310
        /*08d0*/ 	.word	0x00000004
        /*08d4*/ 	.word	0x00029840
        /*08d8*/ 	.short	0x010a
        /*08da*/ 	.byte	0x3f
	.zero		1


	//   ....[47]....
        /*08dc*/ 	.word	0x00011820
        /*08e0*/ 	.word	0x00000003
        /*08e4*/ 	.word	0x00029870
        /*08e8*/ 	.short	0x010a
        /*08ea*/ 	.byte	0x3f
	.zero		1


	//   ....[48]....
        /*08ec*/ 	.word	0x00011890
        /*08f0*/ 	.word	0x00000002
        /*08f4*/ 	.word	0x00029860
        /*08f8*/ 	.short	0x010a
        /*08fa*/ 	.byte	0x3f
	.zero		1


	//   ....[49]....
        /*08fc*/ 	.word	0x00011e00
        /*0900*/ 	.word	0x00000003
        /*0904*/ 	.word	0x00029850
        /*0908*/ 	.short	0x0101
        /*090a*/ 	.byte	0x3f
	.zero		1


	//   ....[50]....
        /*090c*/ 	.word	0x00011e40
        /*0910*/ 	.word	0x00000002
        /*0914*/ 	.word	0x00000000
        /*0918*/ 	.short	0x0101
        /*091a*/ 	.byte	0x3f
	.zero		1


	//   ....[51]....
        /*091c*/ 	.word	0x00012000
        /*0920*/ 	.word	0x00000014
        /*0924*/ 	.word	0x00029870
        /*0928*/ 	.short	0x010a
        /*092a*/ 	.byte	0x3f
	.zero		1


	//   ....[52]....
        /*092c*/ 	.word	0x00012090
        /*0930*/ 	.word	0x00000014
        /*0934*/ 	.word	0x00029860
        /*0938*/ 	.short	0x010a
        /*093a*/ 	.byte	0x3f
	.zero		1


	//   ....[53]....
        /*093c*/ 	.word	0x000125d0
        /*0940*/ 	.word	0x00000014
        /*0944*/ 	.word	0x00029850
        /*0948*/ 	.short	0x0101
        /*094a*/ 	.byte	0x3f
	.zero		1


	//   ....[54]....
        /*094c*/ 	.word	0x00012620
        /*0950*/ 	.word	0x00000000
        /*0954*/ 	.word	0x00000000
        /*0958*/ 	.short	0x0101
        /*095a*/ 	.byte	0x3f
	.zero		1


	//   ....[55]....
        /*095c*/ 	.word	0x000133d0
        /*0960*/ 	.word	0x00000000
        /*0964*/ 	.word	0x00029820
        /*0968*/ 	.short	0x010a
        /*096a*/ 	.byte	0x3f
	.zero		1


	//   ....[56]....
        /*096c*/ 	.word	0x00013590
        /*0970*/ 	.word	0x00000006
        /*0974*/ 	.word	0x00000000
        /*0978*/ 	.short	0x010a
        /*097a*/ 	.byte	0x3f
	.zero		1


	//   ....[57]....
        /*097c*/ 	.word	0x00013600
        /*0980*/ 	.word	0x00000007
        /*0984*/ 	.word	0x00000000
        /*0988*/ 	.short	0x010a
        /*098a*/ 	.byte	0x3f
	.zero		1


	//   ....[58]....
        /*098c*/ 	.word	0x00013660
        /*0990*/ 	.word	0x00000004
        /*0994*/ 	.word	0x00029860
        /*0998*/ 	.short	0x010a
        /*099a*/ 	.byte	0x3f
	.zero		1


	//   ....[59]....
        /*099c*/ 	.word	0x000136b0
        /*09a0*/ 	.word	0x00000003
        /*09a4*/ 	.word	0x00029860
        /*09a8*/ 	.short	0x010a
        /*09aa*/ 	.byte	0x3f
	.zero		1


	//   ....[60]....
        /*09ac*/ 	.word	0x000136f0
        /*09b0*/ 	.word	0x00000004
        /*09b4*/ 	.word	0x00029880
        /*09b8*/ 	.short	0x010a
        /*09ba*/ 	.byte	0x3f
	.zero		1


	//   ....[61]....
        /*09bc*/ 	.word	0x00013710
        /*09c0*/ 	.word	0x00000003
        /*09c4*/ 	.word	0x00029880
        /*09c8*/ 	.short	0x010a
        /*09ca*/ 	.byte	0x3f
	.zero		1


	//   ....[62]....
        /*09cc*/ 	.word	0x00013780
        /*09d0*/ 	.word	0x00000003
        /*09d4*/ 	.word	0x00029800
        /*09d8*/ 	.short	0x010a
        /*09da*/ 	.byte	0x3f
	.zero		1


	//   ....[63]....
        /*09dc*/ 	.word	0x000137d0
        /*09e0*/ 	.word	0x00000002
        /*09e4*/ 	.word	0x00029830
        /*09e8*/ 	.short	0x010a
        /*09ea*/ 	.byte	0x3f
	.zero		1


	//   ....[64]....
        /*09ec*/ 	.word	0x00013830
        /*09f0*/ 	.word	0x00000007
        /*09f4*/ 	.word	0x00029830
        /*09f8*/ 	.short	0x010a
        /*09fa*/ 	.byte	0x3f
	.zero		1


	//   ....[65]....
        /*09fc*/ 	.word	0x00013890
        /*0a00*/ 	.word	0x00000007
        /*0a04*/ 	.word	0x00029850
        /*0a08*/ 	.short	0x010a
        /*0a0a*/ 	.byte	0x3f
	.zero		1


	//   ....[66]....
        /*0a0c*/ 	.word	0x000138f0
        /*0a10*/ 	.word	0x00000009
        /*0a14*/ 	.word	0x00029830
        /*0a18*/ 	.short	0x010a
        /*0a1a*/ 	.byte	0x3f
	.zero		1


	//   ....[67]....
        /*0a1c*/ 	.word	0x00013950
        /*0a20*/ 	.word	0x00000009
        /*0a24*/ 	.word	0x00029850
        /*0a28*/ 	.short	0x010a
        /*0a2a*/ 	.byte	0x3f
	.zero		1


	//   ....[68]....
        /*0a2c*/ 	.word	0x000139b0
        /*0a30*/ 	.word	0x00000005
        /*0a34*/ 	.word	0x00029850
        /*0a38*/ 	.short	0x010a
        /*0a3a*/ 	.byte	0x3f
	.zero		1


	//   ....[69]....
        /*0a3c*/ 	.word	0x00013b00
        /*0a40*/ 	.word	0x00000003
        /*0a44*/ 	.word	0x00029880
        /*0a48*/ 	.short	0x010a
        /*0a4a*/ 	.byte	0x3f
	.zero		1


	//   ....[70]....
        /*0a4c*/ 	.word	0x00013b50
        /*0a50*/ 	.word	0x00000003
        /*0a54*/ 	.word	0x00029840
        /*0a58*/ 	.short	0x010a
        /*0a5a*/ 	.byte	0x3f
	.zero		1


	//   ....[71]....
        /*0a5c*/ 	.word	0x00013bb0
        /*0a60*/ 	.word	0x00000003
        /*0a64*/ 	.word	0x00029820
        /*0a68*/ 	.short	0x010a
        /*0a6a*/ 	.byte	0x3f
	.zero		1


	//   ....[72]....
        /*0a6c*/ 	.word	0x00013c00
        /*0a70*/ 	.word	0x00000004
        /*0a74*/ 	.word	0x00029880
        /*0a78*/ 	.short	0x010a
        /*0a7a*/ 	.byte	0x3f
	.zero		1


	//   ....[73]....
        /*0a7c*/ 	.word	0x00013c50
        /*0a80*/ 	.word	0x00000004
        /*0a84*/ 	.word	0x00029840
        /*0a88*/ 	.short	0x010a
        /*0a8a*/ 	.byte	0x3f
	.zero		1


	//   ....[74]....
        /*0a8c*/ 	.word	0x00013cb0
        /*0a90*/ 	.word	0x00000003
        /*0a94*/ 	.word	0x00029870
        /*0a98*/ 	.short	0x010a
        /*0a9a*/ 	.byte	0x3f
	.zero		1


	//   ....[75]....
        /*0a9c*/ 	.word	0x00013d10
        /*0aa0*/ 	.word	0x00000004
        /*0aa4*/ 	.word	0x00029860
        /*0aa8*/ 	.short	0x010a
        /*0aaa*/ 	.byte	0x3f
	.zero		1


	//   ....[76]....
        /*0aac*/ 	.word	0x00013d60
        /*0ab0*/ 	.word	0x00000014
        /*0ab4*/ 	.word	0x00029870
        /*0ab8*/ 	.short	0x010a
        /*0aba*/ 	.byte	0x3f
	.zero		1


	//   ....[77]....
        /*0abc*/ 	.word	0x00013db0
        /*0ac0*/ 	.word	0x00000014
        /*0ac4*/ 	.word	0x00029860
        /*0ac8*/ 	.short	0x010a
        /*0aca*/ 	.byte	0x3f
	.zero		1


	//   ....[78]....
        /*0acc*/ 	.word	0x00013e00
        /*0ad0*/ 	.word	0x00000000
        /*0ad4*/ 	.word	0x00029820
        /*0ad8*/ 	.short	0x010a
        /*0ada*/ 	.byte	0x3f
	.zero		1


	//   ....[79]....
        /*0adc*/ 	.word	0x00013fa0
        /*0ae0*/ 	.word	0x00000006
        /*0ae4*/ 	.word	0x00000000
        /*0ae8*/ 	.short	0x010a
        /*0aea*/ 	.byte	0x3f
	.zero		1


	//   ....[80]....
        /*0aec*/ 	.word	0x00013ff0
        /*0af0*/ 	.word	0x00000007
        /*0af4*/ 	.word	0x00000000
        /*0af8*/ 	.short	0x010a
        /*0afa*/ 	.byte	0x3f
	.zero		1


	//   ....[81]....
        /*0afc*/ 	.word	0x00014040
        /*0b00*/ 	.word	0x00000004
        /*0b04*/ 	.word	0x00029860
        /*0b08*/ 	.short	0x010a
        /*0b0a*/ 	.byte	0x3f
	.zero		1


	//   ....[82]....
        /*0b0c*/ 	.word	0x00014090
        /*0b10*/ 	.word	0x00000003
        /*0b14*/ 	.word	0x00029860
        /*0b18*/ 	.short	0x010a
        /*0b1a*/ 	.byte	0x3f
	.zero		1


	//   ....[83]....
        /*0b1c*/ 	.word	0x000140e0
        /*0b20*/ 	.word	0x00000004
        /*0b24*/ 	.word	0x00029880
        /*0b28*/ 	.short	0x010a
        /*0b2a*/ 	.byte	0x3f
	.zero		1


	//----- nvinfo : EIATTR_NUM_MBARRIERS
	.align		4
.L_332:
        /*0b2c*/ 	.byte	0x03, 0x38
        /*0b2e*/ 	.short	0x0016


	//----- nvinfo : EIATTR_EXIT_INSTR_OFFSETS
	.align		4
        /*0b30*/ 	.byte	0x04, 0x1c
        /*0b32*/ 	.short	(.L_334 - .L_333)


	//   ....[0]....
.L_333:
        /*0b34*/ 	.word	0x00000ab0


	//   ....[1]....
        /*0b38*/ 	.word	0x0000e6d0


	//   ....[2]....
        /*0b3c*/ 	.word	0x00013760


	//----- nvinfo : EIATTR_MAX_THREADS
	.align		4
.L_334:
        /*0b40*/ 	.byte	0x04, 0x05
        /*0b42*/ 	.short	(.L_336 - .L_335)
.L_335:
        /*0b44*/ 	.word	0x00000180
        /*0b48*/ 	.word	0x00000001
        /*0b4c*/ 	.word	0x00000001


	//----- nvinfo : EIATTR_CRS_STACK_SIZE
	.align		4
.L_336:
        /*0b50*/ 	.byte	0x04, 0x1e
        /*0b52*/ 	.short	(.L_338 - .L_337)
.L_337:
        /*0b54*/ 	.word	0x00000000


	//----- nvinfo : EIATTR_CBANK_PARAM_SIZE
	.align		4
.L_338:
        /*0b58*/ 	.byte	0x03, 0x19
        /*0b5a*/ 	.short	0x0a70


	//----- nvinfo : EIATTR_PARAM_CBANK
	.align		4
        /*0b5c*/ 	.byte	0x04, 0x0a
        /*0b5e*/ 	.short	(.L_340 - .L_339)
	.align		4
.L_339:
        /*0b60*/ 	.word	index@(.nv.constant0._ZN7cutlass13device_kernelIN5flash11enable_sm90INS1_16FlashAttnFwdSm90INS1_25CollectiveMainloopFwdSm90ILi2EN4cute5tupleIJNS5_1CILi1EEES8_S8_EEENS6_IJNS7_ILi128EEENS7_ILi160EEENS7_ILi192EEEEEELi128ENS_12float_e4m3_tEfNS_4arch4Sm90ELb1ELb0ELb0ELb1ELb0ELb0ELb0ELb1ELb1ELb0ELb0ELb0EEENS1_21CollectiveEpilogueFwdINS6_IJSA_SA_SB_EEES9_NS_10bfloat16_tESG_Li256ELb1ELb0ELb0ELb1EEENS1_36VarlenDynamicPersistentTileSchedulerILi128ELi160ELi256ELi128ELb0ELb0ELb1ELb1ELb1ELb1EEEEEEEEEvNT_6ParamsE)
        /*0b64*/ 	.short	0x0210
        /*0b66*/ 	.short	0x0a70


	//----- nvinfo : EIATTR_SW_WAR
	.align		4
.L_340:
        /*0b68*/ 	.byte	0x04, 0x36
        /*0b6a*/ 	.short	(.L_342 - .L_341)
.L_341:
        /*0b6c*/ 	.word	0x00000008
.L_342:


//--------------------- .nv.info._ZN7cutlass13device_kernelIN5flash11enable_sm90INS1_16FlashAttnFwdSm90INS1_25CollectiveMainloopFwdSm90ILi2EN4cute5tupleIJNS5_1CILi1EEES8_S8_EEENS6_IJNS7_ILi128EEENS7_ILi160EEENS7_ILi192EEEEEELi128ENS_12float_e4m3_tEfNS_4arch4Sm90ELb1ELb0ELb0ELb1ELb0ELb1ELb0ELb1ELb1ELb0ELb0ELb0EEENS1_21CollectiveEpilogueFwdINS6_IJSA_SA_SB_EEES9_NS_10bfloat16_tESG_Li256ELb1ELb0ELb0ELb1EEENS1_36VarlenDynamicPersistentTileSchedulerILi128ELi160ELi256ELi128ELb0ELb0ELb1ELb1ELb1ELb1EEEEEEEEEvNT_6ParamsE --------------------------
	.section	.nv.info._ZN7cutlass13device_kernelIN5flash11enable_sm90INS1_16FlashAttnFwdSm90INS1_25CollectiveMainloopFwdSm90ILi2EN4cute5tupleIJNS5_1CILi1EEES8_S8_EEENS6_IJNS7_ILi128EEENS7_ILi160EEENS7_ILi192EEEEEELi128ENS_12float_e4m3_tEfNS_4arch4Sm90ELb1ELb0ELb0ELb1ELb0ELb1ELb0ELb1ELb1ELb0ELb0ELb0EEENS1_21CollectiveEpilogueFwdINS6_IJSA_SA_SB_EEES9_NS_10bfloat16_tESG_Li256ELb1ELb0ELb0ELb1EEENS1_36VarlenDynamicPersistentTileSchedulerILi128ELi160ELi256ELi128ELb0ELb0ELb1ELb1ELb1ELb1EEEEEEEEEvNT_6ParamsE,"",@"SHT_CUDA_INFO"
	.sectionflags	@""
	.align	4


	//----- nvinfo : EIATTR_CUDA_API_VERSION
	.align		4
        /*0000*/ 	.byte	0x04, 0x37
        /*0002*/ 	.short	(.L_344 - .L_343)
.L_343:
        /*0004*/ 	.word	0x00000082


	//----- nvinfo : EIATTR_KPARAM_INFO
	.align		4
.L_344:
        /*0008*/ 	.byte	0x04, 0x17
        /*000a*/ 	.short	(.L_346 - .L_345)
.L_345:
        /*000c*/ 	.word	0x00000000
        /*0010*/ 	.short	0x0000
        /*0012*/ 	.short	0x0070
        /*0014*/ 	.byte	0x00, 0xf0, 0x01, 0x28


	//----- nvinfo : EIATTR_SPARSE_MMA_MASK
	.align		4
.L_346:
        /*0018*/ 	.byte	0x03, 0x50
        /*001a*/ 	.short	0x0000


	//----- nvinfo : EIATTR_MAXREG_COUNT
	.align		4
        /*001c*/ 	.byte	0x03, 0x1b
        /*001e*/ 	.short	0x00a8


	//----- nvinfo : EIATTR_NUM_BARRIERS
	.align		4
        /*0020*/ 	.byte	0x02, 0x4c
        /*0022*/ 	.byte	0x10
	.zero		1


	//----- nvinfo : EIATTR_EXTERNS
	.align		4
        /*0024*/ 	.byte	0x04, 0x0f
        /*0026*/ 	.short	(.L_348 - .L_347)


	//   ....[0]....
	.align		4
.L_347:
        /*0028*/ 	.word	index@(__assertfail)


	//----- nvinfo : EIATTR_ANNOTATIONS
	.align		4
.L_348:
        /*002c*/ 	.byte	0x04, 0x55
        /*002e*/ 	.short	(.L_350 - .L_349)


	//   ....[0]....
.L_349:
        /* <DEDUP_REMOVED lines=69> */


	//----- nvinfo : EIATTR_MERCURY_ISA_VERSION
	.align		4
.L_350:
        /*0470*/ 	.byte	0x03, 0x5f
        /*0472*/ 	.short	0x0101


	//----- nvinfo : EIATTR_UNUSED_LOAD_BYTE_OFFSET
	.align		4
        /*0474*/ 	.byte	0x04, 0x44
        /*0476*/ 	.short	(.L_352 - .L_351)


	//   ....[0]....
.L_351:
        /*0478*/ 	.word	0x00000b10
        /*047c*/ 	.word	0x0000fff0


	//   ....[1]....
        /*0480*/ 	.word	0x000227b0
        /*0484*/ 	.word	0x0000fff0


	//----- nvinfo : EIATTR_INT_WARP_WIDE_INSTR_OFFSETS
	.align		4
.L_352:
        /*0488*/ 	.byte	0x04, 0x31
        /*048a*/ 	.short	(.L_354 - .L_353)


	//   ....[0]....
.L_353:
        /*048c*/ 	.word	0x000001c0


	//   ....[1]....
        /*0490*/ 	.word	0x00000200


	//   ....[2]....
        /*0494*/ 	.word	0x00000270


	//   ....[3]....
        /*0498*/ 	.word	0x000273f0


	//   ....[4]....
        /*049c*/ 	.word	0x00027480


	//   ....[5]....
        /*04a0*/ 	.word	0x00027c00


	//   ....[6]....
        /*04a4*/ 	.word	0x00027c30


	//   ....[7]....
        /*04a8*/ 	.word	0x00027d00


	//   ....[8]....
        /*04ac*/ 	.word	0x00027dd0


	//   ....[9]....
        /*04b0*/ 	.word	0x00029b20


	//   ....[10]....
        /*04b4*/ 	.word	0x00029bb0


	//----- nvinfo : EIATTR_COOP_GROUP_MASK_REGIDS
	.align		4
.L_354:
        /*04b8*/ 	.byte	0x04, 0x29
        /*04ba*/ 	.short	(.L_356 - .L_355)


	//   ....[0]....
.L_355:
        /*04bc*/ 	.word	0xffffffff


	//   ....[1]....
        /*04c0*/ 	.word	0xffffffff


	//   ....[2]....
        /*04c4*/ 	.word	0xffffffff


	//   ....[3]....
        /*04c8*/ 	.word	0xffffffff


	//   ....[4]....
        /*04cc*/ 	.word	0xffffffff


	//   ....[5]....
        /*04d0*/ 	.word	0xffffffff


	//   ....[6]....
        /*04d4*/ 	.word	0xffffffff


	//   ....[7]....
        /*04d8*/ 	.word	0xffffffff


	//   ....[8]....
        /*04dc*/ 	.word	0xffffffff


	//   ....[9]....
        /*04e0*/ 	.word	0xffffffff


	//   ....[10]....
        /*04e4*/ 	.word	0xffffffff


	//   ....[11]....
        /*04e8*/ 	.word	0xffffffff


	//   ....[12]....
        /*04ec*/ 	.word	0xffffffff


	//   ....[13]....
        /*04f0*/ 	.word	0xffffffff


	//   ....[14]....
        /*04f4*/ 	.word	0xffffffff


	//   ....[15]....
        /*04f8*/ 	.word	0xffffffff


	//   ....[16]....
        /*04fc*/ 	.word	0xffffffff


	//   ....[17]....
        /*0500*/ 	.word	0xffffffff


	//   ....[18]....
        /*0504*/ 	.word	0xffffffff


	//   ....[19]....
        /*0508*/ 	.word	0xffffffff


	//   ....[20]....
        /*050c*/ 	.word	0xffffffff


	//   ....[21]....
        /*0510*/ 	.word	0xffffffff


	//   ....[22]....
        /*0514*/ 	.word	0xffffffff


	//   ....[23]....
        /*0518*/ 	.word	0xffffffff


	//   ....[24]....
        /*051c*/ 	.word	0xffffffff


	//   ....[25]....
        /*0520*/ 	.word	0xffffffff


	//   ....[26]....
        /*0524*/ 	.word	0xffffffff


	//   ....[27]....
        /*0528*/ 	.word	0xffffffff


	//   ....[28]....
        /*052c*/ 	.word	0xffffffff


	//   ....[29]....
        /*0530*/ 	.word	0xffffffff


	//   ....[30]....
        /*0534*/ 	.word	0xffffffff


	//   ....[31]....
        /*0538*/ 	.word	0xffffffff


	//   ....[32]....
        /*053c*/ 	.word	0xffffffff


	//   ....[33]....
        /*0540*/ 	.word	0xffffffff


	//   ....[34]....
        /*0544*/ 	.word	0xffffffff


	//   ....[35]....
        /*0548*/ 	.word	0xffffffff


	//   ....[36]....
        /*054c*/ 	.word	0xffffffff


	//   ....[37]....
        /*0550*/ 	.word	0xffffffff


	//   ....[38]....
        /*0554*/ 	.word	0xffffffff


	//   ....[39]....
        /*0558*/ 	.word	0xffffffff


	//   ....[40]....
        /*055c*/ 	.word	0xffffffff


	//   ....[41]....
        /*0560*/ 	.word	0xffffffff


	//   ....[42]....
        /*0564*/ 	.word	0xffffffff


	//   ....[43]....
        /*0568*/ 	.word	0xffffffff


	//   ....[44]....
        /*056c*/ 	.word	0xffffffff


	//   ....[45]....
        /*0570*/ 	.word	0xffffffff


	//   ....[46]....
        /*0574*/ 	.word	0xffffffff


	//   ....[47]....
        /*0578*/ 	.word	0xffffffff


	//   ....[48]....
        /*057c*/ 	.word	0xffffffff


	//   ....[49]....
        /*0580*/ 	.word	0xffffffff


	//   ....[50]....
        /*0584*/ 	.word	0xffffffff


	//   ....[51]....
        /*0588*/ 	.word	0xffffffff


	//   ....[52]....
        /*058c*/ 	.word	0xffffffff


	//   ....[53]....
        /*0590*/ 	.word	0xffffffff


	//   ....[54]....
        /*0594*/ 	.word	0xffffffff


	//   ....[55]....
        /*0598*/ 	.word	0xffffffff


	//   ....[56]....
        /*059c*/ 	.word	0xffffffff


	//   ....[57]....
        /*05a0*/ 	.word	0xffffffff


	//   ....[58]....
        /*05a4*/ 	.word	0xffffffff


	//   ....[59]....
        /*05a8*/ 	.word	0xffffffff


	//   ....[60]....
        /*05ac*/ 	.word	0xffffffff


	//   ....[61]....
        /*05b0*/ 	.word	0xffffffff


	//   ....[62]....
        /*05b4*/ 	.word	0xffffffff


	//   ....[63]....
        /*05b8*/ 	.word	0xffffffff


	//   ....[64]....
        /*05bc*/ 	.word	0xffffffff


	//   ....[65]....
        /*05c0*/ 	.word	0xffffffff


	//   ....[66]....
        /*05c4*/ 	.word	0xffffffff


	//   ....[67]....
        /*05c8*/ 	.word	0xffffffff


	//   ....[68]....
        /*05cc*/ 	.word	0xffffffff


	//   ....[69]....
        /*05d0*/ 	.word	0xffffffff


	//   ....[70]....
        /*05d4*/ 	.word	0xffffffff


	//   ....[71]....
        /*05d8*/ 	.word	0xffffffff


	//   ....[72]....
        /*05dc*/ 	.word	0xffffffff


	//   ....[73]....
        /*05e0*/ 	.word	0xffffffff


	//   ....[74]....
        /*05e4*/ 	.word	0xffffffff


	//   ....[75]....
        /*05e8*/ 	.word	0xffffffff


	//   ....[76]....
        /*05ec*/ 	.word	0xffffffff


	//   ....[77]....
        /*05f0*/ 	.word	0xffffffff


	//   ....[78]....
        /*05f4*/ 	.word	0xffffffff


	//   ....[79]....
        /*05f8*/ 	.word	0xffffffff


	//   ....[80]....
        /*05fc*/ 	.word	0xffffffff


	//   ....[81]....
        /*0600*/ 	.word	0xffffffff


	//   ....[82]....
        /*0604*/ 	.word	0xffffffff


	//   ....[83]....
        /*0608*/ 	.word	0xffffffff


	//   ....[84]....
        /*060c*/ 	.word	0xffffffff


	//   ....[85]....
        /*0610*/ 	.word	0xffffffff


	//   ....[86]....
        /*0614*/ 	.word	0xffffffff


	//   ....[87]....
        /*0618*/ 	.word	0xffffffff


	//   ....[88]....
        /*061c*/ 	.word	0xffffffff


	//   ....[89]....
        /*0620*/ 	.word	0xffffffff


	//   ....[90]....
        /*0624*/ 	.word	0xffffffff


	//   ....[91]....
        /*0628*/ 	.word	0xffffffff


	//   ....[92]....
        /*062c*/ 	.word	0x0500000f


	//   ....[93]....
        /*0630*/ 	.word	0x0500000f


	//   ....[94]....
        /*0634*/ 	.word	0x0500000f


	//   ....[95]....
        /*0638*/ 	.word	0x0500000f


	//   ....[96]....
        /*063c*/ 	.word	0x0500000f


	//   ....[97]....
        /*0640*/ 	.word	0x0500000f


	//   ....[98]....
        /*0644*/ 	.word	0x0500000f


	//   ....[99]....
        /*0648*/ 	.word	0x0500000f


	//   ....[100]....
        /*064c*/ 	.word	0x0500000f


	//   ....[101]....
        /*0650*/ 	.word	0x0500000f


	//   ....[102]....
        /*0654*/ 	.word	0x0500000f


	//   ....[103]....
        /*0658*/ 	.word	0x0500000f


	//   ....[104]....
        /*065c*/ 	.word	0x0500000f


	//   ....[105]....
        /*0660*/ 	.word	0x0500000f


	//   ....[106]....
        /*0664*/ 	.word	0x0500000f


	//   ....[107]....
        /*0668*/ 	.word	0x0500000f


	//   ....[108]....
        /*066c*/ 	.word	0x0500000f


	//   ....[109]....
        /*0670*/ 	.word	0x0500000f


	//   ....[110]....
        /*0674*/ 	.word	0x0500000f


	//   ....[111]....
        /*0678*/ 	.word	0x0500000f


	//   ....[112]....
        /*067c*/ 	.word	0x0500000f


	//   ....[113]....
        /*0680*/ 	.word	0x0500000f


	//   ....[114]....
        /*0684*/ 	.word	0x0500000f


	//   ....[115]....
        /*0688*/ 	.word	0x0500000f


	//   ....[116]....
        /*068c*/ 	.word	0x0500000f


	//   ....[117]....
        /*0690*/ 	.word	0x0500000f


	//   ....[118]....
        /*0694*/ 	.word	0x0500000f


	//   ....[119]....
        /*0698*/ 	.word	0x0500000f


	//   ....[120]....
        /*069c*/ 	.word	0x0500000f


	//   ....[121]....
        /*06a0*/ 	.word	0x0500000f


	//   ....[122]....
        /*06a4*/ 	.word	0x0500000f


	//   ....[123]....
        /*06a8*/ 	.word	0x0500000f


	//   ....[124]....
        /*06ac*/ 	.word	0x0500000f


	//   ....[125]....
        /*06b0*/ 	.word	0x0500000f


	//   ....[126]....
        /*06b4*/ 	.word	0x0500000f


	//   ....[127]....
        /*06b8*/ 	.word	0x0500000f


	//   ....[128]....
        /*06bc*/ 	.word	0x0500000f


	//   ....[129]....
        /*06c0*/ 	.word	0x0500000f


	//   ....[130]....
        /*06c4*/ 	.word	0x0500000f


	//   ....[131]....
        /*06c8*/ 	.word	0x0500000f


	//   ....[132]....
        /*06cc*/ 	.word	0x0500000f


	//   ....[133]....
        /*06d0*/ 	.word	0x0500000f


	//   ....[134]....
        /*06d4*/ 	.word	0x0500000f


	//   ....[135]....
        /*06d8*/ 	.word	0x0500000f


	//   ....[136]....
        /*06dc*/ 	.word	0x0500000f


	//   ....[137]....
        /*06e0*/ 	.word	0x0500000f


	//   ....[138]....
        /*06e4*/ 	.word	0x0500000f


	//   ....[139]....
        /*06e8*/ 	.word	0x0500000f


	//   ....[140]....
        /*06ec*/ 	.word	0x0500000f


	//   ....[141]....
        /*06f0*/ 	.word	0x0500000f


	//   ....[142]....
        /*06f4*/ 	.word	0x0500000f


	//   ....[143]....
        /*06f8*/ 	.word	0x0500000f


	//   ....[144]....
        /*06fc*/ 	.word	0x0500000f


	//   ....[145]....
        /*0700*/ 	.word	0x0500000f


	//   ....[146]....
        /*0704*/ 	.word	0x0500000f


	//   ....[147]....
        /*0708*/ 	.word	0x0500000f


	//   ....[148]....
        /*070c*/ 	.word	0x0500000f


	//   ....[149]....
        /*0710*/ 	.word	0x0500000f


	//   ....[150]....
        /*0714*/ 	.word	0x0500000f


	//   ....[151]....
        /*0718*/ 	.word	0x0500000f


	//   ....[152]....
        /*071c*/ 	.word	0x0500000f


	//----- nvinfo : EIATTR_COOP_GROUP_INSTR_OFFSETS
	.align		4
.L_356:
        /*0720*/ 	.byte	0x04, 0x28
        /*0722*/ 	.short	(.L_358 - .L_357)


	//   ....[0]....
.L_357:
        /*0724*/ 	.word	0x00000070


	//   ....[1]....
        /*0728*/ 	.word	0x000001d0


	//   ....[2]....
        /*072c*/ 	.word	0x00000220


	//   ....[3]....
        /*0730*/ 	.word	0x00000450


	//   ....[4]....
        /*0734*/ 	.word	0x000005b0


	//   ....[5]....
        /*0738*/ 	.word	0x000006d0


	//   ....[6]....
        /*073c*/ 	.word	0x00000830


	//   ....[7]....
        /*0740*/ 	.word	0x00010110


	//   ....[8]....
        /*0744*/ 	.word	0x00018c50


	//   ....[9]....
        /*0748*/ 	.word	0x00018d00


	//   ....[10]....
        /*074c*/ 	.word	0x00019830


	//   ....[11]....
        /*0750*/ 	.word	0x000198c0


	//   ....[12]....
        /*0754*/ 	.word	0x0001c840


	//   ....[13]....
        /*0758*/ 	.word	0x0001c870


	//   ....[14]....
        /*075c*/ 	.word	0x0001d530


	//   ....[15]....
        /*0760*/ 	.word	0x0001d5d0


	//   ....[16]....
        /*0764*/ 	.word	0x000201e0


	//   ....[17]....
        /*0768*/ 	.word	0x00020230


	//   ....[18]....
        /*076c*/ 	.word	0x000202b0


	//   ....[19]....
        /*0770*/ 	.word	0x000202e0


	//   ....[20]....
        /*0774*/ 	.word	0x00022000


	//   ....[21]....
        /*0778*/ 	.word	0x00022010


	//   ....[22]....
        /*077c*/ 	.word	0x00022090


	//   ....[23]....
        /*0780*/ 	.word	0x000220a0


	//   ....[24]....
        /*0784*/ 	.word	0x00022df0


	//   ....[25]....
        /*0788*/ 	.word	0x00022e20


	//   ....[26]....
        /*078c*/ 	.word	0x00022e50


	//   ....[27]....
        /*0790*/ 	.word	0x00022e80


	//   ....[28]....
        /*0794*/ 	.word	0x00022eb0


	//   ....[29]....
        /*0798*/ 	.word	0x00022ee0


	//   ....[30]....
        /*079c*/ 	.word	0x00022f10


	//   ....[31]....
        /*07a0*/ 	.word	0x00022f40


	//   ....[32]....
        /*07a4*/ 	.word	0x00022f70


	//   ....[33]....
        /*07a8*/ 	.word	0x00022fa0


	//   ....[34]....
        /*07ac*/ 	.word	0x00022fd0


	//   ....[35]....
        /*07b0*/ 	.word	0x00023000


	//   ....[36]....
        /*07b4*/ 	.word	0x00023030


	//   ....[37]....
        /*07b8*/ 	.word	0x00023060


	//   ....[38]....
        /*07bc*/ 	.word	0x00023090


	//   ....[39]....
        /*07c0*/ 	.word	0x000230c0


	//   ....[40]....
        /*07c4*/ 	.word	0x000230f0


	//   ....[41]....
        /*07c8*/ 	.word	0x00023120


	//   ....[42]....
        /*07cc*/ 	.word	0x00023150


	//   ....[43]....
        /*07d0*/ 	.word	0x00023190


	//   ....[44]....
        /*07d4*/ 	.word	0x000231c0


	//   ....[45]....
        /*07d8*/ 	.word	0x000231f0


	//   ....[46]....
        /*07dc*/ 	.word	0x00023220


	//   ....[47]....
        /*07e0*/ 	.word	0x00023240


	//   ....[48]....
        /*07e4*/ 	.word	0x00023250


	//   ....[49]....
        /*07e8*/ 	.word	0x00023260


	//   ....[50]....
        /*07ec*/ 	.word	0x00023270


	//   ....[51]....
        /*07f0*/ 	.word	0x00023280


	//   ....[52]....
        /*07f4*/ 	.word	0x00023290


	//   ....[53]....
        /*07f8*/ 	.word	0x000232a0


	//   ....[54]....
        /*07fc*/ 	.word	0x000232d0


	//   ....[55]....
        /*0800*/ 	.word	0x00023300


	//   ....[56]....
        /*0804*/ 	.word	0x00024c40


	//   ....[57]....
        /*0808*/ 	.word	0x00024e30


	//   ....[58]....
        /*080c*/ 	.word	0x00024e60


	//   ....[59]....
        /*0810*/ 	.word	0x00024e90


	//   ....[60]....
        /*0814*/ 	.word	0x00024ec0


	//   ....[61]....
        /*0818*/ 	.word	0x00024ef0


	//   ....[62]....
        /*081c*/ 	.word	0x00024f30


	//   ....[63]....
        /*0820*/ 	.word	0x000250b0


	//   ....[64]....
        /*0824*/ 	.word	0x000250e0


	//   ....[65]....
        /*0828*/ 	.word	0x00025110


	//   ....[66]....
        /*082c*/ 	.word	0x00025140


	//   ....[67]....
        /*0830*/ 	.word	0x00025170


	//   ....[68]....
        /*0834*/ 	.word	0x000251a0


	//   ....[69]....
        /*0838*/ 	.word	0x00025240


	//   ....[70]....
        /*083c*/ 	.word	0x00025280


	//   ....[71]....
        /*0840*/ 	.word	0x00025340


	//   ....[72]....
        /*0844*/ 	.word	0x00026220


	//   ....[73]....
        /*0848*/ 	.word	0x00027f60


	//   ....[74]....
        /*084c*/ 	.word	0x0002a570


	//   ....[75]....
        /*0850*/ 	.word	0x0002a5a0


	//   ....[76]....
        /*0854*/ 	.word	0x0002a5e0


	//   ....[77]....
        /*0858*/ 	.word	0x0002a610


	//   ....[78]....
        /*085c*/ 	.word	0x0002a640


	//   ....[79]....
        /*0860*/ 	.word	0x0002a670


	//   ....[80]....
        /*0864*/ 	.word	0x0002a6a0


	//   ....[81]....
        /*0868*/ 	.word	0x0002a6d0


	//   ....[82]....
        /*086c*/ 	.word	0x0002a870


	//   ....[83]....
        /*0870*/ 	.word	0x0002a8a0


	//   ....[84]....
        /*0874*/ 	.word	0x0002a8d0


	//   ....[85]....
        /*0878*/ 	.word	0x0002a900


	//   ....[86]....
        /*087c*/ 	.word	0x0002a930


	//   ....[87]....
        /*0880*/ 	.word	0x0002a960


	//   ....[88]....
        /*0884*/ 	.word	0x0002aa20


	//   ....[89]....
        /*0888*/ 	.word	0x0002aa40


	//   ....[90]....
        /*088c*/ 	.word	0x0002aab0


	//   ....[91]....
        /*0890*/ 	.word	0x0002b240


	//   ....[92]....
        /*0894*/ 	.word	0x0002b6f0


	//   ....[93]....
        /*0898*/ 	.word	0x0002b790


	//   ....[94]....
        /*089c*/ 	.word	0x0002b830


	//   ....[95]....
        /*08a0*/ 	.word	0x0002b8d0


	//   ....[96]....
        /*08a4*/ 	.word	0x0002b970


	//   ....[97]....
        /*08a8*/ 	.word	0x0002ba50


	//   ....[98]....
        /*08ac*/ 	.word	0x0002baf0


	//   ....[99]....
        /*08b0*/ 	.word	0x0002bb90


	//   ....[100]....
        /*08b4*/ 	.word	0x0002bc30


	//   ....[101]....
        /*08b8*/ 	.word	0x0002bf00


	//   ....[102]....
        /*08bc*/ 	.word	0x0002c030


	//   ....[103]....
        /*08c0*/ 	.word	0x0002c150


	//   ....[104]....
        /*08c4*/ 	.word	0x0002c200


	//   ....[105]....
        /*08c8*/ 	.word	0x0002c260


	//   ....[106]....
        /*08cc*/ 	.word	0x0002c2e0


	//   ....[107]....
        /*08d0*/ 	.word	0x0002c340


	//   ....[108]....
        /*08d4*/ 	.word	0x0002c3c0


	//   ....[109]....
        /*08d8*/ 	.word	0x0002c420


	//   ....[110]....
        /*08dc*/ 	.word	0x0002c4a0


	//   ....[111]....
        /*08e0*/ 	.word	0x0002c500


	//   ....[112]....
        /*08e4*/ 	.word	0x0002c580


	//   ....[113]....
        /*08e8*/ 	.word	0x0002c5e0


	//   ....[114]....
        /*08ec*/ 	.word	0x0002c660


	//   ....[115]....
        /*08f0*/ 	.word	0x0002c6c0


	//   ....[116]....
        /*08f4*/ 	.word	0x0002c720


	//   ....[117]....
        /*08f8*/ 	.word	0x0002c780


	//   ....[118]....
        /*08fc*/ 	.word	0x0002c800


	//   ....[119]....
        /*0900*/ 	.word	0x0002c860


	//   ....[120]....
        /*0904*/ 	.word	0x0002c8e0


	//   ....[121]....
        /*0908*/ 	.word	0x0002c940


	//   ....[122]....
        /*090c*/ 	.word	0x0002c9b0


	//   ....[123]....
        /*0910*/ 	.word	0x0002ca10


	//   ....[124]....
        /*0914*/ 	.word	0x0002ca90


	//   ....[125]....
        /*0918*/ 	.word	0x0002caf0


	//   ....[126]....
        /*091c*/ 	.word	0x0002cb70


	//   ....[127]....
        /*0920*/ 	.word	0x0002cbd0


	//   ....[128]....
        /*0924*/ 	.word	0x0002cc50


	//   ....[129]....
        /*0928*/ 	.word	0x0002ccb0


	//   ....[130]....
        /*092c*/ 	.word	0x0002cd20


	//   ....[131]....
        /*0930*/ 	.word	0x0002cd80


	//   ....[132]....
        /*0934*/ 	.word	0x0002cde0


	//   ....[133]....
        /*0938*/ 	.word	0x0002cf20


	//   ....[134]....
        /*093c*/ 	.word	0x0002d200


	//   ....[135]....
        /*0940*/ 	.word	0x0002d650


	//   ....[136]....
        /*0944*/ 	.word	0x0002d6f0


	//   ....[137]....
        /*0948*/ 	.word	0x0002d820


	//   ....[138]....
        /*094c*/ 	.word	0x0002d890


	//   ....[139]....
        /*0950*/ 	.word	0x0002d900


	//   ....[140]....
        /*0954*/ 	.word	0x0002d970


	//   ....[141]....
        /*0958*/ 	.word	0x0002d9e0


	//   ....[142]....
        /*095c*/ 	.word	0x0002da60


	//   ....[143]....
        /*0960*/ 	.word	0x0002daf0


	//   ....[144]....
        /*0964*/ 	.word	0x0002db80


	//   ....[145]....
        /*0968*/ 	.word	0x0002dbf0


	//   ....[146]....
        /*096c*/ 	.word	0x0002dc60


	//   ....[147]....
        /*0970*/ 	.word	0x0002dcd0


	//   ....[148]....
        /*0974*/ 	.word	0x0002dd50


	//   ....[149]....
        /*0978*/ 	.word	0x0002ddc0


	//   ....[150]....
        /*097c*/ 	.word	0x0002de60


	//   ....[151]....
        /*0980*/ 	.word	0x0002def0


	//   ....[152]....
        /*0984*/ 	.word	0x0002e020


	//----- nvinfo : EIATTR_REG_RECONFIG
	.align		4
.L_358:
        /*0988*/ 	.byte	0x01, 0x54
	.zero		2


	//----- nvinfo : EIATTR_SYSCALL_OFFSETS
	.align		4
        /*098c*/ 	.byte	0x04, 0x46
        /*098e*/ 	.short	(.L_360 - .L_359)


	//   ....[0]....
.L_359:
        /*0990*/ 	.word	0x00001b10


	//   ....[1]....
        /*0994*/ 	.word	0x00001c60


	//   ....[2]....
        /*0998*/ 	.word	0x000102a0


	//   ....[3]....
        /*099c*/ 	.word	0x000105d0


	//   ....[4]....
        /*09a0*/ 	.word	0x00027620


	//   ....[5]....
        /*09a4*/ 	.word	0x000277d0


	//   ....[6]....
        /*09a8*/ 	.word	0x00027910


	//   ....[7]....
        /*09ac*/ 	.word	0x00027a40


	//----- nvinfo : EIATTR_MBARRIER_INSTR_OFFSETS
	.align		4
.L_360:
        /*09b0*/ 	.byte	0x04, 0x39
        /*09b2*/ 	.short	(.L_362 - .L_361)


	//   ....[0]....
.L_361:
        /*09b4*/ 	.word	0x00000300
        /*09b8*/ 	.word	0x000000ff
        /*09bc*/ 	.word	0x00029800
        /*09c0*/ 	.short	0x0100
        /*09c2*/ 	.byte	0x08
	.zero		1


	//   ....[1]....
        /*09c4*/ 	.word	0x00000310
        /*09c8*/ 	.word	0x000000ff
        /*09cc*/ 	.word	0x00029820
        /*09d0*/ 	.short	0x0100
        /*09d2*/ 	.byte	0x08
	.zero		1


	//   ....[2]....
        /*09d4*/ 	.word	0x00000400
        /*09d8*/ 	.word	0x000000ff
        /*09dc*/ 	.word	0x00029830
        /*09e0*/ 	.short	0x0100
        /*09e2*/ 	.byte	0x08
	.zero		1


	//   ....[3]....
        /*09e4*/ 	.word	0x00000410
        /*09e8*/ 	.word	0x000000ff
        /*09ec*/ 	.word	0x00029840
        /*09f0*/ 	.short	0x0100
        /*09f2*/ 	.byte	0x08
	.zero		1


	//   ....[4]....
        /*09f4*/ 	.word	0x00000420
        /*09f8*/ 	.word	0x000000ff
        /*09fc*/ 	.word	0x00029838
        /*0a00*/ 	.short	0x0100
        /*0a02*/ 	.byte	0x08
	.zero		1


	//   ....[5]....
        /*0a04*/ 	.word	0x00000430
        /*0a08*/ 	.word	0x000000ff
        /*0a0c*/ 	.word	0x00029848
        /*0a10*/ 	.short	0x0100
        /*0a12*/ 	.byte	0x08
	.zero		1


	//   ....[6]....
        /*0a14*/ 	.word	0x00000560
        /*0a18*/ 	.word	0x000000ff
        /*0a1c*/ 	.word	0x00029850
        /*0a20*/ 	.short	0x0100
        /*0a22*/ 	.byte	0x08
	.zero		1


	//   ....[7]....
        /*0a24*/ 	.word	0x00000570
        /*0a28*/ 	.word	0x000000ff
        /*0a2c*/ 	.word	0x00029860
        /*0a30*/ 	.short	0x0100
        /*0a32*/ 	.byte	0x08
	.zero		1


	//   ....[8]....
        /*0a34*/ 	.word	0x00000580
        /*0a38*/ 	.word	0x000000ff
        /*0a3c*/ 	.word	0x00029858
        /*0a40*/ 	.short	0x0100
        /*0a42*/ 	.byte	0x08
	.zero		1


	//   ....[9]....
        /*0a44*/ 	.word	0x00000590
        /*0a48*/ 	.word	0x000000ff
        /*0a4c*/ 	.word	0x00029868
        /*0a50*/ 	.short	0x0100
        /*0a52*/ 	.byte	0x08
	.zero		1


	//   ....[10]....
        /*0a54*/ 	.word	0x00000680
        /*0a58*/ 	.word	0x000000ff
        /*0a5c*/ 	.word	0x00029870
        /*0a60*/ 	.short	0x0100
        /*0a62*/ 	.byte	0x06
	.zero		1


	//   ....[11]....
        /*0a64*/ 	.word	0x00000690
        /*0a68*/ 	.word	0x000000ff
        /*0a6c*/ 	.word	0x00029880
        /*0a70*/ 	.short	0x0100
        /*0a72*/ 	.byte	0x06
	.zero		1


	//   ....[12]....
        /*0a74*/ 	.word	0x000006a0
        /*0a78*/ 	.word	0x000000ff
        /*0a7c*/ 	.word	0x00029878
        /*0a80*/ 	.short	0x0100
        /*0a82*/ 	.byte	0x06
	.zero		1


	//   ....[13]....
        /*0a84*/ 	.word	0x000006b0
        /*0a88*/ 	.word	0x000000ff
        /*0a8c*/ 	.word	0x00029888
        /*0a90*/ 	.short	0x0100
        /*0a92*/ 	.byte	0x06
	.zero		1


	//   ....[14]....
        /*0a94*/ 	.word	0x000007e0
        /*0a98*/ 	.word	0x000000ff
        /*0a9c*/ 	.word	0x00029890
        /*0aa0*/ 	.short	0x0100
        /*0aa2*/ 	.byte	0x08
	.zero		1


	//   ....[15]....
        /*0aa4*/ 	.word	0x000007f0
        /*0aa8*/ 	.word	0x000000ff
        /*0aac*/ 	.word	0x000298a0
        /*0ab0*/ 	.short	0x0100
        /*0ab2*/ 	.byte	0x08
	.zero		1


	//   ....[16]....
        /*0ab4*/ 	.word	0x00000800
        /*0ab8*/ 	.word	0x000000ff
        /*0abc*/ 	.word	0x00029898
        /*0ac0*/ 	.short	0x0100
        /*0ac2*/ 	.byte	0x08
	.zero		1


	//   ....[17]....
        /*0ac4*/ 	.word	0x00000810
        /*0ac8*/ 	.word	0x000000ff
        /*0acc*/ 	.word	0x000298a8
        /*0ad0*/ 	.short	0x0100
        /*0ad2*/ 	.byte	0x08
	.zero		1


	//   ....[18]....
        /*0ad4*/ 	.word	0x00000940
        /*0ad8*/ 	.word	0x000000ff
        /*0adc*/ 	.word	0x000298b0
        /*0ae0*/ 	.short	0x0100
        /*0ae2*/ 	.byte	0x08
	.zero		1


	//   ....[19]....
        /*0ae4*/ 	.word	0x00000950
        /*0ae8*/ 	.word	0x000000ff
        /*0aec*/ 	.word	0x000298c0
        /*0af0*/ 	.short	0x0100
        /*0af2*/ 	.byte	0x08
	.zero		1


	//   ....[20]....
        /*0af4*/ 	.word	0x00000960
        /*0af8*/ 	.word	0x000000ff
        /*0afc*/ 	.word	0x000298b8
        /*0b00*/ 	.short	0x0100
        /*0b02*/ 	.byte	0x08
	.zero		1


	//   ....[21]....
        /*0b04*/ 	.word	0x00000970
        /*0b08*/ 	.word	0x000000ff
        /*0b0c*/ 	.word	0x000298c8
        /*0b10*/ 	.short	0x0100
        /*0b12*/ 	.byte	0x08
	.zero		1


	//   ....[22]....
        /*0b14*/ 	.word	0x00003500
        /*0b18*/ 	.word	0x00000027
        /*0b1c*/ 	.word	0x00029890
        /*0b20*/ 	.short	0x010a
        /*0b22*/ 	.byte	0x3f
	.zero		1


	//   ....[23]....
        /*0b24*/ 	.word	0x000092c0
        /*0b28*/ 	.word	0x00000027
        /*0b2c*/ 	.word	0x00029890
        /*0b30*/ 	.short	0x010a
        /*0b32*/ 	.byte	0x3f
	.zero		1


	//   ....[24]....
        /*0b34*/ 	.word	0x0000f180
        /*0b38*/ 	.word	0x00000027
        /*0b3c*/ 	.word	0x00029890
        /*0b40*/ 	.short	0x010a
        /*0b42*/ 	.byte	0x3f
	.zero		1


	//   ....[25]....
        /*0b44*/ 	.word	0x0000f550
        /*0b48*/ 	.word	0x00000028
        /*0b4c*/ 	.word	0x00000000
        /*0b50*/ 	.short	0x0101
        /*0b52*/ 	.byte	0x3f
	.zero		1


	//   ....[26]....
        /*0b54*/ 	.word	0x0000f590
        /*0b58*/ 	.word	0x00000027
        /*0b5c*/ 	.word	0x000298b0
        /*0b60*/ 	.short	0x010a
        /*0b62*/ 	.byte	0x3f
	.zero		1


	//   ....[27]....
        /*0b64*/ 	.word	0x0000fa30
        /*0b68*/ 	.word	0x00000027
        /*0b6c*/ 	.word	0x00000000
        /*0b70*/ 	.short	0x0101
        /*0b72*/ 	.byte	0x3f
	.zero		1


	//   ....[28]....
        /*0b74*/ 	.word	0x00010330
        /*0b78*/ 	.word	0x00000010
        /*0b7c*/ 	.word	0x00029800
        /*0b80*/ 	.short	0x010a
        /*0b82*/ 	.byte	0x3f
	.zero		1


	//   ....[29]....
        /*0b84*/ 	.word	0x00010380
        /*0b88*/ 	.word	0x00000010
        /*0b8c*/ 	.word	0x00029800
        /*0b90*/ 	.short	0x010a
        /*0b92*/ 	.byte	0x3f
	.zero		1


	//   ....[30]....
        /*0b94*/ 	.word	0x00010e10
        /*0b98*/ 	.word	0x00000010
        /*0b9c*/ 	.word	0x00029800
        /*0ba0*/ 	.short	0x010a
        /*0ba2*/ 	.byte	0x3f
	.zero		1


	//   ....[31]....
        /*0ba4*/ 	.word	0x00014320
        /*0ba8*/ 	.word	0x00000010
        /*0bac*/ 	.word	0x00029800
        /*0bb0*/ 	.short	0x010a
        /*0bb2*/ 	.byte	0x3f
	.zero		1


	//   ....[32]....
        /*0bb4*/ 	.word	0x000173a0
        /*0bb8*/ 	.word	0x00000003
        /*0bbc*/ 	.word	0x00029830
        /*0bc0*/ 	.short	0x010a
        /*0bc2*/ 	.byte	0x3f
	.zero		1


	//   ....[33]....
        /*0bc4*/ 	.word	0x00017420
        /*0bc8*/ 	.word	0x00000003
        /*0bcc*/ 	.word	0x00029830
        /*0bd0*/ 	.short	0x010a
        /*0bd2*/ 	.byte	0x3f
	.zero		1


	//   ....[34]....
        /*0bd4*/ 	.word	0x00019af0
        /*0bd8*/ 	.word	0x0000003c
        /*0bdc*/ 	.word	0x00000000
        /*0be0*/ 	.short	0x0101
        /*0be2*/ 	.byte	0x3f
	.zero		1


	//   ....[35]....
        /*0be4*/ 	.word	0x0001ad70
        /*0be8*/ 	.word	0x0000000d
        /*0bec*/ 	.word	0x00029830
        /*0bf0*/ 	.short	0x010a
        /*0bf2*/ 	.byte	0x3f
	.zero		1


	//   ....[36]....
        /*0bf4*/ 	.word	0x0001adc0
        /*0bf8*/ 	.word	0x0000000d
        /*0bfc*/ 	.word	0x00029830
        /*0c00*/ 	.short	0x010a
        /*0c02*/ 	.byte	0x3f
	.zero		1


	//   ....[37]....
        /*0c04*/ 	.word	0x0001bec0
        /*0c08*/ 	.word	0x0000000d
        /*0c0c*/ 	.word	0x00029850
        /*0c10*/ 	.short	0x010a
        /*0c12*/ 	.byte	0x3f
	.zero		1


	//   ....[38]....
        /*0c14*/ 	.word	0x0001bf00
        /*0c18*/ 	.word	0x0000000d
        /*0c1c*/ 	.word	0x00029850
        /*0c20*/ 	.short	0x010a
        /*0c22*/ 	.byte	0x3f
	.zero		1


	//   ....[39]....
        /*0c24*/ 	.word	0x0001e150
        /*0c28*/ 	.word	0x00000004
        /*0c2c*/ 	.word	0x00000000
        /*0c30*/ 	.short	0x0101
        /*0c32*/ 	.byte	0x3f
	.zero		1


	//   ....[40]....
        /*0c34*/ 	.word	0x0001e370
        /*0c38*/ 	.word	0x00000007
        /*0c3c*/ 	.word	0x00000000
        /*0c40*/ 	.short	0x0101
        /*0c42*/ 	.byte	0x3f
	.zero		1


	//   ....[41]....
        /*0c44*/ 	.word	0x0001eac0
        /*0c48*/ 	.word	0x0000000b
        /*0c4c*/ 	.word	0x00029830
        /*0c50*/ 	.short	0x010a
        /*0c52*/ 	.byte	0x3f
	.zero		1


	//   ....[42]....
        /*0c54*/ 	.word	0x0001eb10
        /*0c58*/ 	.word	0x0000000b
        /*0c5c*/ 	.word	0x00029830
        /*0c60*/ 	.short	0x010a
        /*0c62*/ 	.byte	0x3f
	.zero		1


	//   ....[43]....
        /*0c64*/ 	.word	0x0001fc10
        /*0c68*/ 	.word	0x0000000d
        /*0c6c*/ 	.word	0x00029850
        /*0c70*/ 	.short	0x010a
        /*0c72*/ 	.byte	0x3f
	.zero		1


	//   ....[44]....
        /*0c74*/ 	.word	0x0001fc60
        /*0c78*/ 	.word	0x0000000d
        /*0c7c*/ 	.word	0x00029850
        /*0c80*/ 	.short	0x010a
        /*0c82*/ 	.byte	0x3f
	.zero		1


	//   ....[45]....
        /*0c84*/ 	.word	0x00021390
        /*0c88*/ 	.word	0x00000003
        /*0c8c*/ 	.word	0x00000000
        /*0c90*/ 	.short	0x0101
        /*0c92*/ 	.byte	0x3f
	.zero		1


	//   ....[46]....
        /*0c94*/ 	.word	0x000215f0
        /*0c98*/ 	.word	0x0000000a
        /*0c9c*/ 	.word	0x00000000
        /*0ca0*/ 	.short	0x0101
        /*0ca2*/ 	.byte	0x3f
	.zero		1


	//   ....[47]....
        /*0ca4*/ 	.word	0x00021c90
        /*0ca8*/ 	.word	0x0000000c
        /*0cac*/ 	.word	0x00029850
        /*0cb0*/ 	.short	0x010a
        /*0cb2*/ 	.byte	0x3f
	.zero		1


	//   ....[48]....
        /*0cb4*/ 	.word	0x00021d10
        /*0cb8*/ 	.word	0x0000000c
        /*0cbc*/ 	.word	0x00029850
        /*0cc0*/ 	.short	0x010a
        /*0cc2*/ 	.byte	0x3f
	.zero		1


	//   ....[49]....
        /*0cc4*/ 	.word	0x00022340
        /*0cc8*/ 	.word	0x00000000
        /*0ccc*/ 	.word	0x00000000
        /*0cd0*/ 	.short	0x0101
        /*0cd2*/ 	.byte	0x3f
	.zero		1


	//   ....[50]....
        /*0cd4*/ 	.word	0x00023c60
        /*0cd8*/ 	.word	0x00000000
        /*0cdc*/ 	.word	0x00000000
        /*0ce0*/ 	.short	0x0101
        /*0ce2*/ 	.byte	0x3f
	.zero		1


	//   ....[51]....
        /*0ce4*/ 	.word	0x00026330
        /*0ce8*/ 	.word	0x0000000b
        /*0cec*/ 	.word	0x00029820
        /*0cf0*/ 	.short	0x010a
        /*0cf2*/ 	.byte	0x3f
	.zero		1


	//   ....[52]....
        /*0cf4*/ 	.word	0x00026400
        /*0cf8*/ 	.word	0x00000008
        /*0cfc*/ 	.word	0x000298a0
        /*0d00*/ 	.short	0x010a
        /*0d02*/ 	.byte	0x3f
	.zero		1


	//   ....[53]....
        /*0d04*/ 	.word	0x00026820
        /*0d08*/ 	.word	0x00000008
        /*0d0c*/ 	.word	0x000298c0
        /*0d10*/ 	.short	0x010a
        /*0d12*/ 	.byte	0x3f
	.zero		1


	//   ....[54]....
        /*0d14*/ 	.word	0x00026c20
        /*0d18*/ 	.word	0x00000007
        /*0d1c*/ 	.word	0x000298a0
        /*0d20*/ 	.short	0x010a
        /*0d22*/ 	.byte	0x3f
	.zero		1


	//   ....[55]....
        /*0d24*/ 	.word	0x00027020
        /*0d28*/ 	.word	0x00000007
        /*0d2c*/ 	.word	0x000298c0
        /*0d30*/ 	.short	0x010a
        /*0d32*/ 	.byte	0x3f
	.zero		1


	//   ....[56]....
        /*0d34*/ 	.word	0x000281e0
        /*0d38*/ 	.word	0x00000006
        /*0d3c*/ 	.word	0x00029880
        /*0d40*/ 	.short	0x010a
        /*0d42*/ 	.byte	0x3f
	.zero		1


	//   ....[57]....
        /*0d44*/ 	.word	0x000283c0
        /*0d48*/ 	.word	0x00000006
        /*0d4c*/ 	.word	0x00029840
        /*0d50*/ 	.short	0x010a
        /*0d52*/ 	.byte	0x3f
	.zero		1


	//   ....[58]....
        /*0d54*/ 	.word	0x00028960
        /*0d58*/ 	.word	0x00000004
        /*0d5c*/ 	.word	0x00029820
        /*0d60*/ 	.short	0x010a
        /*0d62*/ 	.byte	0x3f
	.zero		1


	//   ....[59]....
        /*0d64*/ 	.word	0x00028c90
        /*0d68*/ 	.word	0x00000004
        /*0d6c*/ 	.word	0x00029880
        /*0d70*/ 	.short	0x010a
        /*0d72*/ 	.byte	0x3f
	.zero		1


	//   ....[60]....
        /*0d74*/ 	.word	0x00028f00
        /*0d78*/ 	.word	0x00000004
        /*0d7c*/ 	.word	0x00029840
        /*0d80*/ 	.short	0x010a
        /*0d82*/ 	.byte	0x3f
	.zero		1


	//   ....[61]....
        /*0d84*/ 	.word	0x00029430
        /*0d88*/ 	.word	0x00000004
        /*0d8c*/ 	.word	0x00029870
        /*0d90*/ 	.short	0x010a
        /*0d92*/ 	.byte	0x3f
	.zero		1


	//   ....[62]....
        /*0d94*/ 	.word	0x000294c0
        /*0d98*/ 	.word	0x00000004
        /*0d9c*/ 	.word	0x00029860
        /*0da0*/ 	.short	0x010a
        /*0da2*/ 	.byte	0x3f
	.zero		1


	//   ....[63]....
        /*0da4*/ 	.word	0x00029a90
        /*0da8*/ 	.word	0x00000003
        /*0dac*/ 	.word	0x00029850
        /*0db0*/ 	.short	0x0101
        /*0db2*/ 	.byte	0x3f
	.zero		1


	//   ....[64]....
        /*0db4*/ 	.word	0x00029ad0
        /*0db8*/ 	.word	0x00000003
        /*0dbc*/ 	.word	0x00000000
        /*0dc0*/ 	.short	0x0101
        /*0dc2*/ 	.byte	0x3f
	.zero		1


	//   ....[65]....
        /*0dc4*/ 	.word	0x00029cc0
        /*0dc8*/ 	.word	0x00000014
        /*0dcc*/ 	.word	0x00029870
        /*0dd0*/ 	.short	0x010a
        /*0dd2*/ 	.byte	0x3f
	.zero		1


	//   ....[66]....
        /*0dd4*/ 	.word	0x00029d50
        /*0dd8*/ 	.word	0x00000014
        /*0ddc*/ 	.word	0x00029860
        /*0de0*/ 	.short	0x010a
        /*0de2*/ 	.byte	0x3f
	.zero		1


	//   ....[67]....
        /*0de4*/ 	.word	0x0002a2d0
        /*0de8*/ 	.word	0x00000014
        /*0dec*/ 	.word	0x00029850
        /*0df0*/ 	.short	0x0101
        /*0df2*/ 	.byte	0x3f
	.zero		1


	//   ....[68]....
        /*0df4*/ 	.word	0x0002a320
        /*0df8*/ 	.word	0x00000000
        /*0dfc*/ 	.word	0x00000000
        /*0e00*/ 	.short	0x0101
        /*0e02*/ 	.byte	0x3f
	.zero		1


	//   ....[69]....
        /*0e04*/ 	.word	0x0002b1c0
        /*0e08*/ 	.word	0x00000000
        /*0e0c*/ 	.word	0x00029820
        /*0e10*/ 	.short	0x010a
        /*0e12*/ 	.byte	0x3f
	.zero		1


	//   ....[70]....
        /*0e14*/ 	.word	0x0002b370
        /*0e18*/ 	.word	0x00000006
        /*0e1c*/ 	.word	0x00000000
        /*0e20*/ 	.short	0x010a
        /*0e22*/ 	.byte	0x3f
	.zero		1


	//   ....[71]....
        /*0e24*/ 	.word	0x0002b3e0
        /*0e28*/ 	.word	0x00000007
        /*0e2c*/ 	.word	0x00000000
        /*0e30*/ 	.short	0x010a
        /*0e32*/ 	.byte	0x3f
	.zero		1


	//   ....[72]....
        /*0e34*/ 	.word	0x0002b440
        /*0e38*/ 	.word	0x00000004
        /*0e3c*/ 	.word	0x00029860
        /*0e40*/ 	.short	0x010a
        /*0e42*/ 	.byte	0x3f
	.zero		1


	//   ....[73]....
        /*0e44*/ 	.word	0x0002b490
        /*0e48*/ 	.word	0x00000003
        /*0e4c*/ 	.word	0x00029860
        /*0e50*/ 	.short	0x010a
        /*0e52*/ 	.byte	0x3f
	.zero		1


	//   ....[74]....
        /*0e54*/ 	.word	0x0002b4d0
        /*0e58*/ 	.word	0x00000004
        /*0e5c*/ 	.word	0x00029880
        /*0e60*/ 	.short	0x010a
        /*0e62*/ 	.byte	0x3f
	.zero		1


	//   ....[75]....
        /*0e64*/ 	.word	0x0002b4f0
        /*0e68*/ 	.word	0x00000003
        /*0e6c*/ 	.word	0x00029880
        /*0e70*/ 	.short	0x010a
        /*0e72*/ 	.byte	0x3f
	.zero		1


	//   ....[76]....
        /*0e74*/ 	.word	0x0002b550
        /*0e78*/ 	.word	0x00000027
        /*0e7c*/ 	.word	0x00029890
        /*0e80*/ 	.short	0x010a
        /*0e82*/ 	.byte	0x3f
	.zero		1


	//   ....[77]....
        /*0e84*/ 	.word	0x0002b5a0
        /*0e88*/ 	.word	0x00000027
        /*0e8c*/ 	.word	0x00029890
        /*0e90*/ 	.short	0x010a
        /*0e92*/ 	.byte	0x3f
	.zero		1


	//   ....[78]....
        /*0e94*/ 	.word	0x0002b5f0
        /*0e98*/ 	.word	0x00000027
        /*0e9c*/ 	.word	0x00029890
        /*0ea0*/ 	.short	0x010a
        /*0ea2*/ 	.byte	0x3f
	.zero		1


	//   ....[79]....
        /*0ea4*/ 	.word	0x0002b640
        /*0ea8*/ 	.word	0x00000027
        /*0eac*/ 	.word	0x000298b0
        /*0eb0*/ 	.short	0x010a
        /*0eb2*/ 	.byte	0x3f
	.zero		1


	//   ....[80]....
        /*0eb4*/ 	.word	0x0002b9b0
        /*0eb8*/ 	.word	0x00000010
        /*0ebc*/ 	.word	0x00029800
        /*0ec0*/ 	.short	0x010a
        /*0ec2*/ 	.byte	0x3f
	.zero		1


	//   ....[81]....
        /*0ec4*/ 	.word	0x0002bc70
        /*0ec8*/ 	.word	0x00000010
        /*0ecc*/ 	.word	0x00029800
        /*0ed0*/ 	.short	0x010a
        /*0ed2*/ 	.byte	0x3f
	.zero		1


	//   ....[82]....
        /*0ed4*/ 	.word	0x0002bcc0
        /*0ed8*/ 	.word	0x00000003
        /*0edc*/ 	.word	0x00029830
        /*0ee0*/ 	.short	0x010a
        /*0ee2*/ 	.byte	0x3f
	.zero		1


	//   ....[83]....
        /*0ee4*/ 	.word	0x0002bd10
        /*0ee8*/ 	.word	0x0000000d
        /*0eec*/ 	.word	0x00029830
        /*0ef0*/ 	.short	0x010a
        /*0ef2*/ 	.byte	0x3f
	.zero		1


	//   ....[84]....
        /*0ef4*/ 	.word	0x0002bd60
        /*0ef8*/ 	.word	0x0000000d
        /*0efc*/ 	.word	0x00029850
        /*0f00*/ 	.short	0x010a
        /*0f02*/ 	.byte	0x3f
	.zero		1


	//   ....[85]....
        /*0f04*/ 	.word	0x0002bdb0
        /*0f08*/ 	.word	0x0000000b
        /*0f0c*/ 	.word	0x00029830
        /*0f10*/ 	.short	0x010a
        /*0f12*/ 	.byte	0x3f
	.zero		1


	//   ....[86]....
        /*0f14*/ 	.word	0x0002be00
        /*0f18*/ 	.word	0x0000000d
        /*0f1c*/ 	.word	0x00029850
        /*0f20*/ 	.short	0x010a
        /*0f22*/ 	.byte	0x3f
	.zero		1


	//   ....[87]....
        /*0f24*/ 	.word	0x0002be50
        /*0f28*/ 	.word	0x0000000c
        /*0f2c*/ 	.word	0x00029850
        /*0f30*/ 	.short	0x010a
        /*0f32*/ 	.byte	0x3f
	.zero		1


	//   ....[88]....
        /*0f34*/ 	.word	0x0002cfe0
        /*0f38*/ 	.word	0x0000000b
        /*0f3c*/ 	.word	0x00029820
        /*0f40*/ 	.short	0x010a
        /*0f42*/ 	.byte	0x3f
	.zero		1


	//   ....[89]....
        /*0f44*/ 	.word	0x0002d030
        /*0f48*/ 	.word	0x00000008
        /*0f4c*/ 	.word	0x000298a0
        /*0f50*/ 	.short	0x010a
        /*0f52*/ 	.byte	0x3f
	.zero		1


	//   ....[90]....
        /*0f54*/ 	.word	0x0002d080
        /*0f58*/ 	.word	0x00000008
        /*0f5c*/ 	.word	0x000298c0
        /*0f60*/ 	.short	0x010a
        /*0f62*/ 	.byte	0x3f
	.zero		1


	//   ....[91]....
        /*0f64*/ 	.word	0x0002d0d0
        /*0f68*/ 	.word	0x00000007
        /*0f6c*/ 	.word	0x000298a0
        /*0f70*/ 	.short	0x010a
        /*0f72*/ 	.byte	0x3f
	.zero		1


	//   ....[92]....
        /*0f74*/ 	.word	0x0002d120
        /*0f78*/ 	.word	0x00000007
        /*0f7c*/ 	.word	0x000298c0
        /*0f80*/ 	.short	0x010a
        /*0f82*/ 	.byte	0x3f
	.zero		1


	//   ....[93]....
        /*0f84*/ 	.word	0x0002d2c0
        /*0f88*/ 	.word	0x00000006
        /*0f8c*/ 	.word	0x00029880
        /*0f90*/ 	.short	0x010a
        /*0f92*/ 	.byte	0x3f
	.zero		1


	//   ....[94]....
        /*0f94*/ 	.word	0x0002d310
        /*0f98*/ 	.word	0x00000006
        /*0f9c*/ 	.word	0x00029840
        /*0fa0*/ 	.short	0x010a
        /*0fa2*/ 	.byte	0x3f
	.zero		1


	//   ....[95]....
        /*0fa4*/ 	.word	0x0002d390
        /*0fa8*/ 	.word	0x00000004
        /*0fac*/ 	.word	0x00029820
        /*0fb0*/ 	.short	0x010a
        /*0fb2*/ 	.byte	0x3f
	.zero		1


	//   ....[96]....
        /*0fb4*/ 	.word	0x0002d3e0
        /*0fb8*/ 	.word	0x00000004
        /*0fbc*/ 	.word	0x00029880
        /*0fc0*/ 	.short	0x010a
        /*0fc2*/ 	.byte	0x3f
	.zero		1


	//   ....[97]....
        /*0fc4*/ 	.word	0x0002d430
        /*0fc8*/ 	.word	0x00000004
        /*0fcc*/ 	.word	0x00029840
        /*0fd0*/ 	.short	0x010a
        /*0fd2*/ 	.byte	0x3f
	.zero		1


	//   ....[98]....
        /*0fd4*/ 	.word	0x0002d490
        /*0fd8*/ 	.word	0x00000004
        /*0fdc*/ 	.word	0x00029870
        /*0fe0*/ 	.short	0x010a
        /*0fe2*/ 	.byte	0x3f
	.zero		1


	//   ....[99]....
        /*0fe4*/ 	.word	0x0002d4f0
        /*0fe8*/ 	.word	0x00000004
        /*0fec*/ 	.word	0x00029860
        /*0ff0*/ 	.short	0x010a
        /*0ff2*/ 	.byte	0x3f
	.zero		1


	//   ....[100]....
        /*0ff4*/ 	.word	0x0002d540
        /*0ff8*/ 	.word	0x00000014
        /*0ffc*/ 	.word	0x00029870
        /*1000*/ 	.short	0x010a
        /*1002*/ 	.byte	0x3f
	.zero		1


	//   ....[101]....
        /*1004*/ 	.word	0x0002d590
        /*1008*/ 	.word	0x00000014
        /*100c*/ 	.word	0x00029860
        /*1010*/ 	.short	0x010a
        /*1012*/ 	.byte	0x3f
	.zero		1


	//   ....[102]....
        /*1014*/ 	.word	0x0002df40
        /*1018*/ 	.word	0x00000000
        /*101c*/ 	.word	0x00029820
        /*1020*/ 	.short	0x010a
        /*1022*/ 	.byte	0x3f
	.zero		1


	//   ....[103]....
        /*1024*/ 	.word	0x0002e0e0
        /*1028*/ 	.word	0x00000006
        /*102c*/ 	.word	0x00000000
        /*1030*/ 	.short	0x010a
        /*1032*/ 	.byte	0x3f
	.zero		1


	//   ....[104]....
        /*1034*/ 	.word	0x0002e130
        /*1038*/ 	.word	0x00000007
        /*103c*/ 	.word	0x00000000
        /*1040*/ 	.short	0x010a
        /*1042*/ 	.byte	0x3f
	.zero		1


	//   ....[105]....
        /*1044*/ 	.word	0x0002e180
        /*1048*/ 	.word	0x00000004
        /*104c*/ 	.word	0x00029860
        /*1050*/ 	.short	0x010a
        /*1052*/ 	.byte	0x3f
	.zero		1


	//   ....[106]....
        /*1054*/ 	.word	0x0002e1d0
        /*1058*/ 	.word	0x00000003
        /*105c*/ 	.word	0x00029860
        /*1060*/ 	.short	0x010a
        /*1062*/ 	.byte	0x3f
	.zero		1


	//   ....[107]....
        /*1064*/ 	.word	0x0002e220
        /*1068*/ 	.word	0x00000004
        /*106c*/ 	.word	0x00029880
        /*1070*/ 	.short	0x010a
        /*1072*/ 	.byte	0x3f
	.zero		1


	//----- nvinfo : EIATTR_NUM_MBARRIERS
	.align		4
.L_362:
        /*1074*/ 	.byte	0x03, 0x38
        /*1076*/ 	.short	0x0016


	//----- nvinfo : EIATTR_EXIT_INSTR_OFFSETS
	.align		4
        /*1078*/ 	.byte	0x04, 0x1c
        /*107a*/ 	.short	(.L_364 - .L_363)


	//   ....[0]....
.L_363:
        /*107c*/ 	.word	0x0002b540


	//----- nvinfo : EIATTR_MAX_THREADS
	.align		4
.L_364:
        /*1080*/ 	.byte	0x04, 0x05
        /*1082*/ 	.short	(.L_366 - .L_365)
.L_365:
        /*1084*/ 	.word	0x00000180
        /*1088*/ 	.word	0x00000001
        /*108c*/ 	.word	0x00000001


	//----- nvinfo : EIATTR_CRS_STACK_SIZE
	.align		4
.L_366:
        /*1090*/ 	.byte	0x04, 0x1e
        /*1092*/ 	.short	(.L_368 - .L_367)
.L_367:
        /*1094*/ 	.word	0x00000000


	//----- nvinfo : EIATTR_CBANK_PARAM_SIZE
	.align		4
.L_368:
        /*1098*/ 	.byte	0x03, 0x19
        /*109a*/ 	.short	0x0a70


	//----- nvinfo : EIATTR_PARAM_CBANK
	.align		4
        /*109c*/ 	.byte	0x04, 0x0a
        /*109e*/ 	.short	(.L_370 - .L_369)
	.align		4
.L_369:
        /*10a0*/ 	.word	index@(.nv.constant0._ZN7cutlass13device_kernelIN5flash11enable_sm90INS1_16FlashAttnFwdSm90INS1_25CollectiveMainloopFwdSm90ILi2EN4cute5tupleIJNS5_1CILi1EEES8_S8_EEENS6_IJNS7_ILi128EEENS7_ILi160EEENS7_ILi192EEEEEELi128ENS_12float_e4m3_tEfNS_4arch4Sm90ELb1ELb0ELb0ELb1ELb0ELb1ELb0ELb1ELb1ELb0ELb0ELb0EEENS1_21CollectiveEpilogueFwdINS6_IJSA_SA_SB_EEES9_NS_10bfloat16_tESG_Li256ELb1ELb0ELb0ELb1EEENS1_36VarlenDynamicPersistentTileSchedulerILi128ELi160ELi256ELi128ELb0ELb0ELb1ELb1ELb1ELb1EEEEEEEEEvNT_6ParamsE)
        /*10a4*/ 	.short	0x0210
        /*10a6*/ 	.short	0x0a70


	//----- nvinfo : EIATTR_SW_WAR
	.align		4
.L_370:
        /*10a8*/ 	.byte	0x04, 0x36
        /*10aa*/ 	.short	(.L_372 - .L_371)
.L_371:
        /*10ac*/ 	.word	0x00000008
.L_372:


//--------------------- .nv.callgraph             --------------------------
	.section	.nv.callgraph,"",@"SHT_CUDA_CALLGRAPH"
	.align	4
	.sectionentsize	8
	.align		4
        /*0000*/ 	.word	0x00000000
	.align		4
        /*0004*/ 	.word	0xffffffff
	.align		4
        /*0008*/ 	.word	index@(_ZN7cutlass13device_kernelIN5flash11enable_sm90INS1_16FlashAttnFwdSm90INS1_25CollectiveMainloopFwdSm90ILi2EN4cute5tupleIJNS5_1CILi1EEES8_S8_EEENS6_IJNS7_ILi128EEENS7_ILi160EEENS7_ILi192EEEEEELi128ENS_12float_e4m3_tEfNS_4arch4Sm90ELb0ELb0ELb0ELb0ELb0ELb0ELb0ELb1ELb1ELb0ELb0ELb0EEENS1_21CollectiveEpilogueFwdINS6_IJSA_SA_SB_EEES9_NS_10bfloat16_tESG_Li256ELb0ELb0ELb0ELb1EEENS1_29StaticPersistentTileSchedulerILb0EEEEEEEEEvNT_6ParamsE)
	.align		4
        /*000c*/ 	.word	index@(__assertfail)
	.align		4
        /*0010*/ 	.word	index@(_ZN7cutlass13device_kernelIN5flash11enable_sm90INS1_16FlashAttnFwdSm90INS1_25CollectiveMainloopFwdSm90ILi2EN4cute5tupleIJNS5_1CILi2EEENS7_ILi1EEES9_EEENS6_IJNS7_ILi128EEENS7_ILi160EEENS7_ILi192EEEEEELi128ENS_12float_e4m3_tEfNS_4arch4Sm90ELb0ELb0ELb0ELb0ELb0ELb0ELb0ELb1ELb1ELb0ELb0ELb0EEENS1_21CollectiveEpilogueFwdINS6_IJSB_SB_SC_EEESA_NS_10bfloat16_tESH_Li256ELb0ELb0ELb0ELb1EEENS1_29StaticPersistentTileSchedulerILb0EEEEEEEEEvNT_6ParamsE)
	.align		4
        /*0014*/ 	.word	index@(__assertfail)
	.align		4
        /*0018*/ 	.word	index@(_ZN7cutlass13device_kernelIN5flash11enable_sm90INS1_16FlashAttnFwdSm90INS1_25CollectiveMainloopFwdSm90ILi2EN4cute5tupleIJNS5_1CILi1EEES8_S8_EEENS6_IJNS7_ILi128EEENS7_ILi160EEENS7_ILi192EEEEEELi128ENS_12float_e4m3_tEfNS_4arch4Sm90ELb0ELb0ELb0ELb1ELb0ELb0ELb0ELb1ELb1ELb0ELb0ELb0EEENS1_21CollectiveEpilogueFwdINS6_IJSA_SA_SB_EEES9_NS_10bfloat16_tESG_Li256ELb1ELb0ELb0ELb1EEENS1_36VarlenDynamicPersistentTileSchedulerILi128ELi160ELi256ELi128ELb0ELb0ELb1ELb0ELb1ELb1EEEEEEEEEvNT_6ParamsE)
	.align		4
        /*001c*/ 	.word	index@(__assertfail)
	.align		4
        /*0020*/ 	.word	index@(_ZN7cutlass13device_kernelIN5flash11enable_sm90INS1_16FlashAttnFwdSm90INS1_25CollectiveMainloopFwdSm90ILi2EN4cute5tupleIJNS5_1CILi1EEES8_S8_EEENS6_IJNS7_ILi128EEENS7_ILi160EEENS7_ILi192EEEEEELi128ENS_12float_e4m3_tEfNS_4arch4Sm90ELb0ELb0ELb0ELb1ELb0ELb1ELb0ELb1ELb1ELb0ELb0ELb0EEENS1_21CollectiveEpilogueFwdINS6_IJSA_SA_SB_EEES9_NS_10bfloat16_tESG_Li256ELb1ELb0ELb0ELb1EEENS1_36VarlenDynamicPersistentTileSchedulerILi128ELi160ELi256ELi128ELb0ELb0ELb1ELb0ELb1ELb1EEEEEEEEEvNT_6ParamsE)
	.align		4
        /*0024*/ 	.word	index@(__assertfail)
	.align		4
        /*0028*/ 	.word	index@(_ZN7cutlass13device_kernelIN5flash11enable_sm90INS1_16FlashAttnFwdSm90INS1_25CollectiveMainloopFwdSm90ILi2EN4cute5tupleIJNS5_1CILi1EEES8_S8_EEENS6_IJNS7_ILi128EEENS7_ILi160EEENS7_ILi192EEEEEELi128ENS_12float_e4m3_tEfNS_4arch4Sm90ELb0ELb1ELb0ELb0ELb0ELb0ELb0ELb1ELb1ELb0ELb0ELb0EEENS1_21CollectiveEpilogueFwdINS6_IJSA_SA_SB_EEES9_NS_10bfloat16_tESG_Li256ELb0ELb0ELb0ELb1EEENS1_30DynamicPersistentTileSchedulerILi256ELi128ELb0ELb0ELb1EEEEEEEEEvNT_6ParamsE)
	.align		4
        /*002c*/ 	.word	index@(__assertfail)
	.align		4
        /*0030*/ 	.word	index@(_ZN7cutlass13device_kernelIN5flash11enable_sm90INS1_16FlashAttnFwdSm90INS1_25CollectiveMainloopFwdSm90ILi2EN4cute5tupleIJNS5_1CILi1EEES8_S8_EEENS6_IJNS7_ILi128EEENS7_ILi160EEENS7_ILi192EEEEEELi128ENS_12float_e4m3_tEfNS_4arch4Sm90ELb0ELb1ELb0ELb1ELb0ELb0ELb0ELb1ELb1ELb0ELb0ELb0EEENS1_21CollectiveEpilogueFwdINS6_IJSA_SA_SB_EEES9_NS_10bfloat16_tESG_Li256ELb1ELb0ELb0ELb1EEENS1_36VarlenDynamicPersistentTileSchedulerILi128ELi160ELi256ELi128ELb0ELb0ELb1ELb1ELb0ELb1EEEEEEEEEvNT_6ParamsE)
	.align		4
        /*0034*/ 	.word	index@(__assertfail)
	.align		4
        /*0038*/ 	.word	index@(_ZN7cutlass13device_kernelIN5flash11enable_sm90INS1_16FlashAttnFwdSm90INS1_25CollectiveMainloopFwdSm90ILi2EN4cute5tupleIJNS5_1CILi1EEES8_S8_EEENS6_IJNS7_ILi128EEENS7_ILi160EEENS7_ILi192EEEEEELi128ENS_12float_e4m3_tEfNS_4arch4Sm90ELb0ELb1ELb0ELb1ELb0ELb1ELb0ELb1ELb1ELb0ELb0ELb0EEENS1_21CollectiveEpilogueFwdINS6_IJSA_SA_SB_EEES9_NS_10bfloat16_tESG_Li256ELb1ELb0ELb0ELb1EEENS1_36VarlenDynamicPersistentTileSchedulerILi128ELi160ELi256ELi128ELb0ELb0ELb1ELb1ELb0ELb1EEEEEEEEEvNT_6ParamsE)
	.align		4
        /*003c*/ 	.word	index@(__assertfail)
	.align		4
        /*0040*/ 	.word	index@(_ZN7cutlass13device_kernelIN5flash11enable_sm90INS1_16FlashAttnFwdSm90INS1_25CollectiveMainloopFwdSm90ILi2EN4cute5tupleIJNS5_1CILi1EEES8_S8_EEENS6_IJNS7_ILi128EEENS7_ILi160EEENS7_ILi192EEEEEELi128ENS_12float_e4m3_tEfNS_4arch4Sm90ELb1ELb0ELb0ELb0ELb0ELb0ELb0ELb1ELb1ELb0ELb0ELb0EEENS1_21CollectiveEpilogueFwdINS6_IJSA_SA_SB_EEES9_NS_10bfloat16_tESG_Li256ELb0ELb0ELb0ELb1EEENS1_30DynamicPersistentTileSchedulerILi256ELi128ELb0ELb0ELb1EEEEEEEEEvNT_6ParamsE)
	.align		4
        /*0044*/ 	.word	index@(__assertfail)
	.align		4
        /*0048*/ 	.word	index@(_ZN7cutlass13device_kernelIN5flash11enable_sm90INS1_16FlashAttnFwdSm90INS1_25CollectiveMainloopFwdSm90ILi2EN4cute5tupleIJNS5_1CILi1EEES8_S8_EEENS6_IJNS7_ILi128EEENS7_ILi160EEENS7_ILi192EEEEEELi128ENS_12float_e4m3_tEfNS_4arch4Sm90ELb1ELb0ELb0ELb1ELb0ELb0ELb0ELb1ELb1ELb0ELb0ELb0EEENS1_21CollectiveEpilogueFwdINS6_IJSA_SA_SB_EEES9_NS_10bfloat16_tESG_Li256ELb1ELb0ELb0ELb1EEENS1_36VarlenDynamicPersistentTileSchedulerILi128ELi160ELi256ELi128ELb0ELb0ELb1ELb1ELb1ELb1EEEEEEEEEvNT_6ParamsE)
	.align		4
        /*004c*/ 	.word	index@(__assertfail)
	.align		4
        /*0050*/ 	.word	index@(_ZN7cutlass13device_kernelIN5flash11enable_sm90INS1_16FlashAttnFwdSm90INS1_25CollectiveMainloopFwdSm90ILi2EN4cute5tupleIJNS5_1CILi1EEES8_S8_EEENS6_IJNS7_ILi128EEENS7_ILi160EEENS7_ILi192EEEEEELi128ENS_12float_e4m3_tEfNS_4arch4Sm90ELb1ELb0ELb0ELb1ELb0ELb1ELb0ELb1ELb1ELb0ELb0ELb0EEENS1_21CollectiveEpilogueFwdINS6_IJSA_SA_SB_EEES9_NS_10bfloat16_tESG_Li256ELb1ELb0ELb0ELb1EEENS1_36VarlenDynamicPersistentTileSchedulerILi128ELi160ELi256ELi128ELb0ELb0ELb1ELb1ELb1ELb1EEEEEEEEEvNT_6ParamsE)
	.align		4
        /*0054*/ 	.word	index@(__assertfail)
	.align		4
        /*0058*/ 	.word	0x00000000
	.align		4
        /*005c*/ 	.word	0xfffffffe
	.align		4
        /*0060*/ 	.word	0x00000000
	.align		4
        /*0064*/ 	.word	0xfffffffd
	.align		4
        /*0068*/ 	.word	0x00000000
	.align		4
        /*006c*/ 	.word	0xfffffffc


//--------------------- .nv.constant4             --------------------------
	.section	.nv.constant4,"a",@progbits
	.align	8
	.align		8
.nv.constant4:
        /*0000*/ 	.dword	__assertfail
	.align		8
        /*0008*/ 	.dword	__unnamed_1
	.align		8
        /*0010*/ 	.dword	__unnamed_2
	.align		8
        /*0018*/ 	.dword	__unnamed_3
	.align		8
        /*0020*/ 	.dword	__unnamed_4
	.align		8
        /*0028*/ 	.dword	__unnamed_5
	.align		8
        /*0030*/ 	.dword	__unnamed_6
	.align		8
        /*0038*/ 	.dword	__unnamed_7
	.align		8
        /*0040*/ 	.dword	_ZZN5flash28permute_output_fp8_VcolmajorIN4cute6TensorINS1_11ArrayEngineIN7cutlass10bfloat16_tELm64EEENS1_6LayoutINS1_5tupleIJNS8_IJNS1_1CILi2EEESA_NS9_ILi16EEEEEENS9_ILi1EEESD_EEENS8_IJNS8_IJSD_SA_NS9_ILi4EEEEEENS9_ILi0EEESH_EEEEEEEEEvRT_E9upper_map
	.align		8
        /*0048*/ 	.dword	_ZN67_INTERNAL_c28cff71_31_flash_fwd_hdimdiff_e4m3_sm90_cu_9afb97bd_41114cuda3std3__45__cpo5beginE
	.align		8
        /*0050*/ 	.dword	_ZN67_INTERNAL_c28cff71_31_flash_fwd_hdimdiff_e4m3_sm90_cu_9afb97bd_41114cuda3std3__45__cpo3endE
	.align		8
        /*0058*/ 	.dword	_ZN67_INTERNAL_c28cff71_31_flash_fwd_hdimdiff_e4m3_sm90_cu_9afb97bd_41114cuda3std3__45__cpo6cbeginE
	.align		8
        /*0060*/ 	.dword	_ZN67_INTERNAL_c28cff71_31_flash_fwd_hdimdiff_e4m3_sm90_cu_9afb97bd_41114cuda3std3__45__cpo4cendE
	.align		8
        /*0068*/ 	.dword	_ZN67_INTERNAL_c28cff71_31_flash_fwd_hdimdiff_e4m3_sm90_cu_9afb97bd_41114cuda3std3__469_GLOBAL__N__c28cff71_31_flash_fwd_hdimdiff_e4m3_sm90_cu_9afb97bd_41116ignoreE
	.align		8
        /*0070*/ 	.dword	_ZN67_INTERNAL_c28cff71_31_flash_fwd_hdimdiff_e4m3_sm90_cu_9afb97bd_41114cuda3std3__419piecewise_constructE
	.align		8
        /*0078*/ 	.dword	_ZN67_INTERNAL_c28cff71_31_flash_fwd_hdimdiff_e4m3_sm90_cu_9afb97bd_41114cuda3std3__48in_placeE
	.align		8
        /*0080*/ 	.dword	_ZN67_INTERNAL_c28cff71_31_flash_fwd_hdimdiff_e4m3_sm90_cu_9afb97bd_41114cuda3std6ranges3__45__cpo4swapE
	.align		8
        /*0088*/ 	.dword	_ZN67_INTERNAL_c28cff71_31_flash_fwd_hdimdiff_e4m3_sm90_cu_9afb97bd_41114cuda3std6ranges3__45__cpo9iter_moveE
	.align		8
        /*0090*/ 	.dword	_ZN67_INTERNAL_c28cff71_31_flash_fwd_hdimdiff_e4m3_sm90_cu_9afb97bd_41114cute7productE
	.align		8
        /*0098*/ 	.dword	_ZN67_INTERNAL_c28cff71_31_flash_fwd_hdimdiff_e4m3_sm90_cu_9afb97bd_41114cute1_E
	.align		8
        /*00a0*/ 	.dword	$str$25
	.align		8
        /*00a8*/ 	.dword	$str$26


//--------------------- .text._ZN7cutlass13device_kernelIN5flash11enable_sm90INS1_16FlashAttnFwdSm90INS1_25CollectiveMainloopFwdSm90ILi2EN4cute5tupleIJNS5_1CILi1EEES8_S8_EEENS6_IJNS7_ILi128EEENS7_ILi160EEENS7_ILi192EEEEEELi128ENS_12float_e4m3_tEfNS_4arch4Sm90ELb0ELb0ELb0ELb0ELb0ELb0ELb0ELb1ELb1ELb0ELb0ELb0EEENS1_21CollectiveEpilogueFwdINS6_IJSA_SA_SB_EEES9_NS_10bfloat16_tESG_Li256ELb0ELb0ELb0ELb1EEENS1_29StaticPersistentTileSchedulerILb0EEEEEEEEEvNT_6ParamsE --------------------------
	.section	.text._ZN7cutlass13device_kernelIN5flash11enable_sm90INS1_16FlashAttnFwdSm90INS1_25CollectiveMainloopFwdSm90ILi2EN4cute5tupleIJNS5_1CILi1EEES8_S8_EEENS6_IJNS7_ILi128EEENS7_ILi160EEENS7_ILi192EEEEEELi128ENS_12float_e4m3_tEfNS_4arch4Sm90ELb0ELb0ELb0ELb0ELb0ELb0ELb0ELb1ELb1ELb0ELb0ELb0EEENS1_21CollectiveEpilogueFwdINS6_IJSA_SA_SB_EEES9_NS_10bfloat16_tESG_Li256ELb0ELb0ELb0ELb1EEENS1_29StaticPersistentTileSchedulerILb0EEEEEEEEEvNT_6ParamsE,"ax",@progbits
	.align	128
.text._ZN7cutlass13device_kernelIN5flash11enable_sm90INS1_16FlashAttnFwdSm90INS1_25CollectiveMainloopFwdSm90ILi2EN4cute5tupleIJNS5_1CILi1EEES8_S8_EEENS6_IJNS7_ILi128EEENS7_ILi160EEENS7_ILi192EEEEEELi128ENS_12float_e4m3_tEfNS_4arch4Sm90ELb0ELb0ELb0ELb0ELb0ELb0ELb0ELb1ELb1ELb0ELb0ELb0EEENS1_21CollectiveEpilogueFwdINS6_IJSA_SA_SB_EEES9_NS_10bfloat16_tESG_Li256ELb0ELb0ELb0ELb1EEENS1_29StaticPersistentTileSchedulerILb0EEEEEEEEEvNT_6ParamsE:
        .type           _ZN7cutlass13device_kernelIN5flash11enable_sm90INS1_16FlashAttnFwdSm90INS1_25CollectiveMainloopFwdSm90ILi2EN4cute5tupleIJNS5_1CILi1EEES8_S8_EEENS6_IJNS7_ILi128EEENS7_ILi160EEENS7_ILi192EEEEEELi128ENS_12float_e4m3_tEfNS_4arch4Sm90ELb0ELb0ELb0ELb0ELb0ELb0ELb0ELb1ELb1ELb0ELb0ELb0EEENS1_21CollectiveEpilogueFwdINS6_IJSA_SA_SB_EEES9_NS_10bfloat16_tESG_Li256ELb0ELb0ELb0ELb1EEENS1_29StaticPersistentTileSchedulerILb0EEEEEEEEEvNT_6ParamsE,@function
        .size           _ZN7cutlass13device_kernelIN5flash11enable_sm90INS1_16FlashAttnFwdSm90INS1_25CollectiveMainloopFwdSm90ILi2EN4cute5tupleIJNS5_1CILi1EEES8_S8_EEENS6_IJNS7_ILi128EEENS7_ILi160EEENS7_ILi192EEEEEELi128ENS_12float_e4m3_tEfNS_4arch4Sm90ELb0ELb0ELb0ELb0ELb0ELb0ELb0ELb1ELb1ELb0ELb0ELb0EEENS1_21CollectiveEpilogueFwdINS6_IJSA_SA_SB_EEES9_NS_10bfloat16_tESG_Li256ELb0ELb0ELb0ELb1EEENS1_29StaticPersistentTileSchedulerILb0EEEEEEEEEvNT_6ParamsE,(.L_x_2667 - _ZN7cutlass13device_kernelIN5flash11enable_sm90INS1_16FlashAttnFwdSm90INS1_25CollectiveMainloopFwdSm90ILi2EN4cute5tupleIJNS5_1CILi1EEES8_S8_EEENS6_IJNS7_ILi128EEENS7_ILi160EEENS7_ILi192EEEEEELi128ENS_12float_e4m3_tEfNS_4arch4Sm90ELb0ELb0ELb0ELb0ELb0ELb0ELb0ELb1ELb1ELb0ELb0ELb0EEENS1_21CollectiveEpilogueFwdINS6_IJSA_SA_SB_EEES9_NS_10bfloat16_tESG_Li256ELb0ELb0ELb0ELb1EEENS1_29StaticPersistentTileSchedulerILb0EEEEEEEEEvNT_6ParamsE)
        .other          _ZN7cutlass13device_kernelIN5flash11enable_sm90INS1_16FlashAttnFwdSm90INS1_25CollectiveMainloopFwdSm90ILi2EN4cute5tupleIJNS5_1CILi1EEES8_S8_EEENS6_IJNS7_ILi128EEENS7_ILi160EEENS7_ILi192EEEEEELi128ENS_12float_e4m3_tEfNS_4arch4Sm90ELb0ELb0ELb0ELb0ELb0ELb0ELb0ELb1ELb1ELb0ELb0ELb0EEENS1_21CollectiveEpilogueFwdINS6_IJSA_SA_SB_EEES9_NS_10bfloat16_tESG_Li256ELb0ELb0ELb0ELb1EEENS1_29StaticPersistentTileSchedulerILb0EEEEEEEEEvNT_6ParamsE,@"STO_CUDA_ENTRY STV_DEFAULT"
_ZN7cutlass13device_kernelIN5flash11enable_sm90INS1_16FlashAttnFwdSm90INS1_25CollectiveMainloopFwdSm90ILi2EN4cute5tupleIJNS5_1CILi1EEES8_S8_EEENS6_IJNS7_ILi128EEENS7_ILi160EEENS7_ILi192EEEEEELi128ENS_12float_e4m3_tEfNS_4arch4Sm90ELb0ELb0ELb0ELb0ELb0ELb0ELb0ELb1ELb1ELb0ELb0ELb0EEENS1_21CollectiveEpilogueFwdINS6_IJSA_SA_SB_EEES9_NS_10bfloat16_tESG_Li256ELb0ELb0ELb0ELb1EEENS1_29StaticPersistentTileSchedulerILb0EEEEEEEEEvNT_6ParamsE:
[----:B------:R-:W1:Y:S02]  /*0000*/  LDC R1, c[0x0][0x28] ;  /* 0x00000a00ff017b82 */ /* 0x000e640000000800 */
[----:B-1----:R-:W-:Y:S01]  /*0010*/  VIADD R1, R1, 0xffffffd8 ;  /* 0xffffffd801017836 */ /* 0x002fe20000000000 */
[----:B------:R-:W1:Y:S01]  /*0020*/  S2R R3, SR_TID.X ;  /* 0x0000000000037919 */ /* 0x000e620000002100 */
[----:B------:R-:W-:Y:S01]  /*0030*/  ELECT P0, URZ, PT ;  /* 0x00000000003f782f */ /* 0x000fe20003800000 */
[----:B------:R-:W-:Y:S01]  /*0040*/  BSSY B0, `(.L_x_0) ;  /* 0x0000014000007945 */ /* 0x000fe20003800000 */
[--C-:B-1----:R-:W-:Y:S02]  /*0050*/  SHF.R.U32.HI R0, RZ, 0x5, R3.reuse ;  /* 0x00000005ff007819 */ /* 0x102fe40000011603 */
[----:B------:R-:W-:-:S03]  /*0060*/  SHF.R.U32.HI R18, RZ, 0x7, R3 ;  /* 0x00000007ff127819 */ /* 0x000fc60000011603 */
[----:B------:R-:W1:Y:S02]  /*0070*/  SHFL.IDX PT, R2, R0, RZ, 0x1f ;  /* 0x00001fff00027589 */ /* 0x000e6400000e0000 */
[----:B-1----:R-:W-:-:S13]  /*0080*/  ISETP.EQ.AND P0, PT, R2, RZ, P0 ;  /* 0x000000ff0200720c */ /* 0x002fda0000702270 */
[----:B------:R-:W-:Y:S05]  /*0090*/  @!P0 BRA `(.L_x_1) ;  /* 0x0000000000388947 */ /* 0x000fea0003800000 */
[----:B------:R-:W-:Y:S02]  /*00a0*/  ULDC.64 UR4, c[0x0][0x198] ;  /* 0x0000660000047ab9 */ /* 0x000fe40000000a00 */
[----:B------:R-:W-:Y:S02]  /*00b0*/  UIADD3 UR6, UP0, UR4, 0x270, URZ ;  /* 0x0000027004067890 */ /* 0x000fe4000ff1e03f */
[----:B------:R-:W-:Y:S02]  /*00c0*/  UIADD3 UR8, UP1, UR4, 0x370, URZ ;  /* 0x0000037004087890 */ /* 0x000fe4000ff3e03f */
[----:B------:R-:W-:Y:S02]  /*00d0*/  UIADD3 UR10, UP2, UR4, 0x470, URZ ;  /* 0x00000470040a7890 */ /* 0x000fe4000ff5e03f */
[----:B------:R-:W-:Y:S02]  /*00e0*/  UIADD3 UR4, UP3, UR4, 0x9f0, URZ ;  /* 0x000009f004047890 */ /* 0x000fe4000ff7e03f */
[----:B------:R-:W-:-:S02]  /*00f0*/  UIADD3.X UR7, URZ, UR5, URZ, UP0, !UPT ;  /* 0x000000053f077290 */ /* 0x000fc400087fe43f */
[----:B------:R-:W-:Y:S02]  /*0100*/  UIADD3.X UR9, URZ, UR5, URZ, UP1, !UPT ;  /* 0x000000053f097290 */ /* 0x000fe40008ffe43f */
[----:B------:R-:W-:Y:S02]  /*0110*/  UIADD3.X UR11, URZ, UR5, URZ, UP2, !UPT ;  /* 0x000000053f0b7290 */ /* 0x000fe400097fe43f */
[----:B------:R-:W-:-:S03]  /*0120*/  UIADD3.X UR5, URZ, UR5, URZ, UP3, !UPT ;  /* 0x000000053f057290 */ /* 0x000fc60009ffe43f */
[----:B------:R1:W-:Y:S02]  /*0130*/  UTMACCTL.PF [UR6] ;  /* 0x00000000060079b9 */ /* 0x0003e40008040000 */
[----:B------:R1:W-:Y:S02]  /*0140*/  UTMACCTL.PF [UR8] ;  /* 0x00000000080079b9 */ /* 0x0003e40008040000 */
[----:B------:R1:W-:Y:S02]  /*0150*/  UTMACCTL.PF [UR10] ;  /* 0x000000000a0079b9 */ /* 0x0003e40008040000 */
[----:B------:R1:W-:Y:S02]  /*0160*/  UTMACCTL.PF [UR4] ;  /* 0x00000000040079b9 */ /* 0x0003e40008040000 */
[----:B-1----:R-:W-:Y:S01]  /*0170*/  NOP ;  /* 0x0000000000007918 */ /* 0x002fe20000000000 */
.L_x_1:
[----:B------:R-:W-:Y:S05]  /*0180*/  BSYNC B0 ;  /* 0x0000000000007941 */ /* 0x000fea0003800000 */
.L_x_0:
[----:B------:R-:W-:Y:S01]  /*0190*/  VOTEU.ANY UP0, P0 ;  /* 0x00000000003f7886 */ /* 0x000fe20000000100 */
[----:B------:R-:W1:Y:S01]  /*01a0*/  SHFL.IDX PT, R3, R18, RZ, 0x1f ;  /* 0x00001fff12037589 */ /* 0x000e6200000e0000 */
[----:B------:R-:W-:Y:S01]  /*01b0*/  UMOV UR4, 0x1 ;  /* 0x0000000100047882 */ /* 0x000fe20000000000 */
[----:B------:R-:W-:Y:S01]  /*01c0*/  VOTEU.ANY UP1, P0 ;  /* 0x00000000003f7886 */ /* 0x000fe20000020100 */
[----:B------:R-:W-:Y:S01]  /*01d0*/  VOTEU.ANY UP2, P0 ;  /* 0x00000000003f7886 */ /* 0x000fe20000040100 */
[----:B------:R-:W2:Y:S01]  /*01e0*/  @UP0 S2UR UR7, SR_CgaCtaId ;  /* 0x00000000000709c3 */ /* 0x000ea20000008800 */
[----:B------:R-:W3:Y:S01]  /*01f0*/  SHFL.IDX PT, R2, R0, RZ, 0x1f ;  /* 0x00001fff00027589 */ /* 0x000ee200000e0000 */
[----:B------:R-:W-:Y:S01]  /*0200*/  @UP0 UMOV UR6, 0x400 ;  /* 0x0000040000060882 */ /* 0x000fe20000000000 */
[----:B------:R-:W-:-:S04]  /*0210*/  @UP0 UIADD3 UR4, -UR4, 0x100000, URZ ;  /* 0x0010000004040890 */ /* 0x000fc8000fffe13f */
[----:B------:R-:W-:Y:S02]  /*0220*/  @UP0 USHF.L.U32 UR5, UR4, 0xb, URZ ;  /* 0x0000000b04050899 */ /* 0x000fe4000800063f */
[----:B------:R-:W-:Y:S01]  /*0230*/  @UP0 USHF.L.U32 UR4, UR4, 0x1, URZ ;  /* 0x0000000104040899 */ /* 0x000fe2000800063f */
[----:B-1----:R-:W-:Y:S01]  /*0240*/  R2UR UR8, R3 ;  /* 0x00000000030872ca */ /* 0x002fe200000e0000 */
[----:B--2---:R-:W-:Y:S01]  /*0250*/  @UP0 ULEA UR6, UR7, UR6, 0x18 ;  /* 0x0000000607060291 */ /* 0x004fe2000f8ec03f */
[----:B---3--:R-:W-:-:S11]  /*0260*/  ISETP.NE.AND P1, PT, R2, RZ, PT ;  /* 0x000000ff0200720c */ /* 0x008fd60003f25270 */
[----:B------:R-:W-:Y:S01]  /*0270*/  UISETP.NE.AND UP0, UPT, UR8, URZ, UPT ;  /* 0x0000003f0800728c */ /* 0x000fe2000bf05270 */
[----:B------:R-:W1:Y:S02]  /*0280*/  FENCE.VIEW.ASYNC.S ;  /* 0x00000000000073c6 */ /* 0x000e640000000000 */
[----:B-1----:R1:W2:Y:S01]  /*0290*/  @UP1 SYNCS.EXCH.64 URZ, [UR6+0x29800], UR4 ;  /* 0x02980004063f15b2 */ /* 0x0022a20008000100 */
[----:B------:R1:W3:Y:S01]  /*02a0*/  @UP2 SYNCS.EXCH.64 URZ, [UR6+0x29820], UR4 ;  /* 0x02982004063f25b2 */ /* 0x0002e20008000100 */
[----:B------:R-:W-:Y:S06]  /*02b0*/  @P1 BRA `(.L_x_2) ;  /* 0x0000000000481947 */ /* 0x000fec0003800000 */
[----:B-1----:R-:W1:Y:S01]  /*02c0*/  S2UR UR5, SR_CgaCtaId ;  /* 0x00000000000579c3 */ /* 0x002e620000008800 */
[----:B------:R-:W-:Y:S01]  /*02d0*/  UMOV UR4, 0x400 ;  /* 0x0000040000047882 */ /* 0x000fe20000000000 */
[----:B------:R-:W-:Y:S01]  /*02e0*/  UMOV UR6, 0x1 ;  /* 0x0000000100067882 */ /* 0x000fe20000000000 */
[----:B------:R-:W-:Y:S01]  /*02f0*/  UMOV UR9, 0x2 ;  /* 0x0000000200097882 */ /* 0x000fe20000000000 */
[----:B------:R-:W-:-:S04]  /*0300*/  UIADD3 UR6, -UR6, 0x100000, URZ ;  /* 0x0010000006067890 */ /* 0x000fc8000fffe13f */
[----:B------:R-:W-:Y:S02]  /*0310*/  USHF.L.U32 UR7, UR6, 0xb, URZ ;  /* 0x0000000b06077899 */ /* 0x000fe4000800063f */
[----:B------:R-:W-:Y:S01]  /*0320*/  USHF.L.U32 UR6, UR6, 0x1, URZ ;  /* 0x0000000106067899 */ /* 0x000fe2000800063f */
[----:B------:R-:W-:Y:S01]  /*0330*/  ELECT P0, URZ, PT ;  /* 0x00000000003f782f */ /* 0x000fe20003800000 */
[----:B-1----:R-:W-:Y:S02]  /*0340*/  ULEA UR8, UR5, UR4, 0x18 ;  /* 0x0000000405087291 */ /* 0x002fe4000f8ec03f */
[----:B------:R-:W-:-:S04]  /*0350*/  UIADD3 UR4, -UR9, 0x100000, URZ ;  /* 0x0010000009047890 */ /* 0x000fc8000fffe13f */
[----:B------:R-:W-:Y:S02]  /*0360*/  USHF.L.U32 UR5, UR4, 0xb, URZ ;  /* 0x0000000b04057899 */ /* 0x000fe4000800063f */
[----:B------:R-:W-:Y:S01]  /*0370*/  USHF.L.U32 UR4, UR4, 0x1, URZ ;  /* 0x0000000104047899 */ /* 0x000fe2000800063f */
[----:B------:R-:W1:Y:S03]  /*0380*/  FENCE.VIEW.ASYNC.S ;  /* 0x00000000000073c6 */ /* 0x000e660000000000 */
[----:B-1----:R4:W1:Y:S08]  /*0390*/  SYNCS.EXCH.64 URZ, [UR8+0x29830], UR6 ;  /* 0x02983006083f75b2 */ /* 0x0028700008000100 */
[----:B------:R4:W1:Y:S01]  /*03a0*/  SYNCS.EXCH.64 URZ, [UR8+0x29840], UR4 ;  /* 0x02984004083f75b2 */ /* 0x0008620008000100 */
[----:B------:R4:W1:Y:S01]  /*03b0*/  SYNCS.EXCH.64 URZ, [UR8+0x29838], UR6 ;  /* 0x02983806083f75b2 */ /* 0x0008620008000100 */
[----:B------:R4:W1:Y:S02]  /*03c0*/  SYNCS.EXCH.64 URZ, [UR8+0x29848], UR4 ;  /* 0x02984804083f75b2 */ /* 0x0008640008000100 */
[----:B----4-:R-:W-:Y:S01]  /*03d0*/  NOP ;  /* 0x0000000000007918 */ /* 0x010fe20000000000 */
.L_x_2:
[----:B------:R-:W4:Y:S01]  /*03e0*/  SHFL.IDX PT, R2, R0, RZ, 0x1f ;  /* 0x00001fff00027589 */ /* 0x000f2200000e0000 */
[----:B------:R-:W-:Y:S01]  /*03f0*/  NOP ;  /* 0x0000000000007918 */ /* 0x000fe20000000000 */
[----:B----4-:R-:W-:-:S13]  /*0400*/  ISETP.NE.AND P0, PT, R2, RZ, PT ;  /* 0x000000ff0200720c */ /* 0x010fda0003f05270 */
[----:B------:R-:W-:Y:S05]  /*0410*/  @P0 BRA `(.L_x_3) ;  /* 0x0000000000480947 */ /* 0x000fea0003800000 */
[----:B-1----:R-:W1:Y:S01]  /*0420*/  S2UR UR5, SR_CgaCtaId ;  /* 0x00000000000579c3 */ /* 0x002e620000008800 */
[----:B------:R-:W-:Y:S01]  /*0430*/  UMOV UR4, 0x400 ;  /* 0x0000040000047882 */ /* 0x000fe20000000000 */
[----:B------:R-:W-:Y:S01]  /*0440*/  UMOV UR6, 0x80 ;  /* 0x0000008000067882 */ /* 0x000fe20000000000 */
[----:B------:R-:W-:Y:S01]  /*0450*/  UMOV UR7, 0x100 ;  /* 0x0000010000077882 */ /* 0x000fe20000000000 */
[----:B------:R-:W-:Y:S01]  /*0460*/  ELECT P0, URZ, PT ;  /* 0x00000000003f782f */ /* 0x000fe20003800000 */
[----:B-1----:R-:W-:Y:S02]  /*0470*/  ULEA UR8, UR5, UR4, 0x18 ;  /* 0x0000000405087291 */ /* 0x002fe4000f8ec03f */
[----:B------:R-:W-:-:S04]  /*0480*/  UIADD3 UR4, -UR6, 0x100000, URZ ;  /* 0x0010000006047890 */ /* 0x000fc8000fffe13f */
[----:B------:R-:W-:Y:S02]  /*0490*/  USHF.L.U32 UR5, UR4, 0xb, URZ ;  /* 0x0000000b04057899 */ /* 0x000fe4000800063f */
[----:B------:R-:W-:Y:S02]  /*04a0*/  USHF.L.U32 UR4, UR4, 0x1, URZ ;  /* 0x0000000104047899 */ /* 0x000fe4000800063f */
        /* <DEDUP_REMOVED lines=9> */
.L_x_3:
[----:B------:R-:W4:Y:S01]  /*0540*/  SHFL.IDX PT, R2, R0, RZ, 0x1f ;  /* 0x00001fff00027589 */ /* 0x000f2200000e0000 */
[----:B------:R-:W-:Y:S01]  /*0550*/  NOP ;  /* 0x0000000000007918 */ /* 0x000fe20000000000 */
[----:B----4-:R-:W-:-:S13]  /*0560*/  ISETP.NE.AND P0, PT, R2, RZ, PT ;  /* 0x000000ff0200720c */ /* 0x010fda0003f05270 */
[----:B------:R-:W-:Y:S05]  /*0570*/  @P0 BRA `(.L_x_4) ;  /* 0x0000000000380947 */ /* 0x000fea0003800000 */
[----:B-1----:R-:W1:Y:S01]  /*0580*/  S2UR UR5, SR_CgaCtaId ;  /* 0x00000000000579c3 */ /* 0x002e620000008800 */
[----:B------:R-:W-:Y:S01]  /*0590*/  UMOV UR4, 0x400 ;  /* 0x0000040000047882 */ /* 0x000fe20000000000 */
[----:B------:R-:W-:Y:S01]  /*05a0*/  UMOV UR7, 0x1 ;  /* 0x0000000100077882 */ /* 0x000fe20000000000 */
[----:B------:R-:W-:Y:S01]  /*05b0*/  ELECT P0, URZ, PT ;  /* 0x00000000003f782f */ /* 0x000fe20003800000 */
[----:B-1----:R-:W-:Y:S02]  /*05c0*/  ULEA UR6, UR5, UR4, 0x18 ;  /* 0x0000000405067291 */ /* 0x002fe4000f8ec03f */
[----:B------:R-:W-:-:S04]  /*05d0*/  UIADD3 UR4, -UR7, 0x100000, URZ ;  /* 0x0010000007047890 */ /* 0x000fc8000fffe13f */
[----:B------:R-:W-:Y:S02]  /*05e0*/  USHF.L.U32 UR5, UR4, 0xb, URZ ;  /* 0x0000000b04057899 */ /* 0x000fe4000800063f */
[----:B------:R-:W-:Y:S01]  /*05f0*/  USHF.L.U32 UR4, UR4, 0x1, URZ ;  /* 0x0000000104047899 */ /* 0x000fe2000800063f */
[----:B------:R-:W1:Y:S11]  /*0600*/  FENCE.VIEW.ASYNC.S ;  /* 0x00000000000073c6 */ /* 0x000e760000000000 */
[----:B-1----:R4:W1:Y:S01]  /*0610*/  SYNCS.EXCH.64 URZ, [UR6+0x29870], UR4 ;  /* 0x02987004063f75b2 */ /* 0x0028620008000100 */
[----:B------:R4:W1:Y:S01]  /*0620*/  SYNCS.EXCH.64 URZ, [UR6+0x29880], UR4 ;  /* 0x02988004063f75b2 */ /* 0x0008620008000100 */
[----:B------:R4:W1:Y:S01]  /*0630*/  SYNCS.EXCH.64 URZ, [UR6+0x29878], UR4 ;  /* 0x02987804063f75b2 */ /* 0x0008620008000100 */
[----:B------:R4:W1:Y:S02]  /*0640*/  SYNCS.EXCH.64 URZ, [UR6+0x29888], UR4 ;  /* 0x02988804063f75b2 */ /* 0x0008640008000100 */
[----:B----4-:R-:W-:Y:S01]  /*0650*/  NOP ;  /* 0x0000000000007918 */ /* 0x010fe20000000000 */
.L_x_4:
        /* <DEDUP_REMOVED lines=22> */
.L_x_5:
        /* <DEDUP_REMOVED lines=22> */
.L_x_6:
[----:B------:R-:W-:Y:S01]  /*0920*/  PLOP3.LUT P0, PT, PT, PT, UP0, 0x80, 0x0 ;  /* 0x000000000000781c */ /* 0x000fe20003f0f008 */
[----:B------:R-:W-:Y:S01]  /*0930*/  UMOV UR46, 0x1 ;  /* 0x00000001002e7882 */ /* 0x000fe20000000000 */
[----:B------:R-:W-:Y:S01]  /*0940*/  NOP ;  /* 0x0000000000007918 */ /* 0x000fe20000000000 */
[----:B------:R-:W-:Y:S01]  /*0950*/  USEL UR46, UR46, 0x2, !UP0 ;  /* 0x000000022e2e7887 */ /* 0x000fe2000c000000 */
[----:B------:R-:W-:Y:S01]  /*0960*/  ULDC.64 UR50, c[0x0][0x208] ;  /* 0x0000820000327ab9 */ /* 0x000fe20000000a00 */
[----:B-123--:R-:W-:Y:S08]  /*0970*/  BAR.SYNC.DEFER_BLOCKING 0x0 ;  /* 0x0000000000007b1d */ /* 0x00eff00000010000 */
[----:B------:R-:W-:Y:S05]  /*0980*/  @!P0 BRA `(.L_x_7) ;  /* 0x0000008400948947 */ /* 0x000fea0003800000 */
.L_x_8:
[----:B------:R-:W-:-:S08]  /*0990*/  NOP ;  /* 0x0000000000007918 */ /* 0x000fd00000000000 */
[----:B------:R-:W1:Y:S02]  /*09a0*/  USETMAXREG.TRY_ALLOC.CTAPOOL UP0, 0xf0 ;  /* 0x000000f0000079c8 */ /* 0x000e640008000600 */
[----:B-1----:R-:W-:-:S13]  /*09b0*/  PLOP3.LUT P0, PT, PT, PT, UP0, 0x80, 0x0 ;  /* 0x000000000000781c */ /* 0x002fda0003f0f008 */
[----:B------:R-:W-:Y:S05]  /*09c0*/  @!P0 BRA `(.L_x_8) ;  /* 0xfffffffc00f08947 */ /* 0x000fea000383ffff */
[----:B------:R-:W1:Y:S01]  /*09d0*/  S2R R2, SR_TID.X ;  /* 0x0000000000027919 */ /* 0x000e620000002100 */
[----:B------:R-:W2:Y:S08]  /*09e0*/  S2UR UR48, SR_CTAID.X ;  /* 0x00000000003079c3 */ /* 0x000eb00000002500 */
[----:B------:R-:W-:Y:S06]  /*09f0*/  BAR.ARV 0x8, 0x120 ;  /* 0x0204800000007b1d */ /* 0x000fec0000002000 */
[----:B-1----:R-:W-:-:S04]  /*0a00*/  LOP3.LUT R0, R2, 0xffffff80, RZ, 0xc0, !PT ;  /* 0xffffff8002007812 */ /* 0x002fc800078ec0ff */
[----:B------:R-:W-:Y:S02]  /*0a10*/  ISETP.NE.AND P0, PT, R0, 0x80, PT ;  /* 0x000000800000780c */ /* 0x000fe40003f05270 */
[----:B------:R-:W2:Y:S11]  /*0a20*/  LDC R0, c[0x0][0xda4] ;  /* 0x00036900ff007b82 */ /* 0x000eb60000000800 */
[----:B------:R-:W-:Y:S06]  /*0a30*/  @!P0 BAR.ARV 0x9, 0x100 ;  /* 0x0244000000008b1d */ /* 0x000fec0000002000 */
[----:B--2---:R-:W-:-:S13]  /*0a40*/  ISETP.LE.AND P0, PT, R0, UR48, PT ;  /* 0x0000003000007c0c */ /* 0x004fda000bf03270 */
[----:B------:R-:W-:Y:S05]  /*0a50*/  @P0 EXIT ;  /* 0x000000000000094d */ /* 0x000fea0003800000 */
[----:B------:R-:W-:Y:S01]  /*0a60*/  VIADD R0, R2, 0xffffff80 ;  /* 0xffffff8002007836 */ /* 0x000fe20000000000 */
[----:B------:R-:W1:Y:S01]  /*0a70*/  S2UR UR37, SR_CgaCtaId ;  /* 0x00000000002579c3 */ /* 0x000e620000008800 */
[----:B------:R-:W-:Y:S01]  /*0a80*/  UMOV UR38, 0x400 ;  /* 0x0000040000267882 */ /* 0x000fe20000000000 */
[----:B------:R-:W-:Y:S01]  /*0a90*/  IMAD.MOV.U32 R168, RZ, RZ, -0x2 ;  /* 0xfffffffeffa87424 */ /* 0x000fe200078e00ff */
[----:B------:R-:W-:Y:S01]  /*0aa0*/  ULOP3.LUT UR47, UR46, 0x1, URZ, 0xfc, !UPT ;  /* 0x000000012e2f7892 */ /* 0x000fe2000f8efc3f */
[----:B------:R-:W-:Y:S01]  /*0ab0*/  SHF.R.S32.HI R3, RZ, 0x1f, R0 ;  /* 0x0000001fff037819 */ /* 0x000fe20000011400 */
[----:B------:R-:W-:Y:S01]  /*0ac0*/  ULDC.64 UR54, c[0x0][0x198] ;  /* 0x0000660000367ab9 */ /* 0x000fe20000000a00 */
[----:B------:R-:W-:Y:S01]  /*0ad0*/  UMOV UR39, URZ ;  /* 0x0000003f00277c82 */ /* 0x000fe20008000000 */
[----:B------:R-:W-:Y:S01]  /*0ae0*/  UMOV UR36, URZ ;  /* 0x0000003f00247c82 */ /* 0x000fe20008000000 */
[CC--:B------:R-:W-:Y:S01]  /*0af0*/  LEA.HI R4, R3.reuse, R0.reuse, RZ, 0x7 ;  /* 0x0000000003047211 */ /* 0x0c0fe200078f38ff */
[----:B------:R-:W2:Y:S01]  /*0b00*/  S2UR UR6, SR_SWINHI ;  /* 0x00000000000679c3 */ /* 0x000ea20000002f00 */
[----:B------:R-:W-:Y:S01]  /*0b10*/  LEA.HI R7, R3, R0, RZ, 0x4 ;  /* 0x0000000003077211 */ /* 0x000fe200078f20ff */
[----:B------:R-:W-:Y:S01]  /*0b20*/  UMOV UR52, URZ ;  /* 0x0000003f00347c82 */ /* 0x000fe20008000000 */
[----:B------:R-:W-:-:S02]  /*0b30*/  LOP3.LUT R5, R4, 0xffffff80, RZ, 0xc0, !PT ;  /* 0xffffff8004057812 */ /* 0x000fc400078ec0ff */
[----:B------:R-:W-:Y:S02]  /*0b40*/  SHF.R.S32.HI R8, RZ, 0x4, R7 ;  /* 0x00000004ff087819 */ /* 0x000fe40000011407 */
[----:B------:R-:W-:Y:S01]  /*0b50*/  LEA.HI R22, R3, R0, RZ, 0x5 ;  /* 0x0000000003167211 */ /* 0x000fe200078f28ff */
[C---:B------:R-:W-:Y:S01]  /*0b60*/  IMAD.IADD R2, R0.reuse, 0x1, -R5 ;  /* 0x0000000100027824 */ /* 0x040fe200078e0a05 */
[C---:B------:R-:W-:Y:S02]  /*0b70*/  LEA.HI R3, R7.reuse, R8, RZ, 0x1 ;  /* 0x0000000807037211 */ /* 0x040fe400078f08ff */
[----:B------:R-:W-:Y:S02]  /*0b80*/  LOP3.LUT R7, R7, 0x3fffff0, RZ, 0xc0, !PT ;  /* 0x03fffff007077812 */ /* 0x000fe400078ec0ff */
[----:B------:R-:W-:Y:S02]  /*0b90*/  SHF.R.S32.HI R5, RZ, 0x1f, R2 ;  /* 0x0000001fff057819 */ /* 0x000fe40000011402 */
[----:B------:R-:W-:Y:S01]  /*0ba0*/  LOP3.LUT R3, R3, 0x1ffffffe, RZ, 0xc0, !PT ;  /* 0x1ffffffe03037812 */ /* 0x000fe200078ec0ff */
[----:B------:R-:W-:Y:S01]  /*0bb0*/  IMAD.IADD R7, R0, 0x1, -R7 ;  /* 0x0000000100077824 */ /* 0x000fe200078e0a07 */
[----:B------:R-:W-:Y:S01]  /*0bc0*/  LEA.HI R6, R5, R2, RZ, 0x2 ;  /* 0x0000000205067211 */ /* 0x000fe200078f10ff */
[----:B-1----:R-:W-:Y:S01]  /*0bd0*/  ULEA UR38, UR37, UR38, 0x18 ;  /* 0x0000002625267291 */ /* 0x002fe2000f8ec03f */
[----:B------:R-:W-:Y:S01]  /*0be0*/  SHF.R.S32.HI R22, RZ, 0x5, R22 ;  /* 0x00000005ff167819 */ /* 0x000fe20000011416 */
[----:B------:R-:W-:Y:S01]  /*0bf0*/  IMAD.IADD R3, R8, 0x1, -R3 ;  /* 0x0000000108037824 */ /* 0x000fe200078e0a03 */
[----:B------:R-:W-:-:S02]  /*0c00*/  SHF.R.S32.HI R9, RZ, 0x2, R6 ;  /* 0x00000002ff097819 */ /* 0x000fc40000011406 */
[----:B------:R-:W-:Y:S01]  /*0c10*/  SHF.R.S32.HI R10, RZ, 0x1f, R6 ;  /* 0x0000001fff0a7819 */ /* 0x000fe20000011406 */
[----:B------:R-:W-:Y:S01]  /*0c20*/  IMAD R0, R22, 0x10, R7 ;  /* 0x0000001016007824 */ /* 0x000fe200078e0207 */
[----:B------:R-:W-:Y:S01]  /*0c30*/  SHF.R.S32.HI R19, RZ, 0x7, R4 ;  /* 0x00000007ff137819 */ /* 0x000fe20000011404 */
[----:B------:R-:W-:Y:S01]  /*0c40*/  UMOV UR4, UR38 ;  /* 0x0000002600047c82 */ /* 0x000fe20008000000 */
[----:B--2---:R-:W-:Y:S01]  /*0c50*/  UMOV UR5, UR6 ;  /* 0x0000000600057c82 */ /* 0x004fe20008000000 */
[----:B------:R-:W-:Y:S01]  /*0c60*/  LEA.HI R10, R10, R9, RZ, 0x3 ;  /* 0x000000090a0a7211 */ /* 0x000fe200078f18ff */
[----:B------:R-:W-:Y:S01]  /*0c70*/  IMAD R7, R0, 0x8, R3 ;  /* 0x0000000800077824 */ /* 0x000fe200078e0203 */
[----:B------:R-:W-:Y:S01]  /*0c80*/  LEA.HI R4, R4, R19, RZ, 0x1 ;  /* 0x0000001304047211 */ /* 0x000fe200078f08ff */
[----:B------:R-:W-:Y:S01]  /*0c90*/  IMAD.U32 R16, RZ, RZ, UR4 ;  /* 0x00000004ff107e24 */ /* 0x000fe2000f8e00ff */
[----:B------:R-:W-:Y:S01]  /*0ca0*/  LOP3.LUT R10, R10, 0xfffffff8, RZ, 0xc0, !PT ;  /* 0xfffffff80a0a7812 */ /* 0x000fe200078ec0ff */
[----:B------:R-:W-:Y:S01]  /*0cb0*/  IMAD.U32 R17, RZ, RZ, UR5 ;  /* 0x00000005ff117e24 */ /* 0x000fe2000f8e00ff */
[----:B------:R-:W-:-:S02]  /*0cc0*/  LEA.HI R5, R5, R2, RZ, 0x5 ;  /* 0x0000000205057211 */ /* 0x000fc400078f28ff */
[----:B------:R-:W-:Y:S01]  /*0cd0*/  LOP3.LUT R3, R6, 0x7ffffffc, RZ, 0xc0, !PT ;  /* 0x7ffffffc06037812 */ /* 0x000fe200078ec0ff */
[----:B------:R-:W-:Y:S01]  /*0ce0*/  IMAD.IADD R9, R9, 0x1, -R10 ;  /* 0x0000000109097824 */ /* 0x000fe200078e0a0a */
[----:B------:R-:W-:Y:S02]  /*0cf0*/  LOP3.LUT R4, R4, 0x3fffffe, RZ, 0xc0, !PT ;  /* 0x03fffffe04047812 */ /* 0x000fe400078ec0ff */
[----:B------:R-:W-:Y:S01]  /*0d00*/  SHF.R.S32.HI R0, RZ, 0x5, R5 ;  /* 0x00000005ff007819 */ /* 0x000fe20000011405 */
[----:B------:R-:W-:Y:S02]  /*0d10*/  IMAD.IADD R3, R2, 0x1, -R3 ;  /* 0x0000000102037824 */ /* 0x000fe400078e0a03 */
[----:B------:R-:W-:Y:S02]  /*0d20*/  IMAD.SHL.U32 R5, R7, 0x8, RZ ;  /* 0x0000000807057824 */ /* 0x000fe400078e00ff */
[----:B------:R-:W-:Y:S02]  /*0d30*/  IMAD R9, R0, 0x10, R9 ;  /* 0x0000001000097824 */ /* 0x000fe400078e0209 */
[----:B------:R-:W-:-:S02]  /*0d40*/  IMAD.IADD R4, R19, 0x1, -R4 ;  /* 0x0000000113047824 */ /* 0x000fc400078e0a04 */
[----:B------:R-:W-:Y:S02]  /*0d50*/  IMAD R168, R3, R168, 0xa0 ;  /* 0x000000a003a87424 */ /* 0x000fe400078e02a8 */
[----:B------:R-:W-:-:S04]  /*0d60*/  IMAD.WIDE R16, R5, 0x2, R16 ;  /* 0x0000000205107825 */ /* 0x000fc800078e0210 */
[----:B------:R-:W-:-:S07]  /*0d70*/  IMAD R23, R4, 0x40, R9 ;  /* 0x0000004004177824 */ /* 0x000fce00078e0209 */
.L_x_33:
[----:B------:R-:W-:Y:S01]  /*0d80*/  ULDC UR4, c[0x0][0xda8] ;  /* 0x00036a0000047ab9 */ /* 0x000fe20000000800 */
[----:B------:R-:W-:Y:S01]  /*0d90*/  ULDC UR43, c[0x0][0xdb4] ;  /* 0x00036d00002b7ab9 */ /* 0x000fe20000000800 */
[----:B------:R-:W-:Y:S01]  /*0da0*/  UISETP.NE.AND UP1, UPT, UR4, 0x1, UPT ;  /* 0x000000010400788c */ /* 0x000fe2000bf25270 */
[----:B------:R-:W-:Y:S01]  /*0db0*/  IMAD.MOV.U32 R3, RZ, RZ, 0x3f800000 ;  /* 0x3f800000ff037424 */ /* 0x000fe200078e00ff */
[----:B------:R-:W-:Y:S01]  /*0dc0*/  UISETP.NE.AND UP2, UPT, UR43, 0x1, UPT ;  /* 0x000000012b00788c */ /* 0x000fe2000bf45270 */
[----:B------:R-:W-:Y:S01]  /*0dd0*/  IMAD.MOV.U32 R0, RZ, RZ, 0x3f800000 ;  /* 0x3f800000ff007424 */ /* 0x000fe200078e00ff */
[----:B------:R-:W-:Y:S01]  /*0de0*/  ULDC.64 UR4, c[0x0][0x990] ;  /* 0x0002640000047ab9 */ /* 0x000fe20000000a00 */
[----:B------:R-:W-:Y:S01]  /*0df0*/  UMOV UR45, UR48 ;  /* 0x00000030002d7c82 */ /* 0x000fe20008000000 */
[----:B------:R-:W-:Y:S01]  /*0e00*/  UISETP.NE.U32.AND UP0, UPT, UR4, URZ, UPT ;  /* 0x0000003f0400728c */ /* 0x000fe2000bf05070 */
[----:B-1----:R-:W1:Y:S01]  /*0e10*/  SHFL.IDX PT, R8, R19, RZ, 0x1f ;  /* 0x00001fff13087589 */ /* 0x002e6200000e0000 */
[----:B------:R-:W-:-:S02]  /*0e20*/  ULDC UR56, c[0x0][0x404] ;  /* 0x0001010000387ab9 */ /* 0x000fc40000000800 */
[----:B------:R-:W-:Y:S01]  /*0e30*/  UISETP.NE.AND.EX UP0, UPT, UR5, URZ, UPT, UP0 ;  /* 0x0000003f0500728c */ /* 0x000fe2000bf05300 */
[----:B------:R-:W-:Y:S01]  /*0e40*/  @UP1 ULDC UR6, c[0x0][0xdac] ;  /* 0x00036b0000061ab9 */ /* 0x000fe20000000800 */
[----:B------:R-:W-:Y:S01]  /*0e50*/  @UP1 ULDC UR8, c[0x0][0xdb0] ;  /* 0x00036c0000081ab9 */ /* 0x000fe20000000800 */
[----:B------:R-:W-:Y:S01]  /*0e60*/  UIMAD.WIDE.U32 UR6, UR48, UR6, URZ ;  /* 0x00000006300672a5 */ /* 0x000fe2000f8e003f */
[----:B------:R-:W-:Y:S02]  /*0e70*/  @UP2 ULDC.64 UR10, c[0x0][0xdb8] ;  /* 0x00036e00000a2ab9 */ /* 0x000fe40000000a00 */
[----:B------:R-:W-:Y:S01]  /*0e80*/  PLOP3.LUT P0, PT, PT, PT, UP0, 0x80, 0x0 ;  /* 0x000000000000781c */ /* 0x000fe20003f0f008 */
[----:B------:R-:W-:-:S03]  /*0e90*/  @UP1 USHF.R.U32.HI UR45, URZ, UR8, UR7 ;  /* 0x000000083f2d1299 */ /* 0x000fc60008011607 */
[----:B------:R-:W-:Y:S01]  /*0ea0*/  ULDC.64 UR6, c[0x0][0x998] ;  /* 0x0002660000067ab9 */ /* 0x000fe20000000a00 */
[----:B------:R-:W-:Y:S02]  /*0eb0*/  UIMAD.WIDE.U32 UR8, UR45, UR10, URZ ;  /* 0x0000000a2d0872a5 */ /* 0x000fe4000f8e003f */
[----:B------:R-:W-:Y:S01]  /*0ec0*/  UISETP.NE.U32.AND UP1, UPT, UR6, URZ, UPT ;  /* 0x0000003f0600728c */ /* 0x000fe2000bf25070 */
[----:B------:R-:W-:Y:S01]  /*0ed0*/  ULDC UR10, c[0x0][0x428] ;  /* 0x00010a00000a7ab9 */ /* 0x000fe20000000800 */
[----:B------:R-:W-:Y:S02]  /*0ee0*/  UMOV UR44, UR45 ;  /* 0x0000002d002c7c82 */ /* 0x000fe40008000000 */
[----:B------:R-:W-:Y:S02]  /*0ef0*/  UISETP.NE.AND.EX UP1, UPT, UR7, URZ, UPT, UP1 ;  /* 0x0000003f0700728c */ /* 0x000fe4000bf25310 */
[----:B------:R-:W-:Y:S02]  /*0f00*/  @UP2 USHF.R.U32.HI UR44, URZ, UR11, UR9 ;  /* 0x0000000b3f2c2299 */ /* 0x000fe40008011609 */
[----:B------:R-:W-:-:S02]  /*0f10*/  UISETP.NE.AND UP2, UPT, UR10, 0x1, UPT ;  /* 0x000000010a00788c */ /* 0x000fc4000bf45270 */
[----:B------:R-:W-:Y:S01]  /*0f20*/  @UP0 USHF.R.S32.HI UR8, URZ, 0x1f, UR44 ;  /* 0x0000001f3f080899 */ /* 0x000fe2000801142c */
[----:B------:R-:W-:Y:S01]  /*0f30*/  PLOP3.LUT P1, PT, PT, PT, UP1, 0x80, 0x0 ;  /* 0x000000000000781c */ /* 0x000fe20003f2f018 */
[----:B------:R-:W-:Y:S01]  /*0f40*/  @UP0 ULDC.64 UR14, c[0x0][0x9a8] ;  /* 0x00026a00000e0ab9 */ /* 0x000fe20000000a00 */
[----:B------:R-:W-:Y:S02]  /*0f50*/  UIADD3 UR11, -UR44, URZ, URZ ;  /* 0x0000003f2c0b7290 */ /* 0x000fe4000fffe13f */
[----:B------:R-:W-:Y:S02]  /*0f60*/  @UP0 UIMAD UR10, UR8, UR14, URZ ;  /* 0x0000000e080a02a4 */ /* 0x000fe4000f8e023f */
[----:B------:R-:W-:Y:S02]  /*0f70*/  @UP0 UIMAD.WIDE.U32 UR8, UR44, UR14, URZ ;  /* 0x0000000e2c0802a5 */ /* 0x000fe4000f8e003f */
[----:B------:R-:W-:Y:S02]  /*0f80*/  UIMAD UR43, UR43, UR11, UR45 ;  /* 0x0000000b2b2b72a4 */ /* 0x000fe4000f8e022d */
[----:B------:R-:W-:Y:S01]  /*0f90*/  @UP1 USHF.R.S32.HI UR14, URZ, 0x1f, UR44 ;  /* 0x0000001f3f0e1899 */ /* 0x000fe2000801142c */
[----:B------:R-:W-:Y:S01]  /*0fa0*/  @UP1 ULDC.64 UR16, c[0x0][0x9b8] ;  /* 0x00026e0000101ab9 */ /* 0x000fe20000000a00 */
[----:B------:R-:W-:Y:S01]  /*0fb0*/  @UP0 UIMAD UR15, UR44, UR15, UR10 ;  /* 0x0000000f2c0f02a4 */ /* 0x000fe2000f8e020a */
[----:B------:R-:W-:Y:S01]  /*0fc0*/  @UP2 ULDC UR12, c[0x0][0x42c] ;  /* 0x00010b00000c2ab9 */ /* 0x000fe20000000800 */
[----:B------:R-:W-:-:S02]  /*0fd0*/  @UP1 UIMAD.WIDE.U32 UR10, UR44, UR16, URZ ;  /* 0x000000102c0a12a5 */ /* 0x000fc4000f8e003f */
[----:B------:R-:W-:Y:S02]  /*0fe0*/  UIMAD.WIDE.U32 UR12, UR43, UR12, URZ ;  /* 0x0000000c2b0c72a5 */ /* 0x000fe4000f8e003f */
[----:B------:R-:W-:Y:S01]  /*0ff0*/  @UP1 UIMAD UR16, UR14, UR16, URZ ;  /* 0x000000100e1012a4 */ /* 0x000fe2000f8e023f */
[----:B------:R-:W-:Y:S02]  /*1000*/  @UP2 ULDC UR18, c[0x0][0x430] ;  /* 0x00010c0000122ab9 */ /* 0x000fe40000000800 */
[----:B------:R-:W-:Y:S01]  /*1010*/  UMOV UR14, UR43 ;  /* 0x0000002b000e7c82 */ /* 0x000fe20008000000 */
[----:B------:R-:W-:Y:S02]  /*1020*/  @UP2 USHF.R.U32.HI UR14, URZ, UR18, UR13 ;  /* 0x000000123f0e2299 */ /* 0x000fe4000801160d */
[----:B------:R-:W-:Y:S02]  /*1030*/  @UP1 UIMAD UR16, UR44, UR17, UR16 ;  /* 0x000000112c1012a4 */ /* 0x000fe4000f8e0210 */
[----:B------:R-:W-:-:S02]  /*1040*/  @UP0 USHF.R.S32.HI UR12, URZ, 0x1f, UR14 ;  /* 0x0000001f3f0c0899 */ /* 0x000fc4000801140e */
[----:B------:R-:W-:Y:S01]  /*1050*/  @UP1 USHF.R.S32.HI UR13, URZ, 0x1f, UR14 ;  /* 0x0000001f3f0d1899 */ /* 0x000fe2000801140e */
[----:B------:R-:W-:Y:S01]  /*1060*/  @UP0 ULDC.64 UR18, c[0x0][0x9b0] ;  /* 0x00026c0000120ab9 */ /* 0x000fe20000000a00 */
[----:B------:R-:W-:Y:S02]  /*1070*/  @UP1 UIADD3 UR11, UR11, UR16, URZ ;  /* 0x000000100b0b1290 */ /* 0x000fe4000fffe03f */
[----:B------:R-:W-:Y:S01]  /*1080*/  @UP0 UIADD3 UR9, UR9, UR15, URZ ;  /* 0x0000000f09090290 */ /* 0x000fe2000fffe03f */
[----:B------:R-:W-:Y:S01]  /*1090*/  @UP1 ULDC.64 UR16, c[0x0][0x9c0] ;  /* 0x0002700000101ab9 */ /* 0x000fe20000000a00 */
[----:B------:R-:W-:Y:S02]  /*10a0*/  @UP0 UIMAD UR12, UR12, UR18, URZ ;  /* 0x000000120c0c02a4 */ /* 0x000fe4000f8e023f */
[----:B------:R-:W-:Y:S02]  /*10b0*/  @UP1 UIMAD UR13, UR13, UR16, URZ ;  /* 0x000000100d0d12a4 */ /* 0x000fe4000f8e023f */
[----:B------:R-:W-:-:S02]  /*10c0*/  @UP0 UIMAD.WIDE.U32 UR8, UR14, UR18, UR8 ;  /* 0x000000120e0802a5 */ /* 0x000fc4000f8e0008 */
[----:B------:R-:W-:Y:S02]  /*10d0*/  @UP0 UIMAD UR12, UR14, UR19, UR12 ;  /* 0x000000130e0c02a4 */ /* 0x000fe4000f8e020c */
[----:B------:R-:W-:Y:S02]  /*10e0*/  @UP1 UIMAD.WIDE.U32 UR10, UR14, UR16, UR10 ;  /* 0x000000100e0a12a5 */ /* 0x000fe4000f8e000a */
[----:B------:R-:W-:Y:S02]  /*10f0*/  @UP1 UIMAD UR13, UR14, UR17, UR13 ;  /* 0x000000110e0d12a4 */ /* 0x000fe4000f8e020d */
[----:B------:R-:W-:Y:S02]  /*1100*/  @UP0 UIADD3 UR12, UR9, UR12, URZ ;  /* 0x0000000c090c0290 */ /* 0x000fe4000fffe03f */
[----:B------:R-:W-:Y:S02]  /*1110*/  @UP0 ULEA UR4, UP3, UR8, UR4, 0x2 ;  /* 0x0000000408040291 */ /* 0x000fe4000f86103f */
[----:B------:R-:W-:-:S02]  /*1120*/  @UP1 ULEA UR6, UP4, UR10, UR6, 0x2 ;  /* 0x000000060a061291 */ /* 0x000fc4000f88103f */
[----:B------:R-:W-:Y:S02]  /*1130*/  @UP1 UIADD3 UR9, UR11, UR13, URZ ;  /* 0x0000000d0b091290 */ /* 0x000fe4000fffe03f */
[----:B------:R-:W-:Y:S01]  /*1140*/  @UP0 ULEA.HI.X UR5, UR8, UR5, UR12, 0x2, UP3 ;  /* 0x0000000508050291 */ /* 0x000fe200098f140c */
[----:B------:R-:W-:Y:S01]  /*1150*/  IMAD.U32 R4, RZ, RZ, UR4 ;  /* 0x00000004ff047e24 */ /* 0x000fe2000f8e00ff */
[----:B------:R-:W-:Y:S01]  /*1160*/  @UP1 ULEA.HI.X UR7, UR10, UR7, UR9, 0x2, UP4 ;  /* 0x000000070a071291 */ /* 0x000fe2000a0f1409 */
[----:B------:R-:W-:Y:S01]  /*1170*/  IMAD.U32 R6, RZ, RZ, UR6 ;  /* 0x00000006ff067e24 */ /* 0x000fe2000f8e00ff */
[----:B-1----:R-:W-:Y:S01]  /*1180*/  R2UR UR41, R8 ;  /* 0x00000000082972ca */ /* 0x002fe200000e0000 */
[----:B------:R-:W-:Y:S01]  /*1190*/  ULDC UR9, c[0x0][0x988] ;  /* 0x0002620000097ab9 */ /* 0x000fe20000000800 */
[----:B------:R-:W-:Y:S01]  /*11a0*/  IMAD.U32 R5, RZ, RZ, UR5 ;  /* 0x00000005ff057e24 */ /* 0x000fe2000f8e00ff */
[----:B------:R-:W-:Y:S01]  /*11b0*/  ULDC.64 UR4, c[0x0][0x3f8] ;  /* 0x0000fe0000047ab9 */ /* 0x000fe20000000a00 */
[----:B------:R-:W-:Y:S01]  /*11c0*/  IMAD.U32 R7, RZ, RZ, UR7 ;  /* 0x00000007ff077e24 */ /* 0x000fe2000f8e00ff */
[----:B------:R-:W-:Y:S01]  /*11d0*/  @UP2 ULDC UR8, c[0x0][0x42c] ;  /* 0x00010b0000082ab9 */ /* 0x000fe20000000800 */
[----:B------:R-:W-:Y:S01]  /*11e0*/  @UP2 ULDC UR10, c[0x0][0x430] ;  /* 0x00010c00000a2ab9 */ /* 0x000fe20000000800 */
[----:B------:R-:W2:Y:S04]  /*11f0*/  @P0 LDG.E R3, desc[UR50][R4.64] ;  /* 0x0000003204030981 */ /* 0x000ea8000c1e1900 */
[----:B------:R-:W2:Y:S01]  /*1200*/  @P1 LDG.E R0, desc[UR50][R6.64] ;  /* 0x0000003206001981 */ /* 0x000ea2000c1e1900 */
[----:B------:R-:W-:-:S02]  /*1210*/  UISETP.NE.U32.AND UP0, UPT, UR4, URZ, UPT ;  /* 0x0000003f0400728c */ /* 0x000fc4000bf05070 */
[----:B------:R-:W-:Y:S02]  /*1220*/  UIADD3 UR7, UR38, 0x14400, URZ ;  /* 0x0001440026077890 */ /* 0x000fe4000fffe03f */
[----:B------:R-:W-:Y:S02]  /*1230*/  UISETP.NE.AND.EX UP0, UPT, UR5, URZ, UPT, UP0 ;  /* 0x0000003f0500728c */ /* 0x000fe4000bf05300 */
[----:B------:R-:W-:Y:S02]  /*1240*/  ULEA.HI UR4, UR41, UR41, URZ, 0x1 ;  /* 0x0000002929047291 */ /* 0x000fe4000f8f083f */
[----:B------:R-:W-:Y:S01]  /*1250*/  USEL UR56, UR56, 0x1, UP0 ;  /* 0x0000000138387887 */ /* 0x000fe20008000000 */
[----:B------:R-:W-:Y:S01]  /*1260*/  ULDC UR5, c[0x0][0x2e0] ;  /* 0x0000b80000057ab9 */ /* 0x000fe20000000800 */
[----:B------:R-:W-:Y:S02]  /*1270*/  ULOP3.LUT UP1, URZ, UR7, 0x9f, URZ, 0xc0, !UPT ;  /* 0x0000009f073f7892 */ /* 0x000fe4000f82c03f */
[----:B------:R-:W-:-:S02]  /*1280*/  UIMAD UR56, UR56, UR5, URZ ;  /* 0x00000005383872a4 */ /* 0x000fc4000f8e023f */
[----:B------:R-:W-:Y:S02]  /*1290*/  ULOP3.LUT UR4, UR4, 0x3e, URZ, 0xc0, !UPT ;  /* 0x0000003e04047892 */ /* 0x000fe4000f8ec03f */
[----:B------:R-:W-:Y:S01]  /*12a0*/  UIADD3 UR5, UR56, 0x9f, URZ ;  /* 0x0000009f38057890 */ /* 0x000fe2000fffe03f */
[----:B------:R-:W-:Y:S01]  /*12b0*/  PLOP3.LUT P0, PT, PT, PT, UP1, 0x80, 0x0 ;  /* 0x000000000000781c */ /* 0x000fe20003f0f018 */
[----:B------:R-:W-:Y:S02]  /*12c0*/  UIADD3 UR6, UR41, -UR4, URZ ;  /* 0x8000000429067290 */ /* 0x000fe4000fffe03f */
[----:B------:R-:W-:Y:S02]  /*12d0*/  UIMAD.WIDE UR4, UR5, 0x66666667, URZ ;  /* 0x66666667050478a5 */ /* 0x000fe4000f8e023f */
[----:B------:R-:W-:Y:S01]  /*12e0*/  ULEA UR6, UR6, UR7, 0xc ;  /* 0x0000000706067291 */ /* 0x000fe2000f8e603f */
[----:B------:R-:W-:-:S03]  /*12f0*/  UMOV UR42, UR43 ;  /* 0x0000002b002a7c82 */ /* 0x000fc60008000000 */
[----:B------:R-:W-:Y:S01]  /*1300*/  USHF.R.U32.HI UR6, URZ, 0x4, UR6 ;  /* 0x000000043f067899 */ /* 0x000fe20008011606 */
[----:B------:R-:W-:Y:S01]  /*1310*/  UMOV UR53, UR5 ;  /* 0x0000000500357c82 */ /* 0x000fe20008000000 */
[----:B------:R-:W-:Y:S02]  /*1320*/  UIMAD.WIDE.U32 UR4, UR43, UR8, URZ ;  /* 0x000000082b0472a5 */ /* 0x000fe4000f8e003f */
[----:B------:R-:W-:Y:S02]  /*1330*/  USHF.R.U32.HI UR7, URZ, 0x1f, UR53 ;  /* 0x0000001f3f077899 */ /* 0x000fe40008011635 */
[----:B------:R-:W-:Y:S02]  /*1340*/  ULOP3.LUT UR57, UR6, 0x3fff, URZ, 0xc0, !UPT ;  /* 0x00003fff06397892 */ /* 0x000fe4000f8ec03f */
[----:B------:R-:W-:Y:S02]  /*1350*/  ULEA.HI.SX32 UR53, UR53, UR7, 0x1a ;  /* 0x0000000735357291 */ /* 0x000fe4000f8fd23f */
[----:B------:R-:W-:Y:S01]  /*1360*/  @UP2 USHF.R.U32.HI UR42, URZ, UR10, UR5 ;  /* 0x0000000a3f2a2299 */ /* 0x000fe20008011605 */
[----:B--2---:R-:W-:-:S04]  /*1370*/  FMUL.FTZ R0, R3, R0 ;  /* 0x0000000003007220 */ /* 0x004fc80000410000 */
[----:B------:R-:W-:-:S05]  /*1380*/  FMUL.FTZ R0, R0, UR9 ;  /* 0x0000000900007c20 */ /* 0x000fca0008410000 */
[----:B------:R-:W-:Y:S01]  /*1390*/  R2UR UR40, R0 ;  /* 0x00000000002872ca */ /* 0x000fe200000e0000 */
[----:B------:R-:W-:-:S14]  /*13a0*/  @!P0 BRA `(.L_x_9) ;  /* 0x0000000000408947 */ /* 0x000fdc0003800000 */
[----:B------:R-:W-:Y:S01]  /*13b0*/  MOV R0, 0x0 ;  /* 0x0000000000007802 */ /* 0x000fe20000000f00 */
[----:B------:R-:W-:Y:S01]  /*13c0*/  ULDC.64 UR4, c[0x4][0xa0] ;  /* 0x0100280000047ab9 */ /* 0x000fe20000000a00 */
[----:B------:R-:W-:Y:S01]  /*13d0*/  ULDC.64 UR6, c[0x4][0x30] ;  /* 0x01000c0000067ab9 */ /* 0x000fe20000000a00 */
[----:B------:R-:W-:Y:S01]  /*13e0*/  IMAD.U32 R4, RZ, RZ, UR4 ;  /* 0x00000004ff047e24 */ /* 0x000fe2000f8e00ff */
[----:B------:R1:W2:Y:S01]  /*13f0*/  LDC.64 R14, c[0x4][R0] ;  /* 0x01000000000e7b82 */ /* 0x0002a20000000a00 */
[----:B------:R-:W-:Y:S01]  /*1400*/  IMAD.U32 R5, RZ, RZ, UR5 ;  /* 0x00000005ff057e24 */ /* 0x000fe2000f8e00ff */
[----:B------:R-:W-:Y:S01]  /*1410*/  ULDC.64 UR4, c[0x4][0xa8] ;  /* 0x01002a0000047ab9 */ /* 0x000fe20000000a00 */
[----:B------:R-:W-:Y:S02]  /*1420*/  IMAD.U32 R10, RZ, RZ, UR6 ;  /* 0x00000006ff0a7e24 */ /* 0x000fe4000f8e00ff */
[----:B------:R-:W-:Y:S02]  /*1430*/  IMAD.U32 R6, RZ, RZ, UR4 ;  /* 0x00000004ff067e24 */ /* 0x000fe4000f8e00ff */
[----:B------:R-:W-:-:S02]  /*1440*/  IMAD.U32 R7, RZ, RZ, UR5 ;  /* 0x00000005ff077e24 */ /* 0x000fc4000f8e00ff */
[----:B------:R-:W-:Y:S02]  /*1450*/  IMAD.U32 R11, RZ, RZ, UR7 ;  /* 0x00000007ff0b7e24 */ /* 0x000fe4000f8e00ff */
[----:B------:R-:W-:Y:S02]  /*1460*/  IMAD.MOV.U32 R8, RZ, RZ, 0x70 ;  /* 0x00000070ff087424 */ /* 0x000fe400078e00ff */
[----:B------:R-:W-:Y:S02]  /*1470*/  IMAD.MOV.U32 R12, RZ, RZ, 0x1 ;  /* 0x00000001ff0c7424 */ /* 0x000fe400078e00ff */
[----:B-1----:R-:W-:-:S07]  /*1480*/  IMAD.MOV.U32 R13, RZ, RZ, RZ ;  /* 0x000000ffff0d7224 */ /* 0x002fce00078e00ff */
[----:B------:R-:W-:-:S07]  /*1490*/  LEPC R20, `(.L_x_9) ;  /* 0x000000001014794e */ /* 0x000fce0000000000 */
[----:B--2---:R-:W-:Y:S05]  /*14a0*/  CALL.ABS.NOINC R14 ;  /* 0x000000000e007343 */ /* 0x004fea0003c00000 */
.L_x_9:
[----:B------:R-:W-:Y:S01]  /*14b0*/  ULOP3.LUT UR4, UR39, 0x1, URZ, 0xc0, !UPT ;  /* 0x0000000127047892 */ /* 0x000fe2000f8ec03f */
[----:B------:R-:W-:-:S05]  /*14c0*/  IMAD.U32 R3, RZ, RZ, UR47 ;  /* 0x0000002fff037e24 */ /* 0x000fca000f8e00ff */
[----:B------:R-:W-:Y:S01]  /*14d0*/  IMAD.U32 R0, RZ, RZ, UR4 ;  /* 0x00000004ff007e24 */ /* 0x000fe2000f8e00ff */
[----:B------:R-:W-:-:S04]  /*14e0*/  ISETP.NE.AND P0, PT, R3, 0x3, PT ;  /* 0x000000030300780c */ /* 0x000fc80003f05270 */
[----:B------:R-:W-:-:S04]  /*14f0*/  SHF.L.U32 R0, R0, 0x1f, RZ ;  /* 0x0000001f00007819 */ /* 0x000fc800000006ff */
[----:B------:R-:W1:Y:S02]  /*1500*/  SYNCS.PHASECHK.TRANS64.TRYWAIT P1, [UR38+0x29800], R0 ;  /* 0x02980000ff0075a7 */ /* 0x000e640008020166 */
[----:B-1----:R-:W-:Y:S05]  /*1510*/  @!P1 BRA `(.L_x_10) ;  /* 0x000000a800bc9947 */ /* 0x002fea0003800000 */
.L_x_92:
[----:B------:R-:W-:Y:S05]  /*1520*/  @!P0 BRA `(.L_x_11) ;  /* 0x0000000000048947 */ /* 0x000fea0003800000 */
[----:B------:R-:W-:Y:S01]  /*1530*/  BPT.TRAP 0x1 ;  /* 0x000000040000795c */ /* 0x000fe20000300000 */
.L_x_11:
[----:B------:R-:W-:Y:S02]  /*1540*/  IMAD.U32 R4, RZ, RZ, UR52 ;  /* 0x00000034ff047e24 */ /* 0x000fe4000f8e00ff */
[----:B-1----:R-:W-:-:S03]  /*1550*/  IMAD.U32 R3, RZ, RZ, UR36 ;  /* 0x00000024ff037e24 */ /* 0x002fc6000f8e00ff */
[----:B------:R-:W-:Y:S02]  /*1560*/  LEA R4, R4, UR38, 0x3 ;  /* 0x0000002604047c11 */ /* 0x000fe4000f8e18ff */
[----:B------:R-:W-:-:S04]  /*1570*/  SHF.L.U32 R3, R3, 0x1f, RZ ;  /* 0x0000001f03037819 */ /* 0x000fc800000006ff */
[----:B------:R1:W2:Y:S01]  /*1580*/  SYNCS.PHASECHK.TRANS64.TRYWAIT P1, [R4+URZ+0x29830], R3 ;  /* 0x02983003040075a7 */ /* 0x0002a2000802017f */
[----:B------:R-:W-:Y:S05]  /*1590*/  @!P0 BRA `(.L_x_12) ;  /* 0x0000000000048947 */ /* 0x000fea0003800000 */
[----:B------:R-:W-:Y:S01]  /*15a0*/  BPT.TRAP 0x1 ;  /* 0x000000040000795c */ /* 0x000fe20000300000 */
.L_x_12:
[----:B------:R-:W3:Y:S01]  /*15b0*/  S2R R0, SR_TID.X ;  /* 0x0000000000007919 */ /* 0x000ee20000002100 */
[----:B------:R-:W-:Y:S01]  /*15c0*/  IMAD.MOV.U32 R87, RZ, RZ, RZ ;  /* 0x000000ffff577224 */ /* 0x000fe200078e00ff */
[----:B---3--:R-:W-:Y:S01]  /*15d0*/  LOP3.LUT P2, RZ, R0, 0x7f, RZ, 0xc0, !PT ;  /* 0x0000007f00ff7812 */ /* 0x008fe2000784c0ff */
[----:B--2---:R-:W-:-:S12]  /*15e0*/  @P1 BRA `(.L_x_13) ;  /* 0x0000000000081947 */ /* 0x004fd80003800000 */
[----:B------:R-:W2:Y:S02]  /*15f0*/  SYNCS.PHASECHK.TRANS64.TRYWAIT P1, [R4+URZ+0x29830], R3 ;  /* 0x02983003040075a7 */ /* 0x000ea4000802017f */
[----:B--2---:R-:W-:Y:S05]  /*1600*/  @!P1 BRA `(.L_x_14) ;  /* 0x000000a800989947 */ /* 0x004fea0003800000 */
.L_x_13:
[----:B------:R-:W-:Y:S05]  /*1610*/  WARPSYNC.ALL ;  /* 0x0000000000007948 */ /* 0x000fea0003800000 */
[----:B------:R-:W-:Y:S01]  /*1620*/  UIADD3 UR4, UR38, 0x1a400, URZ ;  /* 0x0001a40026047890 */ /* 0x000fe2000fffe03f */
[----:B------:R-:W-:Y:S01]  /*1630*/  WARPGROUP.ARRIVE ;  /* 0x00000000000079c5 */ /* 0x000fe20000000000 */
[----:B------:R-:W-:Y:S01]  /*1640*/  ULOP3.LUT UR20, UR57, 0x10000, URZ, 0xfc, !UPT ;  /* 0x0001000039147892 */ /* 0x000fe2000f8efc3f */
[----:B------:R-:W-:Y:S01]  /*1650*/  VIADD R0, R168, UR56 ;  /* 0x00000038a8007c36 */ /* 0x000fe20008000000 */
[----:B------:R-:W-:Y:S01]  /*1660*/  USHF.R.U32.HI UR4, URZ, 0x4, UR4 ;  /* 0x000000043f047899 */ /* 0x000fe20008011604 */
[----:B------:R-:W-:Y:S01]  /*1670*/  IMAD.U32 R5, RZ, RZ, UR53 ;  /* 0x00000035ff057e24 */ /* 0x000fe2000f8e00ff */
[----:B------:R-:W-:Y:S01]  /*1680*/  UMOV UR25, 0x80000020 ;  /* 0x8000002000197882 */ /* 0x000fe20000000000 */
[----:B------:R-:W-:Y:S01]  /*1690*/  UMOV UR27, 0x80000020 ;  /* 0x80000020001b7882 */ /* 0x000fe20000000000 */
[----:B------:R-:W-:Y:S01]  /*16a0*/  ULOP3.LUT UR4, UR4, 0x3fff, URZ, 0xc0, !UPT ;  /* 0x00003fff04047892 */ /* 0x000fe2000f8ec03f */
[----:B------:R-:W-:Y:S01]  /*16b0*/  IMAD R5, R5, -0xa0, R0 ;  /* 0xffffff6005057824 */ /* 0x000fe200078e0200 */
[----:B------:R-:W-:Y:S01]  /*16c0*/  UMOV UR24, UR20 ;  /* 0x0000001400187c82 */ /* 0x000fe20008000000 */
[----:B------:R-:W-:Y:S01]  /*16d0*/  UMOV UR5, UR25 ;  /* 0x0000001900057c82 */ /* 0x000fe20008000000 */
[----:B------:R-:W-:Y:S01]  /*16e0*/  ULOP3.LUT UR49, UR4, 0x10000, URZ, 0xfc, !UPT ;  /* 0x0001000004317892 */ /* 0x000fe2000f8efc3f */
[----:B------:R-:W-:Y:S01]  /*16f0*/  P2R R13, PR, RZ, 0x1 ;  /* 0x00000001ff0d7803 */ /* 0x000fe20000000000 */
[----:B------:R-:W-:Y:S01]  /*1700*/  UMOV UR7, 0x80000020 ;  /* 0x8000002000077882 */ /* 0x000fe20000000000 */
[----:B------:R-:W-:Y:S01]  /*1710*/  UMOV UR4, UR24 ;  /* 0x0000001800047c82 */ /* 0x000fe20008000000 */
[----:B------:R-:W-:Y:S01]  /*1720*/  UIMAD UR28, UR52, 0x780, UR49 ;  /* 0x00000780341c78a4 */ /* 0x000fe2000f8e0231 */
[C---:B------:R-:W-:Y:S01]  /*1730*/  ISETP.GT.AND P2, PT, R5.reuse, RZ, PT ;  /* 0x000000ff0500720c */ /* 0x040fe20003f44270 */
[----:B------:R-:W-:Y:S01]  /*1740*/  UIADD3 UR9, UR20, 0x2, URZ ;  /* 0x0000000214097890 */ /* 0x000fe2000fffe03f */
[C---:B------:R-:W-:Y:S01]  /*1750*/  ISETP.GT.AND P5, PT, R5.reuse, 0x1, PT ;  /* 0x000000010500780c */ /* 0x040fe20003fa4270 */
[----:B------:R-:W-:Y:S01]  /*1760*/  UIADD3 UR6, UR28, 0x180, URZ ;  /* 0x000001801c067890 */ /* 0x000fe2000fffe03f */
[C---:B------:R-:W-:Y:S01]  /*1770*/  ISETP.GT.AND P4, PT, R5.reuse, 0x8, PT ;  /* 0x000000080500780c */ /* 0x040fe20003f84270 */
[----:B------:R-:W-:Y:S01]  /*1780*/  UIADD3 UR8, UR28, 0x200, URZ ;  /* 0x000002001c087890 */ /* 0x000fe2000fffe03f */
[C---:B------:R-:W-:Y:S01]  /*1790*/  ISETP.GT.AND P1, PT, R5.reuse, 0x9, PT ;  /* 0x000000090500780c */ /* 0x040fe20003f24270 */
[----:B------:R-:W-:Y:S01]  /*17a0*/  UMOV UR26, UR28 ;  /* 0x0000001c001a7c82 */ /* 0x000fe20008000000 */
[----:B------:R-:W-:Y:S01]  /*17b0*/  UIADD3 UR10, UR28, 0x2, URZ ;  /* 0x000000021c0a7890 */ /* 0x000fe2000fffe03f */
[----:B------:R-:W-:Y:S01]  /*17c0*/  QGMMA.64x32x32.F32.E4M3.E4M3 R104, gdesc[UR24], RZ, !UPT, gsb0 ;  /* 0x00600000186879f3 */ /* 0x000fe2000c0008ff */
[----:B------:R-:W-:Y:S01]  /*17d0*/  UIADD3 UR26, UR28, 0x80, URZ ;  /* 0x000000801c1a7890 */ /* 0x000fe2000fffe03f */
[C---:B------:R-:W-:Y:S01]  /*17e0*/  ISETP.GT.AND P3, PT, R5.reuse, 0x10, PT ;  /* 0x000000100500780c */ /* 0x040fe20003f64270 */
[----:B------:R-:W-:Y:S01]  /*17f0*/  UMOV UR27, 0x80000020 ;  /* 0x80000020001b7882 */ /* 0x000fe20000000000 */
[----:B------:R-:W-:Y:S01]  /*1800*/  UMOV UR11, 0x80000020 ;  /* 0x80000020000b7882 */ /* 0x000fe20000000000 */
[----:B------:R-:W-:Y:S01]  /*1810*/  UIADD3 UR12, UR28, 0x202, URZ ;  /* 0x000002021c0c7890 */ /* 0x000fe2000fffe03f */
[C---:B------:R-:W-:Y:S01]  /*1820*/  ISETP.GT.AND P0, PT, R5.reuse, 0x79, PT ;  /* 0x000000790500780c */ /* 0x040fe20003f04270 */
[----:B------:R-:W-:Y:S01]  /*1830*/  UIADD3 UR13, UR20, 0x200, URZ ;  /* 0x00000200140d7890 */ /* 0x000fe2000fffe03f */
[----:B------:R-:W-:Y:S01]  /*1840*/  ISETP.GT.AND P6, PT, R5, 0x80, PT ;  /* 0x000000800500780c */ /* 0x000fe20003fc4270 */
[----:B------:R-:W-:Y:S01]  /*1850*/  UIADD3 UR14, UR28, 0x280, URZ ;  /* 0x000002801c0e7890 */ /* 0x000fe2000fffe03f */
[----:B------:R-:W-:Y:S01]  /*1860*/  IMAD.U32 R9, RZ, RZ, UR40 ;  /* 0x00000028ff097e24 */ /* 0x000fe2000f8e00ff */
[----:B------:R-:W-:Y:S01]  /*1870*/  UMOV UR15, 0x80000020 ;  /* 0x80000020000f7882 */ /* 0x000fe20000000000 */
[----:B------:R-:W-:Y:S01]  /*1880*/  UIADD3 UR16, UR28, 0x282, URZ ;  /* 0x000002821c107890 */ /* 0x000fe2000fffe03f */
[----:B------:R-:W3:Y:S01]  /*1890*/  S2R R86, SR_TID.X ;  /* 0x0000000000567919 */ /* 0x000ee20000002100 */
[----:B------:R-:W-:Y:S01]  /*18a0*/  UIADD3 UR18, UR28, 0x402, URZ ;  /* 0x000004021c127890 */ /* 0x000fe2000fffe03f */
[----:B------:R-:W-:Y:S01]  /*18b0*/  UMOV UR19, 0x80000020 ;  /* 0x8000002000137882 */ /* 0x000fe20000000000 */
[----:B------:R-:W-:Y:S01]  /*18c0*/  UIADD3 UR22, UR28, 0x680, URZ ;  /* 0x000006801c167890 */ /* 0x000fe2000fffe03f */
[----:B------:R-:W-:Y:S01]  /*18d0*/  UMOV UR23, 0x80000020 ;  /* 0x8000002000177882 */ /* 0x000fe20000000000 */
[----:B------:R-:W-:Y:S01]  /*18e0*/  UISETP.GE.AND UP0, UPT, UR56, 0xa1, UPT ;  /* 0x000000a13800788c */ /* 0x000fe2000bf06270 */
[----:B------:R-:W-:-:S02]  /*18f0*/  WARPGROUP.DEPBAR.LE gsb0, 0x0 ;  /* 0x00008000000079c5 */ /* 0x000fc40000010000 */
[----:B------:R-:W-:-:S06]  /*1900*/  WARPGROUP.ARRIVE ;  /* 0x00000000000079c5 */ /* 0x000fcc0000000000 */
[----:B------:R-:W-:Y:S01]  /*1910*/  QGMMA.64x32x32.F32.E4M3.E4M3 R88, gdesc[UR24], RZ, !UPT, gsb0 ;  /* 0x00600000185879f3 */ /* 0x000fe2000c0008ff */
[----:B------:R-:W-:Y:S01]  /*1920*/  UIADD3 UR26, UR28, 0x100, URZ ;  /* 0x000001001c1a7890 */ /* 0x000fe2000fffe03f */
[----:B------:R-:W-:Y:S01]  /*1930*/  UMOV UR27, 0x80000020 ;  /* 0x80000020001b7882 */ /* 0x000fe20000000000 */
[----:B------:R-:W-:Y:S02]  /*1940*/  WARPGROUP.DEPBAR.LE gsb0, 0x0 ;  /* 0x00008000000079c5 */ /* 0x000fe40000010000 */
[----:B------:R-:W-:-:S06]  /*1950*/  WARPGROUP.ARRIVE ;  /* 0x00000000000079c5 */ /* 0x000fcc0000000000 */
[----:B------:R-:W-:Y:S01]  /*1960*/  QGMMA.64x32x32.F32.E4M3.E4M3 R56, gdesc[UR24], RZ, !UPT, gsb0 ;  /* 0x00600000183879f3 */ /* 0x000fe2000c0008ff */
[----:B------:R-:W-:Y:S01]  /*1970*/  UMOV UR26, UR8 ;  /* 0x00000008001a7c82 */ /* 0x000fe20008000000 */
[----:B------:R-:W-:Y:S01]  /*1980*/  UMOV UR27, 0x80000020 ;  /* 0x80000020001b7882 */ /* 0x000fe20000000000 */
[----:B------:R-:W-:Y:S02]  /*1990*/  WARPGROUP.DEPBAR.LE gsb0, 0x0 ;  /* 0x00008000000079c5 */ /* 0x000fe40000010000 */
[----:B------:R-:W-:-:S06]  /*19a0*/  WARPGROUP.ARRIVE ;  /* 0x00000000000079c5 */ /* 0x000fcc0000000000 */
[----:B------:R-:W-:Y:S01]  /*19b0*/  QGMMA.64x32x32.F32.E4M3.E4M3 R40, gdesc[UR4], RZ, !UPT, gsb0 ;  /* 0x00600000042879f3 */ /* 0x000fe2000c0008ff */
[----:B------:R-:W-:Y:S01]  /*19c0*/  UMOV UR4, UR9 ;  /* 0x0000000900047c82 */ /* 0x000fe20008000000 */
[----:B------:R-:W-:Y:S01]  /*19d0*/  UMOV UR5, 0x80000020 ;  /* 0x8000002000057882 */ /* 0x000fe20000000000 */
[----:B------:R-:W-:Y:S01]  /*19e0*/  UMOV UR6, UR10 ;  /* 0x0000000a00067c82 */ /* 0x000fe20008000000 */
[----:B------:R-:W-:Y:S01]  /*19f0*/  UMOV UR7, 0x80000020 ;  /* 0x8000002000077882 */ /* 0x000fe20000000000 */
[----:B------:R-:W-:Y:S01]  /*1a00*/  UIADD3 UR10, UR28, 0x182, URZ ;  /* 0x000001821c0a7890 */ /* 0x000fe2000fffe03f */
[----:B------:R-:W-:Y:S01]  /*1a10*/  UMOV UR8, UR4 ;  /* 0x0000000400087c82 */ /* 0x000fe20008000000 */
[----:B------:R-:W-:Y:S01]  /*1a20*/  UMOV UR9, UR5 ;  /* 0x0000000500097c82 */ /* 0x000fe20008000000 */
[----:B------:R-:W-:Y:S02]  /*1a30*/  WARPGROUP.DEPBAR.LE gsb0, 0x0 ;  /* 0x00008000000079c5 */ /* 0x000fe40000010000 */
[----:B------:R-:W-:-:S06]  /*1a40*/  WARPGROUP.ARRIVE ;  /* 0x00000000000079c5 */ /* 0x000fcc0000000000 */
[----:B------:R-:W-:Y:S03]  /*1a50*/  QGMMA.64x32x32.F32.E4M3.E4M3 R24, gdesc[UR24], RZ, !UPT, gsb0 ;  /* 0x00600000181879f3 */ /* 0x000fe6000c0008ff */
[----:B------:R-:W-:Y:S02]  /*1a60*/  WARPGROUP.DEPBAR.LE gsb0, 0x0 ;  /* 0x00008000000079c5 */ /* 0x000fe40000010000 */
[----:B------:R-:W-:-:S06]  /*1a70*/  WARPGROUP.ARRIVE ;  /* 0x00000000000079c5 */ /* 0x000fcc0000000000 */
[----:B------:R-:W-:Y:S01]  /*1a80*/  QGMMA.64x32x32.F32.E4M3.E4M3 R104, gdesc[UR4], R104, gsb0 ;  /* 0x00600000046879f3 */ /* 0x000fe20008000868 */
[----:B------:R-:W-:Y:S01]  /*1a90*/  UIADD3 UR6, UR28, 0x82, URZ ;  /* 0x000000821c067890 */ /* 0x000fe2000fffe03f */
[----:B------:R-:W-:Y:S01]  /*1aa0*/  UMOV UR7, 0x80000020 ;  /* 0x8000002000077882 */ /* 0x000fe20000000000 */
        /* <DEDUP_REMOVED lines=8> */
[----:B------:R-:W-:Y:S01]  /*1b30*/  UMOV UR6, UR12 ;  /* 0x0000000c00067c82 */ /* 0x000fe20008000000 */
[----:B------:R-:W-:Y:S01]  /*1b40*/  UMOV UR7, 0x80000020 ;  /* 0x8000002000077882 */ /* 0x000fe20000000000 */
[----:B------:R-:W-:Y:S02]  /*1b50*/  WARPGROUP.DEPBAR.LE gsb0, 0x0 ;  /* 0x00008000000079c5 */ /* 0x000fe40000010000 */
[----:B------:R-:W-:-:S06]  /*1b60*/  WARPGROUP.ARRIVE ;  /* 0x00000000000079c5 */ /* 0x000fcc0000000000 */
[----:B------:R-:W-:Y:S01]  /*1b70*/  QGMMA.64x32x32.F32.E4M3.E4M3 R40, gdesc[UR8], R40, gsb0 ;  /* 0x00600000082879f3 */ /* 0x000fe20008000828 */
        /* <DEDUP_REMOVED lines=9> */
[----:B------:R-:W-:Y:S01]  /*1c10*/  QGMMA.64x32x32.F32.E4M3.E4M3 R24, gdesc[UR4], R24, gsb0 ;  /* 0x00600000041879f3 */ /* 0x000fe20008000818 */
[----:B------:R-:W-:Y:S02]  /*1c20*/  UIADD3 UR6, UR28, 0x480, URZ ;  /* 0x000004801c067890 */ /* 0x000fe4000fffe03f */
[----:B------:R-:W-:Y:S01]  /*1c30*/  UIADD3 UR7, UR20, 0x202, URZ ;  /* 0x0000020214077890 */ /* 0x000fe2000fffe03f */
        /* <DEDUP_REMOVED lines=15> */
[----:B------:R-:W-:Y:S01]  /*1d30*/  UIADD3 UR6, UR28, 0x482, URZ ;  /* 0x000004821c067890 */ /* 0x000fe2000fffe03f */
[----:B------:R-:W-:Y:S02]  /*1d40*/  WARPGROUP.DEPBAR.LE gsb0, 0x0 ;  /* 0x00008000000079c5 */ /* 0x000fe40000010000 */
[----:B------:R-:W-:-:S06]  /*1d50*/  WARPGROUP.ARRIVE ;  /* 0x00000000000079c5 */ /* 0x000fcc0000000000 */
[----:B------:R-:W-:Y:S01]  /*1d60*/  QGMMA.64x32x32.F32.E4M3.E4M3 R40, gdesc[UR12], R40, gsb0 ;  /* 0x006000000c2879f3 */ /* 0x000fe20008000828 */
[----:B------:R-:W-:Y:S01]  /*1d70*/  UMOV UR12, UR7 ;  /* 0x00000007000c7c82 */ /* 0x000fe20008000000 */
[----:B------:R-:W-:Y:S01]  /*1d80*/  UMOV UR13, 0x80000020 ;  /* 0x80000020000d7882 */ /* 0x000fe20000000000 */
[----:B------:R-:W-:Y:S01]  /*1d90*/  UMOV UR14, UR16 ;  /* 0x00000010000e7c82 */ /* 0x000fe20008000000 */
[----:B------:R-:W-:Y:S01]  /*1da0*/  UMOV UR15, 0x80000020 ;  /* 0x80000020000f7882 */ /* 0x000fe20000000000 */
[----:B------:R-:W-:Y:S01]  /*1db0*/  UMOV UR16, UR12 ;  /* 0x0000000c00107c82 */ /* 0x000fe20008000000 */
[----:B------:R-:W-:Y:S01]  /*1dc0*/  UMOV UR17, UR13 ;  /* 0x0000000d00117c82 */ /* 0x000fe20008000000 */
[----:B------:R-:W-:Y:S01]  /*1dd0*/  UIADD3 UR7, UR20, 0x400, URZ ;  /* 0x0000040014077890 */ /* 0x000fe2000fffe03f */
[----:B------:R-:W-:Y:S02]  /*1de0*/  WARPGROUP.DEPBAR.LE gsb0, 0x0 ;  /* 0x00008000000079c5 */ /* 0x000fe40000010000 */
[----:B------:R-:W-:-:S06]  /*1df0*/  WARPGROUP.ARRIVE ;  /* 0x00000000000079c5 */ /* 0x000fcc0000000000 */
[----:B------:R-:W-:Y:S01]  /*1e00*/  QGMMA.64x32x32.F32.E4M3.E4M3 R24, gdesc[UR8], R24, gsb0 ;  /* 0x00600000081879f3 */ /* 0x000fe20008000818 */
[----:B------:R-:W-:Y:S02]  /*1e10*/  UIADD3 UR10, UR28, 0x500, URZ ;  /* 0x000005001c0a7890 */ /* 0x000fe4000fffe03f */
        /* <DEDUP_REMOVED lines=24> */
[----:B------:R-:W-:Y:S02]  /*1fa0*/  UMOV UR21, UR17 ;  /* 0x0000001100157c82 */ /* 0x000fe40008000000 */
[----:B------:R-:W-:Y:S01]  /*1fb0*/  UMOV UR20, UR16 ;  /* 0x0000001000147c82 */ /* 0x000fe20008000000 */
[----:B------:R-:W-:Y:S01]  /*1fc0*/  UIADD3 UR10, UR28, 0x502, URZ ;  /* 0x000005021c0a7890 */ /* 0x000fe2000fffe03f */
[----:B------:R-:W-:-:S02]  /*1fd0*/  WARPGROUP.DEPBAR.LE gsb0, 0x0 ;  /* 0x00008000000079c5 */ /* 0x000fc40000010000 */
[----:B------:R-:W-:-:S06]  /*1fe0*/  WARPGROUP.ARRIVE ;  /* 0x00000000000079c5 */ /* 0x000fcc0000000000 */
[----:B------:R-:W-:Y:S03]  /*1ff0*/  QGMMA.64x32x32.F32.E4M3.E4M3 R24, gdesc[UR12], R24, gsb0 ;  /* 0x006000000c1879f3 */ /* 0x000fe60008000818 */
        /* <DEDUP_REMOVED lines=22> */
[----:B------:R-:W-:Y:S02]  /*2160*/  WARPGROUP.DEPBAR.LE gsb0, 0x0 ;  /* 0x00008000000079c5 */ /* 0x000fe40000010000 */
        /* <DEDUP_REMOVED lines=8> */
[----:B------:R-:W-:Y:S01]  /*21f0*/  WARPGROUP.ARRIVE ;  /* 0x00000000000079c5 */ /* 0x000fe20000000000 */
[----:B------:R-:W-:Y:S02]  /*2200*/  FSEL R106, R106, -INF , P2 ;  /* 0xff8000006a6a7808 */ /* 0x000fe40001000000 */
[----:B------:R-:W-:Y:S02]  /*2210*/  FSEL R107, R107, -INF , P5 ;  /* 0xff8000006b6b7808 */ /* 0x000fe40002800000 */
[----:B------:R-:W-:Y:S01]  /*2220*/  FSEL R110, R110, -INF , P4 ;  /* 0xff8000006e6e7808 */ /* 0x000fe20002000000 */
[----:B------:R-:W-:Y:S01]  /*2230*/  QGMMA.64x32x32.F32.E4M3.E4M3 R88, gdesc[UR20], R88, gsb0 ;  /* 0x00600000145879f3 */ /* 0x000fe20008000858 */
[----:B------:R-:W-:Y:S01]  /*2240*/  UIADD3 UR22, UR28, 0x602, URZ ;  /* 0x000006021c167890 */ /* 0x000fe2000fffe03f */
[----:B-12---:R-:W-:Y:S01]  /*2250*/  FMNMX.FTZ R3, R106, R107, !PT ;  /* 0x0000006b6a037209 */ /* 0x006fe20007810000 */
[----:B------:R-:W-:Y:S01]  /*2260*/  UMOV UR23, 0x80000020 ;  /* 0x8000002000177882 */ /* 0x000fe20000000000 */
[----:B------:R-:W-:-:S02]  /*2270*/  FSEL R111, R111, -INF , P1 ;  /* 0xff8000006f6f7808 */ /* 0x000fc40000800000 */
[----:B------:R-:W-:Y:S02]  /*2280*/  FMNMX.FTZ R0, R110, R3, !PT ;  /* 0x000000036e007209 */ /* 0x000fe40007810000 */
[----:B------:R-:W-:Y:S02]  /*2290*/  FSEL R104, R104, -INF , P2 ;  /* 0xff80000068687808 */ /* 0x000fe40001000000 */
[----:B------:R-:W-:Y:S02]  /*22a0*/  ISETP.GT.AND P2, PT, R5, 0x11, PT ;  /* 0x000000110500780c */ /* 0x000fe40003f44270 */
[----:B------:R-:W-:Y:S02]  /*22b0*/  FSEL R114, R114, -INF , P3 ;  /* 0xff80000072727808 */ /* 0x000fe40001800000 */
[----:B------:R-:W-:Y:S02]  /*22c0*/  FMNMX.FTZ R3, R111, R0, !PT ;  /* 0x000000006f037209 */ /* 0x000fe40007810000 */
[----:B------:R-:W-:-:S02]  /*22d0*/  FSEL R105, R105, -INF , P5 ;  /* 0xff80000069697808 */ /* 0x000fc40002800000 */
[----:B------:R-:W-:Y:S02]  /*22e0*/  ISETP.GT.AND P5, PT, R5, 0x18, PT ;  /* 0x000000180500780c */ /* 0x000fe40003fa4270 */
[----:B------:R-:W-:Y:S02]  /*22f0*/  FSEL R115, R115, -INF , P2 ;  /* 0xff80000073737808 */ /* 0x000fe40001000000 */
[----:B------:R-:W-:Y:S02]  /*2300*/  FMNMX.FTZ R0, R114, R3, !PT ;  /* 0x0000000372007209 */ /* 0x000fe40007810000 */
[----:B------:R-:W-:Y:S02]  /*2310*/  FSEL R108, R108, -INF , P4 ;  /* 0xff8000006c6c7808 */ /* 0x000fe40002000000 */
[----:B------:R-:W-:Y:S02]  /*2320*/  ISETP.GT.AND P4, PT, R5, 0x19, PT ;  /* 0x000000190500780c */ /* 0x000fe40003f84270 */
[----:B------:R-:W-:-:S02]  /*2330*/  FSEL R118, R118, -INF , P5 ;  /* 0xff80000076767808 */ /* 0x000fc40002800000 */
[----:B------:R-:W-:Y:S02]  /*2340*/  FMNMX.FTZ R3, R115, R0, !PT ;  /* 0x0000000073037209 */ /* 0x000fe40007810000 */
[----:B------:R-:W-:Y:S02]  /*2350*/  FSEL R112, R112, -INF , P3 ;  /* 0xff80000070707808 */ /* 0x000fe40001800000 */
[----:B------:R-:W-:Y:S02]  /*2360*/  FSEL R119, R119, -INF , P4 ;  /* 0xff80000077777808 */ /* 0x000fe40002000000 */
[----:B------:R-:W-:Y:S02]  /*2370*/  ISETP.GT.AND P3, PT, R5, 0x20, PT ;  /* 0x000000200500780c */ /* 0x000fe40003f64270 */
[----:B------:R-:W-:Y:S02]  /*2380*/  FMNMX.FTZ R0, R118, R3, !PT ;  /* 0x0000000376007209 */ /* 0x000fe40007810000 */
[----:B------:R-:W-:-:S02]  /*2390*/  FSEL R109, R109, -INF , P1 ;  /* 0xff8000006d6d7808 */ /* 0x000fc40000800000 */
[----:B------:R-:W-:Y:S02]  /*23a0*/  ISETP.GT.AND P1, PT, R5, 0x21, PT ;  /* 0x000000210500780c */ /* 0x000fe40003f24270 */
[----:B------:R-:W-:Y:S02]  /*23b0*/  FMNMX.FTZ R3, R119, R0, !PT ;  /* 0x0000000077037209 */ /* 0x000fe40007810000 */
[----:B------:R-:W-:Y:S02]  /*23c0*/  FSEL R113, R113, -INF , P2 ;  /* 0xff80000071717808 */ /* 0x000fe40001000000 */
[C---:B------:R-:W-:Y:S02]  /*23d0*/  ISETP.GT.AND P2, PT, R5.reuse, 0x28, PT ;  /* 0x000000280500780c */ /* 0x040fe40003f44270 */
[----:B------:R-:W-:Y:S02]  /*23e0*/  FSEL R116, R116, -INF , P5 ;  /* 0xff80000074747808 */ /* 0x000fe40002800000 */
[----:B------:R-:W-:-:S02]  /*23f0*/  ISETP.GT.AND P5, PT, R5, 0x29, PT ;  /* 0x000000290500780c */ /* 0x000fc40003fa4270 */
[----:B------:R-:W-:Y:S02]  /*2400*/  FSEL R117, R117, -INF , P4 ;  /* 0xff80000075757808 */ /* 0x000fe40002000000 */
[----:B------:R-:W-:Y:S01]  /*2410*/  ISETP.GT.AND P4, PT, R5, 0x30, PT ;  /* 0x000000300500780c */ /* 0x000fe20003f84270 */
[----:B------:R-:W-:Y:S02]  /*2420*/  WARPGROUP.DEPBAR.LE gsb0, 0x0 ;  /* 0x00008000000079c5 */ /* 0x000fe40000010000 */
[----:B------:R-:W-:Y:S01]  /*2430*/  WARPGROUP.ARRIVE ;  /* 0x00000000000079c5 */ /* 0x000fe20000000000 */
[----:B------:R-:W-:Y:S02]  /*2440*/  FSEL R90, R90, -INF , P3 ;  /* 0xff8000005a5a7808 */ /* 0x000fe40001800000 */
[----:B------:R-:W-:Y:S02]  /*2450*/  FSEL R91, R91, -INF , P1 ;  /* 0xff8000005b5b7808 */ /* 0x000fe40000800000 */
[----:B------:R-:W-:Y:S01]  /*2460*/  FMNMX.FTZ R0, R90, R3, !PT ;  /* 0x000000035a007209 */ /* 0x000fe20007810000 */
[----:B------:R-:W-:Y:S01]  /*2470*/  QGMMA.64x32x32.F32.E4M3.E4M3 R56, gdesc[UR20], R56, gsb0 ;  /* 0x00600000143879f3 */ /* 0x000fe20008000838 */
[----:B------:R-:W-:Y:S01]  /*2480*/  UIADD3 UR22, UR28, 0x682, URZ ;  /* 0x000006821c167890 */ /* 0x000fe2000fffe03f */
[----:B------:R-:W-:Y:S01]  /*2490*/  FSEL R94, R94, -INF , P2 ;  /* 0xff8000005e5e7808 */ /* 0x000fe20001000000 */
[----:B------:R-:W-:Y:S01]  /*24a0*/  UMOV UR23, 0x80000020 ;  /* 0x8000002000177882 */ /* 0x000fe20000000000 */
[----:B------:R-:W-:-:S02]  /*24b0*/  FMNMX.FTZ R3, R91, R0, !PT ;  /* 0x000000005b037209 */ /* 0x000fc40007810000 */
[----:B------:R-:W-:Y:S02]  /*24c0*/  FSEL R95, R95, -INF , P5 ;  /* 0xff8000005f5f7808 */ /* 0x000fe40002800000 */
[----:B------:R-:W-:Y:S02]  /*24d0*/  FMNMX.FTZ R0, R94, R3, !PT ;  /* 0x000000035e007209 */ /* 0x000fe40007810000 */
[----:B------:R-:W-:Y:S02]  /*24e0*/  FSEL R88, R88, -INF , P3 ;  /* 0xff80000058587808 */ /* 0x000fe40001800000 */
[----:B------:R-:W-:Y:S02]  /*24f0*/  ISETP.GT.AND P3, PT, R5, 0x31, PT ;  /* 0x000000310500780c */ /* 0x000fe40003f64270 */
[----:B------:R-:W-:Y:S02]  /*2500*/  FSEL R98, R98, -INF , P4 ;  /* 0xff80000062627808 */ /* 0x000fe40002000000 */
[----:B------:R-:W-:-:S02]  /*2510*/  FMNMX.FTZ R3, R95, R0, !PT ;  /* 0x000000005f037209 */ /* 0x000fc40007810000 */
[----:B------:R-:W-:Y:S02]  /*2520*/  FSEL R89, R89, -INF , P1 ;  /* 0xff80000059597808 */ /* 0x000fe40000800000 */
[----:B------:R-:W-:Y:S02]  /*2530*/  ISETP.GT.AND P1, PT, R5, 0x38, PT ;  /* 0x000000380500780c */ /* 0x000fe40003f24270 */
[----:B------:R-:W-:Y:S02]  /*2540*/  FSEL R99, R99, -INF , P3 ;  /* 0xff80000063637808 */ /* 0x000fe40001800000 */
[----:B------:R-:W-:Y:S02]  /*2550*/  FMNMX.FTZ R0, R98, R3, !PT ;  /* 0x0000000362007209 */ /* 0x000fe40007810000 */
[----:B------:R-:W-:Y:S02]  /*2560*/  FSEL R92, R92, -INF , P2 ;  /* 0xff8000005c5c7808 */ /* 0x000fe40001000000 */
[----:B------:R-:W-:-:S02]  /*2570*/  ISETP.GT.AND P2, PT, R5, 0x39, PT ;  /* 0x000000390500780c */ /* 0x000fc40003f44270 */
        /* <DEDUP_REMOVED lines=8> */
[----:B------:R-:W-:Y:S02]  /*2600*/  FMNMX.FTZ R3, R103, R0, !PT ;  /* 0x0000000067037209 */ /* 0x000fe40007810000 */
[----:B------:R-:W-:Y:S02]  /*2610*/  FSEL R97, R97, -INF , P3 ;  /* 0xff80000061617808 */ /* 0x000fe40001800000 */
[----:B------:R-:W-:Y:S02]  /*2620*/  ISETP.GT.AND P3, PT, R5, 0x48, PT ;  /* 0x000000480500780c */ /* 0x000fe40003f64270 */
[----:B------:R-:W-:-:S02]  /*2630*/  FSEL R100, R100, -INF , P1 ;  /* 0xff80000064647808 */ /* 0x000fc40000800000 */
[----:B------:R-:W-:Y:S02]  /*2640*/  ISETP.GT.AND P1, PT, R5, 0x49, PT ;  /* 0x000000490500780c */ /* 0x000fe40003f24270 */
[----:B------:R-:W-:Y:S02]  /*2650*/  FSEL R101, R101, -INF , P2 ;  /* 0xff80000065657808 */ /* 0x000fe40001000000 */
[----:B------:R-:W-:Y:S01]  /*2660*/  ISETP.GT.AND P2, PT, R5, 0x50, PT ;  /* 0x000000500500780c */ /* 0x000fe20003f44270 */
[----:B------:R-:W-:Y:S02]  /*2670*/  WARPGROUP.DEPBAR.LE gsb0, 0x0 ;  /* 0x00008000000079c5 */ /* 0x000fe40000010000 */
[----:B------:R-:W-:Y:S01]  /*2680*/  WARPGROUP.ARRIVE ;  /* 0x00000000000079c5 */ /* 0x000fe20000000000 */
[----:B------:R-:W-:Y:S02]  /*2690*/  FSEL R58, R58, -INF , P5 ;  /* 0xff8000003a3a7808 */ /* 0x000fe40002800000 */
[----:B------:R-:W-:-:S02]  /*26a0*/  FSEL R59, R59, -INF , P4 ;  /* 0xff8000003b3b7808 */ /* 0x000fc40002000000 */
[----:B------:R-:W-:Y:S01]  /*26b0*/  FMNMX.FTZ R0, R58, R3, !PT ;  /* 0x000000033a007209 */ /* 0x000fe20007810000 */
[----:B------:R-:W-:Y:S01]  /*26c0*/  QGMMA.64x32x32.F32.E4M3.E4M3 R40, gdesc[UR20], R40, gsb0 ;  /* 0x00600000142879f3 */ /* 0x000fe20008000828 */
[----:B------:R-:W-:Y:S01]  /*26d0*/  UIADD3 UR22, UR28, 0x702, URZ ;  /* 0x000007021c167890 */ /* 0x000fe2000fffe03f */
[----:B------:R-:W-:Y:S01]  /*26e0*/  FSEL R62, R62, -INF , P3 ;  /* 0xff8000003e3e7808 */ /* 0x000fe20001800000 */
[----:B------:R-:W-:Y:S01]  /*26f0*/  UMOV UR23, 0x80000020 ;  /* 0x8000002000177882 */ /* 0x000fe20000000000 */
[----:B------:R-:W-:Y:S02]  /*2700*/  FMNMX.FTZ R3, R59, R0, !PT ;  /* 0x000000003b037209 */ /* 0x000fe40007810000 */
        /* <DEDUP_REMOVED lines=20> */
[----:B------:R-:W-:-:S02]  /*2850*/  FMNMX.FTZ R0, R71, R0, !PT ;  /* 0x0000000047007209 */ /* 0x000fc40007810000 */
[----:B------:R-:W-:Y:S02]  /*2860*/  FSEL R65, R65, -INF , P5 ;  /* 0xff80000041417808 */ /* 0x000fe40002800000 */
[C---:B------:R-:W-:Y:S02]  /*2870*/  ISETP.GT.AND P5, PT, R5.reuse, 0x68, PT ;  /* 0x000000680500780c */ /* 0x040fe40003fa4270 */
[----:B------:R-:W-:Y:S02]  /*2880*/  FSEL R68, R68, -INF , P4 ;  /* 0xff80000044447808 */ /* 0x000fe40002000000 */
[----:B------:R-:W-:Y:S02]  /*2890*/  ISETP.GT.AND P4, PT, R5, 0x69, PT ;  /* 0x000000690500780c */ /* 0x000fe40003f84270 */
[----:B------:R-:W-:Y:S02]  /*28a0*/  FSEL R69, R69, -INF , P3 ;  /* 0xff80000045457808 */ /* 0x000fe40001800000 */
[----:B------:R-:W-:Y:S01]  /*28b0*/  ISETP.GT.AND P3, PT, R5, 0x70, PT ;  /* 0x000000700500780c */ /* 0x000fe20003f64270 */
[----:B------:R-:W-:-:S02]  /*28c0*/  WARPGROUP.DEPBAR.LE gsb0, 0x0 ;  /* 0x00008000000079c5 */ /* 0x000fc40000010000 */
[----:B------:R-:W-:Y:S01]  /*28d0*/  WARPGROUP.ARRIVE ;  /* 0x00000000000079c5 */ /* 0x000fe20000000000 */
[----:B------:R-:W-:Y:S02]  /*28e0*/  FSEL R73, R42, -INF , P1 ;  /* 0xff8000002a497808 */ /* 0x000fe40000800000 */
[----:B------:R-:W-:Y:S02]  /*28f0*/  FSEL R3, R43, -INF , P2 ;  /* 0xff8000002b037808 */ /* 0x000fe40001000000 */
[----:B------:R-:W-:Y:S01]  /*2900*/  FMNMX.FTZ R0, R73, R0, !PT ;  /* 0x0000000049007209 */ /* 0x000fe20007810000 */
[----:B------:R-:W-:Y:S01]  /*2910*/  QGMMA.64x32x32.F32.E4M3.E4M3 R24, gdesc[UR20], R24, gsb0 ;  /* 0x00600000141879f3 */ /* 0x000fe20008000818 */
[----:B------:R-:W-:Y:S02]  /*2920*/  FSEL R46, R46, -INF , P5 ;  /* 0xff8000002e2e7808 */ /* 0x000fe40002800000 */
[----:B------:R-:W-:Y:S02]  /*2930*/  FMNMX.FTZ R7, R3, R0, !PT ;  /* 0x0000000003077209 */ /* 0x000fe40007810000 */
[----:B------:R-:W-:-:S02]  /*2940*/  FSEL R47, R47, -INF , P4 ;  /* 0xff8000002f2f7808 */ /* 0x000fc40002000000 */
[----:B------:R-:W-:Y:S02]  /*2950*/  FMNMX.FTZ R0, R46, R7, !PT ;  /* 0x000000072e007209 */ /* 0x000fe40007810000 */
[----:B------:R-:W-:Y:S02]  /*2960*/  FSEL R55, R55, -INF , P0 ;  /* 0xff80000037377808 */ /* 0x000fe40000000000 */
[C---:B------:R-:W-:Y:S02]  /*2970*/  ISETP.GT.AND P0, PT, R5.reuse, 0x81, PT ;  /* 0x000000810500780c */ /* 0x040fe40003f04270 */
[----:B------:R-:W-:Y:S02]  /*2980*/  FSEL R40, R40, -INF , P1 ;  /* 0xff80000028287808 */ /* 0x000fe40000800000 */
[----:B------:R-:W-:Y:S02]  /*2990*/  ISETP.GT.AND P1, PT, R5, 0x71, PT ;  /* 0x000000710500780c */ /* 0x000fe40003f24270 */
[----:B------:R-:W-:-:S02]  /*29a0*/  FSEL R50, R50, -INF , P3 ;  /* 0xff80000032327808 */ /* 0x000fc40001800000 */
[----:B------:R-:W-:Y:S02]  /*29b0*/  FMNMX.FTZ R7, R47, R0, !PT ;  /* 0x000000002f077209 */ /* 0x000fe40007810000 */
[----:B------:R-:W-:Y:S02]  /*29c0*/  P2R R12, PR, RZ, 0x1 ;  /* 0x00000001ff0c7803 */ /* 0x000fe40000000000 */
[----:B------:R-:W-:Y:S02]  /*29d0*/  FSEL R41, R41, -INF , P2 ;  /* 0xff80000029297808 */ /* 0x000fe40001000000 */
[----:B------:R-:W-:Y:S02]  /*29e0*/  ISETP.GT.AND P2, PT, R5, 0x78, PT ;  /* 0x000000780500780c */ /* 0x000fe40003f44270 */
[----:B------:R-:W-:Y:S02]  /*29f0*/  FSEL R51, R51, -INF , P1 ;  /* 0xff80000033337808 */ /* 0x000fe40000800000 */
[----:B------:R-:W-:-:S02]  /*2a00*/  FMNMX.FTZ R0, R50, R7, !PT ;  /* 0x0000000732007209 */ /* 0x000fc40007810000 */
[----:B------:R-:W-:Y:S02]  /*2a10*/  FSEL R54, R54, -INF , P2 ;  /* 0xff80000036367808 */ /* 0x000fe40001000000 */
[----:B------:R-:W-:Y:S02]  /*2a20*/  FMNMX.FTZ R7, R51, R0, !PT ;  /* 0x0000000033077209 */ /* 0x000fe40007810000 */
[----:B------:R-:W-:Y:S02]  /*2a30*/  FSEL R49, R49, -INF , P1 ;  /* 0xff80000031317808 */ /* 0x000fe40000800000 */
[----:B------:R-:W-:Y:S02]  /*2a40*/  FMNMX.FTZ R0, R54, R7, !PT ;  /* 0x0000000736007209 */ /* 0x000fe40007810000 */
[----:B------:R-:W-:Y:S02]  /*2a50*/  ISETP.GT.AND P1, PT, R5, 0x88, PT ;  /* 0x000000880500780c */ /* 0x000fe40003f24270 */
[----:B------:R-:W-:-:S02]  /*2a60*/  FMNMX.FTZ R7, R55, R0, !PT ;  /* 0x0000000037077209 */ /* 0x000fc40007810000 */
[----:B------:R-:W-:Y:S02]  /*2a70*/  FSEL R52, R52, -INF , P2 ;  /* 0xff80000034347808 */ /* 0x000fe40001000000 */
[C---:B------:R-:W-:Y:S02]  /*2a80*/  ISETP.GT.AND P2, PT, R5.reuse, 0x89, PT ;  /* 0x000000890500780c */ /* 0x040fe40003f44270 */
[----:B------:R-:W-:Y:S02]  /*2a90*/  FSEL R48, R48, -INF , P3 ;  /* 0xff80000030307808 */ /* 0x000fe40001800000 */
[----:B------:R-:W-:Y:S02]  /*2aa0*/  ISETP.GT.AND P3, PT, R5, 0x90, PT ;  /* 0x000000900500780c */ /* 0x000fe40003f64270 */
[----:B------:R-:W-:Y:S02]  /*2ab0*/  FSEL R45, R45, -INF , P4 ;  /* 0xff8000002d2d7808 */ /* 0x000fe40002000000 */
[----:B------:R-:W-:-:S02]  /*2ac0*/  ISETP.GT.AND P4, PT, R5, 0x91, PT ;  /* 0x000000910500780c */ /* 0x000fc40003f84270 */
[----:B------:R-:W-:Y:S02]  /*2ad0*/  FSEL R44, R44, -INF , P5 ;  /* 0xff8000002c2c7808 */ /* 0x000fe40002800000 */
[----:B------:R-:W-:Y:S02]  /*2ae0*/  ISETP.GT.AND P5, PT, R5, 0x98, PT ;  /* 0x000000980500780c */ /* 0x000fe40003fa4270 */
[----:B------:R-:W-:Y:S01]  /*2af0*/  P2R R10, PR, RZ, 0x4 ;  /* 0x00000004ff0a7803 */ /* 0x000fe20000000000 */
[----:B------:R-:W-:Y:S02]  /*2b00*/  WARPGROUP.DEPBAR.LE gsb0, 0x0 ;  /* 0x00008000000079c5 */ /* 0x000fe40000010000 */
[----:B------:R-:W-:Y:S02]  /*2b10*/  FSEL R75, R27, -INF , P0 ;  /* 0xff8000001b4b7808 */ /* 0x000fe40000000000 */
[----:B------:R-:W-:Y:S02]  /*2b20*/  ISETP.GT.AND P0, PT, R5, 0x80, PT ;  /* 0x000000800500780c */ /* 0x000fe40003f04270 */
[----:B------:R-:W-:-:S02]  /*2b30*/  FSEL R74, R26, -INF , P6 ;  /* 0xff8000001a4a7808 */ /* 0x000fc40003000000 */
[----:B------:R-:W-:Y:S02]  /*2b40*/  FSEL R24, R24, -INF , P0 ;  /* 0xff80000018187808 */ /* 0x000fe40000000000 */
[----:B------:R-:W-:Y:S02]  /*2b50*/  ISETP.NE.AND P0, PT, R12, RZ, PT ;  /* 0x000000ff0c00720c */ /* 0x000fe40003f05270 */
[----:B------:R-:W-:Y:S02]  /*2b60*/  FMNMX.FTZ R0, R74, R7, !PT ;  /* 0x000000074a007209 */ /* 0x000fe40007810000 */
[----:B------:R-:W-:Y:S02]  /*2b70*/  FSEL R25, R25, -INF , P0 ;  /* 0xff80000019197808 */ /* 0x000fe40000000000 */
[----:B------:R-:W-:Y:S02]  /*2b80*/  ISETP.NE.AND P0, PT, R13, RZ, PT ;  /* 0x000000ff0d00720c */ /* 0x000fe40003f05270 */
[----:B------:R-:W-:-:S02]  /*2b90*/  FMNMX.FTZ R13, R104, R105, !PT ;  /* 0x00000069680d7209 */ /* 0x000fc40007810000 */
[----:B------:R-:W-:Y:S02]  /*2ba0*/  FSEL R76, R30, -INF , P1 ;  /* 0xff8000001e4c7808 */ /* 0x000fe40000800000 */
[----:B------:R-:W-:Y:S02]  /*2bb0*/  FMNMX.FTZ R14, R108, R13, !PT ;  /* 0x0000000d6c0e7209 */ /* 0x000fe40007810000 */
[----:B------:R-:W-:Y:S02]  /*2bc0*/  FMNMX.FTZ R7, R75, R0, !PT ;  /* 0x000000004b077209 */ /* 0x000fe40007810000 */
[----:B------:R-:W-:Y:S02]  /*2bd0*/  FMNMX.FTZ R13, R109, R14, !PT ;  /* 0x0000000e6d0d7209 */ /* 0x000fe40007810000 */
[----:B------:R-:W-:Y:S02]  /*2be0*/  FSEL R78, R31, -INF , P2 ;  /* 0xff8000001f4e7808 */ /* 0x000fe40001000000 */
[----:B------:R-:W-:-:S02]  /*2bf0*/  FMNMX.FTZ R14, R112, R13, !PT ;  /* 0x0000000d700e7209 */ /* 0x000fc40007810000 */
[----:B------:R-:W-:Y:S02]  /*2c00*/  FMNMX.FTZ R7, R76, R7, !PT ;  /* 0x000000074c077209 */ /* 0x000fe40007810000 */
[----:B------:R-:W-:Y:S02]  /*2c10*/  FMNMX.FTZ R15, R113, R14, !PT ;  /* 0x0000000e710f7209 */ /* 0x000fe40007810000 */
[----:B------:R-:W-:Y:S02]  /*2c20*/  FSEL R80, R34, -INF , P3 ;  /* 0xff80000022507808 */ /* 0x000fe40001800000 */
[----:B------:R-:W-:Y:S02]  /*2c30*/  FMNMX.FTZ R7, R78, R7, !PT ;  /* 0x000000074e077209 */ /* 0x000fe40007810000 */
[----:B------:R-:W-:Y:S02]  /*2c40*/  FMNMX.FTZ R20, R116, R15, !PT ;  /* 0x0000000f74147209 */ /* 0x000fe40007810000 */
[----:B------:R-:W-:-:S02]  /*2c50*/  FSEL R82, R35, -INF , P4 ;  /* 0xff80000023527808 */ /* 0x000fc40002000000 */
[----:B------:R-:W-:Y:S02]  /*2c60*/  FMNMX.FTZ R7, R80, R7, !PT ;  /* 0x0000000750077209 */ /* 0x000fe40007810000 */
[----:B------:R-:W-:Y:S02]  /*2c70*/  FMNMX.FTZ R15, R117, R20, !PT ;  /* 0x00000014750f7209 */ /* 0x000fe40007810000 */
[----:B------:R-:W-:Y:S02]  /*2c80*/  FSEL R84, R38, -INF , P5 ;  /* 0xff80000026547808 */ /* 0x000fe40002800000 */
[----:B------:R-:W-:Y:S02]  /*2c90*/  FMNMX.FTZ R7, R82, R7, !PT ;  /* 0x0000000752077209 */ /* 0x000fe40007810000 */
[----:B------:R-:W-:Y:S02]  /*2ca0*/  ISETP.GT.AND P6, PT, R5, 0x99, PT ;  /* 0x000000990500780c */ /* 0x000fe40003fc4270 */
[----:B------:R-:W-:-:S02]  /*2cb0*/  FMNMX.FTZ R20, R88, R15, !PT ;  /* 0x0000000f58147209 */ /* 0x000fc40007810000 */
[----:B------:R-:W-:Y:S02]  /*2cc0*/  FSEL R67, R39, -INF , P6 ;  /* 0xff80000027437808 */ /* 0x000fe40003000000 */
[----:B------:R-:W-:Y:S02]  /*2cd0*/  FMNMX.FTZ R0, R84, R7, !PT ;  /* 0x0000000754007209 */ /* 0x000fe40007810000 */
[----:B------:R-:W-:Y:S02]  /*2ce0*/  FMNMX.FTZ R21, R89, R20, !PT ;  /* 0x0000001459157209 */ /* 0x000fe40007810000 */
[----:B------:R-:W-:Y:S02]  /*2cf0*/  FMNMX.FTZ R6, R67, R0, !PT ;  /* 0x0000000043067209 */ /* 0x000fe40007810000 */
[----:B------:R-:W-:Y:S02]  /*2d00*/  FMNMX.FTZ R20, R92, R21, !PT ;  /* 0x000000155c147209 */ /* 0x000fe40007810000 */
[----:B------:R-:W-:Y:S01]  /*2d10*/  P2R R11, PR, RZ, 0x2 ;  /* 0x00000002ff0b7803 */ /* 0x000fe20000000000 */
[----:B------:R-:W1:Y:S01]  /*2d20*/  SHFL.BFLY PT, R7, R6, 0x2, 0x1f ;  /* 0x0c401f0006077f89 */ /* 0x000e6200000e0000 */
[----:B------:R-:W-:-:S02]  /*2d30*/  FMNMX.FTZ R21, R93, R20, !PT ;  /* 0x000000145d157209 */ /* 0x000fc40007810000 */
[----:B------:R-:W-:Y:S02]  /*2d40*/  ISETP.GT.AND P1, PT, R5, 0x79, PT ;  /* 0x000000790500780c */ /* 0x000fe40003f24270 */
[----:B------:R-:W-:Y:S02]  /*2d50*/  FMNMX.FTZ R30, R96, R21, !PT ;  /* 0x00000015601e7209 */ /* 0x000fe40007810000 */
[----:B------:R-:W-:Y:S02]  /*2d60*/  FSEL R53, R53, -INF , P1 ;  /* 0xff80000035357808 */ /* 0x000fe40000800000 */
[----:B------:R-:W-:Y:S02]  /*2d70*/  FMNMX.FTZ R21, R97, R30, !PT ;  /* 0x0000001e61157209 */ /* 0x000fe40007810000 */
[----:B------:R-:W-:Y:S02]  /*2d80*/  ISETP.NE.AND P1, PT, R11, RZ, PT ;  /* 0x000000ff0b00720c */ /* 0x000fe40003f25270 */
[----:B------:R-:W-:-:S02]  /*2d90*/  FMNMX.FTZ R30, R100, R21, !PT ;  /* 0x00000015641e7209 */ /* 0x000fc40007810000 */
[----:B------:R-:W-:Y:S02]  /*2da0*/  FSEL R28, R28, -INF , P1 ;  /* 0xff8000001c1c7808 */ /* 0x000fe40000800000 */
[----:B------:R-:W-:Y:S02]  /*2db0*/  FMNMX.FTZ R27, R101, R30, !PT ;  /* 0x0000001e651b7209 */ /* 0x000fe40007810000 */
[----:B------:R-:W-:Y:S02]  /*2dc0*/  FSEL R79, R32, -INF , P3 ;  /* 0xff800000204f7808 */ /* 0x000fe40001800000 */
[----:B------:R-:W-:Y:S02]  /*2dd0*/  FMNMX.FTZ R30, R56, R27, !PT ;  /* 0x0000001b381e7209 */ /* 0x000fe40007810000 */
[----:B------:R-:W-:Y:S02]  /*2de0*/  FSEL R81, R33, -INF , P4 ;  /* 0xff80000021517808 */ /* 0x000fe40002000000 */
[----:B-1----:R-:W-:-:S02]  /*2df0*/  FMNMX.FTZ R7, R6, R7, !PT ;  /* 0x0000000706077209 */ /* 0x002fc40007810000 */
[----:B------:R-:W-:Y:S02]  /*2e00*/  FMNMX.FTZ R31, R57, R30, !PT ;  /* 0x0000001e391f7209 */ /* 0x000fe40007810000 */
[----:B------:R-:W-:Y:S01]  /*2e10*/  FSEL R83, R36, -INF , P5 ;  /* 0xff80000024537808 */ /* 0x000fe20002800000 */
[----:B------:R-:W1:Y:S01]  /*2e20*/  SHFL.BFLY PT, R0, R7, 0x1, 0x1f ;  /* 0x0c201f0007007f89 */ /* 0x000e6200000e0000 */
[----:B------:R-:W-:Y:S02]  /*2e30*/  FMNMX.FTZ R30, R60, R31, !PT ;  /* 0x0000001f3c1e7209 */ /* 0x000fe40007810000 */
[----:B------:R-:W-:Y:S02]  /*2e40*/  FSEL R85, R37, -INF , P6 ;  /* 0xff80000025557808 */ /* 0x000fe40003000000 */
[----:B------:R-:W-:-:S04]  /*2e50*/  FMNMX.FTZ R31, R61, R30, !PT ;  /* 0x0000001e3d1f7209 */ /* 0x000fc80007810000 */
[----:B------:R-:W-:-:S04]  /*2e60*/  FMNMX.FTZ R38, R64, R31, !PT ;  /* 0x0000001f40267209 */ /* 0x000fc80007810000 */
[----:B------:R-:W-:-:S04]  /*2e70*/  FMNMX.FTZ R31, R65, R38, !PT ;  /* 0x00000026411f7209 */ /* 0x000fc80007810000 */
[----:B------:R-:W-:-:S04]  /*2e80*/  FMNMX.FTZ R38, R68, R31, !PT ;  /* 0x0000001f44267209 */ /* 0x000fc80007810000 */
[----:B------:R-:W-:Y:S02]  /*2e90*/  FMNMX.FTZ R35, R69, R38, !PT ;  /* 0x0000002645237209 */ /* 0x000fe40007810000 */
[----:B-1----:R-:W-:Y:S02]  /*2ea0*/  FMNMX.FTZ R0, R7, R0, !PT ;  /* 0x0000000007007209 */ /* 0x002fe40007810000 */
[----:B------:R-:W-:Y:S02]  /*2eb0*/  FMNMX.FTZ R38, R40, R35, !PT ;  /* 0x0000002328267209 */ /* 0x000fe40007810000 */
[C---:B------:R-:W-:Y:S01]  /*2ec0*/  FSETP.NEU.FTZ.AND P2, PT, R0.reuse, -INF , PT ;  /* 0xff8000000000780b */ /* 0x040fe20003f5d000 */
[----:B------:R-:W-:-:S01]  /*2ed0*/  FFMA.FTZ R8, R0, R9, -8 ;  /* 0xc100000000087423 */ /* 0x000fc20000010009 */
[----:B------:R-:W-:-:S04]  /*2ee0*/  FMNMX.FTZ R39, R41, R38, !PT ;  /* 0x0000002629277209 */ /* 0x000fc80007810000 */
[----:B------:R-:W-:Y:S02]  /*2ef0*/  FMNMX.FTZ R38, R44, R39, !PT ;  /* 0x000000272c267209 */ /* 0x000fe40007810000 */
[----:B------:R-:W-:Y:S02]  /*2f00*/  FSEL R121, R8, RZ, P2 ;  /* 0x000000ff08797208 */ /* 0x000fe40001000000 */
[----:B------:R-:W-:Y:S02]  /*2f10*/  FMNMX.FTZ R39, R45, R38, !PT ;  /* 0x000000262d277209 */ /* 0x000fe40007810000 */
[----:B------:R-:W-:Y:S01]  /*2f20*/  ISETP.NE.AND P2, PT, R10, RZ, PT ;  /* 0x000000ff0a00720c */ /* 0x000fe20003f45270 */
[--C-:B------:R-:W-:Y:S01]  /*2f30*/  FFMA.FTZ R30, R58, UR40, -R121.reuse ;  /* 0x000000283a1e7c23 */ /* 0x100fe20008010879 */
[----:B------:R-:W-:Y:S01]  /*2f40*/  FMNMX.FTZ R58, R48, R39, !PT ;  /* 0x00000027303a7209 */ /* 0x000fe20007810000 */
[--C-:B------:R-:W-:Y:S01]  /*2f50*/  FFMA.FTZ R59, R59, UR40, -R121.reuse ;  /* 0x000000283b3b7c23 */ /* 0x100fe20008010879 */
[----:B------:R-:W-:Y:S01]  /*2f60*/  FSEL R77, R29, -INF , P2 ;  /* 0xff8000001d4d7808 */ /* 0x000fe20001000000 */
[--C-:B------:R-:W-:Y:S01]  /*2f70*/  FFMA.FTZ R36, R3, UR40, -R121.reuse ;  /* 0x0000002803247c23 */ /* 0x100fe20008010879 */
[----:B------:R-:W-:Y:S01]  /*2f80*/  FMNMX.FTZ R39, R49, R58, !PT ;  /* 0x0000003a31277209 */ /* 0x000fe20007810000 */
[----:B------:R1:W-:Y:S01]  /*2f90*/  MUFU.EX2 R31, R59 ;  /* 0x0000003b001f7308 */ /* 0x0003e20000000800 */
[----:B------:R-:W-:-:S01]  /*2fa0*/  FFMA.FTZ R42, R63, UR40, -R121 ;  /* 0x000000283f2a7c23 */ /* 0x000fc20008010879 */
[--C-:B------:R-:W-:Y:S01]  /*2fb0*/  FFMA.FTZ R38, R66, UR40, -R121.reuse ;  /* 0x0000002842267c23 */ /* 0x100fe20008010879 */
[----:B------:R-:W-:Y:S01]  /*2fc0*/  FMNMX.FTZ R58, R52, R39, !PT ;  /* 0x00000027343a7209 */ /* 0x000fe20007810000 */
[--C-:B------:R-:W-:Y:S01]  /*2fd0*/  FFMA.FTZ R70, R70, UR40, -R121.reuse ;  /* 0x0000002846467c23 */ /* 0x100fe20008010879 */
        /* <DEDUP_REMOVED lines=8> */
[----:B------:R2:W-:Y:S01]  /*3060*/  MUFU.EX2 R43, R70 ;  /* 0x00000046002b7308 */ /* 0x0005e20000000800 */
[----:B------:R-:W-:-:S01]  /*3070*/  FFMA.FTZ R50, R51, UR40, -R121 ;  /* 0x0000002833327c23 */ /* 0x000fc20008010879 */
[----:B-1----:R-:W-:Y:S01]  /*3080*/  FMNMX.FTZ R59, R25, R58, !PT ;  /* 0x0000003a193b7209 */ /* 0x002fe20007810000 */
[----:B------:R-:W-:-:S01]  /*3090*/  FFMA.FTZ R54, R55, UR40, -R121 ;  /* 0x0000002837367c23 */ /* 0x000fc20008010879 */
[--C-:B------:R-:W-:Y:S01]  /*30a0*/  FFMA.FTZ R5, R106, UR40, -R121.reuse ;  /* 0x000000286a057c23 */ /* 0x100fe20008010879 */
[----:B------:R-:W-:-:S01]  /*30b0*/  FFMA.FTZ R6, R107, UR40, -R121 ;  /* 0x000000286b067c23 */ /* 0x000fc20008010879 */
[----:B------:R-:W-:Y:S01]  /*30c0*/  FMNMX.FTZ R58, R28, R59, !PT ;  /* 0x0000003b1c3a7209 */ /* 0x000fe20007810000 */
[----:B------:R-:W-:-:S01]  /*30d0*/  FFMA.FTZ R59, R80, UR40, -R121 ;  /* 0x00000028503b7c23 */ /* 0x000fc20008010879 */
[----:B------:R1:W-:Y:S01]  /*30e0*/  MUFU.EX2 R35, R62 ;  /* 0x0000003e00237308 */ /* 0x0003e20000000800 */
[----:B--2---:R-:W-:Y:S01]  /*30f0*/  IMAD.U32 R70, RZ, RZ, UR40 ;  /* 0x00000028ff467e24 */ /* 0x004fe2000f8e00ff */
[----:B------:R-:W-:Y:S01]  /*3100*/  FMNMX.FTZ R58, R77, R58, !PT ;  /* 0x0000003a4d3a7209 */ /* 0x000fe20007810000 */
[----:B------:R-:W-:-:S01]  /*3110*/  FFMA.FTZ R7, R110, UR40, -R121 ;  /* 0x000000286e077c23 */ /* 0x000fc20008010879 */
[--C-:B------:R-:W-:Y:S01]  /*3120*/  FFMA.FTZ R8, R111, UR40, -R121.reuse ;  /* 0x000000286f087c23 */ /* 0x100fe20008010879 */
[----:B------:R-:W-:-:S01]  /*3130*/  FFMA.FTZ R9, R114, UR40, -R121 ;  /* 0x0000002872097c23 */ /* 0x000fc20008010879 */
        /* <DEDUP_REMOVED lines=16> */
[--C-:B------:R-:W-:Y:S01]  /*3240*/  FFMA.FTZ R29, R73, UR40, -R121.reuse ;  /* 0x00000028491d7c23 */ /* 0x100fe20008010879 */
[----:B------:R-:W2:Y:S01]  /*3250*/  SHFL.BFLY PT, R3, R58, 0x2, 0x1f ;  /* 0x0c401f003a037f89 */ /* 0x000ea200000e0000 */
[----:B------:R-:W-:-:S01]  /*3260*/  FFMA.FTZ R51, R74, UR40, -R121 ;  /* 0x000000284a337c23 */ /* 0x000fc20008010879 */
[--C-:B------:R-:W-:Y:S01]  /*3270*/  FFMA.FTZ R55, R76, UR40, -R121.reuse ;  /* 0x000000284c377c23 */ /* 0x100fe20008010879 */
[----:B-1----:R-:W-:-:S01]  /*3280*/  FFMA.FTZ R62, R78, UR40, -R121 ;  /* 0x000000284e3e7c23 */ /* 0x002fc20008010879 */
[----:B------:R-:W-:Y:S01]  /*3290*/  MUFU.EX2 R39, R72 ;  /* 0x0000004800277308 */ /* 0x000fe20000000800 */
[----:B---3--:R-:W-:Y:S01]  /*32a0*/  LOP3.LUT P2, RZ, R86, 0x7f, RZ, 0xc0, !PT ;  /* 0x0000007f56ff7812 */ /* 0x008fe2000784c0ff */
[----:B------:R-:W-:-:S06]  /*32b0*/  IMAD.MOV.U32 R86, RZ, RZ, R87 ;  /* 0x000000ffff567224 */ /* 0x000fcc00078e0057 */
[----:B------:R-:W-:Y:S06]  /*32c0*/  MUFU.EX2 R5, R5 ;  /* 0x0000000500057308 */ /* 0x000fec0000000800 */
[----:B------:R-:W-:Y:S02]  /*32d0*/  @!P2 VIADD R4, R4, 0x29840 ;  /* 0x000298400404a836 */ /* 0x000fe40000000000 */
[----:B------:R-:W1:Y:S03]  /*32e0*/  MUFU.EX2 R6, R6 ;  /* 0x0000000600067308 */ /* 0x000e660000000800 */
[----:B------:R-:W-:-:S02]  /*32f0*/  @!P2 PRMT R4, RZ, 0x654, R4 ;  /* 0x00000654ff04a816 */ /* 0x000fc40000000004 */
[----:B--2---:R-:W-:Y:S01]  /*3300*/  FMNMX.FTZ R63, R58, R3, !PT ;  /* 0x000000033a3f7209 */ /* 0x004fe20007810000 */
[----:B------:R-:W-:-:S01]  /*3310*/  FFMA.FTZ R58, R75, UR40, -R121 ;  /* 0x000000284b3a7c23 */ /* 0x000fc20008010879 */
[----:B------:R2:W-:Y:S01]  /*3320*/  @!P2 SYNCS.ARRIVE.TRANS64.RED.A1T0 RZ, [R4+URZ], RZ ;  /* 0x000000ff04ffa9a7 */ /* 0x0005e2000810043f */
[----:B------:R-:W3:Y:S02]  /*3330*/  MUFU.EX2 R7, R7 ;  /* 0x0000000700077308 */ /* 0x000ee40000000800 */
[----:B------:R-:W4:Y:S06]  /*3340*/  SHFL.BFLY PT, R66, R63, 0x1, 0x1f ;  /* 0x0c201f003f427f89 */ /* 0x000f2c00000e0000 */
[----:B------:R5:W-:Y:S08]  /*3350*/  MUFU.EX2 R32, R71 ;  /* 0x0000004700207308 */ /* 0x000bf00000000800 */
[----:B------:R-:W2:Y:S08]  /*3360*/  MUFU.EX2 R8, R8 ;  /* 0x0000000800087308 */ /* 0x000eb00000000800 */
[----:B------:R-:W2:Y:S01]  /*3370*/  MUFU.EX2 R9, R9 ;  /* 0x0000000900097308 */ /* 0x000ea20000000800 */
[----:B----4-:R-:W-:Y:S01]  /*3380*/  FMNMX.FTZ R3, R63, R66, !PT ;  /* 0x000000423f037209 */ /* 0x010fe20007810000 */
[--C-:B------:R-:W-:Y:S01]  /*3390*/  FFMA.FTZ R66, R82, UR40, -R121.reuse ;  /* 0x0000002852427c23 */ /* 0x100fe20008010879 */
[----:B------:R-:W-:-:S01]  /*33a0*/  FFMA.FTZ R63, R84, UR40, -R121 ;  /* 0x00000028543f7c23 */ /* 0x000fc20008010879 */
[----:B------:R-:W-:Y:S01]  /*33b0*/  FFMA.FTZ R121, R67, UR40, -R121 ;  /* 0x0000002843797c23 */ /* 0x000fe20008010879 */
[C---:B------:R-:W-:Y:S01]  /*33c0*/  FSETP.NEU.FTZ.AND P1, PT, R3.reuse, -INF , PT ;  /* 0xff8000000300780b */ /* 0x040fe20003f3d000 */
[----:B------:R-:W-:-:S02]  /*33d0*/  FFMA.FTZ R70, R3, R70, -8 ;  /* 0xc100000003467423 */ /* 0x000fc40000010046 */
[----:B------:R-:W-:Y:S01]  /*33e0*/  MUFU.EX2 R10, R10 ;  /* 0x0000000a000a7308 */ /* 0x000fe20000000800 */
[----:B-1----:R-:W-:-:S02]  /*33f0*/  FADD.FTZ R82, R5, R6 ;  /* 0x0000000605527221 */ /* 0x002fc40000010000 */
[----:B------:R-:W-:Y:S02]  /*3400*/  FSEL R80, R70, RZ, P1 ;  /* 0x000000ff46507208 */ /* 0x000fe40000800000 */
[----:B---3--:R-:W-:-:S01]  /*3410*/  FADD.FTZ R91, R7, R82 ;  /* 0x00000052075b7221 */ /* 0x008fc20000010000 */
[----:B------:R-:W-:Y:S02]  /*3420*/  PLOP3.LUT P1, PT, PT, PT, UP0, 0x80, 0x0 ;  /* 0x000000000000781c */ /* 0x000fe40003f2f008 */
[----:B------:R-:W-:Y:S01]  /*3430*/  MUFU.EX2 R11, R11 ;  /* 0x0000000b000b7308 */ /* 0x000fe20000000800 */
[----:B------:R-:W-:-:S01]  /*3440*/  FFMA.FTZ R67, R104, UR40, -R80 ;  /* 0x0000002868437c23 */ /* 0x000fc20008010850 */
[--C-:B------:R-:W-:Y:S01]  /*3450*/  FFMA.FTZ R72, R105, UR40, -R80.reuse ;  /* 0x0000002869487c23 */ /* 0x100fe20008010850 */
[----:B------:R-:W-:-:S01]  /*3460*/  FFMA.FTZ R108, R108, UR40, -R80 ;  /* 0x000000286c6c7c23 */ /* 0x000fc20008010850 */
[--C-:B------:R-:W-:Y:S01]  /*3470*/  FFMA.FTZ R109, R109, UR40, -R80.reuse ;  /* 0x000000286d6d7c23 */ /* 0x100fe20008010850 */
[----:B-----5:R-:W-:-:S01]  /*3480*/  FFMA.FTZ R71, R112, UR40, -R80 ;  /* 0x0000002870477c23 */ /* 0x020fc20008010850 */
[--C-:B------:R-:W-:Y:S01]  /*3490*/  FFMA.FTZ R74, R113, UR40, -R80.reuse ;  /* 0x00000028714a7c23 */ /* 0x100fe20008010850 */
[----:B------:R-:W-:-:S01]  /*34a0*/  FFMA.FTZ R116, R116, UR40, -R80 ;  /* 0x0000002874747c23 */ /* 0x000fc20008010850 */
[----:B------:R-:W-:Y:S01]  /*34b0*/  MUFU.EX2 R67, R67 ;  /* 0x0000004300437308 */ /* 0x000fe20000000800 */
[----:B------:R-:W-:-:S01]  /*34c0*/  FFMA.FTZ R76, R89, UR40, -R80 ;  /* 0x00000028594c7c23 */ /* 0x000fc20008010850 */
[--C-:B------:R-:W-:Y:S01]  /*34d0*/  FFMA.FTZ R117, R117, UR40, -R80.reuse ;  /* 0x0000002875757c23 */ /* 0x100fe20008010850 */
[----:B------:R-:W-:-:S01]  /*34e0*/  FFMA.FTZ R73, R88, UR40, -R80 ;  /* 0x0000002858497c23 */ /* 0x000fc20008010850 */
[----:B--2---:R-:W-:Y:S01]  /*34f0*/  FADD.FTZ R84, R8, R91 ;  /* 0x0000005b08547221 */ /* 0x004fe20000010000 */
[----:B------:R-:W-:-:S01]  /*3500*/  FFMA.FTZ R92, R92, UR40, -R80 ;  /* 0x000000285c5c7c23 */ /* 0x000fc20008010850 */
[--C-:B------:R-:W-:Y:S01]  /*3510*/  FFMA.FTZ R93, R93, UR40, -R80.reuse ;  /* 0x000000285d5d7c23 */ /* 0x100fe20008010850 */
[----:B------:R-:W-:-:S01]  /*3520*/  FFMA.FTZ R75, R96, UR40, -R80 ;  /* 0x00000028604b7c23 */ /* 0x000fc20008010850 */
[----:B------:R-:W1:Y:S01]  /*3530*/  MUFU.EX2 R72, R72 ;  /* 0x0000004800487308 */ /* 0x000e620000000800 */
[----:B------:R-:W-:-:S01]  /*3540*/  FADD.FTZ R91, R9, R84 ;  /* 0x00000054095b7221 */ /* 0x000fc20000010000 */
[--C-:B------:R-:W-:Y:S01]  /*3550*/  FFMA.FTZ R78, R97, UR40, -R80.reuse ;  /* 0x00000028614e7c23 */ /* 0x100fe20008010850 */
[----:B------:R-:W-:-:S01]  /*3560*/  FFMA.FTZ R100, R100, UR40, -R80 ;  /* 0x0000002864647c23 */ /* 0x000fc20008010850 */
[--C-:B------:R-:W-:Y:S01]  /*3570*/  FFMA.FTZ R101, R101, UR40, -R80.reuse ;  /* 0x0000002865657c23 */ /* 0x100fe20008010850 */
[----:B------:R-:W-:-:S01]  /*3580*/  FFMA.FTZ R56, R56, UR40, -R80 ;  /* 0x0000002838387c23 */ /* 0x000fc20008010850 */
[--C-:B------:R-:W-:Y:S01]  /*3590*/  FFMA.FTZ R57, R57, UR40, -R80.reuse ;  /* 0x0000002839397c23 */ /* 0x100fe20008010850 */
[----:B------:R-:W-:-:S01]  /*35a0*/  FFMA.FTZ R60, R60, UR40, -R80 ;  /* 0x000000283c3c7c23 */ /* 0x000fc20008010850 */
[----:B------:R-:W2:Y:S01]  /*35b0*/  MUFU.EX2 R108, R108 ;  /* 0x0000006c006c7308 */ /* 0x000ea20000000800 */
[----:B------:R-:W-:-:S01]  /*35c0*/  FFMA.FTZ R61, R61, UR40, -R80 ;  /* 0x000000283d3d7c23 */ /* 0x000fc20008010850 */
[--C-:B------:R-:W-:Y:S01]  /*35d0*/  FFMA.FTZ R64, R64, UR40, -R80.reuse ;  /* 0x0000002840407c23 */ /* 0x100fe20008010850 */
[----:B------:R-:W-:-:S01]  /*35e0*/  FFMA.FTZ R65, R65, UR40, -R80 ;  /* 0x0000002841417c23 */ /* 0x000fc20008010850 */
[--C-:B------:R-:W-:Y:S01]  /*35f0*/  FFMA.FTZ R68, R68, UR40, -R80.reuse ;  /* 0x0000002844447c23 */ /* 0x100fe20008010850 */
[----:B------:R-:W-:-:S01]  /*3600*/  FFMA.FTZ R69, R69, UR40, -R80 ;  /* 0x0000002845457c23 */ /* 0x000fc20008010850 */
[--C-:B------:R-:W-:Y:S01]  /*3610*/  FFMA.FTZ R40, R40, UR40, -R80.reuse ;  /* 0x0000002828287c23 */ /* 0x100fe20008010850 */
[----:B------:R-:W-:-:S01]  /*3620*/  FFMA.FTZ R41, R41, UR40, -R80 ;  /* 0x0000002829297c23 */ /* 0x000fc20008010850 */
[----:B------:R-:W3:Y:S01]  /*3630*/  MUFU.EX2 R109, R109 ;  /* 0x0000006d006d7308 */ /* 0x000ee20000000800 */
[----:B-1----:R-:W-:-:S01]  /*3640*/  FADD.FTZ R89, R67, R72 ;  /* 0x0000004843597221 */ /* 0x002fc20000010000 */
[--C-:B------:R-:W-:Y:S01]  /*3650*/  FFMA.FTZ R44, R44, UR40, -R80.reuse ;  /* 0x000000282c2c7c23 */ /* 0x100fe20008010850 */
[----:B------:R-:W-:-:S01]  /*3660*/  FFMA.FTZ R45, R45, UR40, -R80 ;  /* 0x000000282d2d7c23 */ /* 0x000fc20008010850 */
[--C-:B------:R-:W-:Y:S01]  /*3670*/  FFMA.FTZ R48, R48, UR40, -R80.reuse ;  /* 0x0000002830307c23 */ /* 0x100fe20008010850 */
[----:B------:R-:W-:-:S01]  /*3680*/  FFMA.FTZ R49, R49, UR40, -R80 ;  /* 0x0000002831317c23 */ /* 0x000fc20008010850 */
[--C-:B------:R-:W-:Y:S01]  /*3690*/  FFMA.FTZ R52, R52, UR40, -R80.reuse ;  /* 0x0000002834347c23 */ /* 0x100fe20008010850 */
[----:B------:R-:W-:-:S01]  /*36a0*/  FFMA.FTZ R53, R53, UR40, -R80 ;  /* 0x0000002835357c23 */ /* 0x000fc20008010850 */
[----:B------:R-:W1:Y:S01]  /*36b0*/  MUFU.EX2 R71, R71 ;  /* 0x0000004700477308 */ /* 0x000e620000000800 */
[----:B--2---:R-:W-:-:S01]  /*36c0*/  FADD.FTZ R82, R108, R89 ;  /* 0x000000596c527221 */ /* 0x004fc20000010000 */
[--C-:B------:R-:W-:Y:S01]  /*36d0*/  FFMA.FTZ R24, R24, UR40, -R80.reuse ;  /* 0x0000002818187c23 */ /* 0x100fe20008010850 */
[----:B------:R-:W-:-:S01]  /*36e0*/  FFMA.FTZ R25, R25, UR40, -R80 ;  /* 0x0000002819197c23 */ /* 0x000fc20008010850 */
[--C-:B------:R-:W-:Y:S01]  /*36f0*/  FFMA.FTZ R28, R28, UR40, -R80.reuse ;  /* 0x000000281c1c7c23 */ /* 0x100fe20008010850 */
[----:B------:R-:W-:-:S01]  /*3700*/  FFMA.FTZ R77, R77, UR40, -R80 ;  /* 0x000000284d4d7c23 */ /* 0x000fc20008010850 */
[--C-:B------:R-:W-:Y:S01]  /*3710*/  FFMA.FTZ R79, R79, UR40, -R80.reuse ;  /* 0x000000284f4f7c23 */ /* 0x100fe20008010850 */
[----:B------:R-:W-:-:S01]  /*3720*/  FFMA.FTZ R81, R81, UR40, -R80 ;  /* 0x0000002851517c23 */ /* 0x000fc20008010850 */
[----:B------:R-:W2:Y:S01]  /*3730*/  MUFU.EX2 R74, R74 ;  /* 0x0000004a004a7308 */ /* 0x000ea20000000800 */
[----:B---3--:R-:W-:-:S01]  /*3740*/  FADD.FTZ R82, R109, R82 ;  /* 0x000000526d527221 */ /* 0x008fc20000010000 */
[--C-:B------:R-:W-:Y:S01]  /*3750*/  FFMA.FTZ R83, R83, UR40, -R80.reuse ;  /* 0x0000002853537c23 */ /* 0x100fe20008010850 */
[----:B------:R-:W-:-:S01]  /*3760*/  FFMA.FTZ R80, R85, UR40, -R80 ;  /* 0x0000002855507c23 */ /* 0x000fc20008010850 */
[----:B------:R-:W-:Y:S01]  /*3770*/  F2FP.SATFINITE.E4M3.F32.PACK_AB_MERGE_C R108, R109, R108, RZ ;  /* 0x0000006c6d6c723e */ /* 0x000fe200048070ff */
[----:B------:R-:W-:-:S02]  /*3780*/  IMAD.MOV.U32 R85, RZ, RZ, R87 ;  /* 0x000000ffff557224 */ /* 0x000fc400078e0057 */
[----:B------:R-:W-:Y:S01]  /*3790*/  IMAD.MOV.U32 R84, RZ, RZ, R87 ;  /* 0x000000ffff547224 */ /* 0x000fe200078e0057 */
[----:B------:R-:W3:Y:S01]  /*37a0*/  MUFU.EX2 R116, R116 ;  /* 0x0000007400747308 */ /* 0x000ee20000000800 */
[----:B-1----:R-:W-:-:S01]  /*37b0*/  FADD.FTZ R89, R71, R82 ;  /* 0x0000005247597221 */ /* 0x002fc20000010000 */
[----:B------:R-:W-:Y:S01]  /*37c0*/  FADD.FTZ R82, R10, R91 ;  /* 0x0000005b0a527221 */ /* 0x000fe20000010000 */
[----:B------:R-:W-:Y:S01]  /*37d0*/  F2FP.SATFINITE.E4M3.F32.PACK_AB_MERGE_C R172, R72, R67, R108 ;  /* 0x0000004348ac723e */ /* 0x000fe2000480706c */
[----:B------:R-:W-:Y:S02]  /*37e0*/  IMAD.MOV.U32 R72, RZ, RZ, R87 ;  /* 0x000000ffff487224 */ /* 0x000fe400078e0057 */
[----:B------:R-:W-:-:S01]  /*37f0*/  FADD.FTZ R91, R11, R82 ;  /* 0x000000520b5b7221 */ /* 0x000fc20000010000 */
[----:B------:R-:W-:Y:S01]  /*3800*/  IMAD.MOV.U32 R67, RZ, RZ, R87 ;  /* 0x000000ffff437224 */ /* 0x000fe200078e0057 */
[----:B------:R-:W1:Y:S01]  /*3810*/  MUFU.EX2 R12, R12 ;  /* 0x0000000c000c7308 */ /* 0x000e620000000800 */
[----:B--2---:R-:W-:-:S07]  /*3820*/  FADD.FTZ R89, R74, R89 ;  /* 0x000000594a597221 */ /* 0x004fce0000010000 */
[----:B------:R-:W2:Y:S01]  /*3830*/  MUFU.EX2 R117, R117 ;  /* 0x0000007500757308 */ /* 0x000ea20000000800 */
[----:B---3--:R-:W-:-:S07]  /*3840*/  FADD.FTZ R4, R116, R89 ;  /* 0x0000005974047221 */ /* 0x008fce0000010000 */
[----:B------:R-:W3:Y:S01]  /*3850*/  MUFU.EX2 R13, R90 ;  /* 0x0000005a000d7308 */ /* 0x000ee20000000800 */
[----:B-1----:R-:W-:-:S01]  /*3860*/  FADD.FTZ R82, R12, R91 ;  /* 0x0000005b0c527221 */ /* 0x002fc20000010000 */
[----:B------:R-:W-:-:S04]  /*3870*/  F2FP.SATFINITE.E4M3.F32.PACK_AB_MERGE_C R12, R12, R11, RZ ;  /* 0x0000000b0c0c723e */ /* 0x000fc800048070ff */
[----:B------:R-:W-:Y:S02]  /*3880*/  F2FP.SATFINITE.E4M3.F32.PACK_AB_MERGE_C R175, R10, R9, R12 ;  /* 0x000000090aaf723e */ /* 0x000fe4000480700c */
[----:B------:R-:W1:Y:S01]  /*3890*/  MUFU.EX2 R73, R73 ;  /* 0x0000004900497308 */ /* 0x000e620000000800 */
[----:B--2---:R-:W-:-:S01]  /*38a0*/  FADD.FTZ R4, R117, R4 ;  /* 0x0000000475047221 */ /* 0x004fc20000010000 */
[----:B------:R-:W-:-:S04]  /*38b0*/  F2FP.SATFINITE.E4M3.F32.PACK_AB_MERGE_C R116, R117, R116, RZ ;  /* 0x000000747574723e */ /* 0x000fc800048070ff */
[----:B------:R-:W-:Y:S01]  /*38c0*/  F2FP.SATFINITE.E4M3.F32.PACK_AB_MERGE_C R174, R74, R71, R116 ;  /* 0x000000474aae723e */ /* 0x000fe20004807074 */
[----:B------:R-:W-:Y:S01]  /*38d0*/  IMAD.MOV.U32 R74, RZ, RZ, R87 ;  /* 0x000000ffff4a7224 */ /* 0x000fe200078e0057 */
[----:B------:R-:W2:Y:S01]  /*38e0*/  MUFU.EX2 R14, R14 ;  /* 0x0000000e000e7308 */ /* 0x000ea20000000800 */
[----:B---3--:R-:W-:-:S01]  /*38f0*/  FADD.FTZ R91, R13, R82 ;  /* 0x000000520d5b7221 */ /* 0x008fc20000010000 */
[----:B------:R-:W-:-:S06]  /*3900*/  IMAD.MOV.U32 R71, RZ, RZ, R87 ;  /* 0x000000ffff477224 */ /* 0x000fcc00078e0057 */
[----:B------:R-:W3:Y:S01]  /*3910*/  MUFU.EX2 R76, R76 ;  /* 0x0000004c004c7308 */ /* 0x000ee20000000800 */
[----:B-1----:R-:W-:-:S07]  /*3920*/  FADD.FTZ R89, R73, R4 ;  /* 0x0000000449597221 */ /* 0x002fce0000010000 */
[----:B------:R-:W1:Y:S01]  /*3930*/  MUFU.EX2 R15, R94 ;  /* 0x0000005e000f7308 */ /* 0x000e620000000800 */
[----:B--2---:R-:W-:-:S07]  /*3940*/  FADD.FTZ R4, R14, R91 ;  /* 0x0000005b0e047221 */ /* 0x004fce0000010000 */
[----:B------:R-:W2:Y:S01]  /*3950*/  MUFU.EX2 R92, R92 ;  /* 0x0000005c005c7308 */ /* 0x000ea20000000800 */
[----:B---3--:R-:W-:-:S07]  /*3960*/  FADD.FTZ R89, R76, R89 ;  /* 0x000000594c597221 */ /* 0x008fce0000010000 */
[----:B------:R-:W3:Y:S01]  /*3970*/  MUFU.EX2 R26, R26 ;  /* 0x0000001a001a7308 */ /* 0x000ee20000000800 */
[----:B-1----:R-:W-:-:S07]  /*3980*/  FADD.FTZ R91, R15, R4 ;  /* 0x000000040f5b7221 */ /* 0x002fce0000010000 */
[----:B------:R-:W1:Y:S01]  /*3990*/  MUFU.EX2 R93, R93 ;  /* 0x0000005d005d7308 */ /* 0x000e620000000800 */
[----:B--2---:R-:W-:-:S07]  /*39a0*/  FADD.FTZ R4, R92, R89 ;  /* 0x000000595c047221 */ /* 0x004fce0000010000 */
[----:B------:R-:W2:Y:S01]  /*39b0*/  MUFU.EX2 R20, R20 ;  /* 0x0000001400147308 */ /* 0x000ea20000000800 */
[----:B---3--:R-:W-:-:S01]  /*39c0*/  FADD.FTZ R91, R26, R91 ;  /* 0x0000005b1a5b7221 */ /* 0x008fc20000010000 */
[----:B------:R-:W-:Y:S01]  /*39d0*/  F2FP.SATFINITE.E4M3.F32.PACK_AB_MERGE_C R15, R26, R15, RZ ;  /* 0x0000000f1a0f723e */ /* 0x000fe200048070ff */
[----:B------:R-:W-:-:S03]  /*39e0*/  IMAD.MOV.U32 R26, RZ, RZ, R87 ;  /* 0x000000ffff1a7224 */ /* 0x000fc600078e0057 */
[----:B------:R-:W-:Y:S02]  /*39f0*/  F2FP.SATFINITE.E4M3.F32.PACK_AB_MERGE_C R177, R14, R13, R15 ;  /* 0x0000000d0eb1723e */ /* 0x000fe4000480700f */
[----:B------:R-:W3:Y:S01]  /*3a00*/  MUFU.EX2 R75, R75 ;  /* 0x0000004b004b7308 */ /* 0x000ee20000000800 */
[----:B-1----:R-:W-:-:S01]  /*3a10*/  FADD.FTZ R4, R93, R4 ;  /* 0x000000045d047221 */ /* 0x002fc20000010000 */
[----:B------:R-:W-:-:S04]  /*3a20*/  F2FP.SATFINITE.E4M3.F32.PACK_AB_MERGE_C R92, R93, R92, RZ ;  /* 0x0000005c5d5c723e */ /* 0x000fc800048070ff */
[----:B------:R-:W-:Y:S01]  /*3a30*/  F2FP.SATFINITE.E4M3.F32.PACK_AB_MERGE_C R176, R76, R73, R92 ;  /* 0x000000494cb0723e */ /* 0x000fe2000480705c */
[----:B------:R-:W-:Y:S01]  /*3a40*/  IMAD.MOV.U32 R76, RZ, RZ, R87 ;  /* 0x000000ffff4c7224 */ /* 0x000fe200078e0057 */
[----:B------:R-:W1:Y:S01]  /*3a50*/  MUFU.EX2 R21, R99 ;  /* 0x0000006300157308 */ /* 0x000e620000000800 */
[----:B--2---:R-:W-:-:S01]  /*3a60*/  FADD.FTZ R82, R20, R91 ;  /* 0x0000005b14527221 */ /* 0x004fc20000010000 */
[----:B------:R-:W-:-:S06]  /*3a70*/  IMAD.MOV.U32 R73, RZ, RZ, R87 ;  /* 0x000000ffff497224 */ /* 0x000fcc00078e0057 */
        /* <DEDUP_REMOVED lines=8> */
[----:B------:R-:W-:-:S04]  /*3b00*/  F2FP.SATFINITE.E4M3.F32.PACK_AB_MERGE_C R82, R8, R7, RZ ;  /* 0x000000070852723e */ /* 0x000fc800048070ff */
[----:B------:R-:W-:Y:S01]  /*3b10*/  F2FP.SATFINITE.E4M3.F32.PACK_AB_MERGE_C R173, R6, R5, R82 ;  /* 0x0000000506ad723e */ /* 0x000fe20004807052 */
[----:B------:R-:W-:Y:S01]  /*3b20*/  IMAD.MOV.U32 R82, RZ, RZ, R87 ;  /* 0x000000ffff527224 */ /* 0x000fe200078e0057 */
[----:B------:R-:W3:Y:S01]  /*3b30*/  MUFU.EX2 R101, R101 ;  /* 0x0000006500657308 */ /* 0x000ee20000000800 */
[----:B-1----:R-:W-:-:S07]  /*3b40*/  FADD.FTZ R4, R100, R89 ;  /* 0x0000005964047221 */ /* 0x002fce0000010000 */
[----:B------:R-:W1:Y:S01]  /*3b50*/  MUFU.EX2 R30, R30 ;  /* 0x0000001e001e7308 */ /* 0x000e620000000800 */
[----:B--2---:R-:W-:-:S01]  /*3b60*/  FADD.FTZ R91, R34, R91 ;  /* 0x0000005b225b7221 */ /* 0x004fc20000010000 */
[----:B------:R-:W-:Y:S01]  /*3b70*/  F2FP.SATFINITE.E4M3.F32.PACK_AB_MERGE_C R27, R34, R27, RZ ;  /* 0x0000001b221b723e */ /* 0x000fe200048070ff */
[----:B------:R-:W-:-:S03]  /*3b80*/  IMAD.MOV.U32 R34, RZ, RZ, R87 ;  /* 0x000000ffff227224 */ /* 0x000fc600078e0057 */
[----:B------:R-:W-:Y:S01]  /*3b90*/  F2FP.SATFINITE.E4M3.F32.PACK_AB_MERGE_C R179, R21, R20, R27 ;  /* 0x0000001415b3723e */ /* 0x000fe2000480701b */
[----:B------:R-:W-:Y:S01]  /*3ba0*/  IMAD.MOV.U32 R27, RZ, RZ, R87 ;  /* 0x000000ffff1b7224 */ /* 0x000fe200078e0057 */
[----:B------:R-:W2:Y:S01]  /*3bb0*/  MUFU.EX2 R56, R56 ;  /* 0x0000003800387308 */ /* 0x000ea20000000800 */
[----:B---3--:R-:W-:-:S01]  /*3bc0*/  FADD.FTZ R7, R101, R4 ;  /* 0x0000000465077221 */ /* 0x008fc20000010000 */
[----:B------:R-:W-:-:S04]  /*3bd0*/  F2FP.SATFINITE.E4M3.F32.PACK_AB_MERGE_C R100, R101, R100, RZ ;  /* 0x000000646564723e */ /* 0x000fc800048070ff */
[----:B------:R-:W-:Y:S01]  /*3be0*/  F2FP.SATFINITE.E4M3.F32.PACK_AB_MERGE_C R178, R78, R75, R100 ;  /* 0x0000004b4eb2723e */ /* 0x000fe20004807064 */
[----:B------:R-:W-:Y:S01]  /*3bf0*/  IMAD.MOV.U32 R78, RZ, RZ, R87 ;  /* 0x000000ffff4e7224 */ /* 0x000fe200078e0057 */
[----:B------:R-:W3:Y:S01]  /*3c00*/  MUFU.EX2 R57, R57 ;  /* 0x0000003900397308 */ /* 0x000ee20000000800 */
[----:B-1----:R-:W-:-:S01]  /*3c10*/  FADD.FTZ R8, R30, R91 ;  /* 0x0000005b1e087221 */ /* 0x002fc20000010000 */
[----:B------:R-:W-:-:S03]  /*3c20*/  IMAD.MOV.U32 R75, RZ, RZ, R87 ;  /* 0x000000ffff4b7224 */ /* 0x000fc600078e0057 */
[----:B------:R-:W-:-:S03]  /*3c30*/  FADD.FTZ R8, R31, R8 ;  /* 0x000000081f087221 */ /* 0x000fc60000010000 */
[----:B------:R-:W1:Y:S01]  /*3c40*/  MUFU.EX2 R60, R60 ;  /* 0x0000003c003c7308 */ /* 0x000e620000000800 */
[----:B--2---:R-:W-:-:S01]  /*3c50*/  FADD.FTZ R4, R56, R7 ;  /* 0x0000000738047221 */ /* 0x004fc20000010000 */
[----:B------:R-:W-:-:S06]  /*3c60*/  FADD.FTZ R11, R35, R8 ;  /* 0x00000008230b7221 */ /* 0x000fcc0000010000 */
[----:B------:R-:W2:Y:S01]  /*3c70*/  MUFU.EX2 R42, R42 ;  /* 0x0000002a002a7308 */ /* 0x000ea20000000800 */
[----:B---3--:R-:W-:-:S07]  /*3c80*/  FADD.FTZ R7, R57, R4 ;  /* 0x0000000439077221 */ /* 0x008fce0000010000 */
        /* <DEDUP_REMOVED lines=10> */
[----:B------:R-:W-:Y:S01]  /*3d30*/  F2FP.SATFINITE.E4M3.F32.PACK_AB_MERGE_C R60, R61, R60, RZ ;  /* 0x0000003c3d3c723e */ /* 0x000fe200048070ff */
[--C-:B------:R-:W-:Y:S02]  /*3d40*/  IMAD.MOV.U32 R61, RZ, RZ, R87.reuse ;  /* 0x000000ffff3d7224 */ /* 0x100fe400078e0057 */
[--C-:B------:R-:W-:Y:S01]  /*3d50*/  IMAD.MOV.U32 R31, RZ, RZ, R87.reuse ;  /* 0x000000ffff1f7224 */ /* 0x100fe200078e0057 */
[----:B------:R-:W-:Y:S01]  /*3d60*/  F2FP.SATFINITE.E4M3.F32.PACK_AB_MERGE_C R180, R57, R56, R60 ;  /* 0x0000003839b4723e */ /* 0x000fe2000480703c */
[----:B------:R-:W-:Y:S01]  /*3d70*/  IMAD.MOV.U32 R60, RZ, RZ, R87 ;  /* 0x000000ffff3c7224 */ /* 0x000fe200078e0057 */
[----:B------:R-:W3:Y:S01]  /*3d80*/  MUFU.EX2 R65, R65 ;  /* 0x0000004100417308 */ /* 0x000ee20000000800 */
[----:B-1----:R-:W-:-:S01]  /*3d90*/  FADD.FTZ R8, R38, R11 ;  /* 0x0000000b26087221 */ /* 0x002fc20000010000 */
[----:B------:R-:W-:-:S02]  /*3da0*/  IMAD.MOV.U32 R57, RZ, RZ, R87 ;  /* 0x000000ffff397224 */ /* 0x000fc400078e0057 */
[--C-:B------:R-:W-:Y:S02]  /*3db0*/  IMAD.MOV.U32 R56, RZ, RZ, R87.reuse ;  /* 0x000000ffff387224 */ /* 0x100fe400078e0057 */
[----:B------:R-:W-:Y:S01]  /*3dc0*/  FADD.FTZ R8, R39, R8 ;  /* 0x0000000827087221 */ /* 0x000fe20000010000 */
[----:B------:R-:W-:Y:S01]  /*3dd0*/  IMAD.MOV.U32 R30, RZ, RZ, R87 ;  /* 0x000000ffff1e7224 */ /* 0x000fe200078e0057 */
[----:B------:R-:W1:Y:S01]  /*3de0*/  MUFU.EX2 R68, R68 ;  /* 0x0000004400447308 */ /* 0x000e620000000800 */
[----:B--2---:R-:W-:-:S01]  /*3df0*/  FADD.FTZ R4, R64, R7 ;  /* 0x0000000740047221 */ /* 0x004fc20000010000 */
[----:B------:R-:W-:Y:S01]  /*3e00*/  FADD.FTZ R11, R43, R8 ;  /* 0x000000082b0b7221 */ /* 0x000fe20000010000 */
[----:B------:R-:W-:-:S03]  /*3e10*/  F2FP.SATFINITE.E4M3.F32.PACK_AB_MERGE_C R43, R32, R43, RZ ;  /* 0x0000002b202b723e */ /* 0x000fc600048070ff */
[----:B------:R-:W-:Y:S01]  /*3e20*/  FADD.FTZ R32, R32, R11 ;  /* 0x0000000b20207221 */ /* 0x000fe20000010000 */
[----:B------:R-:W-:Y:S01]  /*3e30*/  F2FP.SATFINITE.E4M3.F32.PACK_AB_MERGE_C R183, R39, R38, R43 ;  /* 0x0000002627b7723e */ /* 0x000fe2000480702b */
[----:B------:R-:W2:Y:S01]  /*3e40*/  MUFU.EX2 R69, R69 ;  /* 0x0000004500457308 */ /* 0x000ea20000000800 */
[----:B---3--:R-:W-:-:S01]  /*3e50*/  FADD.FTZ R7, R65, R4 ;  /* 0x0000000441077221 */ /* 0x008fc20000010000 */
[--C-:B------:R-:W-:Y:S02]  /*3e60*/  IMAD.MOV.U32 R43, RZ, RZ, R87.reuse ;  /* 0x000000ffff2b7224 */ /* 0x100fe400078e0057 */
[--C-:B------:R-:W-:Y:S02]  /*3e70*/  IMAD.MOV.U32 R39, RZ, RZ, R87.reuse ;  /* 0x000000ffff277224 */ /* 0x100fe400078e0057 */
[----:B------:R-:W-:Y:S02]  /*3e80*/  IMAD.MOV.U32 R38, RZ, RZ, R87 ;  /* 0x000000ffff267224 */ /* 0x000fe400078e0057 */
[----:B------:R-:W3:Y:S01]  /*3e90*/  MUFU.EX2 R29, R29 ;  /* 0x0000001d001d7308 */ /* 0x000ee20000000800 */
[----:B-1----:R-:W-:-:S07]  /*3ea0*/  FADD.FTZ R4, R68, R7 ;  /* 0x0000000744047221 */ /* 0x002fce0000010000 */
[----:B------:R-:W1:Y:S01]  /*3eb0*/  MUFU.EX2 R40, R40 ;  /* 0x0000002800287308 */ /* 0x000e620000000800 */
[C---:B--2---:R-:W-:Y:S01]  /*3ec0*/  F2FP.SATFINITE.E4M3.F32.PACK_AB_MERGE_C R68, R69.reuse, R68, RZ ;  /* 0x000000444544723e */ /* 0x044fe200048070ff */
[----:B------:R-:W-:-:S03]  /*3ed0*/  FADD.FTZ R69, R69, R4 ;  /* 0x0000000445457221 */ /* 0x000fc60000010000 */
[----:B------:R-:W-:Y:S01]  /*3ee0*/  F2FP.SATFINITE.E4M3.F32.PACK_AB_MERGE_C R182, R65, R64, R68 ;  /* 0x0000004041b6723e */ /* 0x000fe20004807044 */
[----:B------:R-:W-:Y:S02]  /*3ef0*/  IMAD.MOV.U32 R68, RZ, RZ, R87 ;  /* 0x000000ffff447224 */ /* 0x000fe400078e0057 */
[----:B------:R-:W2:Y:S01]  /*3f00*/  MUFU.EX2 R36, R36 ;  /* 0x0000002400247308 */ /* 0x000ea20000000800 */
[----:B---3--:R-:W-:-:S01]  /*3f10*/  FADD.FTZ R5, R29, R32 ;  /* 0x000000201d057221 */ /* 0x008fc20000010000 */
[--C-:B------:R-:W-:Y:S02]  /*3f20*/  IMAD.MOV.U32 R65, RZ, RZ, R87.reuse ;  /* 0x000000ffff417224 */ /* 0x100fe400078e0057 */
[--C-:B------:R-:W-:Y:S02]  /*3f30*/  IMAD.MOV.U32 R64, RZ, RZ, R87.reuse ;  /* 0x000000ffff407224 */ /* 0x100fe400078e0057 */
[----:B------:R-:W-:Y:S02]  /*3f40*/  IMAD.MOV.U32 R32, RZ, RZ, R87 ;  /* 0x000000ffff207224 */ /* 0x000fe400078e0057 */
[----:B------:R-:W3:Y:S01]  /*3f50*/  MUFU.EX2 R41, R41 ;  /* 0x0000002900297308 */ /* 0x000ee20000000800 */
[----:B-1----:R-:W-:-:S01]  /*3f60*/  FADD.FTZ R4, R40, R69 ;  /* 0x0000004528047221 */ /* 0x002fc20000010000 */
[----:B------:R-:W-:-:S06]  /*3f70*/  IMAD.MOV.U32 R69, RZ, RZ, R87 ;  /* 0x000000ffff457224 */ /* 0x000fcc00078e0057 */
        /* <DEDUP_REMOVED lines=9> */
[C---:B---3--:R-:W-:Y:S01]  /*4010*/  F2FP.SATFINITE.E4M3.F32.PACK_AB_MERGE_C R33, R46.reuse, R33, RZ ;  /* 0x000000212e21723e */ /* 0x048fe200048070ff */
[----:B------:R-:W-:-:S03]  /*4020*/  FADD.FTZ R46, R46, R7 ;  /* 0x000000072e2e7221 */ /* 0x000fc60000010000 */
[----:B------:R-:W-:Y:S01]  /*4030*/  F2FP.SATFINITE.E4M3.F32.PACK_AB_MERGE_C R185, R36, R29, R33 ;  /* 0x0000001d24b9723e */ /* 0x000fe20004807021 */
[--C-:B------:R-:W-:Y:S02]  /*4040*/  IMAD.MOV.U32 R36, RZ, RZ, R87.reuse ;  /* 0x000000ffff247224 */ /* 0x100fe400078e0057 */
[----:B------:R-:W3:Y:S01]  /*4050*/  MUFU.EX2 R48, R48 ;  /* 0x0000003000307308 */ /* 0x000ee20000000800 */
[C---:B-1----:R-:W-:Y:S01]  /*4060*/  F2FP.SATFINITE.E4M3.F32.PACK_AB_MERGE_C R44, R45.reuse, R44, RZ ;  /* 0x0000002c2d2c723e */ /* 0x042fe200048070ff */
[----:B------:R-:W-:Y:S01]  /*4070*/  FADD.FTZ R45, R45, R4 ;  /* 0x000000042d2d7221 */ /* 0x000fe20000010000 */
[--C-:B------:R-:W-:Y:S02]  /*4080*/  IMAD.MOV.U32 R33, RZ, RZ, R87.reuse ;  /* 0x000000ffff217224 */ /* 0x100fe400078e0057 */
[----:B------:R-:W-:Y:S01]  /*4090*/  F2FP.SATFINITE.E4M3.F32.PACK_AB_MERGE_C R184, R41, R40, R44 ;  /* 0x0000002829b8723e */ /* 0x000fe2000480702c */
[----:B------:R-:W-:Y:S02]  /*40a0*/  IMAD.MOV.U32 R44, RZ, RZ, R87 ;  /* 0x000000ffff2c7224 */ /* 0x000fe400078e0057 */
[----:B------:R-:W1:Y:S01]  /*40b0*/  MUFU.EX2 R50, R50 ;  /* 0x0000003200327308 */ /* 0x000e620000000800 */
[----:B--2---:R-:W-:-:S01]  /*40c0*/  FADD.FTZ R5, R37, R46 ;  /* 0x0000002e25057221 */ /* 0x004fc20000010000 */
[----:B------:R-:W-:-:S02]  /*40d0*/  IMAD.MOV.U32 R46, RZ, RZ, R87 ;  /* 0x000000ffff2e7224 */ /* 0x000fc400078e0057 */
[--C-:B------:R-:W-:Y:S02]  /*40e0*/  IMAD.MOV.U32 R41, RZ, RZ, R87.reuse ;  /* 0x000000ffff297224 */ /* 0x100fe400078e0057 */
[----:B------:R-:W-:Y:S02]  /*40f0*/  IMAD.MOV.U32 R40, RZ, RZ, R87 ;  /* 0x000000ffff287224 */ /* 0x000fe400078e0057 */
[----:B------:R-:W2:Y:S01]  /*4100*/  MUFU.EX2 R49, R49 ;  /* 0x0000003100317308 */ /* 0x000ea20000000800 */
[----:B---3--:R-:W-:-:S01]  /*4110*/  FADD.FTZ R4, R48, R45 ;  /* 0x0000002d30047221 */ /* 0x008fc20000010000 */
[--C-:B------:R-:W-:Y:S02]  /*4120*/  IMAD.MOV.U32 R45, RZ, RZ, R87.reuse ;  /* 0x000000ffff2d7224 */ /* 0x100fe400078e0057 */
[----:B------:R-:W-:-:S04]  /*4130*/  IMAD.MOV.U32 R29, RZ, RZ, R87 ;  /* 0x000000ffff1d7224 */ /* 0x000fc800078e0057 */
[----:B------:R-:W-:Y:S01]  /*4140*/  MUFU.EX2 R47, R47 ;  /* 0x0000002f002f7308 */ /* 0x000fe20000000800 */
[----:B-1----:R-:W-:-:S07]  /*4150*/  FADD.FTZ R6, R50, R5 ;  /* 0x0000000532067221 */ /* 0x002fce0000010000 */
[----:B------:R-:W1:Y:S01]  /*4160*/  MUFU.EX2 R54, R54 ;  /* 0x0000003600367308 */ /* 0x000e620000000800 */
[----:B--2---:R-:W-:-:S07]  /*4170*/  FADD.FTZ R5, R49, R4 ;  /* 0x0000000431057221 */ /* 0x004fce0000010000 */
[----:B------:R-:W2:Y:S08]  /*4180*/  MUFU.EX2 R52, R52 ;  /* 0x0000003400347308 */ /* 0x000eb00000000800 */
[----:B------:R-:W3:Y:S01]  /*4190*/  MUFU.EX2 R53, R53 ;  /* 0x0000003500357308 */ /* 0x000ee20000000800 */
[----:B-1----:R-:W-:Y:S01]  /*41a0*/  F2FP.SATFINITE.E4M3.F32.PACK_AB_MERGE_C R7, R54, R47, RZ ;  /* 0x0000002f3607723e */ /* 0x002fe200048070ff */
[----:B------:R-:W-:-:S03]  /*41b0*/  FADD.FTZ R47, R47, R6 ;  /* 0x000000062f2f7221 */ /* 0x000fc60000010000 */
[----:B------:R-:W-:Y:S01]  /*41c0*/  F2FP.SATFINITE.E4M3.F32.PACK_AB_MERGE_C R187, R50, R37, R7 ;  /* 0x0000002532bb723e */ /* 0x000fe20004807007 */
[----:B------:R-:W-:-:S01]  /*41d0*/  FADD.FTZ R54, R54, R47 ;  /* 0x0000002f36367221 */ /* 0x000fc20000010000 */
[----:B------:R-:W-:Y:S01]  /*41e0*/  IMAD.MOV.U32 R50, RZ, RZ, R87 ;  /* 0x000000ffff327224 */ /* 0x000fe200078e0057 */
[----:B------:R-:W-:Y:S01]  /*41f0*/  MUFU.EX2 R55, R55 ;  /* 0x0000003700377308 */ /* 0x000fe20000000800 */
[----:B--2---:R-:W-:-:S01]  /*4200*/  FADD.FTZ R6, R52, R5 ;  /* 0x0000000534067221 */ /* 0x004fc20000010000 */
[--C-:B------:R-:W-:Y:S02]  /*4210*/  IMAD.MOV.U32 R47, RZ, RZ, R87.reuse ;  /* 0x000000ffff2f7224 */ /* 0x100fe400078e0057 */
[----:B------:R-:W-:-:S04]  /*4220*/  IMAD.MOV.U32 R37, RZ, RZ, R87 ;  /* 0x000000ffff257224 */ /* 0x000fc800078e0057 */
[----:B------:R-:W1:Y:S01]  /*4230*/  MUFU.EX2 R62, R62 ;  /* 0x0000003e003e7308 */ /* 0x000e620000000800 */
[C---:B---3--:R-:W-:Y:S01]  /*4240*/  F2FP.SATFINITE.E4M3.F32.PACK_AB_MERGE_C R52, R53.reuse, R52, RZ ;  /* 0x000000343534723e */ /* 0x048fe200048070ff */
[----:B------:R-:W-:-:S03]  /*4250*/  FADD.FTZ R53, R53, R6 ;  /* 0x0000000635357221 */ /* 0x000fc60000010000 */
[----:B------:R-:W-:Y:S01]  /*4260*/  F2FP.SATFINITE.E4M3.F32.PACK_AB_MERGE_C R186, R49, R48, R52 ;  /* 0x0000003031ba723e */ /* 0x000fe20004807034 */
[--C-:B------:R-:W-:Y:S02]  /*4270*/  IMAD.MOV.U32 R52, RZ, RZ, R87.reuse ;  /* 0x000000ffff347224 */ /* 0x100fe400078e0057 */
[----:B------:R-:W2:Y:S01]  /*4280*/  MUFU.EX2 R51, R51 ;  /* 0x0000003300337308 */ /* 0x000ea20000000800 */
[--C-:B------:R-:W-:Y:S02]  /*4290*/  IMAD.MOV.U32 R49, RZ, RZ, R87.reuse ;  /* 0x000000ffff317224 */ /* 0x100fe400078e0057 */
[----:B------:R-:W-:-:S05]  /*42a0*/  IMAD.MOV.U32 R48, RZ, RZ, R87 ;  /* 0x000000ffff307224 */ /* 0x000fca00078e0057 */
[----:B------:R-:W3:Y:S01]  /*42b0*/  MUFU.EX2 R24, R24 ;  /* 0x0000001800187308 */ /* 0x000ee20000000800 */
[----:B-1----:R-:W-:-:S07]  /*42c0*/  F2FP.SATFINITE.E4M3.F32.PACK_AB_MERGE_C R7, R62, R55, RZ ;  /* 0x000000373e07723e */ /* 0x002fce00048070ff */
[----:B------:R-:W1:Y:S01]  /*42d0*/  MUFU.EX2 R58, R58 ;  /* 0x0000003a003a7308 */ /* 0x000e620000000800 */
[----:B--2---:R-:W-:-:S01]  /*42e0*/  FADD.FTZ R5, R51, R54 ;  /* 0x0000003633057221 */ /* 0x004fc20000010000 */
[----:B------:R-:W-:-:S06]  /*42f0*/  IMAD.MOV.U32 R54, RZ, RZ, R87 ;  /* 0x000000ffff367224 */ /* 0x000fcc00078e0057 */
[----:B------:R-:W2:Y:S01]  /*4300*/  MUFU.EX2 R25, R25 ;  /* 0x0000001900197308 */ /* 0x000ea20000000800 */
[----:B---3--:R-:W-:-:S01]  /*4310*/  FADD.FTZ R6, R24, R53 ;  /* 0x0000003518067221 */ /* 0x008fc20000010000 */
[----:B------:R-:W-:-:S06]  /*4320*/  IMAD.MOV.U32 R53, RZ, RZ, R87 ;  /* 0x000000ffff357224 */ /* 0x000fcc00078e0057 */
[----:B------:R-:W3:Y:S01]  /*4330*/  MUFU.EX2 R28, R28 ;  /* 0x0000001c001c7308 */ /* 0x000ee20000000800 */
[C---:B-1----:R-:W-:Y:S01]  /*4340*/  F2FP.SATFINITE.E4M3.F32.PACK_AB_MERGE_C R189, R58.reuse, R51, R7 ;  /* 0x000000333abd723e */ /* 0x042fe20004807007 */
[----:B------:R-:W-:Y:S01]  /*4350*/  FADD.FTZ R58, R58, R5 ;  /* 0x000000053a3a7221 */ /* 0x000fe20000010000 */
[----:B------:R-:W-:-:S03]  /*4360*/  IMAD.MOV.U32 R51, RZ, RZ, R87 ;  /* 0x000000ffff337224 */ /* 0x000fc600078e0057 */
[----:B------:R-:W-:Y:S01]  /*4370*/  FADD.FTZ R55, R55, R58 ;  /* 0x0000003a37377221 */ /* 0x000fe20000010000 */
[----:B------:R-:W-:Y:S01]  /*4380*/  IMAD.MOV.U32 R58, RZ, RZ, R87 ;  /* 0x000000ffff3a7224 */ /* 0x000fe200078e0057 */
[----:B------:R-:W1:Y:S01]  /*4390*/  MUFU.EX2 R77, R77 ;  /* 0x0000004d004d7308 */ /* 0x000e620000000800 */
[----:B--2---:R-:W-:-:S01]  /*43a0*/  FADD.FTZ R5, R25, R6 ;  /* 0x0000000619057221 */ /* 0x004fc20000010000 */
[----:B------:R-:W-:Y:S01]  /*43b0*/  FADD.FTZ R62, R62, R55 ;  /* 0x000000373e3e7221 */ /* 0x000fe20000010000 */
[----:B------:R-:W-:-:S05]  /*43c0*/  IMAD.MOV.U32 R55, RZ, RZ, R87 ;  /* 0x000000ffff377224 */ /* 0x000fca00078e0057 */
[----:B------:R-:W-:Y:S01]  /*43d0*/  MUFU.EX2 R63, R63 ;  /* 0x0000003f003f7308 */ /* 0x000fe20000000800 */
[----:B---3--:R-:W-:-:S07]  /*43e0*/  FADD.FTZ R6, R28, R5 ;  /* 0x000000051c067221 */ /* 0x008fce0000010000 */
[----:B------:R-:W2:Y:S01]  /*43f0*/  MUFU.EX2 R70, R121 ;  /* 0x0000007900467308 */ /* 0x000ea20000000800 */
[----:B-1----:R-:W-:-:S01]  /*4400*/  FADD.FTZ R6, R77, R6 ;  /* 0x000000064d067221 */ /* 0x002fc20000010000 */
[----:B------:R-:W-:Y:S01]  /*4410*/  F2FP.SATFINITE.E4M3.F32.PACK_AB_MERGE_C R28, R77, R28, RZ ;  /* 0x0000001c4d1c723e */ /* 0x000fe200048070ff */
[----:B------:R-:W-:-:S03]  /*4420*/  IMAD.MOV.U32 R77, RZ, RZ, R87 ;  /* 0x000000ffff4d7224 */ /* 0x000fc600078e0057 */
[----:B------:R-:W-:Y:S01]  /*4430*/  F2FP.SATFINITE.E4M3.F32.PACK_AB_MERGE_C R188, R25, R24, R28 ;  /* 0x0000001819bc723e */ /* 0x000fe2000480701c */
[--C-:B------:R-:W-:Y:S01]  /*4440*/  IMAD.MOV.U32 R28, RZ, RZ, R87.reuse ;  /* 0x000000ffff1c7224 */ /* 0x100fe200078e0057 */
[----:B------:R-:W1:Y:S01]  /*4450*/  MUFU.EX2 R59, R59 ;  /* 0x0000003b003b7308 */ /* 0x000e620000000800 */
[--C-:B------:R-:W-:Y:S02]  /*4460*/  IMAD.MOV.U32 R25, RZ, RZ, R87.reuse ;  /* 0x000000ffff197224 */ /* 0x100fe400078e0057 */
[----:B------:R-:W-:-:S05]  /*4470*/  IMAD.MOV.U32 R24, RZ, RZ, R87 ;  /* 0x000000ffff187224 */ /* 0x000fca00078e0057 */
[----:B------:R-:W3:Y:S01]  /*4480*/  MUFU.EX2 R79, R79 ;  /* 0x0000004f004f7308 */ /* 0x000ee20000000800 */
[----:B--2---:R-:W-:-:S07]  /*4490*/  F2FP.SATFINITE.E4M3.F32.PACK_AB_MERGE_C R8, R70, R63, RZ ;  /* 0x0000003f4608723e */ /* 0x004fce00048070ff */
[----:B------:R-:W2:Y:S01]  /*44a0*/  MUFU.EX2 R66, R66 ;  /* 0x0000004200427308 */ /* 0x000ea20000000800 */
[----:B-1----:R-:W-:-:S01]  /*44b0*/  FADD.FTZ R7, R59, R62 ;  /* 0x0000003e3b077221 */ /* 0x002fc20000010000 */
[----:B------:R-:W-:-:S06]  /*44c0*/  IMAD.MOV.U32 R62, RZ, RZ, R87 ;  /* 0x000000ffff3e7224 */ /* 0x000fcc00078e0057 */
[----:B------:R1:W4:Y:S01]  /*44d0*/  MUFU.EX2 R4, R81 ;  /* 0x0000005100047308 */ /* 0x0003220000000800 */
[----:B---3--:R-:W-:-:S07]  /*44e0*/  FADD.FTZ R5, R79, R6 ;  /* 0x000000064f057221 */ /* 0x008fce0000010000 */
[----:B------:R-:W-:Y:S01]  /*44f0*/  MUFU.EX2 R83, R83 ;  /* 0x0000005300537308 */ /* 0x000fe20000000800 */
[C---:B--2---:R-:W-:Y:S01]  /*4500*/  F2FP.SATFINITE.E4M3.F32.PACK_AB_MERGE_C R191, R66.reuse, R59, R8 ;  /* 0x0000003b42bf723e */ /* 0x044fe20004807008 */
[----:B------:R-:W-:Y:S01]  /*4510*/  FADD.FTZ R66, R66, R7 ;  /* 0x0000000742427221 */ /* 0x000fe20000010000 */
[--C-:B-1----:R-:W-:Y:S02]  /*4520*/  IMAD.MOV.U32 R81, RZ, RZ, R87.reuse ;  /* 0x000000ffff517224 */ /* 0x102fe400078e0057 */
[----:B------:R-:W-:-:S03]  /*4530*/  IMAD.MOV.U32 R59, RZ, RZ, R87 ;  /* 0x000000ffff3b7224 */ /* 0x000fc600078e0057 */
[----:B------:R-:W1:Y:S01]  /*4540*/  MUFU.EX2 R80, R80 ;  /* 0x0000005000507308 */ /* 0x000e620000000800 */
[----:B----4-:R-:W-:-:S01]  /*4550*/  FADD.FTZ R6, R4, R5 ;  /* 0x0000000504067221 */ /* 0x010fc20000010000 */
[----:B------:R-:W-:Y:S01]  /*4560*/  FADD.FTZ R5, R63, R66 ;  /* 0x000000423f057221 */ /* 0x000fe20000010000 */
[--C-:B------:R-:W-:Y:S02]  /*4570*/  IMAD.MOV.U32 R66, RZ, RZ, R87.reuse ;  /* 0x000000ffff427224 */ /* 0x100fe400078e0057 */
[----:B------:R-:W-:Y:S02]  /*4580*/  IMAD.MOV.U32 R63, RZ, RZ, R87 ;  /* 0x000000ffff3f7224 */ /* 0x000fe400078e0057 */
[----:B------:R-:W-:-:S01]  /*4590*/  FADD.FTZ R5, R70, R5 ;  /* 0x0000000546057221 */ /* 0x000fc20000010000 */
[----:B------:R-:W-:Y:S01]  /*45a0*/  IMAD.MOV.U32 R70, RZ, RZ, R87 ;  /* 0x000000ffff467224 */ /* 0x000fe200078e0057 */
[----:B-1----:R-:W-:Y:S01]  /*45b0*/  F2FP.SATFINITE.E4M3.F32.PACK_AB_MERGE_C R7, R80, R83, RZ ;  /* 0x000000535007723e */ /* 0x002fe200048070ff */
[----:B------:R-:W-:-:S03]  /*45c0*/  FADD.FTZ R83, R83, R6 ;  /* 0x0000000653537221 */ /* 0x000fc60000010000 */
[----:B------:R-:W-:Y:S01]  /*45d0*/  F2FP.SATFINITE.E4M3.F32.PACK_AB_MERGE_C R190, R4, R79, R7 ;  /* 0x0000004f04be723e */ /* 0x000fe20004807007 */
[----:B------:R-:W-:-:S01]  /*45e0*/  FADD.FTZ R4, R80, R83 ;  /* 0x0000005350047221 */ /* 0x000fc20000010000 */
[--C-:B------:R-:W-:Y:S02]  /*45f0*/  IMAD.MOV.U32 R83, RZ, RZ, R87.reuse ;  /* 0x000000ffff537224 */ /* 0x100fe400078e0057 */
[--C-:B------:R-:W-:Y:S02]  /*4600*/  IMAD.MOV.U32 R80, RZ, RZ, R87.reuse ;  /* 0x000000ffff507224 */ /* 0x100fe400078e0057 */
[----:B------:R-:W-:Y:S01]  /*4610*/  IMAD.MOV.U32 R79, RZ, RZ, R87 ;  /* 0x000000ffff4f7224 */ /* 0x000fe200078e0057 */
[----:B------:R-:W-:Y:S06]  /*4620*/  @!P1 BRA `(.L_x_15) ;  /* 0x0000002c00b49947 */ /* 0x000fec0003800000 */
[----:B------:R-:W-:Y:S01]  /*4630*/  IMAD.MOV.U32 R7, RZ, RZ, R0 ;  /* 0x000000ffff077224 */ /* 0x000fe200078e0000 */
[----:B------:R-:W-:Y:S01]  /*4640*/  CS2R R86, SRZ ;  /* 0x0000000000567805 */ /* 0x000fe2000001ff00 */
[----:B------:R-:W-:Y:S01]  /*4650*/  IMAD.MOV.U32 R6, RZ, RZ, R3 ;  /* 0x000000ffff067224 */ /* 0x000fe200078e0003 */
[----:B------:R-:W-:Y:S02]  /*4660*/  CS2R R84, SRZ ;  /* 0x0000000000547805 */ /* 0x000fe4000001ff00 */
[----:B------:R-:W-:Y:S02]  /*4670*/  CS2R R82, SRZ ;  /* 0x0000000000527805 */ /* 0x000fe4000001ff00 */
[----:B------:R-:W-:Y:S02]  /*4680*/  CS2R R80, SRZ ;  /* 0x0000000000507805 */ /* 0x000fe4000001ff00 */
[----:B------:R-:W-:Y:S02]  /*4690*/  CS2R R78, SRZ ;  /* 0x00000000004e7805 */ /* 0x000fe4000001ff00 */
[----:B------:R-:W-:-:S02]  /*46a0*/  CS2R R76, SRZ ;  /* 0x00000000004c7805 */ /* 0x000fc4000001ff00 */
[----:B------:R-:W-:Y:S02]  /*46b0*/  CS2R R74, SRZ ;  /* 0x00000000004a7805 */ /* 0x000fe4000001ff00 */
        /* <DEDUP_REMOVED lines=24> */
[----:B------:R-:W-:Y:S01]  /*4840*/  CS2R R24, SRZ ;  /* 0x0000000000187805 */ /* 0x000fe2000001ff00 */
[----:B------:R-:W-:Y:S01]  /*4850*/  UIADD3 UR53, UR53, -0x2, URZ ;  /* 0xfffffffe35357890 */ /* 0x000fe2000fffe03f */
[----:B------:R-:W-:Y:S01]  /*4860*/  UMOV UR57, UR36 ;  /* 0x0000002400397c82 */ /* 0x000fe20008000000 */
[----:B------:R-:W-:-:S10]  /*4870*/  UMOV UR56, UR52 ;  /* 0x0000003400387c82 */ /* 0x000fd40008000000 */
.L_x_25:
[----:B------:R-:W-:Y:S01]  /*4880*/  ISETP.NE.AND P2, PT, RZ, UR41, PT ;  /* 0x00000029ff007c0c */ /* 0x000fe2000bf45270 */
[----:B------:R-:W-:-:S04]  /*4890*/  UISETP.NE.AND UP0, UPT, UR56, 0x1, UPT ;  /* 0x000000013800788c */ /* 0x000fc8000bf05270 */
[----:B------:R-:W-:-:S04]  /*48a0*/  USEL UR36, URZ, 0x1, UP0 ;  /* 0x000000013f247887 */ /* 0x000fc80008000000 */
[----:B------:R-:W-:-:S04]  /*48b0*/  ULOP3.LUT UR36, UR57, UR36, URZ, 0x3c, !UPT ;  /* 0x0000002439247292 */ /* 0x000fc8000f8e3c3f */
[----:B------:R-:W-:Y:S08]  /*48c0*/  @P2 BRA `(.L_x_16) ;  /* 0x0000000000382947 */ /* 0x000ff00003800000 */
[----:B------:R-:W-:Y:S05]  /*48d0*/  @!P0 BRA `(.L_x_17) ;  /* 0x0000000000048947 */ /* 0x000fea0003800000 */
[----:B------:R-:W-:Y:S01]  /*48e0*/  BPT.TRAP 0x1 ;  /* 0x000000040000795c */ /* 0x000fe20000300000 */
.L_x_17:
[----:B------:R-:W-:Y:S01]  /*48f0*/  UIADD3 UR6, UR56, 0x1, URZ ;  /* 0x0000000138067890 */ /* 0x000fe2000fffe03f */
[----:B------:R-:W-:-:S03]  /*4900*/  IMAD.U32 R0, RZ, RZ, UR36 ;  /* 0x00000024ff007e24 */ /* 0x000fc6000f8e00ff */
[----:B------:R-:W-:Y:S02]  /*4910*/  UISETP.NE.AND UP0, UPT, UR6, 0x2, UPT ;  /* 0x000000020600788c */ /* 0x000fe4000bf05270 */
[----:B------:R-:W-:Y:S02]  /*4920*/  SHF.L.U32 R0, R0, 0x1f, RZ ;  /* 0x0000001f00007819 */ /* 0x000fe400000006ff */
[----:B------:R-:W-:-:S04]  /*4930*/  USEL UR6, UR6, URZ, UP0 ;  /* 0x0000003f06067287 */ /* 0x000fc80008000000 */
[----:B------:R-:W-:-:S09]  /*4940*/  ULEA UR6, UR6, UR38, 0x3 ;  /* 0x0000002606067291 */ /* 0x000fd2000f8e183f */
[----:B------:R1:W2:Y:S01]  /*4950*/  SYNCS.PHASECHK.TRANS64.TRYWAIT P1, [UR6+0x29830], R0 ;  /* 0x02983000ff0075a7 */ /* 0x0002a20008020146 */
[----:B------:R-:W-:Y:S05]  /*4960*/  @!P0 BRA `(.L_x_18) ;  /* 0x0000000000048947 */ /* 0x000fea0003800000 */
[----:B------:R-:W-:Y:S01]  /*4970*/  BPT.TRAP 0x1 ;  /* 0x000000040000795c */ /* 0x000fe20000300000 */
.L_x_18:
[----:B--2---:R-:W-:Y:S05]  /*4980*/  @P1 BRA `(.L_x_16) ;  /* 0x0000000000081947 */ /* 0x004fea0003800000 */
[----:B------:R-:W2:Y:S02]  /*4990*/  SYNCS.PHASECHK.TRANS64.TRYWAIT P1, [UR6+0x29830], R0 ;  /* 0x02983000ff0075a7 */ /* 0x000ea40008020146 */
[----:B--2---:R-:W-:Y:S05]  /*49a0*/  @!P1 BRA `(.L_x_19) ;  /* 0x0000007400c49947 */ /* 0x004fea0003800000 */
.L_x_16:
[----:B-12---:R-:W-:Y:S01]  /*49b0*/  VIADD R0, R18, 0x8 ;  /* 0x0000000812007836 */ /* 0x006fe20000000000 */
[----:B------:R-:W-:Y:S01]  /*49c0*/  UIADD3 UR52, UR56, 0x1, URZ ;  /* 0x0000000138347890 */ /* 0x000fe2000fffe03f */
[----:B------:R-:W-:Y:S01]  /*49d0*/  UMOV UR27, 0x80000020 ;  /* 0x80000020001b7882 */ /* 0x000fe20000000000 */
[----:B------:R-:W-:Y:S02]  /*49e0*/  UMOV UR28, UR24 ;  /* 0x00000018001c7c82 */ /* 0x000fe40008000000 */
[----:B------:R1:W-:Y:S01]  /*49f0*/  BAR.SYNC.DEFER_BLOCKING R0, 0x100 ;  /* 0x000400000000751d */ /* 0x0003e20000010000 */
[----:B------:R-:W-:-:S04]  /*4a00*/  UISETP.NE.AND UP0, UPT, UR52, 0x2, UPT ;  /* 0x000000023400788c */ /* 0x000fc8000bf05270 */
[----:B------:R-:W-:Y:S01]  /*4a10*/  USEL UR52, UR52, URZ, UP0 ;  /* 0x0000003f34347287 */ /* 0x000fe20008000000 */
[----:B------:R-:W-:Y:S01]  /*4a20*/  UMOV UR29, UR25 ;  /* 0x00000019001d7c82 */ /* 0x000fe20008000000 */
[----:B------:R-:W-:Y:S02]  /*4a30*/  UMOV UR31, 0x80000020 ;  /* 0x80000020001f7882 */ /* 0x000fe40000000000 */
[----:B------:R-:W-:Y:S01]  /*4a40*/  UIMAD UR58, UR52, 0x780, UR49 ;  /* 0x00000780343a78a4 */ /* 0x000fe2000f8e0231 */
[----:B------:R-:W-:Y:S01]  /*4a50*/  UMOV UR32, UR24 ;  /* 0x0000001800207c82 */ /* 0x000fe20008000000 */
[----:B------:R-:W-:Y:S02]  /*4a60*/  UMOV UR33, UR25 ;  /* 0x0000001900217c82 */ /* 0x000fe40008000000 */
[----:B------:R-:W-:Y:S02]  /*4a70*/  UIADD3 UR30, UR58, 0x80, URZ ;  /* 0x000000803a1e7890 */ /* 0x000fe4000fffe03f */
[----:B------:R-:W-:-:S02]  /*4a80*/  UIADD3 UR34, UR58, 0x100, URZ ;  /* 0x000001003a227890 */ /* 0x000fc4000fffe03f */
[----:B------:R-:W-:Y:S01]  /*4a90*/  UMOV UR26, UR58 ;  /* 0x0000003a001a7c82 */ /* 0x000fe20008000000 */
[----:B------:R-:W-:Y:S01]  /*4aa0*/  UMOV UR35, 0x80000020 ;  /* 0x8000002000237882 */ /* 0x000fe20000000000 */
[----:B------:R-:W-:Y:S01]  /*4ab0*/  UIADD3 UR6, UR58, 0x200, URZ ;  /* 0x000002003a067890 */ /* 0x000fe2000fffe03f */
[----:B------:R-:W-:Y:S01]  /*4ac0*/  UMOV UR7, 0x80000020 ;  /* 0x8000002000077882 */ /* 0x000fe20000000000 */
[----:B------:R-:W-:Y:S01]  /*4ad0*/  UIADD3 UR10, UR58, 0x202, URZ ;  /* 0x000002023a0a7890 */ /* 0x000fe2000fffe03f */
[----:B------:R-:W-:Y:S01]  /*4ae0*/  WARPGROUP.ARRIVE ;  /* 0x00000000000079c5 */ /* 0x000fe20000000000 */
[----:B------:R-:W-:Y:S01]  /*4af0*/  UMOV UR11, 0x80000020 ;  /* 0x80000020000b7882 */ /* 0x000fe20000000000 */
[----:B------:R-:W-:Y:S01]  /*4b00*/  UIADD3 UR14, UR58, 0x282, URZ ;  /* 0x000002823a0e7890 */ /* 0x000fe2000fffe03f */
[----:B------:R-:W-:Y:S01]  /*4b10*/  UMOV UR15, 0x80000020 ;  /* 0x80000020000f7882 */ /* 0x000fe20000000000 */
[----:B------:R-:W-:Y:S02]  /*4b20*/  UIADD3 UR18, UR58, 0x500, URZ ;  /* 0x000005003a127890 */ /* 0x000fe4000fffe03f */
[----:B------:R-:W-:Y:S01]  /*4b30*/  QGMMA.64x32x32.F32.E4M3.E4M3 R152, gdesc[UR24], RZ, !UPT, gsb0 ;  /* 0x00600000189879f3 */ /* 0x000fe2000c0008ff */
[----:B------:R-:W-:Y:S01]  /*4b40*/  UIADD3 UR26, UR58, 0x180, URZ ;  /* 0x000001803a1a7890 */ /* 0x000fe2000fffe03f */
[----:B------:R-:W-:Y:S01]  /*4b50*/  UMOV UR27, 0x80000020 ;  /* 0x80000020001b7882 */ /* 0x000fe20000000000 */
[----:B------:R-:W-:Y:S01]  /*4b60*/  UMOV UR19, 0x80000020 ;  /* 0x8000002000137882 */ /* 0x000fe20000000000 */
[----:B------:R-:W-:Y:S01]  /*4b70*/  UIADD3 UR22, UR58, 0x502, URZ ;  /* 0x000005023a167890 */ /* 0x000fe2000fffe03f */
[----:B------:R-:W-:Y:S01]  /*4b80*/  UMOV UR23, 0x80000020 ;  /* 0x8000002000177882 */ /* 0x000fe20000000000 */
[----:B------:R-:W-:-:S02]  /*4b90*/  WARPGROUP.DEPBAR.LE gsb0, 0x0 ;  /* 0x00008000000079c5 */ /* 0x000fc40000010000 */
[----:B------:R-:W-:-:S06]  /*4ba0*/  WARPGROUP.ARRIVE ;  /* 0x00000000000079c5 */ /* 0x000fcc0000000000 */
[----:B------:R-:W-:Y:S01]  /*4bb0*/  QGMMA.64x32x32.F32.E4M3.E4M3 R136, gdesc[UR28], RZ, !UPT, gsb0 ;  /* 0x006000001c8879f3 */ /* 0x000fe2000c0008ff */
[----:B------:R-:W-:Y:S01]  /*4bc0*/  UIADD3 UR30, UR58, 0x82, URZ ;  /* 0x000000823a1e7890 */ /* 0x000fe2000fffe03f */
[----:B------:R-:W-:Y:S01]  /*4bd0*/  UMOV UR28, UR4 ;  /* 0x00000004001c7c82 */ /* 0x000fe20008000000 */
[----:B------:R-:W-:Y:S01]  /*4be0*/  UMOV UR29, UR5 ;  /* 0x00000005001d7c82 */ /* 0x000fe20008000000 */
[----:B------:R-:W-:Y:S01]  /*4bf0*/  UMOV UR31, 0x80000020 ;  /* 0x80000020001f7882 */ /* 0x000fe20000000000 */
[----:B------:R-:W-:Y:S02]  /*4c00*/  WARPGROUP.DEPBAR.LE gsb0, 0x0 ;  /* 0x00008000000079c5 */ /* 0x000fe40000010000 */
        /* <DEDUP_REMOVED lines=9> */
[----:B------:R-:W-:Y:S01]  /*4ca0*/  UMOV UR26, UR6 ;  /* 0x00000006001a7c82 */ /* 0x000fe20008000000 */
[----:B------:R-:W-:Y:S01]  /*4cb0*/  UMOV UR27, 0x80000020 ;  /* 0x80000020001b7882 */ /* 0x000fe20000000000 */
[----:B------:R-:W-:Y:S01]  /*4cc0*/  UIADD3 UR6, UR58, 0x2, URZ ;  /* 0x000000023a067890 */ /* 0x000fe2000fffe03f */
        /* <DEDUP_REMOVED lines=12> */
[----:B------:R-:W-:Y:S01]  /*4d90*/  UMOV UR28, UR8 ;  /* 0x00000008001c7c82 */ /* 0x000fe20008000000 */
[----:B------:R-:W-:Y:S01]  /*4da0*/  UMOV UR29, UR9 ;  /* 0x00000009001d7c82 */ /* 0x000fe20008000000 */
        /* <DEDUP_REMOVED lines=106> */
[----:B------:R-:W-:Y:S01]  /*5450*/  UIADD3 UR58, UR58, 0x702, URZ ;  /* 0x000007023a3a7890 */ /* 0x000fe2000fffe03f */
[----:B------:R-:W-:Y:S02]  /*5460*/  WARPGROUP.DEPBAR.LE gsb0, 0x0 ;  /* 0x00008000000079c5 */ /* 0x000fe40000010000 */
[----:B------:R-:W-:-:S06]  /*5470*/  WARPGROUP.ARRIVE ;  /* 0x00000000000079c5 */ /* 0x000fcc0000000000 */
[----:B------:R-:W-:Y:S03]  /*5480*/  QGMMA.64x32x32.F32.E4M3.E4M3 R136, gdesc[UR28], R136, gsb0 ;  /* 0x006000001c8879f3 */ /* 0x000fe60008000888 */
[----:B------:R-:W-:Y:S02]  /*5490*/  WARPGROUP.DEPBAR.LE gsb0, 0x0 ;  /* 0x00008000000079c5 */ /* 0x000fe40000010000 */
[----:B------:R-:W-:-:S06]  /*54a0*/  WARPGROUP.ARRIVE ;  /* 0x00000000000079c5 */ /* 0x000fcc0000000000 */
[----:B------:R-:W-:Y:S03]  /*54b0*/  QGMMA.64x32x32.F32.E4M3.E4M3 R120, gdesc[UR32], R120, gsb0 ;  /* 0x00600000207879f3 */ /* 0x000fe60008000878 */
        /* <DEDUP_REMOVED lines=9> */
[----:B-1----:R-:W-:Y:S05]  /*5550*/  @P2 BRA `(.L_x_20) ;  /* 0x00000000002c2947 */ /* 0x002fea0003800000 */
[----:B------:R-:W-:Y:S05]  /*5560*/  @!P0 BRA `(.L_x_21) ;  /* 0x0000000000048947 */ /* 0x000fea0003800000 */
[----:B------:R-:W-:Y:S01]  /*5570*/  BPT.TRAP 0x1 ;  /* 0x000000040000795c */ /* 0x000fe20000300000 */
.L_x_21:
[----:B------:R-:W-:Y:S01]  /*5580*/  ULEA UR6, UR56, UR38, 0x3 ;  /* 0x0000002638067291 */ /* 0x000fe2000f8e183f */
[----:B------:R-:W-:-:S05]  /*5590*/  IMAD.U32 R0, RZ, RZ, UR57 ;  /* 0x00000039ff007e24 */ /* 0x000fca000f8e00ff */
[----:B------:R-:W-:-:S04]  /*55a0*/  SHF.L.U32 R0, R0, 0x1f, RZ ;  /* 0x0000001f00007819 */ /* 0x000fc800000006ff */
[----:B------:R1:W2:Y:S01]  /*55b0*/  SYNCS.PHASECHK.TRANS64.TRYWAIT P1, [UR6+0x29850], R0 ;  /* 0x02985000ff0075a7 */ /* 0x0002a20008020146 */
[----:B------:R-:W-:Y:S05]  /*55c0*/  @!P0 BRA `(.L_x_22) ;  /* 0x0000000000048947 */ /* 0x000fea0003800000 */
[----:B------:R-:W-:Y:S01]  /*55d0*/  BPT.TRAP 0x1 ;  /* 0x000000040000795c */ /* 0x000fe20000300000 */
.L_x_22:
[----:B--2---:R-:W-:Y:S05]  /*55e0*/  @P1 BRA `(.L_x_20) ;  /* 0x0000000000081947 */ /* 0x004fea0003800000 */
[----:B------:R-:W2:Y:S02]  /*55f0*/  SYNCS.PHASECHK.TRANS64.TRYWAIT P1, [UR6+0x29850], R0 ;  /* 0x02985000ff0075a7 */ /* 0x000ea40008020146 */
[----:B--2---:R-:W-:Y:S05]  /*5600*/  @!P1 BRA `(.L_x_23) ;  /* 0x0000006800c49947 */ /* 0x004fea0003800000 */
.L_x_20:
[----:B------:R-:W-:Y:S01]  /*5610*/  UIADD3 UR6, UR38, 0x400, URZ ;  /* 0x0000040026067890 */ /* 0x000fe2000fffe03f */
[----:B------:R-:W-:Y:S01]  /*5620*/  WARPGROUP.ARRIVE ;  /* 0x00000000000079c5 */ /* 0x000fe20000000000 */
[----:B------:R-:W-:Y:S01]  /*5630*/  UMOV UR7, 0xc0000010 ;  /* 0xc000001000077882 */ /* 0x000fe20000000000 */
[----:B-12---:R-:W-:Y:S01]  /*5640*/  FMNMX.FTZ R0, R152, R6, !PT ;  /* 0x0000000698007209 */ /* 0x006fe20007810000 */
[----:B------:R-:W-:-:S03]  /*5650*/  USHF.R.U32.HI UR6, URZ, 0x4, UR6 ;  /* 0x000000043f067899 */ /* 0x000fc60008011606 */
[----:B------:R-:W1:Y:S01]  /*5660*/  S2R R170, SR_TID.X ;  /* 0x0000000000aa7919 */ /* 0x000e620000002100 */
[----:B------:R-:W-:Y:S01]  /*5670*/  FMNMX.FTZ R3, R153, R0, !PT ;  /* 0x0000000099037209 */ /* 0x000fe20007810000 */
[----:B------:R-:W-:Y:S01]  /*5680*/  ULOP3.LUT UR6, UR6, 0x3fff, URZ, 0xc0, !UPT ;  /* 0x00003fff06067892 */ /* 0x000fe2000f8ec03f */
[----:B------:R-:W-:Y:S02]  /*5690*/  FMNMX.FTZ R0, R154, R7, !PT ;  /* 0x000000079a007209 */ /* 0x000fe40007810000 */
[----:B------:R-:W-:Y:S01]  /*56a0*/  FMNMX.FTZ R8, R156, R3, !PT ;  /* 0x000000039c087209 */ /* 0x000fe20007810000 */
[----:B------:R-:W-:Y:S01]  /*56b0*/  ULOP3.LUT UR6, UR6, 0x10000, URZ, 0xfc, !UPT ;  /* 0x0001000006067892 */ /* 0x000fe2000f8efc3f */
[----:B------:R-:W-:Y:S02]  /*56c0*/  FMNMX.FTZ R3, R155, R0, !PT ;  /* 0x000000009b037209 */ /* 0x000fe40007810000 */
[----:B------:R-:W-:Y:S01]  /*56d0*/  FMNMX.FTZ R9, R157, R8, !PT ;  /* 0x000000089d097209 */ /* 0x000fe20007810000 */
[----:B------:R-:W-:Y:S01]  /*56e0*/  UIMAD UR10, UR56, 0x500, UR6 ;  /* 0x00000500380a78a4 */ /* 0x000fe2000f8e0206 */
[----:B------:R-:W-:-:S02]  /*56f0*/  FMNMX.FTZ R0, R158, R3, !PT ;  /* 0x000000039e007209 */ /* 0x000fc40007810000 */
[----:B------:R-:W-:Y:S02]  /*5700*/  FMNMX.FTZ R8, R160, R9, !PT ;  /* 0x00000009a0087209 */ /* 0x000fe40007810000 */
[----:B------:R-:W-:Y:S02]  /*5710*/  FMNMX.FTZ R3, R159, R0, !PT ;  /* 0x000000009f037209 */ /* 0x000fe40007810000 */
[----:B------:R-:W-:Y:S01]  /*5720*/  UMOV UR6, UR10 ;  /* 0x0000000a00067c82 */ /* 0x000fe20008000000 */
[----:B------:R-:W-:Y:S01]  /*5730*/  FMNMX.FTZ R9, R161, R8, !PT ;  /* 0x00000008a1097209 */ /* 0x000fe20007810000 */
[----:B------:R-:W-:Y:S01]  /*5740*/  QGMMA.64x128x32.F32.E4M3.E4M3 R24, R172, gdesc[UR4], R24, gsb0 ;  /* 0x01e00004ac187df3 */ /* 0x000fe20008000818 */
[----:B------:R-:W-:Y:S01]  /*5750*/  UIADD3 UR6, UR10, 0x100, URZ ;  /* 0x000001000a067890 */ /* 0x000fe2000fffe03f */
[----:B------:R-:W-:Y:S01]  /*5760*/  FMNMX.FTZ R0, R162, R3, !PT ;  /* 0x00000003a2007209 */ /* 0x000fe20007810000 */
[----:B------:R-:W-:Y:S01]  /*5770*/  UMOV UR7, 0xc0000010 ;  /* 0xc000001000077882 */ /* 0x000fe20000000000 */
[----:B------:R-:W-:-:S02]  /*5780*/  FMNMX.FTZ R8, R164, R9, !PT ;  /* 0x00000009a4087209 */ /* 0x000fc40007810000 */
[----:B------:R-:W-:Y:S02]  /*5790*/  FMNMX.FTZ R3, R163, R0, !PT ;  /* 0x00000000a3037209 */ /* 0x000fe40007810000 */
[----:B------:R-:W-:Y:S02]  /*57a0*/  FMNMX.FTZ R9, R165, R8, !PT ;  /* 0x00000008a5097209 */ /* 0x000fe40007810000 */
[----:B------:R-:W-:Y:S02]  /*57b0*/  FMNMX.FTZ R0, R166, R3, !PT ;  /* 0x00000003a6007209 */ /* 0x000fe40007810000 */
[----:B------:R-:W-:Y:S02]  /*57c0*/  FMNMX.FTZ R8, R136, R9, !PT ;  /* 0x0000000988087209 */ /* 0x000fe40007810000 */
[----:B------:R-:W-:Y:S02]  /*57d0*/  FMNMX.FTZ R3, R167, R0, !PT ;  /* 0x00000000a7037209 */ /* 0x000fe40007810000 */
        /* <DEDUP_REMOVED lines=62> */
[----:B-1----:R-:W-:Y:S01]  /*5bc0*/  LOP3.LUT P1, RZ, R170, 0x7f, RZ, 0xc0, !PT ;  /* 0x0000007faaff7812 */ /* 0x002fe2000782c0ff */
[----:B------:R-:W1:Y:S01]  /*5bd0*/  SHFL.BFLY PT, R3, R8, 0x2, 0x1f ;  /* 0x0c401f0008037f89 */ /* 0x000e6200000e0000 */
[----:B------:R-:W-:Y:S02]  /*5be0*/  WARPGROUP.DEPBAR.LE gsb0, 0x0 ;  /* 0x00008000000079c5 */ /* 0x000fe40000010000 */
[----:B------:R-:W-:Y:S01]  /*5bf0*/  WARPGROUP.ARRIVE ;  /* 0x00000000000079c5 */ /* 0x000fe20000000000 */
[----:B------:R-:W-:-:S05]  /*5c00*/  FMNMX.FTZ R9, R103, R0, !PT ;  /* 0x0000000067097209 */ /* 0x000fca0007810000 */
[----:B------:R-:W-:Y:S01]  /*5c10*/  QGMMA.64x128x32.F32.E4M3.E4M3 R24, R176, gdesc[UR4], R24, gsb0 ;  /* 0x01e00004b0187df3 */ /* 0x000fe20008000818 */
[----:B------:R-:W-:Y:S01]  /*5c20*/  UIADD3 UR6, UR10, 0x200, URZ ;  /* 0x000002000a067890 */ /* 0x000fe2000fffe03f */
[----:B------:R-:W2:Y:S01]  /*5c30*/  SHFL.BFLY PT, R0, R9, 0x2, 0x1f ;  /* 0x0c401f0009007f89 */ /* 0x000ea200000e0000 */
[----:B------:R-:W-:Y:S01]  /*5c40*/  UMOV UR7, 0xc0000010 ;  /* 0xc000001000077882 */ /* 0x000fe20000000000 */
[----:B-1----:R-:W-:Y:S01]  /*5c50*/  FMNMX.FTZ R10, R8, R3, !PT ;  /* 0x00000003080a7209 */ /* 0x002fe20007810000 */
[----:B------:R-:W-:-:S04]  /*5c60*/  IMAD.U32 R8, RZ, RZ, UR40 ;  /* 0x00000028ff087e24 */ /* 0x000fc8000f8e00ff */
[----:B------:R-:W1:Y:S01]  /*5c70*/  SHFL.BFLY PT, R3, R10, 0x1, 0x1f ;  /* 0x0c201f000a037f89 */ /* 0x000e6200000e0000 */
[----:B--2---:R-:W-:-:S05]  /*5c80*/  FMNMX.FTZ R11, R9, R0, !PT ;  /* 0x00000000090b7209 */ /* 0x004fca0007810000 */
[----:B------:R-:W2:Y:S01]  /*5c90*/  SHFL.BFLY PT, R0, R11, 0x1, 0x1f ;  /* 0x0c201f000b007f89 */ /* 0x000ea200000e0000 */
[----:B-1----:R-:W-:-:S05]  /*5ca0*/  FMNMX.FTZ R3, R10, R3, !PT ;  /* 0x000000030a037209 */ /* 0x002fca0007810000 */
[C---:B------:R-:W-:Y:S01]  /*5cb0*/  FADD.FTZ R6, -R3.reuse, R6 ;  /* 0x0000000603067221 */ /* 0x040fe20000010100 */
[----:B------:R-:W-:-:S03]  /*5cc0*/  FFMA.FTZ R169, R3, R8, -8 ;  /* 0xc100000003a97423 */ /* 0x000fc60000010008 */
[----:B------:R-:W-:Y:S01]  /*5cd0*/  FMUL.FTZ R9, R6, UR40 ;  /* 0x0000002806097c20 */ /* 0x000fe20008410000 */
[----:B------:R-:W-:-:S01]  /*5ce0*/  FFMA.FTZ R153, R153, UR40, -R169 ;  /* 0x0000002899997c23 */ /* 0x000fc200080108a9 */
[----:B--2---:R-:W-:Y:S01]  /*5cf0*/  FMNMX.FTZ R0, R11, R0, !PT ;  /* 0x000000000b007209 */ /* 0x004fe20007810000 */
[----:B------:R-:W-:-:S01]  /*5d00*/  FFMA.FTZ R21, R137, UR40, -R169 ;  /* 0x0000002889157c23 */ /* 0x000fc200080108a9 */
[--C-:B------:R-:W-:Y:S01]  /*5d10*/  FFMA.FTZ R137, R141, UR40, -R169.reuse ;  /* 0x000000288d897c23 */ /* 0x100fe200080108a9 */
[----:B------:R-:W-:-:S01]  /*5d20*/  FFMA.FTZ R141, R145, UR40, -R169 ;  /* 0x00000028918d7c23 */ /* 0x000fc200080108a9 */
[----:B------:R-:W-:Y:S01]  /*5d30*/  FFMA.FTZ R145, R149, UR40, -R169 ;  /* 0x0000002895917c23 */ /* 0x000fe200080108a9 */
[----:B------:R-:W-:-:S01]  /*5d40*/  FADD.FTZ R6, -R0, R7 ;  /* 0x0000000700067221 */ /* 0x000fc20000010100 */
[--C-:B------:R-:W-:Y:S01]  /*5d50*/  FFMA.FTZ R149, R101, UR40, -R169.reuse ;  /* 0x0000002865957c23 */ /* 0x100fe200080108a9 */
[----:B------:R-:W-:Y:S01]  /*5d60*/  MUFU.EX2 R7, R9 ;  /* 0x0000000900077308 */ /* 0x000fe20000000800 */
[----:B------:R-:W-:-:S01]  /*5d70*/  FFMA.FTZ R8, R152, UR40, -R169 ;  /* 0x0000002898087c23 */ /* 0x000fc200080108a9 */
[----:B------:R-:W-:Y:S01]  /*5d80*/  FMUL.FTZ R6, R6, UR40 ;  /* 0x0000002806067c20 */ /* 0x000fe20008410000 */
[----:B------:R-:W-:-:S01]  /*5d90*/  FFMA.FTZ R20, R136, UR40, -R169 ;  /* 0x0000002888147c23 */ /* 0x000fc200080108a9 */
[--C-:B------:R-:W-:Y:S01]  /*5da0*/  FFMA.FTZ R136, R140, UR40, -R169.reuse ;  /* 0x000000288c887c23 */ /* 0x100fe200080108a9 */
[----:B------:R-:W-:-:S01]  /*5db0*/  FFMA.FTZ R140, R144, UR40, -R169 ;  /* 0x00000028908c7c23 */ /* 0x000fc200080108a9 */
[--C-:B------:R-:W-:Y:S01]  /*5dc0*/  FFMA.FTZ R144, R148, UR40, -R169.reuse ;  /* 0x0000002894907c23 */ /* 0x100fe200080108a9 */
[----:B------:R-:W-:-:S01]  /*5dd0*/  FFMA.FTZ R10, R156, UR40, -R169 ;  /* 0x000000289c0a7c23 */ /* 0x000fc200080108a9 */
[----:B------:R1:W-:Y:S01]  /*5de0*/  MUFU.EX2 R9, R153 ;  /* 0x0000009900097308 */ /* 0x0003e20000000800 */
[----:B------:R-:W-:-:S01]  /*5df0*/  FFMA.FTZ R11, R157, UR40, -R169 ;  /* 0x000000289d0b7c23 */ /* 0x000fc200080108a9 */
[--C-:B------:R-:W-:Y:S01]  /*5e00*/  FFMA.FTZ R12, R160, UR40, -R169.reuse ;  /* 0x00000028a00c7c23 */ /* 0x100fe200080108a9 */
[----:B------:R-:W-:-:S01]  /*5e10*/  FFMA.FTZ R13, R161, UR40, -R169 ;  /* 0x00000028a10d7c23 */ /* 0x000fc200080108a9 */
[--C-:B------:R-:W-:Y:S01]  /*5e20*/  FFMA.FTZ R14, R164, UR40, -R169.reuse ;  /* 0x00000028a40e7c23 */ /* 0x100fe200080108a9 */
[----:B------:R-:W-:-:S01]  /*5e30*/  FFMA.FTZ R15, R165, UR40, -R169 ;  /* 0x00000028a50f7c23 */ /* 0x000fc200080108a9 */
[--C-:B------:R-:W-:Y:S01]  /*5e40*/  FFMA.FTZ R120, R120, UR40, -R169.reuse ;  /* 0x0000002878787c23 */ /* 0x100fe200080108a9 */
[----:B------:R-:W-:-:S01]  /*5e50*/  FFMA.FTZ R121, R121, UR40, -R169 ;  /* 0x0000002879797c23 */ /* 0x000fc200080108a9 */
[----:B------:R-:W-:Y:S01]  /*5e60*/  MUFU.EX2 R6, R6 ;  /* 0x0000000600067308 */ /* 0x000fe20000000800 */
[----:B-1----:R-:W-:-:S02]  /*5e70*/  IMAD.U32 R153, RZ, RZ, UR40 ;  /* 0x00000028ff997e24 */ /* 0x002fc4000f8e00ff */
[--C-:B------:R-:W-:Y:S01]  /*5e80*/  FFMA.FTZ R124, R124, UR40, -R169.reuse ;  /* 0x000000287c7c7c23 */ /* 0x100fe200080108a9 */
[----:B------:R-:W-:-:S01]  /*5e90*/  FFMA.FTZ R125, R125, UR40, -R169 ;  /* 0x000000287d7d7c23 */ /* 0x000fc200080108a9 */
[----:B------:R-:W-:Y:S01]  /*5ea0*/  FFMA.FTZ R128, R128, UR40, -R169 ;  /* 0x0000002880807c23 */ /* 0x000fe200080108a9 */
[----:B------:R-:W-:-:S01]  /*5eb0*/  FFMA.FTZ R101, R0, R153, -8 ;  /* 0xc100000000657423 */ /* 0x000fc20000010099 */
[--C-:B------:R-:W-:Y:S01]  /*5ec0*/  FFMA.FTZ R129, R129, UR40, -R169.reuse ;  /* 0x0000002881817c23 */ /* 0x100fe200080108a9 */
[----:B------:R-:W-:-:S01]  /*5ed0*/  FFMA.FTZ R132, R132, UR40, -R169 ;  /* 0x0000002884847c23 */ /* 0x000fc200080108a9 */
[----:B------:R-:W1:Y:S01]  /*5ee0*/  MUFU.EX2 R8, R8 ;  /* 0x0000000800087308 */ /* 0x000e620000000800 */
[----:B------:R-:W-:-:S01]  /*5ef0*/  FFMA.FTZ R153, R154, UR40, -R101 ;  /* 0x000000289a997c23 */ /* 0x000fc20008010865 */
        /* <DEDUP_REMOVED lines=15> */
[----:B-1----:R-:W-:-:S01]  /*5ff0*/  FFMA.FTZ R4, R7, R4, R8 ;  /* 0x0000000407047223 */ /* 0x002fc20000010008 */
[--C-:B------:R-:W-:Y:S01]  /*6000*/  FFMA.FTZ R150, R150, UR40, -R101.reuse ;  /* 0x0000002896967c23 */ /* 0x100fe20008010865 */
[----:B------:R-:W-:-:S01]  /*6010*/  FFMA.FTZ R151, R151, UR40, -R101 ;  /* 0x0000002897977c23 */ /* 0x000fc20008010865 */
[----:B------:R-:W-:Y:S01]  /*6020*/  FFMA.FTZ R122, R122, UR40, -R101 ;  /* 0x000000287a7a7c23 */ /* 0x000fe20008010865 */
[----:B------:R-:W-:-:S01]  /*6030*/  FADD.FTZ R161, R9, R4 ;  /* 0x0000000409a17221 */ /* 0x000fc20000010000 */
[--C-:B------:R-:W-:Y:S01]  /*6040*/  FFMA.FTZ R123, R123, UR40, -R101.reuse ;  /* 0x000000287b7b7c23 */ /* 0x100fe20008010865 */
[----:B------:R-:W-:-:S01]  /*6050*/  FFMA.FTZ R126, R126, UR40, -R101 ;  /* 0x000000287e7e7c23 */ /* 0x000fc20008010865 */
[----:B------:R-:W1:Y:S01]  /*6060*/  MUFU.EX2 R10, R10 ;  /* 0x0000000a000a7308 */ /* 0x000e620000000800 */
[----:B--2---:R-:W-:-:S01]  /*6070*/  FFMA.FTZ R5, R6, R5, R153 ;  /* 0x0000000506057223 */ /* 0x004fc20000010099 */
[--C-:B------:R-:W-:Y:S01]  /*6080*/  FFMA.FTZ R127, R127, UR40, -R101.reuse ;  /* 0x000000287f7f7c23 */ /* 0x100fe20008010865 */
[----:B------:R-:W-:-:S01]  /*6090*/  FFMA.FTZ R130, R130, UR40, -R101 ;  /* 0x0000002882827c23 */ /* 0x000fc20008010865 */
[--C-:B------:R-:W-:Y:S01]  /*60a0*/  FFMA.FTZ R131, R131, UR40, -R101.reuse ;  /* 0x0000002883837c23 */ /* 0x100fe20008010865 */
[----:B------:R-:W-:-:S01]  /*60b0*/  FFMA.FTZ R134, R134, UR40, -R101 ;  /* 0x0000002886867c23 */ /* 0x000fc20008010865 */
[----:B------:R-:W-:Y:S01]  /*60c0*/  FFMA.FTZ R133, R133, UR40, -R169 ;  /* 0x0000002885857c23 */ /* 0x000fe200080108a9 */
[----:B------:R-:W-:-:S01]  /*60d0*/  FFMA.FTZ R135, R135, UR40, -R101 ;  /* 0x0000002887877c23 */ /* 0x000fc20008010865 */
[----:B------:R-:W2:Y:S01]  /*60e0*/  MUFU.EX2 R152, R152 ;  /* 0x0000009800987308 */ /* 0x000ea20000000800 */
[----:B---3--:R-:W-:-:S01]  /*60f0*/  FADD.FTZ R5, R148, R5 ;  /* 0x0000000594057221 */ /* 0x008fc20000010000 */
[----:B------:R-:W-:Y:S01]  /*6100*/  FFMA.FTZ R104, R104, UR40, -R169 ;  /* 0x0000002868687c23 */ /* 0x000fe200080108a9 */
[----:B------:R-:W-:-:S01]  /*6110*/  FFMA.FTZ R106, R106, UR40, -R101 ;  /* 0x000000286a6a7c23 */ /* 0x000fc20008010865 */
[----:B------:R-:W-:Y:S01]  /*6120*/  FFMA.FTZ R105, R105, UR40, -R169 ;  /* 0x0000002869697c23 */ /* 0x000fe200080108a9 */
[----:B------:R-:W-:-:S01]  /*6130*/  FFMA.FTZ R107, R107, UR40, -R101 ;  /* 0x000000286b6b7c23 */ /* 0x000fc20008010865 */
[----:B------:R-:W-:Y:S01]  /*6140*/  FFMA.FTZ R108, R108, UR40, -R169 ;  /* 0x000000286c6c7c23 */ /* 0x000fe200080108a9 */
[----:B------:R-:W-:-:S01]  /*6150*/  FFMA.FTZ R110, R110, UR40, -R101 ;  /* 0x000000286e6e7c23 */ /* 0x000fc20008010865 */
[----:B------:R-:W3:Y:S01]  /*6160*/  MUFU.EX2 R11, R11 ;  /* 0x0000000b000b7308 */ /* 0x000ee20000000800 */
[----:B-1----:R-:W-:-:S01]  /*6170*/  FADD.FTZ R4, R10, R161 ;  /* 0x000000a10a047221 */ /* 0x002fc20000010000 */
[----:B------:R-:W-:Y:S01]  /*6180*/  FFMA.FTZ R109, R109, UR40, -R169 ;  /* 0x000000286d6d7c23 */ /* 0x000fe200080108a9 */
[----:B------:R-:W-:-:S01]  /*6190*/  FFMA.FTZ R111, R111, UR40, -R101 ;  /* 0x000000286f6f7c23 */ /* 0x000fc20008010865 */
[----:B------:R-:W-:Y:S01]  /*61a0*/  FFMA.FTZ R112, R112, UR40, -R169 ;  /* 0x0000002870707c23 */ /* 0x000fe200080108a9 */
[----:B------:R-:W-:-:S01]  /*61b0*/  FFMA.FTZ R114, R114, UR40, -R101 ;  /* 0x0000002872727c23 */ /* 0x000fc20008010865 */
[----:B------:R-:W-:Y:S01]  /*61c0*/  FFMA.FTZ R113, R113, UR40, -R169 ;  /* 0x0000002871717c23 */ /* 0x000fe200080108a9 */
[----:B------:R-:W-:-:S01]  /*61d0*/  FFMA.FTZ R115, R115, UR40, -R101 ;  /* 0x0000002873737c23 */ /* 0x000fc20008010865 */
[----:B------:R-:W1:Y:S01]  /*61e0*/  MUFU.EX2 R155, R155 ;  /* 0x0000009b009b7308 */ /* 0x000e620000000800 */
[----:B--2---:R-:W-:-:S01]  /*61f0*/  FADD.FTZ R158, R152, R5 ;  /* 0x00000005989e7221 */ /* 0x004fc20000010000 */
[----:B------:R-:W-:Y:S01]  /*6200*/  FFMA.FTZ R116, R116, UR40, -R169 ;  /* 0x0000002874747c23 */ /* 0x000fe200080108a9 */
[----:B------:R-:W-:-:S01]  /*6210*/  FFMA.FTZ R118, R118, UR40, -R101 ;  /* 0x0000002876767c23 */ /* 0x000fc20008010865 */
[----:B------:R-:W-:Y:S01]  /*6220*/  FFMA.FTZ R117, R117, UR40, -R169 ;  /* 0x0000002875757c23 */ /* 0x000fe200080108a9 */
[----:B------:R-:W-:-:S01]  /*6230*/  FFMA.FTZ R119, R119, UR40, -R101 ;  /* 0x0000002877777c23 */ /* 0x000fc20008010865 */
[----:B------:R-:W-:Y:S01]  /*6240*/  FFMA.FTZ R88, R88, UR40, -R169 ;  /* 0x0000002858587c23 */ /* 0x000fe200080108a9 */
[----:B------:R-:W-:-:S01]  /*6250*/  FFMA.FTZ R90, R90, UR40, -R101 ;  /* 0x000000285a5a7c23 */ /* 0x000fc20008010865 */
[----:B------:R-:W-:-:S02]  /*6260*/  WARPGROUP.DEPBAR.LE gsb0, 0x0 ;  /* 0x00008000000079c5 */ /* 0x000fc40000010000 */
[----:B------:R-:W-:Y:S01]  /*6270*/  WARPGROUP.ARRIVE ;  /* 0x00000000000079c5 */ /* 0x000fe20000000000 */
[----:B------:R-:W2:Y:S01]  /*6280*/  MUFU.EX2 R12, R12 ;  /* 0x0000000c000c7308 */ /* 0x000ea20000000800 */
[----:B---3--:R-:W-:-:S01]  /*6290*/  FADD.FTZ R5, R11, R4 ;  /* 0x000000040b057221 */ /* 0x008fc20000010000 */
[----:B------:R-:W-:Y:S01]  /*62a0*/  FFMA.FTZ R94, R94, UR40, -R101 ;  /* 0x000000285e5e7c23 */ /* 0x000fe20008010865 */
[----:B------:R-:W-:-:S01]  /*62b0*/  FFMA.FTZ R89, R89, UR40, -R169 ;  /* 0x0000002859597c23 */ /* 0x000fc200080108a9 */
[----:B------:R-:W-:Y:S01]  /*62c0*/  FFMA.FTZ R91, R91, UR40, -R101 ;  /* 0x000000285b5b7c23 */ /* 0x000fe20008010865 */
[----:B------:R-:W-:Y:S01]  /*62d0*/  QGMMA.64x128x32.F32.E4M3.E4M3 R24, R180, gdesc[UR4], R24, gsb0 ;  /* 0x01e00004b4187df3 */ /* 0x000fe20008000818 */
[----:B------:R-:W-:Y:S01]  /*62e0*/  UIADD3 UR6, UR10, 0x300, URZ ;  /* 0x000003000a067890 */ /* 0x000fe2000fffe03f */
[----:B-1----:R-:W-:Y:S01]  /*62f0*/  FADD.FTZ R161, R155, R158 ;  /* 0x0000009e9ba17221 */ /* 0x002fe20000010000 */
[----:B------:R-:W-:Y:S01]  /*6300*/  UMOV UR7, 0xc0000010 ;  /* 0xc000001000077882 */ /* 0x000fe20000000000 */
[----:B------:R-:W1:Y:S01]  /*6310*/  MUFU.EX2 R154, R154 ;  /* 0x0000009a009a7308 */ /* 0x000e620000000800 */
[----:B------:R-:W-:-:S01]  /*6320*/  FFMA.FTZ R92, R92, UR40, -R169 ;  /* 0x000000285c5c7c23 */ /* 0x000fc200080108a9 */
[----:B------:R-:W-:Y:S01]  /*6330*/  FFMA.FTZ R93, R93, UR40, -R169 ;  /* 0x000000285d5d7c23 */ /* 0x000fe200080108a9 */
[----:B------:R-:W-:-:S01]  /*6340*/  FFMA.FTZ R95, R95, UR40, -R101 ;  /* 0x000000285f5f7c23 */ /* 0x000fc20008010865 */
[----:B------:R-:W-:Y:S01]  /*6350*/  FFMA.FTZ R96, R96, UR40, -R169 ;  /* 0x0000002860607c23 */ /* 0x000fe200080108a9 */
[----:B------:R-:W-:-:S01]  /*6360*/  FFMA.FTZ R98, R98, UR40, -R101 ;  /* 0x0000002862627c23 */ /* 0x000fc20008010865 */
[----:B------:R-:W-:Y:S01]  /*6370*/  FFMA.FTZ R97, R97, UR40, -R169 ;  /* 0x0000002861617c23 */ /* 0x000fe200080108a9 */
[----:B------:R-:W-:-:S01]  /*6380*/  FFMA.FTZ R99, R99, UR40, -R101 ;  /* 0x0000002863637c23 */ /* 0x000fc20008010865 */
[----:B------:R-:W3:Y:S01]  /*6390*/  MUFU.EX2 R13, R13 ;  /* 0x0000000d000d7308 */ /* 0x000ee20000000800 */
[----:B--2---:R-:W-:-:S01]  /*63a0*/  FADD.FTZ R4, R12, R5 ;  /* 0x000000050c047221 */ /* 0x004fc20000010000 */
[----:B------:R-:W-:Y:S01]  /*63b0*/  FFMA.FTZ R100, R100, UR40, -R169 ;  /* 0x0000002864647c23 */ /* 0x000fe200080108a9 */
[----:B------:R-:W-:-:S01]  /*63c0*/  FFMA.FTZ R102, R102, UR40, -R101 ;  /* 0x0000002866667c23 */ /* 0x000fc20008010865 */
[----:B------:R-:W-:-:S04]  /*63d0*/  FFMA.FTZ R101, R103, UR40, -R101 ;  /* 0x0000002867657c23 */ /* 0x000fc80008010865 */
[----:B------:R-:W2:Y:S01]  /*63e0*/  MUFU.EX2 R157, R157 ;  /* 0x0000009d009d7308 */ /* 0x000ea20000000800 */
[----:B-1----:R-:W-:-:S07]  /*63f0*/  FADD.FTZ R158, R154, R161 ;  /* 0x000000a19a9e7221 */ /* 0x002fce0000010000 */
[----:B------:R-:W1:Y:S01]  /*6400*/  MUFU.EX2 R14, R14 ;  /* 0x0000000e000e7308 */ /* 0x000e620000000800 */
[----:B---3--:R-:W-:-:S07]  /*6410*/  FADD.FTZ R5, R13, R4 ;  /* 0x000000040d057221 */ /* 0x008fce0000010000 */
[----:B------:R-:W3:Y:S01]  /*6420*/  MUFU.EX2 R156, R156 ;  /* 0x0000009c009c7308 */ /* 0x000ee20000000800 */
[----:B--2---:R-:W-:-:S07]  /*6430*/  FADD.FTZ R161, R157, R158 ;  /* 0x0000009e9da17221 */ /* 0x004fce0000010000 */
        /* <DEDUP_REMOVED lines=25> */
[----:B-1----:R-:W-:-:S01]  /*65d0*/  FADD.FTZ R4, R140, R5 ;  /* 0x000000058c047221 */ /* 0x002fc20000010000 */
[----:B------:R-:W-:Y:S02]  /*65e0*/  WARPGROUP.DEPBAR.LE gsb0, 0x0 ;  /* 0x00008000000079c5 */ /* 0x000fe40000010000 */
[----:B------:R-:W-:-:S04]  /*65f0*/  WARPGROUP.ARRIVE ;  /* 0x00000000000079c5 */ /* 0x000fc80000000000 */
[----:B------:R-:W1:Y:S01]  /*6600*/  MUFU.EX2 R147, R147 ;  /* 0x0000009300937308 */ /* 0x000e620000000800 */
[----:B---3--:R-:W-:-:S01]  /*6610*/  FADD.FTZ R158, R146, R161 ;  /* 0x000000a1929e7221 */ /* 0x008fc20000010000 */
[----:B------:R-:W-:Y:S01]  /*6620*/  QGMMA.64x128x32.F32.E4M3.E4M3 R24, R184, gdesc[UR4], R24, gsb0 ;  /* 0x01e00004b8187df3 */ /* 0x000fe20008000818 */
[----:B------:R-:W-:Y:S01]  /*6630*/  UIADD3 UR6, UR10, 0x400, URZ ;  /* 0x000004000a067890 */ /* 0x000fe2000fffe03f */
[----:B------:R-:W-:-:S04]  /*6640*/  UMOV UR7, 0xc0000010 ;  /* 0xc000001000077882 */ /* 0x000fc80000000000 */
        /* <DEDUP_REMOVED lines=39> */
[----:B--2---:R-:W-:-:S05]  /*68c0*/  FADD.FTZ R4, R132, R5 ;  /* 0x0000000584047221 */ /* 0x004fca0000010000 */
[----:B------:R-:W2:Y:S08]  /*68d0*/  MUFU.EX2 R133, R133 ;  /* 0x0000008500857308 */ /* 0x000eb00000000800 */
        /* <DEDUP_REMOVED lines=18> */
[----:B------:R-:W-:Y:S01]  /*6a00*/  MUFU.EX2 R112, R112 ;  /* 0x0000007000707308 */ /* 0x000fe20000000800 */
[----:B-1----:R-:W-:-:S01]  /*6a10*/  FADD.FTZ R5, R109, R4 ;  /* 0x000000046d057221 */ /* 0x002fc20000010000 */
[----:B------:R-:W-:-:S06]  /*6a20*/  IADD3 R4, -R18, 0xb, RZ ;  /* 0x0000000b12047810 */ /* 0x000fcc0007ffe1ff */
[----:B------:R-:W1:Y:S01]  /*6a30*/  MUFU.EX2 R114, R114 ;  /* 0x0000007200727308 */ /* 0x000e620000000800 */
[----:B--2---:R-:W-:-:S07]  /*6a40*/  FADD.FTZ R161, R111, R158 ;  /* 0x0000009e6fa17221 */ /* 0x004fce0000010000 */
[----:B------:R-:W-:Y:S08]  /*6a50*/  MUFU.EX2 R113, R113 ;  /* 0x0000007100717308 */ /* 0x000ff00000000800 */
[----:B------:R-:W2:Y:S01]  /*6a60*/  MUFU.EX2 R115, R115 ;  /* 0x0000007300737308 */ /* 0x000ea20000000800 */
[----:B-1----:R-:W-:-:S07]  /*6a70*/  FADD.FTZ R158, R114, R161 ;  /* 0x000000a1729e7221 */ /* 0x002fce0000010000 */
[----:B------:R-:W-:Y:S08]  /*6a80*/  MUFU.EX2 R116, R116 ;  /* 0x0000007400747308 */ /* 0x000ff00000000800 */
[----:B------:R-:W1:Y:S01]  /*6a90*/  MUFU.EX2 R118, R118 ;  /* 0x0000007600767308 */ /* 0x000e620000000800 */
[----:B--2---:R-:W-:-:S07]  /*6aa0*/  FADD.FTZ R161, R115, R158 ;  /* 0x0000009e73a17221 */ /* 0x004fce0000010000 */
[----:B------:R-:W2:Y:S08]  /*6ab0*/  MUFU.EX2 R117, R117 ;  /* 0x0000007500757308 */ /* 0x000eb00000000800 */
[----:B------:R-:W-:Y:S01]  /*6ac0*/  MUFU.EX2 R119, R119 ;  /* 0x0000007700777308 */ /* 0x000fe20000000800 */
[----:B-1----:R-:W-:-:S01]  /*6ad0*/  FADD.FTZ R158, R118, R161 ;  /* 0x000000a1769e7221 */ /* 0x002fc20000010000 */
[----:B------:R-:W-:Y:S01]  /*6ae0*/  IMAD.U32 R161, RZ, RZ, UR52 ;  /* 0x00000034ffa17e24 */ /* 0x000fe2000f8e00ff */
[----:B------:R-:W-:-:S05]  /*6af0*/  WARPGROUP.DEPBAR.LE gsb0, 0x0 ;  /* 0x00008000000079c5 */ /* 0x000fca0000010000 */
[----:B------:R-:W1:Y:S08]  /*6b00*/  MUFU.EX2 R88, R88 ;  /* 0x0000005800587308 */ /* 0x000e700000000800 */
[----:B------:R-:W-:Y:S08]  /*6b10*/  MUFU.EX2 R90, R90 ;  /* 0x0000005a005a7308 */ /* 0x000ff00000000800 */
[----:B------:R3:W-:Y:S08]  /*6b20*/  MUFU.EX2 R163, R94 ;  /* 0x0000005e00a37308 */ /* 0x0007f00000000800 */
[----:B------:R-:W4:Y:S01]  /*6b30*/  MUFU.EX2 R89, R89 ;  /* 0x0000005900597308 */ /* 0x000f220000000800 */
[----:B---3--:R-:W-:-:S04]  /*6b40*/  FADD.FTZ R94, R112, R5 ;  /* 0x00000005705e7221 */ /* 0x008fc80000010000 */
[----:B------:R-:W-:-:S03]  /*6b50*/  FADD.FTZ R5, R113, R94 ;  /* 0x0000005e71057221 */ /* 0x000fc60000010000 */
[----:B------:R-:W-:Y:S01]  /*6b60*/  MUFU.EX2 R91, R91 ;  /* 0x0000005b005b7308 */ /* 0x000fe20000000800 */
[----:B------:R-:W-:-:S04]  /*6b70*/  FADD.FTZ R94, R116, R5 ;  /* 0x00000005745e7221 */ /* 0x000fc80000010000 */
[----:B--2---:R-:W-:-:S03]  /*6b80*/  FADD.FTZ R5, R117, R94 ;  /* 0x0000005e75057221 */ /* 0x004fc60000010000 */
[----:B------:R-:W2:Y:S01]  /*6b90*/  MUFU.EX2 R92, R92 ;  /* 0x0000005c005c7308 */ /* 0x000ea20000000800 */
[----:B-1----:R-:W-:-:S04]  /*6ba0*/  FADD.FTZ R94, R88, R5 ;  /* 0x00000005585e7221 */ /* 0x002fc80000010000 */
[----:B----4-:R-:W-:-:S03]  /*6bb0*/  FADD.FTZ R5, R89, R94 ;  /* 0x0000005e59057221 */ /* 0x010fc60000010000 */
[----:B------:R-:W1:Y:S08]  /*6bc0*/  MUFU.EX2 R93, R93 ;  /* 0x0000005d005d7308 */ /* 0x000e700000000800 */
[----:B------:R3:W-:Y:S01]  /*6bd0*/  MUFU.EX2 R160, R95 ;  /* 0x0000005f00a07308 */ /* 0x0007e20000000800 */
[----:B--2---:R-:W-:-:S07]  /*6be0*/  FADD.FTZ R94, R92, R5 ;  /* 0x000000055c5e7221 */ /* 0x004fce0000010000 */
[----:B------:R-:W2:Y:S01]  /*6bf0*/  MUFU.EX2 R96, R96 ;  /* 0x0000006000607308 */ /* 0x000ea20000000800 */
[----:B---3--:R-:W-:-:S01]  /*6c00*/  FADD.FTZ R95, R119, R158 ;  /* 0x0000009e775f7221 */ /* 0x008fc20000010000 */
[----:B------:R-:W-:Y:S01]  /*6c10*/  @!P1 LEA R158, R161, UR38, 0x3 ;  /* 0x00000026a19e9c11 */ /* 0x000fe2000f8e18ff */
[----:B------:R3:W-:Y:S06]  /*6c20*/  BAR.ARV R4, 0x100 ;  /* 0x000400040000751d */ /* 0x0007ec0000002000 */
[----:B------:R4:W5:Y:S01]  /*6c30*/  MUFU.EX2 R191, R98 ;  /* 0x0000006200bf7308 */ /* 0x0009620000000800 */
[----:B-1----:R-:W-:-:S01]  /*6c40*/  FADD.FTZ R5, R93, R94 ;  /* 0x0000005e5d057221 */ /* 0x002fc20000010000 */
[----:B---3--:R-:W-:-:S05]  /*6c50*/  @!P1 VIADD R4, R158, 0x29840 ;  /* 0x000298409e049836 */ /* 0x008fca0000000000 */
[----:B------:R-:W-:Y:S01]  /*6c60*/  @!P1 PRMT R4, RZ, 0x654, R4 ;  /* 0x00000654ff049816 */ /* 0x000fe20000000004 */
[----:B------:R-:W1:Y:S01]  /*6c70*/  MUFU.EX2 R97, R97 ;  /* 0x0000006100617308 */ /* 0x000e620000000800 */
[----:B----4-:R-:W-:-:S02]  /*6c80*/  FADD.FTZ R98, R90, R95 ;  /* 0x0000005f5a627221 */ /* 0x010fc40000010000 */
[----:B------:R2:W-:Y:S02]  /*6c90*/  @!P1 SYNCS.ARRIVE.TRANS64.RED.A1T0 RZ, [R4+URZ], RZ ;  /* 0x000000ff04ff99a7 */ /* 0x0005e4000810043f */
[----:B------:R-:W-:-:S03]  /*6ca0*/  FADD.FTZ R98, R91, R98 ;  /* 0x000000625b627221 */ /* 0x000fc60000010000 */
[----:B------:R-:W3:Y:S01]  /*6cb0*/  MUFU.EX2 R162, R99 ;  /* 0x0000006300a27308 */ /* 0x000ee20000000800 */
[----:B------:R-:W-:-:S01]  /*6cc0*/  FADD.FTZ R98, R163, R98 ;  /* 0x00000062a3627221 */ /* 0x000fc20000010000 */
[----:B--2---:R-:W-:-:S03]  /*6cd0*/  FADD.FTZ R4, R96, R5 ;  /* 0x0000000560047221 */ /* 0x004fc60000010000 */
[----:B------:R-:W-:-:S03]  /*6ce0*/  FADD.FTZ R98, R160, R98 ;  /* 0x00000062a0627221 */ /* 0x000fc60000010000 */
[----:B------:R-:W2:Y:S01]  /*6cf0*/  MUFU.EX2 R100, R100 ;  /* 0x0000006400647308 */ /* 0x000ea20000000800 */
[----:B-----5:R-:W-:-:S01]  /*6d00*/  FADD.FTZ R98, R191, R98 ;  /* 0x00000062bf627221 */ /* 0x020fc20000010000 */
[----:B-1----:R-:W-:-:S06]  /*6d10*/  FADD.FTZ R5, R97, R4 ;  /* 0x0000000461057221 */ /* 0x002fcc0000010000 */
[----:B------:R-:W1:Y:S01]  /*6d20*/  MUFU.EX2 R95, R102 ;  /* 0x00000066005f7308 */ /* 0x000e620000000800 */
[----:B---3--:R-:W-:-:S07]  /*6d30*/  FADD.FTZ R98, R162, R98 ;  /* 0x00000062a2627221 */ /* 0x008fce0000010000 */
[----:B------:R-:W3:Y:S01]  /*6d40*/  MUFU.EX2 R149, R149 ;  /* 0x0000009500957308 */ /* 0x000ee20000000800 */
[----:B--2---:R-:W-:-:S07]  /*6d50*/  FADD.FTZ R4, R100, R5 ;  /* 0x0000000564047221 */ /* 0x004fce0000010000 */
[----:B------:R-:W2:Y:S01]  /*6d60*/  MUFU.EX2 R101, R101 ;  /* 0x0000006500657308 */ /* 0x000ea20000000800 */
[----:B-1----:R-:W-:-:S01]  /*6d70*/  FADD.FTZ R98, R95, R98 ;  /* 0x000000625f627221 */ /* 0x002fc20000010000 */
[----:B---3--:R-:W-:-:S03]  /*6d80*/  FADD.FTZ R4, R149, R4 ;  /* 0x0000000495047221 */ /* 0x008fc60000010000 */
[----:B--2---:R-:W-:Y:S01]  /*6d90*/  FADD.FTZ R5, R101, R98 ;  /* 0x0000006265057221 */ /* 0x004fe20000010000 */
[----:B------:R-:W-:Y:S06]  /*6da0*/  @!P0 BRA `(.L_x_24) ;  /* 0x0000000000048947 */ /* 0x000fec0003800000 */
[----:B------:R-:W-:Y:S01]  /*6db0*/  BPT.TRAP 0x1 ;  /* 0x000000040000795c */ /* 0x000fe20000300000 */
.L_x_24:
[----:B------:R-:W-:Y:S01]  /*6dc0*/  ULEA UR6, UR56, UR38, 0x3 ;  /* 0x0000002638067291 */ /* 0x000fe2000f8e183f */
[----:B------:R-:W-:Y:S01]  /*6dd0*/  ISETP.LT.AND P1, PT, RZ, UR53, PT ;  /* 0x00000035ff007c0c */ /* 0x000fe2000bf21270 */
[----:B------:R-:W-:Y:S01]  /*6de0*/  UIADD3 UR7, UR53, -0x1, URZ ;  /* 0xffffffff35077890 */ /* 0x000fe2000fffe03f */
[----:B------:R-:W-:Y:S01]  /*6df0*/  F2FP.SATFINITE.E4M3.F32.PACK_AB_MERGE_C R10, R11, R10, RZ ;  /* 0x0000000a0b0a723e */ /* 0x000fe200048070ff */
[----:B------:R-:W-:Y:S01]  /*6e00*/  UIADD3 UR6, UR6, 0x29860, URZ ;  /* 0x0002986006067890 */ /* 0x000fe2000fffe03f */
[----:B------:R-:W-:Y:S01]  /*6e10*/  F2FP.SATFINITE.E4M3.F32.PACK_AB_MERGE_C R14, R15, R14, RZ ;  /* 0x0000000e0f0e723e */ /* 0x000fe200048070ff */
[----:B------:R-:W-:Y:S01]  /*6e20*/  UMOV UR57, UR36 ;  /* 0x0000002400397c82 */ /* 0x000fe20008000000 */
[----:B------:R-:W-:Y:S01]  /*6e30*/  F2FP.SATFINITE.E4M3.F32.PACK_AB_MERGE_C R152, R155, R152, RZ ;  /* 0x000000989b98723e */ /* 0x000fe200048070ff */
[----:B------:R-:W-:Y:S01]  /*6e40*/  UPRMT UR6, UR37, 0x654, UR6 ;  /* 0x0000065425067896 */ /* 0x000fe20008000006 */
[----:B------:R-:W-:Y:S01]  /*6e50*/  F2FP.SATFINITE.E4M3.F32.PACK_AB_MERGE_C R156, R159, R156, RZ ;  /* 0x0000009c9f9c723e */ /* 0x000fe200048070ff */
[----:B------:R-:W-:Y:S01]  /*6e60*/  UMOV UR53, UR7 ;  /* 0x0000000700357c82 */ /* 0x000fe20008000000 */
[----:B------:R-:W-:Y:S01]  /*6e70*/  F2FP.SATFINITE.E4M3.F32.PACK_AB_MERGE_C R136, R137, R136, RZ ;  /* 0x000000888988723e */ /* 0x000fe200048070ff */
[----:B------:R-:W-:Y:S01]  /*6e80*/  UMOV UR56, UR52 ;  /* 0x0000003400387c82 */ /* 0x000fe20008000000 */
[----:B------:R-:W-:Y:S01]  /*6e90*/  F2FP.SATFINITE.E4M3.F32.PACK_AB_MERGE_C R142, R143, R142, RZ ;  /* 0x0000008e8f8e723e */ /* 0x000fe200048070ff */
[-C--:B------:R-:W-:Y:S01]  /*6ea0*/  FMUL.FTZ R24, R24, R7.reuse ;  /* 0x0000000718187220 */ /* 0x080fe20000410000 */
[----:B------:R-:W-:Y:S01]  /*6eb0*/  F2FP.SATFINITE.E4M3.F32.PACK_AB_MERGE_C R144, R145, R144, RZ ;  /* 0x000000909190723e */ /* 0x000fe200048070ff */
[-C--:B------:R-:W-:Y:S01]  /*6ec0*/  FMUL.FTZ R25, R25, R7.reuse ;  /* 0x0000000719197220 */ /* 0x080fe20000410000 */
[----:B------:R-:W-:Y:S01]  /*6ed0*/  F2FP.SATFINITE.E4M3.F32.PACK_AB_MERGE_C R150, R151, R150, RZ ;  /* 0x000000969796723e */ /* 0x000fe200048070ff */
[----:B------:R-:W-:Y:S01]  /*6ee0*/  SYNCS.ARRIVE.TRANS64.RED.A1T0 RZ, [UR6], RZ ;  /* 0x000000ffffff79a7 */ /* 0x000fe20008100406 */
[----:B------:R-:W-:Y:S01]  /*6ef0*/  F2FP.SATFINITE.E4M3.F32.PACK_AB_MERGE_C R124, R125, R124, RZ ;  /* 0x0000007c7d7c723e */ /* 0x000fe200048070ff */
[-C--:B------:R-:W-:Y:S01]  /*6f00*/  FMUL.FTZ R28, R28, R7.reuse ;  /* 0x000000071c1c7220 */ /* 0x080fe20000410000 */
        /* <DEDUP_REMOVED lines=15> */
[----:B------:R-:W-:Y:S01]  /*7000*/  FMUL.FTZ R44, R44, R7 ;  /* 0x000000072c2c7220 */ /* 0x000fe20000410000 */
[----:B------:R-:W-:Y:S01]  /*7010*/  F2FP.SATFINITE.E4M3.F32.PACK_AB_MERGE_C R11, R160, R163, RZ ;  /* 0x000000a3a00b723e */ /* 0x000fe200048070ff */
[-C--:B------:R-:W-:Y:S01]  /*7020*/  FMUL.FTZ R45, R45, R7.reuse ;  /* 0x000000072d2d7220 */ /* 0x080fe20000410000 */
[----:B------:R-:W-:Y:S01]  /*7030*/  F2FP.SATFINITE.E4M3.F32.PACK_AB_MERGE_C R100, R149, R100, RZ ;  /* 0x000000649564723e */ /* 0x000fe200048070ff */
[----:B------:R-:W-:Y:S01]  /*7040*/  FMUL.FTZ R48, R48, R7 ;  /* 0x0000000730307220 */ /* 0x000fe20000410000 */
[----:B------:R-:W-:Y:S01]  /*7050*/  F2FP.SATFINITE.E4M3.F32.PACK_AB_MERGE_C R15, R101, R95, RZ ;  /* 0x0000005f650f723e */ /* 0x000fe200048070ff */
[-C--:B------:R-:W-:Y:S01]  /*7060*/  FMUL.FTZ R49, R49, R7.reuse ;  /* 0x0000000731317220 */ /* 0x080fe20000410000 */
        /* <DEDUP_REMOVED lines=17> */
[----:B------:R-:W-:Y:S01]  /*7180*/  FMUL.FTZ R85, R85, R7 ;  /* 0x0000000755557220 */ /* 0x000fe20000410000 */
        /* <DEDUP_REMOVED lines=32> */
[----:B------:R-:W-:Y:S01]  /*7390*/  F2FP.SATFINITE.E4M3.F32.PACK_AB_MERGE_C R172, R9, R8, R10 ;  /* 0x0000000809ac723e */ /* 0x000fe2000480700a */
[----:B------:R-:W-:Y:S01]  /*73a0*/  IMAD.MOV.U32 R7, RZ, RZ, R0 ;  /* 0x000000ffff077224 */ /* 0x000fe200078e0000 */
[----:B------:R-:W-:Y:S01]  /*73b0*/  F2FP.SATFINITE.E4M3.F32.PACK_AB_MERGE_C R173, R148, R153, R152 ;  /* 0x0000009994ad723e */ /* 0x000fe20004807098 */
[----:B------:R-:W-:Y:S01]  /*73c0*/  IMAD.MOV.U32 R6, RZ, RZ, R3 ;  /* 0x000000ffff067224 */ /* 0x000fe200078e0003 */
[----:B------:R-:W-:-:S02]  /*73d0*/  F2FP.SATFINITE.E4M3.F32.PACK_AB_MERGE_C R174, R13, R12, R14 ;  /* 0x0000000c0dae723e */ /* 0x000fc4000480700e */
[----:B------:R-:W-:Y:S02]  /*73e0*/  F2FP.SATFINITE.E4M3.F32.PACK_AB_MERGE_C R175, R157, R154, R156 ;  /* 0x0000009a9daf723e */ /* 0x000fe4000480709c */
[----:B------:R-:W-:Y:S02]  /*73f0*/  F2FP.SATFINITE.E4M3.F32.PACK_AB_MERGE_C R176, R21, R20, R136 ;  /* 0x0000001415b0723e */ /* 0x000fe40004807088 */
[----:B------:R-:W-:Y:S02]  /*7400*/  F2FP.SATFINITE.E4M3.F32.PACK_AB_MERGE_C R177, R139, R138, R142 ;  /* 0x0000008a8bb1723e */ /* 0x000fe4000480708e */
[----:B------:R-:W-:Y:S02]  /*7410*/  F2FP.SATFINITE.E4M3.F32.PACK_AB_MERGE_C R178, R141, R140, R144 ;  /* 0x0000008c8db2723e */ /* 0x000fe40004807090 */
[----:B------:R-:W-:Y:S02]  /*7420*/  F2FP.SATFINITE.E4M3.F32.PACK_AB_MERGE_C R179, R147, R146, R150 ;  /* 0x0000009293b3723e */ /* 0x000fe40004807096 */
        /* <DEDUP_REMOVED lines=11> */
[----:B------:R-:W-:Y:S01]  /*74e0*/  F2FP.SATFINITE.E4M3.F32.PACK_AB_MERGE_C R191, R162, R191, R15 ;  /* 0x000000bfa2bf723e */ /* 0x000fe2000480700f */
[----:B------:R-:W-:Y:S06]  /*74f0*/  @P1 BRA `(.L_x_25) ;  /* 0xffffffd000e01947 */ /* 0x000fec000383ffff */
.L_x_15:
[----:B------:R-:W-:Y:S06]  /*7500*/  BAR.ARV 0x8, 0x120 ;  /* 0x0204800000007b1d */ /* 0x000fec0000002000 */
[----:B------:R-:W-:Y:S05]  /*7510*/  @!P0 BRA `(.L_x_26) ;  /* 0x0000000000048947 */ /* 0x000fea0003800000 */
[----:B------:R-:W-:Y:S01]  /*7520*/  BPT.TRAP 0x1 ;  /* 0x000000040000795c */ /* 0x000fe20000300000 */
.L_x_26:
[----:B------:R-:W-:Y:S01]  /*7530*/  ULEA UR8, UR52, UR38, 0x3 ;  /* 0x0000002634087291 */ /* 0x000fe2000f8e183f */
[----:B------:R-:W-:-:S05]  /*7540*/  IMAD.U32 R6, RZ, RZ, UR36 ;  /* 0x00000024ff067e24 */ /* 0x000fca000f8e00ff */
[----:B------:R-:W-:-:S04]  /*7550*/  SHF.L.U32 R6, R6, 0x1f, RZ ;  /* 0x0000001f06067819 */ /* 0x000fc800000006ff */
[----:B------:R1:W2:Y:S01]  /*7560*/  SYNCS.PHASECHK.TRANS64.TRYWAIT P1, [UR8+0x29850], R6 ;  /* 0x02985006ff0075a7 */ /* 0x0002a20008020148 */
[----:B------:R-:W-:Y:S05]  /*7570*/  @!P0 BRA `(.L_x_27) ;  /* 0x0000000000048947 */ /* 0x000fea0003800000 */
[----:B------:R-:W-:Y:S01]  /*7580*/  BPT.TRAP 0x1 ;  /* 0x000000040000795c */ /* 0x000fe20000300000 */
.L_x_27:
[----:B--2---:R-:W-:Y:S05]  /*7590*/  @P1 BRA `(.L_x_28) ;  /* 0x0000000000081947 */ /* 0x004fea0003800000 */
[----:B------:R-:W2:Y:S02]  /*75a0*/  SYNCS.PHASECHK.TRANS64.TRYWAIT P1, [UR8+0x29850], R6 ;  /* 0x02985006ff0075a7 */ /* 0x000ea40008020148 */
[----:B--2---:R-:W-:Y:S05]  /*75b0*/  @!P1 BRA `(.L_x_29) ;  /* 0x0000004800f09947 */ /* 0x004fea0003800000 */
.L_x_28:
[----:B------:R-:W-:Y:S01]  /*75c0*/  UIADD3 UR4, UR38, 0x400, URZ ;  /* 0x0000040026047890 */ /* 0x000fe2000fffe03f */
[----:B------:R-:W-:Y:S01]  /*75d0*/  WARPGROUP.ARRIVE ;  /* 0x00000000000079c5 */ /* 0x000fe20000000000 */
[----:B------:R-:W-:Y:S01]  /*75e0*/  UMOV UR7, 0xc0000010 ;  /* 0xc000001000077882 */ /* 0x000fe20000000000 */
[----:B------:R-:W-:Y:S01]  /*75f0*/  IMAD.MOV.U32 R8, RZ, RZ, 0x3f800000 ;  /* 0x3f800000ff087424 */ /* 0x000fe200078e00ff */
[----:B------:R-:W-:-:S04]  /*7600*/  USHF.R.U32.HI UR4, URZ, 0x4, UR4 ;  /* 0x000000043f047899 */ /* 0x000fc80008011604 */
[----:B------:R-:W-:-:S04]  /*7610*/  ULOP3.LUT UR4, UR4, 0x3fff, URZ, 0xc0, !UPT ;  /* 0x00003fff04047892 */ /* 0x000fc8000f8ec03f */
[----:B------:R-:W-:-:S04]  /*7620*/  ULOP3.LUT UR4, UR4, 0x10000, URZ, 0xfc, !UPT ;  /* 0x0001000004047892 */ /* 0x000fc8000f8efc3f */
[----:B------:R-:W-:-:S03]  /*7630*/  UIMAD UR9, UR52, 0x500, UR4 ;  /* 0x00000500340978a4 */ /* 0x000fc6000f8e0204 */
[----:B------:R-:W-:Y:S02]  /*7640*/  ULDC.64 UR4, c[0x0][0x9a0] ;  /* 0x0002680000047ab9 */ /* 0x000fe40000000a00 */
[----:B------:R-:W-:Y:S02]  /*7650*/  UISETP.NE.U32.AND UP0, UPT, UR4, URZ, UPT ;  /* 0x0000003f0400728c */ /* 0x000fe4000bf05070 */
[----:B------:R-:W-:Y:S02]  /*7660*/  UMOV UR6, UR9 ;  /* 0x0000000900067c82 */ /* 0x000fe40008000000 */
[----:B------:R-:W-:Y:S01]  /*7670*/  QGMMA.64x128x32.F32.E4M3.E4M3 R24, R172, gdesc[UR4], R24, gsb0 ;  /* 0x01e00004ac187df3 */ /* 0x000fe20008000818 */
[----:B------:R-:W-:Y:S01]  /*7680*/  UIADD3 UR6, UR9, 0x100, URZ ;  /* 0x0000010009067890 */ /* 0x000fe2000fffe03f */
[----:B------:R-:W-:Y:S01]  /*7690*/  UMOV UR7, 0xc0000010 ;  /* 0xc000001000077882 */ /* 0x000fe20000000000 */
[----:B------:R-:W-:-:S06]  /*76a0*/  UISETP.NE.AND.EX UP0, UPT, UR5, URZ, UPT, UP0 ;  /* 0x0000003f0500728c */ /* 0x000fcc000bf05300 */
[----:B------:R-:W-:-:S05]  /*76b0*/  PLOP3.LUT P1, PT, PT, PT, UP0, 0x80, 0x0 ;  /* 0x000000000000781c */ /* 0x000fca0003f2f008 */
[----:B------:R-:W-:Y:S01]  /*76c0*/  @UP0 USHF.R.S32.HI UR10, URZ, 0x1f, UR44 ;  /* 0x0000001f3f0a0899 */ /* 0x000fe2000801142c */
[----:B------:R-:W-:-:S03]  /*76d0*/  @UP0 ULDC.64 UR12, c[0x0][0x9c8] ;  /* 0x00027200000c0ab9 */ /* 0x000fc60000000a00 */
[----:B------:R-:W-:-:S04]  /*76e0*/  @UP0 UIMAD UR10, UR10, UR12, URZ ;  /* 0x0000000c0a0a02a4 */ /* 0x000fc8000f8e023f */
[----:B------:R-:W-:Y:S02]  /*76f0*/  @UP0 UIMAD UR11, UR44, UR13, UR10 ;  /* 0x0000000d2c0b02a4 */ /* 0x000fe4000f8e020a */
[----:B------:R-:W-:Y:S01]  /*7700*/  @UP0 USHF.R.S32.HI UR10, URZ, 0x1f, UR42 ;  /* 0x0000001f3f0a0899 */ /* 0x000fe2000801142a */
[----:B------:R-:W-:Y:S02]  /*7710*/  WARPGROUP.DEPBAR.LE gsb0, 0x0 ;  /* 0x00008000000079c5 */ /* 0x000fe40000010000 */
[----:B------:R-:W-:-:S06]  /*7720*/  WARPGROUP.ARRIVE ;  /* 0x00000000000079c5 */ /* 0x000fcc0000000000 */
[----:B------:R-:W-:Y:S01]  /*7730*/  QGMMA.64x128x32.F32.E4M3.E4M3 R24, R176, gdesc[UR4], R24, gsb0 ;  /* 0x01e00004b0187df3 */ /* 0x000fe20008000818 */
[----:B------:R-:W-:-:S03]  /*7740*/  @UP0 UIMAD.WIDE.U32 UR6, UR44, UR12, URZ ;  /* 0x0000000c2c0602a5 */ /* 0x000fc6000f8e003f */
[----:B------:R-:W-:Y:S01]  /*7750*/  @UP0 ULDC.64 UR12, c[0x0][0x9d0] ;  /* 0x00027400000c0ab9 */ /* 0x000fe20000000a00 */
[----:B------:R-:W-:Y:S02]  /*7760*/  @UP0 UIADD3 UR7, UR7, UR11, URZ ;  /* 0x0000000b07070290 */ /* 0x000fe4000fffe03f */
[----:B------:R-:W-:Y:S02]  /*7770*/  @UP0 UIMAD UR10, UR10, UR12, URZ ;  /* 0x0000000c0a0a02a4 */ /* 0x000fe4000f8e023f */
[----:B------:R-:W-:Y:S02]  /*7780*/  @UP0 UIMAD.WIDE.U32 UR6, UR42, UR12, UR6 ;  /* 0x0000000c2a0602a5 */ /* 0x000fe4000f8e0006 */
[----:B------:R-:W-:Y:S02]  /*7790*/  @UP0 UIMAD UR10, UR42, UR13, UR10 ;  /* 0x0000000d2a0a02a4 */ /* 0x000fe4000f8e020a */
[----:B------:R-:W-:Y:S02]  /*77a0*/  @UP0 ULEA UR4, UP1, UR6, UR4, 0x2 ;  /* 0x0000000406040291 */ /* 0x000fe4000f82103f */
[----:B------:R-:W-:-:S04]  /*77b0*/  @UP0 UIADD3 UR7, UR7, UR10, URZ ;  /* 0x0000000a07070290 */ /* 0x000fc8000fffe03f */
[----:B------:R-:W-:Y:S01]  /*77c0*/  @UP0 ULEA.HI.X UR5, UR6, UR5, UR7, 0x2, UP1 ;  /* 0x0000000506050291 */ /* 0x000fe200088f1407 */
[----:B-12---:R-:W-:Y:S01]  /*77d0*/  IMAD.U32 R6, RZ, RZ, UR4 ;  /* 0x00000004ff067e24 */ /* 0x006fe2000f8e00ff */
[----:B------:R-:W-:Y:S01]  /*77e0*/  UIADD3 UR6, UR9, 0x200, URZ ;  /* 0x0000020009067890 */ /* 0x000fe2000fffe03f */
[----:B------:R-:W-:-:S03]  /*77f0*/  UMOV UR7, 0xc0000010 ;  /* 0xc000001000077882 */ /* 0x000fc60000000000 */
[----:B------:R-:W-:-:S05]  /*7800*/  IMAD.U32 R7, RZ, RZ, UR5 ;  /* 0x00000005ff077e24 */ /* 0x000fca000f8e00ff */
[----:B------:R1:W2:Y:S01]  /*7810*/  @P1 LDG.E R8, desc[UR50][R6.64] ;  /* 0x0000003206081981 */ /* 0x0002a2000c1e1900 */
[----:B------:R-:W-:Y:S02]  /*7820*/  WARPGROUP.DEPBAR.LE gsb0, 0x0 ;  /* 0x00008000000079c5 */ /* 0x000fe40000010000 */
[----:B------:R-:W-:-:S06]  /*7830*/  WARPGROUP.ARRIVE ;  /* 0x00000000000079c5 */ /* 0x000fcc0000000000 */
[----:B------:R-:W-:Y:S01]  /*7840*/  QGMMA.64x128x32.F32.E4M3.E4M3 R24, R180, gdesc[UR4], R24, gsb0 ;  /* 0x01e00004b4187df3 */ /* 0x000fe20008000818 */
[----:B------:R-:W-:Y:S01]  /*7850*/  UIADD3 UR6, UR9, 0x300, URZ ;  /* 0x0000030009067890 */ /* 0x000fe2000fffe03f */
[----:B------:R-:W-:Y:S01]  /*7860*/  UMOV UR7, 0xc0000010 ;  /* 0xc000001000077882 */ /* 0x000fe20000000000 */
[----:B------:R-:W3:Y:S04]  /*7870*/  SHFL.BFLY PT, R9, R4, 0x2, 0x1f ;  /* 0x0c401f0004097f89 */ /* 0x000ee800000e0000 */
[----:B------:R-:W4:Y:S01]  /*7880*/  SHFL.BFLY PT, R10, R5, 0x2, 0x1f ;  /* 0x0c401f00050a7f89 */ /* 0x000f2200000e0000 */
[----:B------:R-:W-:Y:S02]  /*7890*/  WARPGROUP.DEPBAR.LE gsb0, 0x0 ;  /* 0x00008000000079c5 */ /* 0x000fe40000010000 */
[----:B------:R-:W-:-:S06]  /*78a0*/  WARPGROUP.ARRIVE ;  /* 0x00000000000079c5 */ /* 0x000fcc0000000000 */
[----:B------:R-:W-:Y:S01]  /*78b0*/  QGMMA.64x128x32.F32.E4M3.E4M3 R24, R184, gdesc[UR4], R24, gsb0 ;  /* 0x01e00004b8187df3 */ /* 0x000fe20008000818 */
[----:B------:R-:W-:Y:S01]  /*78c0*/  UIADD3 UR6, UR9, 0x400, URZ ;  /* 0x0000040009067890 */ /* 0x000fe2000fffe03f */
[----:B------:R-:W-:Y:S01]  /*78d0*/  UMOV UR7, 0xc0000010 ;  /* 0xc000001000077882 */ /* 0x000fe20000000000 */
[----:B---3--:R-:W-:-:S01]  /*78e0*/  FADD.FTZ R9, R9, R4 ;  /* 0x0000000409097221 */ /* 0x008fc20000010000 */
[----:B----4-:R-:W-:-:S04]  /*78f0*/  FADD.FTZ R10, R10, R5 ;  /* 0x000000050a0a7221 */ /* 0x010fc80000010000 */
[----:B-1----:R-:W1:Y:S04]  /*7900*/  SHFL.BFLY PT, R6, R9, 0x1, 0x1f ;  /* 0x0c201f0009067f89 */ /* 0x002e6800000e0000 */
[----:B------:R-:W3:Y:S01]  /*7910*/  SHFL.BFLY PT, R7, R10, 0x1, 0x1f ;  /* 0x0c201f000a077f89 */ /* 0x000ee200000e0000 */
[----:B-1----:R-:W-:-:S01]  /*7920*/  FADD.FTZ R6, R9, R6 ;  /* 0x0000000609067221 */ /* 0x002fc20000010000 */
[----:B---3--:R-:W-:-:S04]  /*7930*/  FADD.FTZ R12, R10, R7 ;  /* 0x000000070a0c7221 */ /* 0x008fc80000010000 */
[C---:B------:R-:W-:Y:S01]  /*7940*/  FSETP.NE.FTZ.AND P1, PT, R6.reuse, RZ, PT ;  /* 0x000000ff0600720b */ /* 0x040fe20003f35000 */
[----:B------:R-:W-:Y:S01]  /*7950*/  FMUL.FTZ R13, R6, 0.00390625 ;  /* 0x3b800000060d7820 */ /* 0x000fe20000410000 */
[----:B------:R-:W-:Y:S01]  /*7960*/  FMUL.FTZ R14, R12, 0.00390625 ;  /* 0x3b8000000c0e7820 */ /* 0x000fe20000410000 */
[----:B------:R-:W-:-:S03]  /*7970*/  IMAD.MOV.U32 R7, RZ, RZ, RZ ;  /* 0x000000ffff077224 */ /* 0x000fc600078e00ff */
[----:B------:R-:W-:Y:S02]  /*7980*/  FSETP.NE.FTZ.AND P2, PT, R13, RZ, PT ;  /* 0x000000ff0d00720b */ /* 0x000fe40003f55000 */
[----:B------:R-:W-:-:S05]  /*7990*/  FSETP.NE.FTZ.AND P3, PT, R14, RZ, PT ;  /* 0x000000ff0e00720b */ /* 0x000fca0003f75000 */
[----:B------:R-:W-:Y:S01]  /*79a0*/  @P1 MUFU.RCP R7, R6 ;  /* 0x0000000600071308 */ /* 0x000fe20000001000 */
[----:B------:R-:W-:Y:S01]  /*79b0*/  FSETP.NE.FTZ.AND P1, PT, R12, RZ, PT ;  /* 0x000000ff0c00720b */ /* 0x000fe20003f35000 */
[----:B------:R-:W-:Y:S01]  /*79c0*/  IMAD.MOV.U32 R11, RZ, RZ, RZ ;  /* 0x000000ffff0b7224 */ /* 0x000fe200078e00ff */
[----:B------:R-:W-:Y:S02]  /*79d0*/  WARPGROUP.DEPBAR.LE gsb0, 0x0 ;  /* 0x00008000000079c5 */ /* 0x000fe40000010000 */
[----:B------:R-:W-:-:S06]  /*79e0*/  WARPGROUP.ARRIVE ;  /* 0x00000000000079c5 */ /* 0x000fcc0000000000 */
[----:B------:R-:W-:Y:S01]  /*79f0*/  QGMMA.64x128x32.F32.E4M3.E4M3 R24, R188, gdesc[UR4], R24, gsb0 ;  /* 0x01e00004bc187df3 */ /* 0x000fe20008000818 */
[----:B------:R-:W1:Y:S08]  /*7a00*/  @P2 MUFU.LG2 R9, R13 ;  /* 0x0000000d00092308 */ /* 0x000e700000000c00 */
[----:B------:R-:W3:Y:S08]  /*7a10*/  @P3 MUFU.LG2 R10, R14 ;  /* 0x0000000e000a3308 */ /* 0x000ef00000000c00 */
[----:B------:R2:W4:Y:S01]  /*7a20*/  @P1 MUFU.RCP R11, R12 ;  /* 0x0000000c000b1308 */ /* 0x0005220000001000 */
[----:B------:R-:W-:-:S02]  /*7a30*/  IMAD.U32 R15, RZ, RZ, UR40 ;  /* 0x00000028ff0f7e24 */ /* 0x000fc4000f8e00ff */
[----:B------:R-:W-:Y:S02]  /*7a40*/  IMAD.U32 R20, RZ, RZ, UR40 ;  /* 0x00000028ff147e24 */ /* 0x000fe4000f8e00ff */
[----:B-1----:R-:W-:Y:S01]  /*7a50*/  @P2 FMUL.FTZ R9, R9, 0.69314718246459960938 ;  /* 0x3f31721809092820 */ /* 0x002fe20000410000 */
[----:B------:R-:W-:Y:S01]  /*7a60*/  @P2 FMUL.FTZ R6, R15, 0.69314718246459960938 ;  /* 0x3f3172180f062820 */ /* 0x000fe20000410000 */
[----:B------:R-:W-:Y:S01]  /*7a70*/  @P3 FMUL.FTZ R20, R20, 0.69314718246459960938 ;  /* 0x3f31721814143820 */ /* 0x000fe20000410000 */
[----:B---3--:R-:W-:Y:S01]  /*7a80*/  @P3 FMUL.FTZ R13, R10, 0.69314718246459960938 ;  /* 0x3f3172180a0d3820 */ /* 0x008fe20000410000 */
[----:B------:R-:W-:Y:S02]  /*7a90*/  IMAD.MOV.U32 R5, RZ, RZ, -0x800000 ;  /* 0xff800000ff057424 */ /* 0x000fe400078e00ff */
[----:B------:R-:W-:Y:S01]  /*7aa0*/  @P2 FFMA.FTZ R5, R6, R3, R9 ;  /* 0x0000000306052223 */ /* 0x000fe20000010009 */
[----:B------:R-:W-:Y:S02]  /*7ab0*/  IMAD.MOV.U32 R4, RZ, RZ, -0x800000 ;  /* 0xff800000ff047424 */ /* 0x000fe400078e00ff */
[----:B------:R-:W-:Y:S01]  /*7ac0*/  @P3 FFMA.FTZ R4, R20, R0, R13 ;  /* 0x0000000014043223 */ /* 0x000fe2000001000d */
[-C--:B--2---:R-:W-:Y:S01]  /*7ad0*/  FMUL.FTZ R12, R7, R8.reuse ;  /* 0x00000008070c7220 */ /* 0x084fe20000410000 */
[----:B----4-:R-:W-:Y:S01]  /*7ae0*/  FMUL.FTZ R88, R11, R8 ;  /* 0x000000080b587220 */ /* 0x010fe20000410000 */
[----:B------:R-:W-:-:S02]  /*7af0*/  WARPGROUP.DEPBAR.LE gsb0, 0x0 ;  /* 0x00008000000079c5 */ /* 0x000fc40000010000 */
[----:B------:R-:W-:Y:S05]  /*7b00*/  @!P0 BRA `(.L_x_30) ;  /* 0x0000000000048947 */ /* 0x000fea0003800000 */
[----:B------:R-:W-:Y:S01]  /*7b10*/  BPT.TRAP 0x1 ;  /* 0x000000040000795c */ /* 0x000fe20000300000 */
.L_x_30:
[----:B------:R-:W1:Y:S01]  /*7b20*/  S2R R89, SR_TID.X ;  /* 0x0000000000597919 */ /* 0x000e620000002100 */
[----:B------:R-:W-:Y:S01]  /*7b30*/  ULDC.64 UR4, c[0x4][0x40] ;  /* 0x0100100000047ab9 */ /* 0x000fe20000000a00 */
[-C--:B------:R-:W-:Y:S01]  /*7b40*/  FMUL.FTZ R8, R24, R12.reuse ;  /* 0x0000000c18087220 */ /* 0x080fe20000410000 */
[-C--:B------:R-:W-:Y:S01]  /*7b50*/  FMUL.FTZ R10, R25, R12.reuse ;  /* 0x0000000c190a7220 */ /* 0x080fe20000410000 */
[-C--:B------:R-:W-:Y:S01]  /*7b60*/  FMUL.FTZ R13, R36, R12.reuse ;  /* 0x0000000c240d7220 */ /* 0x080fe20000410000 */
[-C--:B------:R-:W-:Y:S01]  /*7b70*/  FMUL.FTZ R14, R32, R12.reuse ;  /* 0x0000000c200e7220 */ /* 0x080fe20000410000 */
[----:B------:R-:W-:Y:S01]  /*7b80*/  FMUL.FTZ R21, R37, R12 ;  /* 0x0000000c25157220 */ /* 0x000fe20000410000 */
[-C--:B------:R-:W-:Y:S01]  /*7b90*/  FMUL.FTZ R11, R31, R88.reuse ;  /* 0x000000581f0b7220 */ /* 0x080fe20000410000 */
[----:B------:R-:W-:Y:S01]  /*7ba0*/  FMUL.FTZ R20, R34, R88 ;  /* 0x0000005822147220 */ /* 0x000fe20000410000 */
[-C--:B------:R-:W-:Y:S01]  /*7bb0*/  FMUL.FTZ R9, R29, R12.reuse ;  /* 0x0000000c1d097220 */ /* 0x080fe20000410000 */
[----:B------:R-:W-:Y:S01]  /*7bc0*/  FMUL.FTZ R3, R28, R12 ;  /* 0x0000000c1c037220 */ /* 0x000fe20000410000 */
[----:B------:R-:W-:Y:S01]  /*7bd0*/  FMUL.FTZ R15, R38, R88 ;  /* 0x00000058260f7220 */ /* 0x000fe20000410000 */
[----:B------:R-:W-:Y:S01]  /*7be0*/  UIADD3 UR42, -UR45, URZ, URZ ;  /* 0x0000003f2d2a7290 */ /* 0x000fe2000fffe13f */
[----:B------:R-:W-:Y:S01]  /*7bf0*/  ULDC.64 UR6, c[0x0][0xb70] ;  /* 0x0002dc0000067ab9 */ /* 0x000fe20000000a00 */
[----:B-1----:R-:W-:-:S05]  /*7c00*/  IMAD.SHL.U32 R0, R89, 0x4, RZ ;  /* 0x0000000459007824 */ /* 0x002fca00078e00ff */
[----:B------:R-:W-:-:S04]  /*7c10*/  LOP3.LUT R0, R0, 0xc, RZ, 0xc0, !PT ;  /* 0x0000000c00007812 */ /* 0x000fc800078ec0ff */
[----:B------:R-:W-:-:S05]  /*7c20*/  IADD3 R6, P0, R0, UR4, RZ ;  /* 0x0000000400067c10 */ /* 0x000fca000ff1e0ff */
[----:B------:R-:W-:Y:S02]  /*7c30*/  IMAD.X R7, RZ, RZ, UR5, P0 ;  /* 0x00000005ff077e24 */ /* 0x000fe400080e06ff */
[----:B------:R-:W-:Y:S01]  /*7c40*/  FMUL.FTZ R24, R33, R12 ;  /* 0x0000000c21187220 */ /* 0x000fe20000410000 */
[----:B------:R-:W-:Y:S01]  /*7c50*/  FMUL.FTZ R25, R39, R88 ;  /* 0x0000005827197220 */ /* 0x000fe20000410000 */
[----:B------:R-:W-:Y:S01]  /*7c60*/  FMUL.FTZ R32, R45, R12 ;  /* 0x0000000c2d207220 */ /* 0x000fe20000410000 */
[----:B------:R-:W-:Y:S01]  /*7c70*/  FMUL.FTZ R31, R47, R88 ;  /* 0x000000582f1f7220 */ /* 0x000fe20000410000 */
[----:B------:R1:W2:Y:S01]  /*7c80*/  LDG.E.CONSTANT R0, desc[UR50][R6.64] ;  /* 0x0000003206007981 */ /* 0x0002a2000c1e9900 */
[----:B------:R-:W-:Y:S01]  /*7c90*/  FMUL.FTZ R33, R41, R12 ;  /* 0x0000000c29217220 */ /* 0x000fe20000410000 */
[----:B------:R-:W-:Y:S01]  /*7ca0*/  FMUL.FTZ R34, R43, R88 ;  /* 0x000000582b227220 */ /* 0x000fe20000410000 */
[----:B------:R-:W-:Y:S01]  /*7cb0*/  F2FP.BF16.F32.PACK_AB R13, R13, R14 ;  /* 0x0000000e0d0d723e */ /* 0x000fe200000010ff */
[----:B------:R-:W-:Y:S01]  /*7cc0*/  FMUL.FTZ R41, R49, R12 ;  /* 0x0000000c31297220 */ /* 0x000fe20000410000 */
[----:B------:R-:W-:Y:S01]  /*7cd0*/  F2FP.BF16.F32.PACK_AB R24, R21, R24 ;  /* 0x000000181518723e */ /* 0x000fe200000010ff */
[-C--:B------:R-:W-:Y:S01]  /*7ce0*/  FMUL.FTZ R29, R40, R12.reuse ;  /* 0x0000000c281d7220 */ /* 0x080fe20000410000 */
[----:B------:R-:W-:Y:S01]  /*7cf0*/  F2FP.BF16.F32.PACK_AB R33, R32, R33 ;  /* 0x000000212021723e */ /* 0x000fe200000010ff */
[----:B------:R-:W-:Y:S01]  /*7d00*/  FMUL.FTZ R37, R48, R12 ;  /* 0x0000000c30257220 */ /* 0x000fe20000410000 */
[----:B------:R-:W-:Y:S01]  /*7d10*/  F2FP.BF16.F32.PACK_AB R34, R31, R34 ;  /* 0x000000221f22723e */ /* 0x000fe200000010ff */
[-C--:B-1----:R-:W-:Y:S01]  /*7d20*/  FMUL.FTZ R6, R30, R88.reuse ;  /* 0x000000581e067220 */ /* 0x082fe20000410000 */
[-C--:B------:R-:W-:Y:S01]  /*7d30*/  FMUL.FTZ R7, R26, R88.reuse ;  /* 0x000000581a077220 */ /* 0x080fe20000410000 */
[----:B------:R-:W-:Y:S01]  /*7d40*/  FMUL.FTZ R26, R35, R88 ;  /* 0x00000058231a7220 */ /* 0x000fe20000410000 */
[----:B------:R-:W-:Y:S01]  /*7d50*/  FMUL.FTZ R49, R57, R12 ;  /* 0x0000000c39317220 */ /* 0x000fe20000410000 */
[----:B------:R-:W-:Y:S01]  /*7d60*/  F2FP.BF16.F32.PACK_AB R10, R9, R10 ;  /* 0x0000000a090a723e */ /* 0x000fe200000010ff */
[-C--:B------:R-:W-:Y:S01]  /*7d70*/  FMUL.FTZ R28, R44, R12.reuse ;  /* 0x0000000c2c1c7220 */ /* 0x080fe20000410000 */
[----:B------:R-:W-:Y:S01]  /*7d80*/  F2FP.BF16.F32.PACK_AB R6, R6, R7 ;  /* 0x000000070606723e */ /* 0x000fe200000010ff */
[-C--:B------:R-:W-:Y:S01]  /*7d90*/  FMUL.FTZ R36, R52, R12.reuse ;  /* 0x0000000c34247220 */ /* 0x080fe20000410000 */
[----:B------:R-:W-:Y:S01]  /*7da0*/  LOP3.LUT P0, R7, R89, 0x3, RZ, 0xc0, !PT ;  /* 0x0000000359077812 */ /* 0x000fe2000780c0ff */
[----:B------:R-:W-:Y:S01]  /*7db0*/  FMUL.FTZ R40, R53, R12 ;  /* 0x0000000c35287220 */ /* 0x000fe20000410000 */
[----:B------:R-:W-:Y:S01]  /*7dc0*/  F2FP.BF16.F32.PACK_AB R26, R25, R26 ;  /* 0x0000001a191a723e */ /* 0x000fe200000010ff */
[-C--:B------:R-:W-:Y:S01]  /*7dd0*/  FMUL.FTZ R45, R56, R12.reuse ;  /* 0x0000000c382d7220 */ /* 0x080fe20000410000 */
[----:B------:R-:W-:Y:S01]  /*7de0*/  ISETP.EQ.OR P0, PT, R7, 0x3, !P0 ;  /* 0x000000030700780c */ /* 0x000fe20004702670 */
[-C--:B------:R-:W-:Y:S01]  /*7df0*/  FMUL.FTZ R48, R61, R12.reuse ;  /* 0x0000000c3d307220 */ /* 0x080fe20000410000 */
[----:B------:R-:W-:Y:S01]  /*7e00*/  IADD3 R25, P6, R16, 0x20, RZ ;  /* 0x0000002010197810 */ /* 0x000fe20007fde0ff */
[----:B------:R-:W-:Y:S01]  /*7e10*/  FMUL.FTZ R57, R65, R12 ;  /* 0x0000000c41397220 */ /* 0x000fe20000410000 */
[----:B------:R-:W-:Y:S01]  /*7e20*/  SEL R31, R13, R24, P0 ;  /* 0x000000180d1f7207 */ /* 0x000fe20000000000 */
[-C--:B------:R-:W-:Y:S01]  /*7e30*/  FMUL.FTZ R44, R60, R12.reuse ;  /* 0x0000000c3c2c7220 */ /* 0x080fe20000410000 */
[----:B------:R-:W-:Y:S01]  /*7e40*/  SEL R32, R24, R13, P0 ;  /* 0x0000000d18207207 */ /* 0x000fe20000000000 */
[-C--:B------:R-:W-:Y:S01]  /*7e50*/  FMUL.FTZ R52, R68, R12.reuse ;  /* 0x0000000c44347220 */ /* 0x080fe20000410000 */
[----:B------:R-:W-:Y:S01]  /*7e60*/  LOP3.LUT R24, R25, 0x380, RZ, 0xc0, !PT ;  /* 0x0000038019187812 */ /* 0x000fe200078ec0ff */
[-C--:B------:R-:W-:Y:S01]  /*7e70*/  FMUL.FTZ R53, R64, R12.reuse ;  /* 0x0000000c40357220 */ /* 0x080fe20000410000 */
[----:B------:R-:W-:Y:S01]  /*7e80*/  IADD3 R9, P5, R16, 0x4040, RZ ;  /* 0x0000404010097810 */ /* 0x000fe20007fbe0ff */
        /* <DEDUP_REMOVED lines=9> */
[----:B------:R-:W-:Y:S01]  /*7f20*/  USHF.R.S32.HI UR4, URZ, 0x1f, UR43 ;  /* 0x0000001f3f047899 */ /* 0x000fe2000801142b */
[-C--:B------:R-:W-:Y:S01]  /*7f30*/  FMUL.FTZ R12, R27, R88.reuse ;  /* 0x000000581b0c7220 */ /* 0x080fe20000410000 */
[----:B------:R-:W-:Y:S01]  /*7f40*/  ULDC UR5, c[0x0][0xda8] ;  /* 0x00036a0000057ab9 */ /* 0x000fe20000000800 */
[----:B------:R-:W-:Y:S01]  /*7f50*/  FMUL.FTZ R30, R42, R88 ;  /* 0x000000582a1e7220 */ /* 0x000fe20000410000 */
[----:B------:R-:W-:Y:S01]  /*7f60*/  F2FP.BF16.F32.PACK_AB R3, R3, R8 ;  /* 0x000000080303723e */ /* 0x000fe200000010ff */
[-C--:B------:R-:W-:Y:S01]  /*7f70*/  FMUL.FTZ R39, R55, R88.reuse ;  /* 0x0000005837277220 */ /* 0x080fe20000410000 */
[----:B------:R-:W-:Y:S01]  /*7f80*/  SHF.R.U64 R24, R24, 0x3, RZ ;  /* 0x0000000318187819 */ /* 0x000fe200000012ff */
[----:B------:R-:W-:Y:S01]  /*7f90*/  FMUL.FTZ R42, R51, R88 ;  /* 0x00000058332a7220 */ /* 0x000fe20000410000 */
[----:B------:R-:W-:Y:S01]  /*7fa0*/  F2FP.BF16.F32.PACK_AB R15, R15, R20 ;  /* 0x000000140f0f723e */ /* 0x000fe200000010ff */
[----:B------:R-:W-:Y:S01]  /*7fb0*/  UIMAD UR42, UR5, UR42, UR48 ;  /* 0x0000002a052a72a4 */ /* 0x000fe2000f8e0230 */
[----:B------:R-:W-:Y:S01]  /*7fc0*/  LOP3.LUT R8, R9, 0x380, RZ, 0xc0, !PT ;  /* 0x0000038009087812 */ /* 0x000fe200078ec0ff */
[-C--:B------:R-:W-:Y:S01]  /*7fd0*/  FMUL.FTZ R35, R54, R88.reuse ;  /* 0x0000005836237220 */ /* 0x080fe20000410000 */
[----:B------:R-:W-:Y:S01]  /*7fe0*/  IADD3 R21, P1, R16, 0x40, RZ ;  /* 0x0000004010157810 */ /* 0x000fe20007f3e0ff */
[-C--:B------:R-:W-:Y:S01]  /*7ff0*/  FMUL.FTZ R38, R50, R88.reuse ;  /* 0x0000005832267220 */ /* 0x080fe20000410000 */
[----:B------:R-:W-:Y:S01]  /*8000*/  F2FP.BF16.F32.PACK_AB R44, R44, R45 ;  /* 0x0000002d2c2c723e */ /* 0x000fe200000010ff */
[----:B------:R-:W-:Y:S01]  /*8010*/  UIMAD UR4, UR4, UR6, URZ ;  /* 0x00000006040472a4 */ /* 0x000fe2000f8e023f */
[----:B------:R-:W-:Y:S01]  /*8020*/  F2FP.BF16.F32.PACK_AB R49, R48, R49 ;  /* 0x000000313031723e */ /* 0x000fe200000010ff */
[-C--:B------:R-:W-:Y:S01]  /*8030*/  FMUL.FTZ R47, R63, R88.reuse ;  /* 0x000000583f2f7220 */ /* 0x080fe20000410000 */
[-C--:B------:R-:W-:Y:S01]  /*8040*/  FMUL.FTZ R54, R66, R88.reuse ;  /* 0x0000005842367220 */ /* 0x080fe20000410000 */
[----:B------:R-:W-:Y:S01]  /*8050*/  F2FP.BF16.F32.PACK_AB R41, R40, R41 ;  /* 0x000000292829723e */ /* 0x000fe200000010ff */
[-C--:B------:R-:W-:Y:S01]  /*8060*/  FMUL.FTZ R63, R79, R88.reuse ;  /* 0x000000584f3f7220 */ /* 0x080fe20000410000 */
[----:B------:R-:W-:Y:S01]  /*8070*/  F2FP.BF16.F32.PACK_AB R52, R52, R53 ;  /* 0x000000353434723e */ /* 0x000fe200000010ff */
[----:B------:R-:W-:Y:S01]  /*8080*/  FMUL.FTZ R66, R75, R88 ;  /* 0x000000584b427220 */ /* 0x000fe20000410000 */
[----:B------:R-:W-:Y:S01]  /*8090*/  LOP3.LUT R24, R24, R25, RZ, 0x3c, !PT ;  /* 0x0000001918187212 */ /* 0x000fe200078e3cff */
[--C-:B------:R-:W-:Y:S01]  /*80a0*/  IMAD.X R25, RZ, RZ, R17.reuse, P6 ;  /* 0x000000ffff197224 */ /* 0x100fe200030e0611 */
[----:B------:R-:W-:Y:S01]  /*80b0*/  F2FP.BF16.F32.PACK_AB R11, R11, R12 ;  /* 0x0000000c0b0b723e */ /* 0x000fe200000010ff */
[----:B------:R-:W-:Y:S01]  /*80c0*/  USHF.L.U32 UR42, UR42, 0x7, URZ ;  /* 0x000000072a2a7899 */ /* 0x000fe2000800063f */
[----:B------:R-:W-:Y:S01]  /*80d0*/  SEL R53, R15, R26, P0 ;  /* 0x0000001a0f357207 */ /* 0x000fe20000000000 */
[----:B------:R-:W-:Y:S01]  /*80e0*/  UIMAD.WIDE.U32 UR10, UR43, UR6, URZ ;  /* 0x000000062b0a72a5 */ /* 0x000fe2000f8e003f */
[----:B------:R-:W-:Y:S01]  /*80f0*/  SEL R40, R26, R15, P0 ;  /* 0x0000000f1a287207 */ /* 0x000fe20000000000 */
[----:B------:R-:W-:Y:S01]  /*8100*/  UIMAD UR4, UR43, UR7, UR4 ;  /* 0x000000072b0472a4 */ /* 0x000fe2000f8e0204 */
[----:B------:R-:W-:Y:S01]  /*8110*/  SHF.R.U64 R8, R8, 0x3, RZ ;  /* 0x0000000308087819 */ /* 0x000fe200000012ff */
[----:B------:R-:W-:Y:S01]  /*8120*/  FMUL.FTZ R27, R46, R88 ;  /* 0x000000582e1b7220 */ /* 0x000fe20000410000 */
[----:B------:R-:W-:Y:S01]  /*8130*/  F2FP.BF16.F32.PACK_AB R42, R39, R42 ;  /* 0x0000002a272a723e */ /* 0x000fe200000010ff */
[-C--:B------:R-:W-:Y:S01]  /*8140*/  FMUL.FTZ R43, R62, R88.reuse ;  /* 0x000000583e2b7220 */ /* 0x080fe20000410000 */
[----:B------:R-:W-:Y:S01]  /*8150*/  IADD3 R15, P2, R16, 0x60, RZ ;  /* 0x00000060100f7810 */ /* 0x000fe20007f5e0ff */
[-C--:B------:R-:W-:Y:S01]  /*8160*/  FMUL.FTZ R46, R58, R88.reuse ;  /* 0x000000583a2e7220 */ /* 0x080fe20000410000 */
[----:B------:R-:W-:Y:S01]  /*8170*/  LOP3.LUT R20, R21, 0x380, RZ, 0xc0, !PT ;  /* 0x0000038015147812 */ /* 0x000fe200078ec0ff */
[----:B------:R-:W-:Y:S01]  /*8180*/  UIADD3 UR4, UR11, UR4, URZ ;  /* 0x000000040b047290 */ /* 0x000fe2000fffe03f */
[----:B------:R-:W-:Y:S01]  /*8190*/  IADD3 R7, P6, R16, 0x4060, RZ ;  /* 0x0000406010077810 */ /* 0x000fe20007fde0ff */
[-C--:B------:R-:W-:Y:S01]  /*81a0*/  FMUL.FTZ R50, R59, R88.reuse ;  /* 0x000000583b327220 */ /* 0x080fe20000410000 */
[----:B------:R-:W-:Y:S01]  /*81b0*/  SEL R39, R44, R49, P0 ;  /* 0x000000312c277207 */ /* 0x000fe20000000000 */
[----:B------:R-:W-:Y:S01]  /*81c0*/  FMUL.FTZ R51, R70, R88 ;  /* 0x0000005846337220 */ /* 0x000fe20000410000 */
[----:B------:R-:W-:Y:S01]  /*81d0*/  F2FP.BF16.F32.PACK_AB R35, R35, R38 ;  /* 0x000000262323723e */ /* 0x000fe200000010ff */
[----:B------:R-:W-:Y:S01]  /*81e0*/  FMUL.FTZ R55, R71, R88 ;  /* 0x0000005847377220 */ /* 0x000fe20000410000 */
[----:B------:R-:W-:Y:S01]  /*81f0*/  SEL R44, R49, R44, P0 ;  /* 0x0000002c312c7207 */ /* 0x000fe20000000000 */
[----:B------:R-:W-:Y:S01]  /*8200*/  FMUL.FTZ R58, R67, R88 ;  /* 0x00000058433a7220 */ /* 0x000fe20000410000 */
[----:B------:R-:W-:Y:S01]  /*8210*/  SEL R49, R6, R11, P0 ;  /* 0x0000000b06317207 */ /* 0x000fe20000000000 */
[----:B------:R-:W-:Y:S01]  /*8220*/  UIADD3 UR8, UR8, 0x29860, URZ ;  /* 0x0002986008087890 */ /* 0x000fe2000fffe03f */
[----:B------:R-:W-:Y:S01]  /*8230*/  SEL R38, R11, R6, P0 ;  /* 0x000000060b267207 */ /* 0x000fe20000000000 */
[----:B------:R-:W-:Y:S01]  /*8240*/  FMUL.FTZ R59, R78, R88 ;  /* 0x000000584e3b7220 */ /* 0x000fe20000410000 */
[----:B------:R-:W-:Y:S01]  /*8250*/  LOP3.LUT R8, R8, R9, RZ, 0x3c, !PT ;  /* 0x0000000908087212 */ /* 0x000fe200078e3cff */
[----:B------:R-:W-:Y:S01]  /*8260*/  IMAD.X R9, RZ, RZ, R17, P5 ;  /* 0x000000ffff097224 */ /* 0x000fe200028e0611 */
[----:B------:R-:W-:Y:S01]  /*8270*/  F2FP.BF16.F32.PACK_AB R66, R63, R66 ;  /* 0x000000423f42723e */ /* 0x000fe200000010ff */
[----:B------:R-:W-:Y:S01]  /*8280*/  VIADD R63, R23, UR42 ;  /* 0x0000002a173f7c36 */ /* 0x000fe20008000000 */
[----:B------:R-:W-:Y:S01]  /*8290*/  LOP3.LUT R14, R15, 0x380, RZ, 0xc0, !PT ;  /* 0x000003800f0e7812 */ /* 0x000fe200078ec0ff */
[-C--:B------:R-:W-:Y:S01]  /*82a0*/  FMUL.FTZ R62, R74, R88.reuse ;  /* 0x000000584a3e7220 */ /* 0x080fe20000410000 */
[----:B------:R-:W-:Y:S01]  /*82b0*/  SHF.R.U64 R20, R20, 0x3, RZ ;  /* 0x0000000314147819 */ /* 0x000fe200000012ff */
[-C--:B------:R-:W-:Y:S01]  /*82c0*/  FMUL.FTZ R67, R86, R88.reuse ;  /* 0x0000005856437220 */ /* 0x080fe20000410000 */
[----:B------:R-:W-:Y:S01]  /*82d0*/  LOP3.LUT R6, R7, 0x380, RZ, 0xc0, !PT ;  /* 0x0000038007067812 */ /* 0x000fe200078ec0ff */
[-C--:B------:R-:W-:Y:S01]  /*82e0*/  FMUL.FTZ R70, R82, R88.reuse ;  /* 0x0000005852467220 */ /* 0x080fe20000410000 */
[----:B------:R-:W-:Y:S01]  /*82f0*/  F2FP.BF16.F32.PACK_AB R28, R28, R29 ;  /* 0x0000001d1c1c723e */ /* 0x000fe200000010ff */
[----:B------:R-:W-:Y:S01]  /*8300*/  FMUL.FTZ R71, R87, R88 ;  /* 0x0000005857477220 */ /* 0x000fe20000410000 */
[----:B------:R-:W-:Y:S01]  /*8310*/  F2FP.BF16.F32.PACK_AB R27, R27, R30 ;  /* 0x0000001e1b1b723e */ /* 0x000fe200000010ff */
[----:B------:R-:W-:Y:S01]  /*8320*/  FMUL.FTZ R74, R83, R88 ;  /* 0x00000058534a7220 */ /* 0x000fe20000410000 */
[----:B------:R-:W-:Y:S01]  /*8330*/  F2FP.BF16.F32.PACK_AB R43, R43, R46 ;  /* 0x0000002e2b2b723e */ /* 0x000fe200000010ff */
[----:B------:R-:W-:Y:S01]  /*8340*/  UPRMT UR8, UR37, 0x654, UR8 ;  /* 0x0000065425087896 */ /* 0x000fe20008000008 */
[----:B------:R-:W-:Y:S01]  /*8350*/  SEL R29, R3, R10, P0 ;  /* 0x0000000a031d7207 */ /* 0x000fe20000000000 */
[----:B------:R-:W-:Y:S01]  /*8360*/  USHF.R.S32.HI UR5, URZ, 0x1f, UR44 ;  /* 0x0000001f3f057899 */ /* 0x000fe2000801142c */
[----:B------:R-:W-:Y:S01]  /*8370*/  SEL R30, R10, R3, P0 ;  /* 0x000000030a1e7207 */ /* 0x000fe20000000000 */
[----:B------:R-:W-:Y:S01]  /*8380*/  VIADD R3, R63, 0x8 ;  /* 0x000000083f037836 */ /* 0x000fe20000000000 */
[----:B------:R-:W-:-:S02]  /*8390*/  SHF.R.U64 R14, R14, 0x3, RZ ;  /* 0x000000030e0e7819 */ /* 0x000fc400000012ff */
[----:B------:R-:W-:Y:S01]  /*83a0*/  LOP3.LUT R20, R20, R21, RZ, 0x3c, !PT ;  /* 0x0000001514147212 */ /* 0x000fe200078e3cff */
[--C-:B------:R-:W-:Y:S01]  /*83b0*/  IMAD.X R21, RZ, RZ, R17.reuse, P1 ;  /* 0x000000ffff157224 */ /* 0x100fe200008e0611 */
[----:B------:R-:W-:Y:S01]  /*83c0*/  SHF.R.U64 R6, R6, 0x3, RZ ;  /* 0x0000000306067819 */ /* 0x000fe200000012ff */
[----:B------:R-:W-:Y:S01]  /*83d0*/  SYNCS.ARRIVE.TRANS64.RED.A1T0 RZ, [UR8], RZ ;  /* 0x000000ffffff79a7 */ /* 0x000fe20008100408 */
[----:B------:R-:W-:Y:S02]  /*83e0*/  IADD3 R11, P4, R16, 0x4020, RZ ;  /* 0x00004020100b7810 */ /* 0x000fe40007f9e0ff */
[----:B------:R-:W-:Y:S01]  /*83f0*/  MOV R46, R8 ;  /* 0x00000008002e7202 */ /* 0x000fe20000000f00 */
[----:B------:R-:W-:Y:S01]  /*8400*/  IMAD.U32 R9, RZ, RZ, UR11 ;  /* 0x0000000bff097e24 */ /* 0x000fe2000f8e00ff */
[----:B------:R-:W-:Y:S01]  /*8410*/  LOP3.LUT P1, RZ, R2, 0x3, RZ, 0xc0, !PT ;  /* 0x0000000302ff7812 */ /* 0x000fe2000782c0ff */
[----:B------:R-:W-:Y:S01]  /*8420*/  IMAD.U32 R9, RZ, RZ, UR4 ;  /* 0x00000004ff097e24 */ /* 0x000fe2000f8e00ff */
[----:B------:R-:W-:Y:S01]  /*8430*/  F2FP.BF16.F32.PACK_AB R36, R36, R37 ;  /* 0x000000252424723e */ /* 0x000fe200000010ff */
[----:B------:R-:W-:Y:S01]  /*8440*/  ULDC UR4, c[0x0][0xa88] ;  /* 0x0002a20000047ab9 */ /* 0x000fe20000000800 */
[----:B------:R-:W-:Y:S01]  /*8450*/  LOP3.LUT R14, R14, R15, RZ, 0x3c, !PT ;  /* 0x0000000f0e0e7212 */ /* 0x000fe200078e3cff */
[--C-:B------:R-:W-:Y:S01]  /*8460*/  IMAD.X R15, RZ, RZ, R17.reuse, P2 ;  /* 0x000000ffff0f7224 */ /* 0x100fe200010e0611 */
[----:B------:R-:W-:Y:S01]  /*8470*/  LOP3.LUT R6, R6, R7, RZ, 0x3c, !PT ;  /* 0x0000000706067212 */ /* 0x000fe200078e3cff */
[----:B------:R-:W-:Y:S01]  /*8480*/  IMAD.X R7, RZ, RZ, R17, P6 ;  /* 0x000000ffff077224 */ /* 0x000fe200030e0611 */
[----:B------:R-:W-:Y:S01]  /*8490*/  F2FP.BF16.F32.PACK_AB R57, R56, R57 ;  /* 0x000000393839723e */ /* 0x000fe200000010ff */
[----:B------:R-:W-:Y:S01]  /*84a0*/  IMAD.U32 R8, RZ, RZ, UR10 ;  /* 0x0000000aff087e24 */ /* 0x000fe2000f8e00ff */
[----:B------:R-:W-:-:S02]  /*84b0*/  SEL R37, R28, R33, P0 ;  /* 0x000000211c257207 */ /* 0x000fc40000000000 */
[----:B------:R-:W-:Y:S02]  /*84c0*/  LOP3.LUT R10, R11, 0x380, RZ, 0xc0, !PT ;  /* 0x000003800b0a7812 */ /* 0x000fe400078ec0ff */
[----:B------:R-:W-:Y:S02]  /*84d0*/  SEL R28, R33, R28, P0 ;  /* 0x0000001c211c7207 */ /* 0x000fe40000000000 */
[----:B------:R-:W-:Y:S02]  /*84e0*/  ISETP.GE.OR P2, PT, R3, UR4, P1 ;  /* 0x0000000403007c0c */ /* 0x000fe40008f46670 */
[----:B------:R-:W-:Y:S02]  /*84f0*/  SEL R33, R36, R41, P0 ;  /* 0x0000002924217207 */ /* 0x000fe40000000000 */
[----:B------:R-:W-:Y:S02]  /*8500*/  F2FP.BF16.F32.PACK_AB R60, R60, R61 ;  /* 0x0000003d3c3c723e */ /* 0x000fe400000010ff */
[----:B------:R-:W-:-:S02]  /*8510*/  SEL R36, R41, R36, P0 ;  /* 0x0000002429247207 */ /* 0x000fc40000000000 */
[----:B------:R-:W-:Y:S02]  /*8520*/  F2FP.BF16.F32.PACK_AB R50, R47, R50 ;  /* 0x000000322f32723e */ /* 0x000fe400000010ff */
[----:B------:R-:W-:Y:S02]  /*8530*/  SEL R41, R52, R57, P0 ;  /* 0x0000003934297207 */ /* 0x000fe40000000000 */
[----:B------:R-:W-:Y:S02]  /*8540*/  SHF.R.U64 R10, R10, 0x3, RZ ;  /* 0x000000030a0a7819 */ /* 0x000fe400000012ff */
[----:B------:R-:W-:Y:S02]  /*8550*/  MOV R61, R20 ;  /* 0x00000014003d7202 */ /* 0x000fe40000000f00 */
[----:B------:R-:W-:Y:S02]  /*8560*/  SEL R52, R57, R52, P0 ;  /* 0x0000003439347207 */ /* 0x000fe40000000000 */
[----:B------:R-:W-:-:S02]  /*8570*/  MOV R21, R6 ;  /* 0x0000000600157202 */ /* 0x000fc40000000f00 */
[----:B------:R-:W-:Y:S01]  /*8580*/  F2FP.BF16.F32.PACK_AB R51, R51, R54 ;  /* 0x000000363333723e */ /* 0x000fe200000010ff */
[----:B------:R-:W1:Y:S01]  /*8590*/  LDC.64 R6, c[0x0][0xb78] ;  /* 0x0002de00ff067b82 */ /* 0x000e620000000a00 */
[----:B------:R-:W-:Y:S02]  /*85a0*/  F2FP.BF16.F32.PACK_AB R58, R55, R58 ;  /* 0x0000003a373a723e */ /* 0x000fe400000010ff */
[----:B------:R-:W-:Y:S02]  /*85b0*/  SEL R57, R35, R42, P0 ;  /* 0x0000002a23397207 */ /* 0x000fe40000000000 */
[----:B------:R-:W-:Y:S02]  /*85c0*/  SEL R42, R42, R35, P0 ;  /* 0x000000232a2a7207 */ /* 0x000fe40000000000 */
[----:B------:R-:W-:Y:S02]  /*85d0*/  F2FP.BF16.F32.PACK_AB R59, R59, R62 ;  /* 0x0000003e3b3b723e */ /* 0x000fe400000010ff */
[----:B------:R-:W-:-:S02]  /*85e0*/  SEL R35, R43, R50, P0 ;  /* 0x000000322b237207 */ /* 0x000fc40000000000 */
[----:B------:R-:W-:Y:S01]  /*85f0*/  LOP3.LUT R10, R10, R11, RZ, 0x3c, !PT ;  /* 0x0000000b0a0a7212 */ /* 0x000fe200078e3cff */
[----:B------:R-:W-:Y:S01]  /*8600*/  IMAD.X R11, RZ, RZ, R17, P4 ;  /* 0x000000ffff0b7224 */ /* 0x000fe200020e0611 */
[----:B------:R-:W-:Y:S02]  /*8610*/  F2FP.BF16.F32.PACK_AB R65, R64, R65 ;  /* 0x000000414041723e */ /* 0x000fe400000010ff */
[----:B------:R-:W-:Y:S02]  /*8620*/  SEL R50, R50, R43, P0 ;  /* 0x0000002b32327207 */ /* 0x000fe40000000000 */
[----:B------:R-:W-:Y:S02]  /*8630*/  F2FP.BF16.F32.PACK_AB R68, R68, R69 ;  /* 0x000000454444723e */ /* 0x000fe400000010ff */
[----:B------:R-:W-:Y:S02]  /*8640*/  F2FP.BF16.F32.PACK_AB R67, R67, R70 ;  /* 0x000000464343723e */ /* 0x000fe400000010ff */
[----:B------:R-:W-:-:S02]  /*8650*/  F2FP.BF16.F32.PACK_AB R73, R72, R73 ;  /* 0x000000494849723e */ /* 0x000fc400000010ff */
[----:B------:R-:W-:Y:S02]  /*8660*/  F2FP.BF16.F32.PACK_AB R74, R71, R74 ;  /* 0x0000004a474a723e */ /* 0x000fe400000010ff */
[----:B------:R-:W-:Y:S02]  /*8670*/  SEL R55, R27, R34, P0 ;  /* 0x000000221b377207 */ /* 0x000fe40000000000 */
[----:B------:R-:W-:Y:S02]  /*8680*/  SEL R43, R51, R58, P0 ;  /* 0x0000003a332b7207 */ /* 0x000fe40000000000 */
[----:B------:R-:W-:Y:S02]  /*8690*/  SEL R34, R34, R27, P0 ;  /* 0x0000001b22227207 */ /* 0x000fe40000000000 */
[----:B------:R-:W-:Y:S02]  /*86a0*/  SEL R58, R58, R51, P0 ;  /* 0x000000333a3a7207 */ /* 0x000fe40000000000 */
[----:B------:R-:W-:-:S02]  /*86b0*/  SEL R51, R59, R66, P0 ;  /* 0x000000423b337207 */ /* 0x000fc40000000000 */
[----:B------:R-:W-:Y:S02]  /*86c0*/  SEL R45, R60, R65, P0 ;  /* 0x000000413c2d7207 */ /* 0x000fe40000000000 */
[----:B------:R-:W-:Y:S02]  /*86d0*/  SEL R66, R66, R59, P0 ;  /* 0x0000003b42427207 */ /* 0x000fe40000000000 */
[----:B------:R-:W-:Y:S02]  /*86e0*/  IADD3 R13, P3, R16, 0x4000, RZ ;  /* 0x00004000100d7810 */ /* 0x000fe40007f7e0ff */
[----:B------:R-:W-:Y:S02]  /*86f0*/  SEL R60, R65, R60, P0 ;  /* 0x0000003c413c7207 */ /* 0x000fe40000000000 */
[----:B------:R-:W-:Y:S02]  /*8700*/  SEL R47, R68, R73, P0 ;  /* 0x00000049442f7207 */ /* 0x000fe40000000000 */
[----:B------:R-:W-:-:S02]  /*8710*/  SEL R59, R67, R74, P0 ;  /* 0x0000004a433b7207 */ /* 0x000fc40000000000 */
[----:B------:R-:W-:Y:S02]  /*8720*/  MOV R48, R10 ;  /* 0x0000000a00307202 */ /* 0x000fe40000000f00 */
[----:B------:R-:W-:Y:S02]  /*8730*/  SEL R68, R73, R68, P0 ;  /* 0x0000004449447207 */ /* 0x000fe40000000000 */
[----:B------:R-:W-:Y:S02]  /*8740*/  SEL R74, R74, R67, P0 ;  /* 0x000000434a4a7207 */ /* 0x000fe40000000000 */
[----:B------:R-:W-:Y:S02]  /*8750*/  LOP3.LUT R12, R13, 0x380, RZ, 0xc0, !PT ;  /* 0x000003800d0c7812 */ /* 0x000fe400078ec0ff */
[----:B------:R-:W-:Y:S02]  /*8760*/  LOP3.LUT R27, R16, 0x380, RZ, 0xc0, !PT ;  /* 0x00000380101b7812 */ /* 0x000fe400078ec0ff */
[----:B------:R-:W-:-:S02]  /*8770*/  SHF.R.U64 R12, R12, 0x3, RZ ;  /* 0x000000030c0c7819 */ /* 0x000fc400000012ff */
[----:B------:R-:W-:Y:S02]  /*8780*/  SHF.R.U64 R27, R27, 0x3, RZ ;  /* 0x000000031b1b7819 */ /* 0x000fe400000012ff */
[----:B------:R-:W-:Y:S01]  /*8790*/  LOP3.LUT R12, R12, R13, RZ, 0x3c, !PT ;  /* 0x0000000d0c0c7212 */ /* 0x000fe200078e3cff */
[--C-:B------:R-:W-:Y:S01]  /*87a0*/  IMAD.X R13, RZ, RZ, R17.reuse, P3 ;  /* 0x000000ffff0d7224 */ /* 0x100fe200018e0611 */
[----:B------:R-:W-:Y:S01]  /*87b0*/  LOP3.LUT R26, R27, R16, RZ, 0x3c, !PT ;  /* 0x000000101b1a7212 */ /* 0x000fe200078e3cff */
[----:B------:R-:W-:Y:S01]  /*87c0*/  IMAD.MOV.U32 R27, RZ, RZ, R17 ;  /* 0x000000ffff1b7224 */ /* 0x000fe200078e0011 */
[----:B------:R-:W-:Y:S02]  /*87d0*/  MOV R56, R14 ;  /* 0x0000000e00387202 */ /* 0x000fe40000000f00 */
[----:B------:R-:W-:Y:S02]  /*87e0*/  MOV R54, R12 ;  /* 0x0000000c00367202 */ /* 0x000fe40000000f00 */
[----:B------:R-:W-:-:S02]  /*87f0*/  MOV R27, R26 ;  /* 0x0000001a001b7202 */ /* 0x000fc40000000f00 */
[----:B------:R-:W-:Y:S02]  /*8800*/  MOV R25, R24 ;  /* 0x0000001800197202 */ /* 0x000fe40000000f00 */
[----:B------:R-:W-:Y:S02]  /*8810*/  ISETP.GE.OR P1, PT, R63, UR4, P1 ;  /* 0x000000043f007c0c */ /* 0x000fe40008f26670 */
[----:B--2---:R-:W-:Y:S01]  /*8820*/  LOP3.LUT R3, R0, 0x2, RZ, 0x3c, !PT ;  /* 0x0000000200037812 */ /* 0x004fe200078e3cff */
[----:B------:R-:W-:Y:S04]  /*8830*/  SHFL.IDX PT, R29, R29, R0, 0x1c1f ;  /* 0x001c1f001d1d7589 */ /* 0x000fe800000e0000 */
[----:B------:R-:W-:Y:S04]  /*8840*/  SHFL.IDX PT, R30, R30, R3, 0x1c1f ;  /* 0x001c1f031e1e7589 */ /* 0x000fe800000e0000 */
[----:B------:R-:W-:Y:S04]  /*8850*/  SHFL.IDX PT, R31, R31, R0, 0x1c1f ;  /* 0x001c1f001f1f7589 */ /* 0x000fe800000e0000 */
[----:B------:R-:W2:Y:S04]  /*8860*/  SHFL.IDX PT, R32, R32, R3, 0x1c1f ;  /* 0x001c1f0320207589 */ /* 0x000ea800000e0000 */
[----:B------:R-:W-:Y:S04]  /*8870*/  SHFL.IDX PT, R49, R49, R0, 0x1c1f ;  /* 0x001c1f0031317589 */ /* 0x000fe800000e0000 */
[----:B------:R-:W3:Y:S04]  /*8880*/  SHFL.IDX PT, R38, R38, R3, 0x1c1f ;  /* 0x001c1f0326267589 */ /* 0x000ee800000e0000 */
[----:B------:R-:W-:Y:S04]  /*8890*/  SHFL.IDX PT, R53, R53, R0, 0x1c1f ;  /* 0x001c1f0035357589 */ /* 0x000fe800000e0000 */
[----:B------:R-:W4:Y:S04]  /*88a0*/  SHFL.IDX PT, R40, R40, R3, 0x1c1f ;  /* 0x001c1f0328287589 */ /* 0x000f2800000e0000 */
[----:B------:R-:W-:Y:S04]  /*88b0*/  SHFL.IDX PT, R37, R37, R0, 0x1c1f ;  /* 0x001c1f0025257589 */ /* 0x000fe800000e0000 */
[----:B------:R5:W-:Y:S01]  /*88c0*/  SHFL.IDX PT, R10, R28, R3, 0x1c1f ;  /* 0x001c1f031c0a7589 */ /* 0x000be200000e0000 */
[----:B--2---:R-:W-:-:S02]  /*88d0*/  SEL R12, R31, R32, P0 ;  /* 0x000000201f0c7207 */ /* 0x004fc40000000000 */
[----:B------:R-:W-:Y:S01]  /*88e0*/  SEL R14, R32, R31, P0 ;  /* 0x0000001f200e7207 */ /* 0x000fe20000000000 */
[----:B------:R-:W-:Y:S04]  /*88f0*/  SHFL.IDX PT, R33, R33, R0, 0x1c1f ;  /* 0x001c1f0021217589 */ /* 0x000fe800000e0000 */
[----:B------:R-:W-:Y:S01]  /*8900*/  SHFL.IDX PT, R55, R55, R0, 0x1c1f ;  /* 0x001c1f0037377589 */ /* 0x000fe200000e0000 */
[----:B---3--:R-:W-:Y:S02]  /*8910*/  SEL R31, R38, R49, P0 ;  /* 0x00000031261f7207 */ /* 0x008fe40000000000 */
[----:B-----5:R-:W-:Y:S01]  /*8920*/  SEL R28, R29, R30, P0 ;  /* 0x0000001e1d1c7207 */ /* 0x020fe20000000000 */
[----:B------:R-:W2:Y:S01]  /*8930*/  SHFL.IDX PT, R36, R36, R3, 0x1c1f ;  /* 0x001c1f0324247589 */ /* 0x000ea200000e0000 */
[----:B------:R-:W-:-:S02]  /*8940*/  SEL R30, R30, R29, P0 ;  /* 0x0000001d1e1e7207 */ /* 0x000fc40000000000 */
[----:B------:R-:W-:Y:S01]  /*8950*/  SEL R29, R49, R38, P0 ;  /* 0x00000026311d7207 */ /* 0x000fe20000000000 */
[----:B------:R-:W-:Y:S01]  /*8960*/  BAR.SYNC.DEFER_BLOCKING 0x1, 0x100 ;  /* 0x0044000000007b1d */ /* 0x000fe20000010000 */
[----:B----4-:R-:W-:Y:S02]  /*8970*/  SEL R13, R53, R40, P0 ;  /* 0x00000028350d7207 */ /* 0x010fe40000000000 */
[----:B------:R-:W-:-:S03]  /*8980*/  SEL R15, R40, R53, P0 ;  /* 0x00000035280f7207 */ /* 0x000fc60000000000 */
[----:B------:R-:W3:Y:S04]  /*8990*/  SHFL.IDX PT, R20, R34, R3, 0x1c1f ;  /* 0x001c1f0322147589 */ /* 0x000ee800000e0000 */
[----:B------:R-:W-:Y:S04]  /*89a0*/  SHFL.IDX PT, R57, R57, R0, 0x1c1f ;  /* 0x001c1f0039397589 */ /* 0x000fe800000e0000 */
[----:B------:R-:W-:Y:S04]  /*89b0*/  SHFL.IDX PT, R35, R35, R0, 0x1c1f ;  /* 0x001c1f0023237589 */ /* 0x000fe800000e0000 */
[----:B------:R-:W-:Y:S01]  /*89c0*/  SHFL.IDX PT, R42, R42, R3, 0x1c1f ;  /* 0x001c1f032a2a7589 */ /* 0x000fe200000e0000 */
[----:B--2---:R-:W-:-:S02]  /*89d0*/  SEL R24, R33, R36, P0 ;  /* 0x0000002421187207 */ /* 0x004fc40000000000 */
[----:B------:R-:W-:Y:S01]  /*89e0*/  SEL R26, R36, R33, P0 ;  /* 0x00000021241a7207 */ /* 0x000fe20000000000 */
[----:B------:R-:W2:Y:S04]  /*89f0*/  SHFL.IDX PT, R50, R50, R3, 0x1c1f ;  /* 0x001c1f0332327589 */ /* 0x000ea800000e0000 */
[----:B------:R-:W-:Y:S04]  /*8a00*/  SHFL.IDX PT, R39, R39, R0, 0x1c1f ;  /* 0x001c1f0027277589 */ /* 0x000fe800000e0000 */
[----:B------:R-:W4:Y:S01]  /*8a10*/  SHFL.IDX PT, R44, R44, R3, 0x1c1f ;  /* 0x001c1f032c2c7589 */ /* 0x000f2200000e0000 */
[----:B---3--:R-:W-:-:S03]  /*8a20*/  SEL R11, R20, R55, P0 ;  /* 0x00000037140b7207 */ /* 0x008fc60000000000 */
[----:B------:R-:W-:Y:S04]  /*8a30*/  SHFL.IDX PT, R41, R41, R0, 0x1c1f ;  /* 0x001c1f0029297589 */ /* 0x000fe800000e0000 */
[----:B------:R-:W-:Y:S04]  /*8a40*/  SHFL.IDX PT, R43, R43, R0, 0x1c1f ;  /* 0x001c1f002b2b7589 */ /* 0x000fe800000e0000 */
[----:B------:R-:W-:Y:S04]  /*8a50*/  SHFL.IDX PT, R52, R52, R3, 0x1c1f ;  /* 0x001c1f0334347589 */ /* 0x000fe800000e0000 */
[----:B------:R-:W-:Y:S01]  /*8a60*/  SHFL.IDX PT, R58, R58, R3, 0x1c1f ;  /* 0x001c1f033a3a7589 */ /* 0x000fe200000e0000 */
[----:B--2---:R-:W-:-:S02]  /*8a70*/  SEL R33, R35, R50, P0 ;  /* 0x0000003223217207 */ /* 0x004fc40000000000 */
[----:B------:R-:W-:Y:S01]  /*8a80*/  SEL R35, R50, R35, P0 ;  /* 0x0000002332237207 */ /* 0x000fe20000000000 */
[----:B------:R-:W-:Y:S04]  /*8a90*/  SHFL.IDX PT, R45, R45, R0, 0x1c1f ;  /* 0x001c1f002d2d7589 */ /* 0x000fe800000e0000 */
[----:B------:R-:W-:Y:S01]  /*8aa0*/  SHFL.IDX PT, R51, R51, R0, 0x1c1f ;  /* 0x001c1f0033337589 */ /* 0x000fe200000e0000 */
[----:B----4-:R-:W-:Y:S02]  /*8ab0*/  SEL R32, R39, R44, P0 ;  /* 0x0000002c27207207 */ /* 0x010fe40000000000 */
[----:B------:R-:W-:Y:S01]  /*8ac0*/  SEL R34, R44, R39, P0 ;  /* 0x000000272c227207 */ /* 0x000fe20000000000 */
[----:B------:R-:W2:Y:S04]  /*8ad0*/  SHFL.IDX PT, R60, R60, R3, 0x1c1f ;  /* 0x001c1f033c3c7589 */ /* 0x000ea800000e0000 */
[----:B------:R-:W3:Y:S04]  /*8ae0*/  SHFL.IDX PT, R66, R66, R3, 0x1c1f ;  /* 0x001c1f0342427589 */ /* 0x000ee800000e0000 */
[----:B------:R-:W-:Y:S04]  /*8af0*/  SHFL.IDX PT, R47, R47, R0, 0x1c1f ;  /* 0x001c1f002f2f7589 */ /* 0x000fe800000e0000 */
[----:B------:R1:W-:Y:S04]  /*8b00*/  SHFL.IDX PT, R59, R59, R0, 0x1c1f ;  /* 0x001c1f003b3b7589 */ /* 0x0003e800000e0000 */
[----:B------:R-:W4:Y:S04]  /*8b10*/  SHFL.IDX PT, R68, R68, R3, 0x1c1f ;  /* 0x001c1f0344447589 */ /* 0x000f2800000e0000 */
[----:B------:R5:W4:Y:S01]  /*8b20*/  SHFL.IDX PT, R74, R74, R3, 0x1c1f ;  /* 0x001c1f034a4a7589 */ /* 0x000b2200000e0000 */
[----:B-1----:R-:W-:Y:S01]  /*8b30*/  IMAD R0, R6, UR5, RZ ;  /* 0x0000000506007c24 */ /* 0x002fe2000f8e02ff */
[----:B------:R-:W-:-:S02]  /*8b40*/  ULDC.64 UR4, c[0x0][0xb40] ;  /* 0x0002d00000047ab9 */ /* 0x000fc40000000a00 */
[----:B------:R1:W-:Y:S01]  /*8b50*/  STSM.16.M88.4 [R27], R28 ;  /* 0x0000001c1b007844 */ /* 0x0003e20000000200 */
[----:B------:R-:W-:Y:S02]  /*8b60*/  IMAD R38, R7, UR44, R0 ;  /* 0x0000002c07267c24 */ /* 0x000fe4000f8e0200 */
[----:B------:R-:W-:Y:S01]  /*8b70*/  IMAD.WIDE.U32 R6, R6, UR44, R8 ;  /* 0x0000002c06067c25 */ /* 0x000fe2000f8e0008 */
[----:B------:R-:W-:Y:S01]  /*8b80*/  SEL R8, R37, R10, P0 ;  /* 0x0000000a25087207 */ /* 0x000fe20000000000 */
[----:B------:R3:W-:Y:S01]  /*8b90*/  STSM.16.M88.4 [R25], R12 ;  /* 0x0000000c19007844 */ /* 0x0007e20000000200 */
[----:B------:R-:W-:Y:S02]  /*8ba0*/  SEL R10, R10, R37, P0 ;  /* 0x000000250a0a7207 */ /* 0x000fe40000000000 */
[----:B------:R-:W-:Y:S02]  /*8bb0*/  SEL R9, R55, R20, P0 ;  /* 0x0000001437097207 */ /* 0x000fe40000000000 */
[----:B-----5:R-:W-:-:S02]  /*8bc0*/  SHF.R.S32.HI R3, RZ, 0x1f, R63 ;  /* 0x0000001fff037819 */ /* 0x020fc4000001143f */
[----:B------:R-:W-:Y:S01]  /*8bd0*/  IADD3 R0, P3, R63, R6, RZ ;  /* 0x000000063f007210 */ /* 0x000fe20007f7e0ff */
[----:B------:R-:W-:Y:S01]  /*8be0*/  STSM.16.M88.4 [R61], R8 ;  /* 0x000000083d007844 */ /* 0x000fe20000000200 */
[----:B-1----:R-:W-:Y:S02]  /*8bf0*/  SEL R27, R42, R57, P0 ;  /* 0x000000392a1b7207 */ /* 0x002fe40000000000 */
[----:B------:R-:W-:Y:S02]  /*8c00*/  IADD3.X R3, R3, R7, R38, P3, !PT ;  /* 0x0000000703037210 */ /* 0x000fe40001ffe426 */
[----:B--2---:R-:W-:Y:S02]  /*8c10*/  SEL R28, R45, R60, P0 ;  /* 0x0000003c2d1c7207 */ /* 0x004fe40000000000 */
[----:B---3--:R-:W-:Y:S02]  /*8c20*/  SEL R25, R57, R42, P0 ;  /* 0x0000002a39197207 */ /* 0x008fe40000000000 */
[----:B------:R-:W-:-:S02]  /*8c30*/  SEL R12, R41, R52, P0 ;  /* 0x00000034290c7207 */ /* 0x000fc40000000000 */
[----:B------:R-:W-:Y:S01]  /*8c40*/  SEL R14, R52, R41, P0 ;  /* 0x00000029340e7207 */ /* 0x000fe20000000000 */
[----:B------:R-:W-:Y:S01]  /*8c50*/  STSM.16.M88.4 [R56], R24 ;  /* 0x0000001838007844 */ /* 0x000fe20000000200 */
[----:B------:R-:W-:Y:S02]  /*8c60*/  SEL R13, R43, R58, P0 ;  /* 0x0000003a2b0d7207 */ /* 0x000fe40000000000 */
[----:B------:R-:W-:Y:S01]  /*8c70*/  SEL R15, R58, R43, P0 ;  /* 0x0000002b3a0f7207 */ /* 0x000fe20000000000 */
[----:B------:R-:W-:Y:S01]  /*8c80*/  STSM.16.M88.4 [R54], R32 ;  /* 0x0000002036007844 */ /* 0x000fe20000000200 */
[----:B------:R-:W-:Y:S02]  /*8c90*/  SEL R30, R60, R45, P0 ;  /* 0x0000002d3c1e7207 */ /* 0x000fe40000000000 */
[----:B------:R-:W-:Y:S01]  /*8ca0*/  SEL R29, R51, R66, P0 ;  /* 0x00000042331d7207 */ /* 0x000fe20000000000 */
[----:B------:R-:W-:Y:S01]  /*8cb0*/  STSM.16.M88.4 [R48], R12 ;  /* 0x0000000c30007844 */ /* 0x000fe20000000200 */
[----:B------:R-:W-:-:S02]  /*8cc0*/  SEL R31, R66, R51, P0 ;  /* 0x00000033421f7207 */ /* 0x000fc40000000000 */
[----:B----4-:R-:W-:Y:S02]  /*8cd0*/  SEL R36, R47, R68, P0 ;  /* 0x000000442f247207 */ /* 0x010fe40000000000 */
[----:B------:R-:W-:Y:S01]  /*8ce0*/  SEL R38, R68, R47, P0 ;  /* 0x0000002f44267207 */ /* 0x000fe20000000000 */
[----:B------:R-:W-:Y:S01]  /*8cf0*/  STSM.16.M88.4 [R46], R28 ;  /* 0x0000001c2e007844 */ /* 0x000fe20000000200 */
[----:B------:R-:W-:Y:S02]  /*8d00*/  SEL R37, R59, R74, P0 ;  /* 0x0000004a3b257207 */ /* 0x000fe40000000000 */
[----:B------:R-:W-:Y:S02]  /*8d10*/  SEL R39, R74, R59, P0 ;  /* 0x0000003b4a277207 */ /* 0x000fe40000000000 */
[C---:B------:R-:W-:Y:S01]  /*8d20*/  LEA R6, P3, R0.reuse, UR4, 0x2 ;  /* 0x0000000400067c11 */ /* 0x040fe2000f8610ff */
[----:B------:R-:W-:Y:S02]  /*8d30*/  ULDC UR4, c[0x0][0xc] ;  /* 0x0000030000047ab9 */ /* 0x000fe40000000800 */
[----:B------:R-:W-:Y:S01]  /*8d40*/  STSM.16.M88.4 [R21], R36 ;  /* 0x0000002415007844 */ /* 0x000fe20000000200 */
[----:B------:R-:W-:Y:S01]  /*8d50*/  LEA.HI.X R7, R0, UR5, R3, 0x2, P3 ;  /* 0x0000000500077c11 */ /* 0x000fe200098f1403 */
[----:B------:R-:W-:Y:S01]  /*8d60*/  UIADD3 UR48, UR4, UR48, URZ ;  /* 0x0000003004307290 */ /* 0x000fe2000fffe03f */
[----:B------:R1:W-:Y:S06]  /*8d70*/  MEMBAR.ALL.CTA ;  /* 0x0000000000007992 */ /* 0x0003ec0000008000 */
[----:B-1----:R-:W1:Y:S04]  /*8d80*/  FENCE.VIEW.ASYNC.S ;  /* 0x00000000000073c6 */ /* 0x002e680000000000 */
[----:B-1----:R-:W1:Y:S01]  /*8d90*/  SHFL.IDX PT, R0, R22, RZ, 0x1f ;  /* 0x00001fff16007589 */ /* 0x002e6200000e0000 */
[----:B------:R-:W-:Y:S06]  /*8da0*/  BAR.ARV 0x1, 0x120 ;  /* 0x0044800000007b1d */ /* 0x000fec0000002000 */
[----:B-1----:R-:W-:Y:S01]  /*8db0*/  ISETP.NE.AND P0, PT, R0, 0x7, PT ;  /* 0x000000070000780c */ /* 0x002fe20003f05270 */
[----:B------:R1:W-:Y:S04]  /*8dc0*/  @!P1 STG.E desc[UR50][R6.64], R5 ;  /* 0x0000000506009986 */ /* 0x0003e8000c101932 */
[----:B------:R1:W-:Y:S08]  /*8dd0*/  @!P2 STG.E desc[UR50][R6.64+0x20], R4 ;  /* 0x000020040600a986 */ /* 0x0003f0000c101932 */
[----:B------:R-:W-:Y:S05]  /*8de0*/  @P0 BRA `(.L_x_31) ;  /* 0x0000000000540947 */ /* 0x000fea0003800000 */
[----:B------:R-:W-:Y:S01]  /*8df0*/  BAR.SYNC.DEFER_BLOCKING 0x1, 0x120 ;  /* 0x0044800000007b1d */ /* 0x000fe20000010000 */
[----:B------:R-:W-:-:S05]  /*8e00*/  ELECT P0, URZ, PT ;  /* 0x00000000003f782f */ /* 0x000fca0003800000 */
[----:B------:R-:W-:Y:S08]  /*8e10*/  BSSY B0, `(.L_x_31) ;  /* 0x0000012000007945 */ /* 0x000ff00003800000 */
[----:B------:R-:W-:Y:S05]  /*8e20*/  @!P0 BRA `(.L_x_32) ;  /* 0x0000000000408947 */ /* 0x000fea0003800000 */
[----:B------:R-:W-:Y:S02]  /*8e30*/  UIADD3 UR4, UP0, UR54, 0x9f0, URZ ;  /* 0x000009f036047890 */ /* 0x000fe4000ff1e03f */
[----:B------:R-:W-:Y:S02]  /*8e40*/  UIADD3 UR6, UR38, 0x4000, URZ ;  /* 0x0000400026067890 */ /* 0x000fe4000fffe03f */
[----:B------:R-:W-:Y:S01]  /*8e50*/  UIADD3.X UR5, URZ, UR55, URZ, UP0, !UPT ;  /* 0x000000373f057290 */ /* 0x000fe200087fe43f */
[----:B------:R-:W-:Y:S01]  /*8e60*/  UMOV UR41, URZ ;  /* 0x0000003f00297c82 */ /* 0x000fe20008000000 */
[----:B------:R-:W-:Y:S01]  /*8e70*/  UMOV UR45, URZ ;  /* 0x0000003f002d7c82 */ /* 0x000fe20008000000 */
[----:B------:R-:W-:Y:S01]  /*8e80*/  UMOV UR40, UR38 ;  /* 0x0000002600287c82 */ /* 0x000fe20008000000 */
[----:B------:R-:W-:-:S05]  /*8e90*/  UMOV UR7, 0x40 ;  /* 0x0000004000077882 */ /* 0x000fca0000000000 */
[----:B------:R2:W-:Y:S02]  /*8ea0*/  UTMASTG.5D [UR40], [UR4] ;  /* 0x00000028040073b5 */ /* 0x0005e40008020000 */
[----:B--2---:R-:W-:Y:S01]  /*8eb0*/  UMOV UR40, UR6 ;  /* 0x0000000600287c82 */ /* 0x004fe20008000000 */
[----:B------:R-:W-:Y:S01]  /*8ec0*/  UMOV UR41, UR7 ;  /* 0x0000000700297c82 */ /* 0x000fe20008000000 */
[----:B------:R-:W-:Y:S01]  /*8ed0*/  UIADD3 UR6, UR38, 0x29820, URZ ;  /* 0x0002982026067890 */ /* 0x000fe2000fffe03f */
[----:B------:R2:W-:Y:S03]  /*8ee0*/  UTMASTG.5D [UR40], [UR4] ;  /* 0x00000028040073b5 */ /* 0x0005e60008020000 */
[----:B------:R-:W-:Y:S01]  /*8ef0*/  UPRMT UR6, URZ, 0x654, UR6 ;  /* 0x000006543f067896 */ /* 0x000fe20008000006 */
[----:B------:R0:W-:Y:S01]  /*8f00*/  UTMACMDFLUSH ;  /* 0x00000000000079b7 */ /* 0x0001e20000000000 */
[----:B------:R-:W-:-:S07]  /*8f10*/  DEPBAR.LE SB0, 0x0 ;  /* 0x000080000000791a */ /* 0x000fce0000000000 */
[----:B--2---:R-:W-:Y:S03]  /*8f20*/  SYNCS.ARRIVE.TRANS64.RED.A1T0 RZ, [UR6], RZ ;  /* 0x000000ffffff79a7 */ /* 0x004fe60008100406 */
.L_x_32:
[----:B------:R-:W-:Y:S05]  /*8f30*/  BSYNC B0 ;  /* 0x0000000000007941 */ /* 0x000fea0003800000 */
.L_x_31:
[----:B------:R-:W2:Y:S01]  /*8f40*/  LDC R0, c[0x0][0xda4] ;  /* 0x00036900ff007b82 */ /* 0x000ea20000000800 */
[----:B------:R-:W-:Y:S02]  /*8f50*/  UIADD3 UR52, UR52, 0x1, URZ ;  /* 0x0000000134347890 */ /* 0x000fe4000fffe03f */
[----:B------:R-:W-:Y:S02]  /*8f60*/  UIADD3 UR39, UR39, 0x1, URZ ;  /* 0x0000000127277890 */ /* 0x000fe4000fffe03f */
[----:B------:R-:W-:-:S04]  /*8f70*/  UISETP.NE.AND UP0, UPT, UR52, 0x2, UPT ;  /* 0x000000023400788c */ /* 0x000fc8000bf05270 */
[----:B------:R-:W-:Y:S02]  /*8f80*/  USEL UR4, URZ, 0x1, UP0 ;  /* 0x000000013f047887 */ /* 0x000fe40008000000 */
[----:B------:R-:W-:Y:S02]  /*8f90*/  USEL UR52, UR52, URZ, UP0 ;  /* 0x0000003f34347287 */ /* 0x000fe40008000000 */
[----:B------:R-:W-:Y:S01]  /*8fa0*/  ULOP3.LUT UR36, UR36, UR4, URZ, 0x3c, !UPT ;  /* 0x0000000424247292 */ /* 0x000fe2000f8e3c3f */
[----:B--2---:R-:W-:-:S13]  /*8fb0*/  ISETP.LE.AND P0, PT, R0, UR48, PT ;  /* 0x0000003000007c0c */ /* 0x004fda000bf03270 */
[----:B------:R-:W-:Y:S05]  /*8fc0*/  @!P0 BRA `(.L_x_33) ;  /* 0xffffff7c006c8947 */ /* 0x000fea000383ffff */
[----:B------:R-:W-:Y:S05]  /*8fd0*/  EXIT ;  /* 0x000000000000794d */ /* 0x000fea0003800000 */
.L_x_7:
[----:B------:R-:W-:-:S08]  /*8fe0*/  NOP ;  /* 0x0000000000007918 */ /* 0x000fd00000000000 */
[----:B------:R-:W1:-:S00]  /*8ff0*/  USETMAXREG.DEALLOC.CTAPOOL 0x18 ;  /* 0x00000018000079c8 */ /* 0x000e4000080e0500 */
[----:B------:R-:W2:Y:S01]  /*9000*/  S2UR UR49, SR_CTAID.X ;  /* 0x00000000003179c3 */ /* 0x000ea20000002500 */
[----:B-1----:R-:W-:Y:S01]  /*9010*/  IMAD.MOV.U32 R0, RZ, RZ, 0x1 ;  /* 0x00000001ff007424 */ /* 0x002fe200078e00ff */
[----:B------:R1:W-:Y:S01]  /*9020*/  STL [R1], RZ ;  /* 0x000000ff01007387 */ /* 0x0003e20000100800 */
[----:B------:R-:W-:-:S03]  /*9030*/  UMOV UR47, 0x1 ;  /* 0x00000001002f7882 */ /* 0x000fc60000000000 */
[----:B------:R1:W-:Y:S02]  /*9040*/  STL [R1+0xc], R0 ;  /* 0x00000c0001007387 */ /* 0x0003e40000100800 */
[----:B------:R-:W2:Y:S02]  /*9050*/  LDC R2, c[0x0][0xda4] ;  /* 0x00036900ff027b82 */ /* 0x000ea40000000800 */
[----:B--2---:R-:W-:-:S13]  /*9060*/  ISETP.LE.AND P0, PT, R2, UR49, PT ;  /* 0x0000003102007c0c */ /* 0x004fda000bf03270 */
[----:B-1----:R-:W-:Y:S05]  /*9070*/  @P0 BRA `(.L_x_34) ;  /* 0x0000002800fc0947 */ /* 0x002fea0003800000 */
[----:B------:R-:W1:Y:S01]  /*9080*/  S2R R7, SR_TID.X ;  /* 0x0000000000077919 */ /* 0x000e620000002100 */
[----:B------:R-:W-:Y:S01]  /*9090*/  ULDC.64 UR52, c[0x0][0x198] ;  /* 0x0000660000347ab9 */ /* 0x000fe20000000a00 */
[----:B------:R-:W-:Y:S01]  /*90a0*/  ULOP3.LUT UR43, UR46, 0x1, URZ, 0xfc, !UPT ;  /* 0x000000012e2b7892 */ /* 0x000fe2000f8efc3f */
[----:B------:R-:W2:Y:S01]  /*90b0*/  S2R R3, SR_TID.X ;  /* 0x0000000000037919 */ /* 0x000ea20000002100 */
[----:B------:R-:W-:Y:S01]  /*90c0*/  ULOP3.LUT UR48, UR46, 0x2, URZ, 0xfc, !UPT ;  /* 0x000000022e307892 */ /* 0x000fe2000f8efc3f */
[----:B------:R-:W-:Y:S01]  /*90d0*/  ULDC UR44, c[0x0][0xc] ;  /* 0x00000300002c7ab9 */ /* 0x000fe20000000800 */
[----:B------:R-:W-:Y:S01]  /*90e0*/  UMOV UR47, URZ ;  /* 0x0000003f002f7c82 */ /* 0x000fe20008000000 */
[C---:B-1----:R-:W-:Y:S01]  /*90f0*/  IMAD.SHL.U32 R0, R7.reuse, 0x80, RZ ;  /* 0x0000008007007824 */ /* 0x042fe200078e00ff */
[C---:B------:R-:W-:Y:S01]  /*9100*/  LOP3.LUT P0, RZ, R7.reuse, 0x4, RZ, 0xc0, !PT ;  /* 0x0000000407ff7812 */ /* 0x040fe2000780c0ff */
[----:B------:R-:W-:Y:S01]  /*9110*/  IMAD.SHL.U32 R4, R7, 0x20, RZ ;  /* 0x0000002007047824 */ /* 0x000fe200078e00ff */
[----:B--2---:R-:W-:Y:S01]  /*9120*/  LOP3.LUT R3, R3, 0x7f, RZ, 0xc0, !PT ;  /* 0x0000007f03037812 */ /* 0x004fe200078ec0ff */
[----:B------:R-:W-:Y:S01]  /*9130*/  IMAD.SHL.U32 R5, R7, 0x4, RZ ;  /* 0x0000000407057824 */ /* 0x000fe200078e00ff */
[----:B------:R-:W-:-:S02]  /*9140*/  LOP3.LUT R2, R0, 0x380, RZ, 0xc0, !PT ;  /* 0x0000038000027812 */ /* 0x000fc400078ec0ff */
[----:B------:R-:W-:Y:S02]  /*9150*/  SHF.R.U32.HI R3, RZ, 0x5, R3 ;  /* 0x00000005ff037819 */ /* 0x000fe40000011603 */
[----:B------:R-:W-:-:S03]  /*9160*/  LOP3.LUT R6, R4, 0x60, RZ, 0xc0, !PT ;  /* 0x0000006004067812 */ /* 0x000fc600078ec0ff */
[C---:B------:R-:W-:Y:S02]  /*9170*/  IMAD R2, R3.reuse, 0x10, R2 ;  /* 0x0000001003027824 */ /* 0x040fe400078e0202 */
[----:B------:R-:W-:Y:S02]  /*9180*/  IMAD R6, R3, 0x200, R6 ;  /* 0x0000020003067824 */ /* 0x000fe400078e0206 */
[----:B------:R-:W-:-:S05]  /*9190*/  IMAD.SHL.U32 R3, R7, 0x10, RZ ;  /* 0x0000001007037824 */ /* 0x000fca00078e00ff */
[----:B------:R-:W-:Y:S02]  /*91a0*/  LOP3.LUT R3, R2, 0x70, R3, 0x78, !PT ;  /* 0x0000007002037812 */ /* 0x000fe400078e7803 */
[C---:B------:R-:W-:Y:S02]  /*91b0*/  LOP3.LUT R2, R4.reuse, 0x80, RZ, 0xc0, !PT ;  /* 0x0000008004027812 */ /* 0x040fe400078ec0ff */
[----:B------:R-:W-:Y:S02]  /*91c0*/  LOP3.LUT R4, R4, 0x100, RZ, 0xc0, !PT ;  /* 0x0000010004047812 */ /* 0x000fe400078ec0ff */
[----:B------:R-:W-:Y:S02]  /*91d0*/  LOP3.LUT R2, R2, 0x10, R7, 0xf8, !PT ;  /* 0x0000001002027812 */ /* 0x000fe400078ef807 */
[----:B------:R-:W-:Y:S02]  /*91e0*/  LOP3.LUT R0, R3, 0xc00, R0, 0xf8, !PT ;  /* 0x00000c0003007812 */ /* 0x000fe400078ef800 */
[----:B------:R-:W-:-:S04]  /*91f0*/  LOP3.LUT R5, R2, 0x10, R5, 0x78, !PT ;  /* 0x0000001002057812 */ /* 0x000fc800078e7805 */
[----:B------:R-:W-:-:S05]  /*9200*/  IADD3 R2, R5, R6, R4 ;  /* 0x0000000605027210 */ /* 0x000fca0007ffe004 */
[----:B------:R-:W-:Y:S04]  /*9210*/  STL [R1+0x18], R2 ;  /* 0x0000180201007387 */ /* 0x000fe80000100800 */
[----:B------:R1:W-:Y:S04]  /*9220*/  STL [R1+0x1c], R0 ;  /* 0x00001c0001007387 */ /* 0x0003e80000100800 */
[----:B------:R-:W-:Y:S01]  /*9230*/  STL [R1], RZ ;  /* 0x000000ff01007387 */ /* 0x000fe20000100800 */
[----:B-1----:R-:W-:-:S05]  /*9240*/  IMAD.MOV.U32 R0, RZ, RZ, 0x40 ;  /* 0x00000040ff007424 */ /* 0x002fca00078e00ff */
[----:B------:R-:W-:-:S05]  /*9250*/  SEL R0, R0, 0xffffffc0, !P0 ;  /* 0xffffffc000007807 */ /* 0x000fca0004000000 */
[----:B------:R1:W-:Y:S02]  /*9260*/  STL [R1+0x20], R0 ;  /* 0x0000200001007387 */ /* 0x0003e40000100800 */
[----:B-1----:R-:W-:-:S05]  /*9270*/  IMAD.MOV.U32 R0, RZ, RZ, 0x1 ;  /* 0x00000001ff007424 */ /* 0x002fca00078e00ff */
[----:B------:R1:W-:Y:S02]  /*9280*/  STL [R1+0xc], R0 ;  /* 0x00000c0001007387 */ /* 0x0003e40000100800 */
.L_x_78:
[----:B--2---:R-:W2:Y:S01]  /*9290*/  S2UR UR4, SR_CgaCtaId ;  /* 0x00000000000479c3 */ /* 0x004ea20000008800 */
[----:B------:R-:W-:Y:S01]  /*92a0*/  ULDC UR5, c[0x0][0xda8] ;  /* 0x00036a0000057ab9 */ /* 0x000fe20000000800 */
[----:B------:R-:W-:Y:S01]  /*92b0*/  ULDC.64 UR6, c[0x0][0x3f8] ;  /* 0x0000fe0000067ab9 */ /* 0x000fe20000000a00 */
[----:B------:R-:W-:Y:S02]  /*92c0*/  UISETP.NE.AND UP1, UPT, UR5, 0x1, UPT ;  /* 0x000000010500788c */ /* 0x000fe4000bf25270 */
[----:B------:R-:W-:Y:S01]  /*92d0*/  UISETP.NE.U32.AND UP0, UPT, UR6, URZ, UPT ;  /* 0x0000003f0600728c */ /* 0x000fe2000bf05070 */
[----:B------:R-:W-:Y:S01]  /*92e0*/  UMOV UR40, 0x400 ;  /* 0x0000040000287882 */ /* 0x000fe20000000000 */
[----:B------:R-:W-:Y:S02]  /*92f0*/  ULDC UR8, c[0x0][0xdb4] ;  /* 0x00036d0000087ab9 */ /* 0x000fe40000000800 */
[----:B------:R-:W-:Y:S02]  /*9300*/  UISETP.NE.AND.EX UP0, UPT, UR7, URZ, UPT, UP0 ;  /* 0x0000003f0700728c */ /* 0x000fe4000bf05300 */
[----:B------:R-:W-:Y:S01]  /*9310*/  UISETP.NE.AND UP2, UPT, UR8, 0x1, UPT ;  /* 0x000000010800788c */ /* 0x000fe2000bf45270 */
[----:B------:R-:W-:Y:S01]  /*9320*/  ULDC UR6, c[0x0][0x404] ;  /* 0x0001010000067ab9 */ /* 0x000fe20000000800 */
[----:B------:R-:W-:Y:S01]  /*9330*/  ULDC UR42, c[0x0][0x2e0] ;  /* 0x0000b800002a7ab9 */ /* 0x000fe20000000800 */
[----:B------:R-:W-:Y:S01]  /*9340*/  USEL UR6, UR6, 0x1, UP0 ;  /* 0x0000000106067887 */ /* 0x000fe20008000000 */
[----:B------:R-:W-:Y:S01]  /*9350*/  @UP1 ULDC UR7, c[0x0][0xdb0] ;  /* 0x00036c0000071ab9 */ /* 0x000fe20000000800 */
[----:B------:R-:W-:-:S02]  /*9360*/  UMOV UR45, UR49 ;  /* 0x00000031002d7c82 */ /* 0x000fc40008000000 */
[----:B------:R-:W-:-:S04]  /*9370*/  UIMAD UR42, UR6, UR42, URZ ;  /* 0x0000002a062a72a4 */ /* 0x000fc8000f8e023f */
[----:B------:R-:W-:Y:S01]  /*9380*/  @UP2 ULDC.64 UR10, c[0x0][0xdb8] ;  /* 0x00036e00000a2ab9 */ /* 0x000fe20000000a00 */
[----:B------:R-:W-:Y:S02]  /*9390*/  UIADD3 UR6, UR42, 0x9f, URZ ;  /* 0x0000009f2a067890 */ /* 0x000fe4000fffe03f */
[----:B--2---:R-:W-:-:S03]  /*93a0*/  ULEA UR40, UR4, UR40, 0x18 ;  /* 0x0000002804287291 */ /* 0x004fc6000f8ec03f */
[----:B------:R-:W-:Y:S01]  /*93b0*/  @UP1 ULDC UR4, c[0x0][0xdac] ;  /* 0x00036b0000041ab9 */ /* 0x000fe20000000800 */
[----:B------:R-:W-:Y:S02]  /*93c0*/  UIADD3 UR9, UR40, 0x1a400, URZ ;  /* 0x0001a40028097890 */ /* 0x000fe4000fffe03f */
[----:B------:R-:W-:Y:S02]  /*93d0*/  UIMAD.WIDE.U32 UR4, UR49, UR4, URZ ;  /* 0x00000004310472a5 */ /* 0x000fe4000f8e003f */
[----:B------:R-:W-:Y:S02]  /*93e0*/  ULOP3.LUT UP0, URZ, UR9, 0x1bf, URZ, 0xc0, !UPT ;  /* 0x000001bf093f7892 */ /* 0x000fe4000f80c03f */
[----:B------:R-:W-:Y:S02]  /*93f0*/  @UP1 USHF.R.U32.HI UR45, URZ, UR7, UR5 ;  /* 0x000000073f2d1299 */ /* 0x000fe40008011605 */
[----:B------:R-:W-:Y:S02]  /*9400*/  UIMAD.WIDE UR6, UR6, 0x66666667, URZ ;  /* 0x66666667060678a5 */ /* 0x000fe4000f8e023f */
[----:B------:R-:W-:Y:S01]  /*9410*/  UIMAD.WIDE.U32 UR4, UR45, UR10, URZ ;  /* 0x0000000a2d0472a5 */ /* 0x000fe2000f8e003f */
[----:B------:R-:W-:Y:S01]  /*9420*/  PLOP3.LUT P0, PT, PT, PT, UP0, 0x80, 0x0 ;  /* 0x000000000000781c */ /* 0x000fe20003f0f008 */
[----:B------:R-:W-:Y:S01]  /*9430*/  USHF.R.U32.HI UR41, URZ, 0x1f, UR7 ;  /* 0x0000001f3f297899 */ /* 0x000fe20008011607 */
[----:B------:R-:W-:Y:S01]  /*9440*/  UMOV UR39, UR45 ;  /* 0x0000002d00277c82 */ /* 0x000fe20008000000 */
[----:B------:R-:W-:-:S02]  /*9450*/  @UP2 USHF.R.U32.HI UR39, URZ, UR11, UR5 ;  /* 0x0000000b3f272299 */ /* 0x000fc40008011605 */
[----:B------:R-:W-:Y:S02]  /*9460*/  ULEA.HI.SX32 UR41, UR7, UR41, 0x1a ;  /* 0x0000002907297291 */ /* 0x000fe4000f8fd23f */
[----:B------:R-:W-:-:S04]  /*9470*/  UIADD3 UR38, -UR39, URZ, URZ ;  /* 0x0000003f27267290 */ /* 0x000fc8000fffe13f */
[----:B------:R-:W-:Y:S02]  /*9480*/  UIMAD UR38, UR8, UR38, UR45 ;  /* 0x00000026082672a4 */ /* 0x000fe4000f8e022d */
[----:B------:R-:W-:Y:S10]  /*9490*/  @!P0 BRA `(.L_x_35) ;  /* 0x0000000000408947 */ /* 0x000ff40003800000 */
[----:B------:R-:W-:Y:S01]  /*94a0*/  MOV R2, 0x0 ;  /* 0x0000000000027802 */ /* 0x000fe20000000f00 */
[----:B------:R-:W-:Y:S01]  /*94b0*/  ULDC.64 UR6, c[0x4][0xa0] ;  /* 0x0100280000067ab9 */ /* 0x000fe20000000a00 */
[----:B------:R-:W-:Y:S01]  /*94c0*/  ULDC.64 UR8, c[0x4][0xa8] ;  /* 0x01002a0000087ab9 */ /* 0x000fe20000000a00 */
[----:B------:R-:W-:Y:S01]  /*94d0*/  ULDC.64 UR4, c[0x4][0x8] ;  /* 0x0100020000047ab9 */ /* 0x000fe20000000a00 */
[----:B------:R-:W-:Y:S02]  /*94e0*/  IMAD.U32 R4, RZ, RZ, UR6 ;  /* 0x00000006ff047e24 */ /* 0x000fe4000f8e00ff */
[----:B------:R-:W2:Y:S01]  /*94f0*/  LDC.64 R2, c[0x4][R2] ;  /* 0x0100000002027b82 */ /* 0x000ea20000000a00 */
[----:B------:R-:W-:Y:S02]  /*9500*/  IMAD.U32 R5, RZ, RZ, UR7 ;  /* 0x00000007ff057e24 */ /* 0x000fe4000f8e00ff */
[----:B------:R-:W-:Y:S02]  /*9510*/  IMAD.U32 R6, RZ, RZ, UR8 ;  /* 0x00000008ff067e24 */ /* 0x000fe4000f8e00ff */
[----:B------:R-:W-:-:S02]  /*9520*/  IMAD.U32 R7, RZ, RZ, UR9 ;  /* 0x00000009ff077e24 */ /* 0x000fc4000f8e00ff */
[----:B------:R-:W-:Y:S02]  /*9530*/  IMAD.U32 R10, RZ, RZ, UR4 ;  /* 0x00000004ff0a7e24 */ /* 0x000fe4000f8e00ff */
[----:B------:R-:W-:Y:S02]  /*9540*/  IMAD.U32 R11, RZ, RZ, UR5 ;  /* 0x00000005ff0b7e24 */ /* 0x000fe4000f8e00ff */
[----:B------:R-:W-:Y:S02]  /*9550*/  IMAD.MOV.U32 R8, RZ, RZ, 0x70 ;  /* 0x00000070ff087424 */ /* 0x000fe400078e00ff */
[----:B------:R-:W-:Y:S02]  /*9560*/  IMAD.MOV.U32 R12, RZ, RZ, 0x1 ;  /* 0x00000001ff0c7424 */ /* 0x000fe400078e00ff */
[----:B------:R-:W-:-:S07]  /*9570*/  IMAD.MOV.U32 R13, RZ, RZ, RZ ;  /* 0x000000ffff0d7224 */ /* 0x000fce00078e00ff */
[----:B------:R-:W-:-:S07]  /*9580*/  LEPC R20, `(.L_x_35) ;  /* 0x000000001014794e */ /* 0x000fce0000000000 */
[----:B-12---:R-:W-:Y:S05]  /*9590*/  CALL.ABS.NOINC R2 ;  /* 0x0000000002007343 */ /* 0x006fea0003c00000 */
.L_x_35:
[----:B------:R-:W-:-:S06]  /*95a0*/  UIADD3 UR4, UR40, 0xa400, URZ ;  /* 0x0000a40028047890 */ /* 0x000fcc000fffe03f */
[----:B------:R-:W-:-:S05]  /*95b0*/  IMAD.U32 R16, RZ, RZ, UR4 ;  /* 0x00000004ff107e24 */ /* 0x000fca000f8e00ff */
[----:B------:R-:W-:-:S13]  /*95c0*/  LOP3.LUT P0, RZ, R16, 0x3ff, RZ, 0xc0, !PT ;  /* 0x000003ff10ff7812 */ /* 0x000fda000780c0ff */
[----:B------:R-:W-:Y:S05]  /*95d0*/  @!P0 BRA `(.L_x_36) ;  /* 0x0000000000408947 */ /* 0x000fea0003800000 */
        /* <DEDUP_REMOVED lines=16> */
.L_x_36:
[----:B------:R-:W-:-:S04]  /*96e0*/  UIADD3 UR4, UR40, 0x400, URZ ;  /* 0x0000040028047890 */ /* 0x000fc8000fffe03f */
[----:B------:R-:W-:-:S06]  /*96f0*/  ULOP3.LUT UP0, URZ, UR4, 0x9f, URZ, 0xc0, !UPT ;  /* 0x0000009f043f7892 */ /* 0x000fcc000f80c03f */
[----:B------:R-:W-:-:S13]  /*9700*/  PLOP3.LUT P0, PT, PT, PT, UP0, 0x80, 0x0 ;  /* 0x000000000000781c */ /* 0x000fda0003f0f008 */
        /* <DEDUP_REMOVED lines=17> */
.L_x_37:
        /* <DEDUP_REMOVED lines=18> */
.L_x_38:
[----:B------:R-:W-:Y:S01]  /*9940*/  ULDC.64 UR4, c[0x0][0x9f8] ;  /* 0x00027e0000047ab9 */ /* 0x000fe20000000a00 */
[----:B------:R-:W-:Y:S01]  /*9950*/  IMAD.U32 R5, RZ, RZ, UR39 ;  /* 0x00000027ff057e24 */ /* 0x000fe2000f8e00ff */
[----:B------:R-:W-:Y:S01]  /*9960*/  ISETP.NE.U32.AND P0, PT, RZ, UR4, PT ;  /* 0x00000004ff007c0c */ /* 0x000fe2000bf05070 */
[----:B------:R-:W-:Y:S01]  /*9970*/  IMAD.U32 R9, RZ, RZ, UR39 ;  /* 0x00000027ff097e24 */ /* 0x000fe2000f8e00ff */
[----:B-1----:R-:W1:Y:S01]  /*9980*/  LDC R0, c[0x0][0x428] ;  /* 0x00010a00ff007b82 */ /* 0x002e620000000800 */
[----:B------:R-:W2:Y:S01]  /*9990*/  S2R R17, SR_TID.X ;  /* 0x0000000000117919 */ /* 0x000ea20000002100 */
[----:B------:R-:W-:-:S13]  /*99a0*/  ISETP.NE.AND.EX P0, PT, RZ, UR5, PT, P0 ;  /* 0x00000005ff007c0c */ /* 0x000fda000bf05300 */
[----:B------:R-:W3:Y:S01]  /*99b0*/  @P0 LDC.64 R2, c[0x0][0x9f8] ;  /* 0x00027e00ff020b82 */ /* 0x000ee20000000a00 */
[----:B------:R-:W-:Y:S02]  /*99c0*/  IMAD R6, RZ, RZ, -UR45 ;  /* 0x8000002dff067e24 */ /* 0x000fe4000f8e02ff */
[----:B------:R-:W-:Y:S01]  /*99d0*/  IMAD.U32 R4, RZ, RZ, UR38 ;  /* 0x00000026ff047e24 */ /* 0x000fe2000f8e00ff */
[----:B--2---:R-:W-:Y:S01]  /*99e0*/  LOP3.LUT R16, R17, 0x7f, RZ, 0xc0, !PT ;  /* 0x0000007f11107812 */ /* 0x004fe200078ec0ff */
[----:B---3--:R-:W-:-:S03]  /*99f0*/  @P0 IMAD.WIDE R2, R5, 0x4, R2 ;  /* 0x0000000405020825 */ /* 0x008fc600078e0202 */
[----:B------:R-:W2:Y:S02]  /*9a00*/  LDC R5, c[0x0][0xda8] ;  /* 0x00036a00ff057b82 */ /* 0x000ea40000000800 */
[----:B------:R3:W4:Y:S01]  /*9a10*/  @P0 LDG.E R9, desc[UR50][R2.64] ;  /* 0x0000003202090981 */ /* 0x000722000c1e1900 */
[----:B-1----:R-:W-:Y:S01]  /*9a20*/  ISETP.NE.AND P0, PT, R0, 0x1, PT ;  /* 0x000000010000780c */ /* 0x002fe20003f05270 */
[----:B------:R-:W-:Y:S01]  /*9a30*/  UMOV UR36, URZ ;  /* 0x0000003f00247c82 */ /* 0x000fe20008000000 */
[----:B------:R-:W-:Y:S01]  /*9a40*/  ISETP.NE.AND P2, PT, R16, RZ, PT ;  /* 0x000000ff1000720c */ /* 0x000fe20003f45270 */
[----:B------:R-:W-:Y:S01]  /*9a50*/  UMOV UR4, 0x40 ;  /* 0x0000004000047882 */ /* 0x000fe20000000000 */
[----:B------:R-:W-:Y:S01]  /*9a60*/  UMOV UR6, UR38 ;  /* 0x0000002600067c82 */ /* 0x000fe20008000000 */
[----:B------:R-:W-:Y:S01]  /*9a70*/  UMOV UR7, UR39 ;  /* 0x0000002700077c82 */ /* 0x000fe20008000000 */
[----:B------:R-:W-:Y:S01]  /*9a80*/  UMOV UR8, 0x80 ;  /* 0x0000008000087882 */ /* 0x000fe20000000000 */
[----:B------:R-:W-:Y:S01]  /*9a90*/  UMOV UR10, UR38 ;  /* 0x00000026000a7c82 */ /* 0x000fe20008000000 */
[----:B------:R-:W-:Y:S01]  /*9aa0*/  UMOV UR11, UR39 ;  /* 0x00000027000b7c82 */ /* 0x000fe20008000000 */
[----:B---3--:R-:W1:Y:S01]  /*9ab0*/  LDC.64 R2, c[0x0][0x3f8] ;  /* 0x0000fe00ff027b82 */ /* 0x008e620000000a00 */
[----:B------:R-:W-:-:S05]  /*9ac0*/  UMOV UR14, 0xffffffff ;  /* 0xffffffff000e7882 */ /* 0x000fca0000000000 */
[----:B------:R-:W-:Y:S02]  /*9ad0*/  VOTEU.ALL UP1, P2 ;  /* 0x00000000003f7886 */ /* 0x000fe40001020000 */
[----:B------:R-:W3:Y:S01]  /*9ae0*/  @P0 LDC R0, c[0x0][0x42c] ;  /* 0x00010b00ff000b82 */ /* 0x000ee20000000800 */
[----:B--2---:R-:W-:Y:S02]  /*9af0*/  IMAD R6, R5, R6, UR49 ;  /* 0x0000003105067e24 */ /* 0x004fe4000f8e0206 */
[----:B------:R-:W-:Y:S02]  /*9b00*/  @!UP1 UIADD3 UR12, UP0, UR52, 0x270, URZ ;  /* 0x00000270340c9890 */ /* 0x000fe4000ff1e03f */
[----:B------:R-:W-:-:S03]  /*9b10*/  IMAD.SHL.U32 R6, R6, 0x80, RZ ;  /* 0x0000008006067824 */ /* 0x000fc600078e00ff */
[----:B------:R-:W2:Y:S01]  /*9b20*/  @P0 LDC R5, c[0x0][0x430] ;  /* 0x00010c00ff050b82 */ /* 0x000ea20000000800 */
[----:B------:R-:W-:Y:S01]  /*9b30*/  @!UP1 UIADD3.X UR13, URZ, UR53, URZ, UP0, !UPT ;  /* 0x000000353f0d9290 */ /* 0x000fe200087fe43f */
[----:B------:R-:W-:Y:S02]  /*9b40*/  R2UR UR37, R6 ;  /* 0x00000000062572ca */ /* 0x000fe400000e0000 */
[----:B-1----:R-:W-:-:S04]  /*9b50*/  ISETP.NE.U32.AND P1, PT, R2, RZ, PT ;  /* 0x000000ff0200720c */ /* 0x002fc80003f25070 */
[----:B------:R-:W-:Y:S01]  /*9b60*/  ISETP.NE.AND.EX P1, PT, R3, RZ, PT, P1 ;  /* 0x000000ff0300720c */ /* 0x000fe20003f25310 */
[----:B---3--:R-:W-:-:S06]  /*9b70*/  @P0 IMAD.HI.U32 R0, R0, UR38, RZ ;  /* 0x0000002600000c27 */ /* 0x008fcc000f8e00ff */
[----:B------:R-:W-:Y:S01]  /*9b80*/  UMOV UR5, UR37 ;  /* 0x0000002500057c82 */ /* 0x000fe20008000000 */
[----:B------:R-:W-:Y:S01]  /*9b90*/  UMOV UR9, UR37 ;  /* 0x0000002500097c82 */ /* 0x000fe20008000000 */
[----:B------:R1:W-:Y:S01]  /*9ba0*/  @!UP1 UTMAPF.L2.4D [UR36], [UR12] ;  /* 0x000000240c0095b8 */ /* 0x0003e20008018000 */
[----:B--2---:R-:W-:Y:S01]  /*9bb0*/  @P0 SHF.R.U32.HI R4, RZ, R5, R0 ;  /* 0x00000005ff040219 */ /* 0x004fe20000011600 */
[----:B------:R1:W-:Y:S01]  /*9bc0*/  @!UP1 UTMAPF.L2.4D [UR4], [UR12] ;  /* 0x000000040c0095b8 */ /* 0x0003e20008018000 */
[----:B------:R1:W-:Y:S01]  /*9bd0*/  @!UP1 UTMAPF.L2.4D [UR8], [UR12] ;  /* 0x000000080c0095b8 */ /* 0x0003e20008018000 */
[----:B----4-:R-:W-:Y:S01]  /*9be0*/  SHF.R.S32.HI R10, RZ, 0x1f, R9 ;  /* 0x0000001fff0a7819 */ /* 0x010fe20000011409 */
[----:B------:R-:W-:Y:S01]  /*9bf0*/  STL [R1+0x10], R9 ;  /* 0x0000100901007387 */ /* 0x000fe20000100800 */
[----:B------:R-:W-:-:S03]  /*9c00*/  SEL R0, R9, RZ, !P1 ;  /* 0x000000ff09007207 */ /* 0x000fc60004800000 */
[----:B------:R2:W-:Y:S04]  /*9c10*/  STL [R1+0x8], R4 ;  /* 0x0000080401007387 */ /* 0x0005e80000100800 */
[----:B------:R1:W-:Y:S01]  /*9c20*/  STL [R1+0x14], R10 ;  /* 0x0000140a01007387 */ /* 0x0003e20000100800 */
[----:B--2---:R-:W-:-:S04]  /*9c30*/  SHF.R.U32.HI R4, RZ, 0x5, R17 ;  /* 0x00000005ff047819 */ /* 0x004fc80000011611 */
[----:B------:R-:W-:Y:S01]  /*9c40*/  LOP3.LUT R4, R4, 0x3, RZ, 0xc0, !PT ;  /* 0x0000000304047812 */ /* 0x000fe200078ec0ff */
[----:B-1----:R-:W-:Y:S06]  /*9c50*/  BRA.DIV UR14, `(.L_x_39) ;  /* 0x000000260e607947 */ /* 0x002fec000b800000 */
[----:B------:R1:W2:Y:S02]  /*9c60*/  SHFL.IDX PT, R14, R4, RZ, 0x1f ;  /* 0x00001fff040e7589 */ /* 0x0002a400000e0000 */
.L_x_94:
[----:B--2---:R-:W-:Y:S02]  /*9c70*/  ISETP.NE.AND P0, PT, R14, RZ, PT ;  /* 0x000000ff0e00720c */ /* 0x004fe40003f05270 */
[----:B------:R-:W-:-:S11]  /*9c80*/  PLOP3.LUT P6, PT, PT, PT, PT, 0x8, 0x0 ;  /* 0x000000000000781c */ /* 0x000fd60003fce170 */
[----:B------:R-:W-:Y:S05]  /*9c90*/  @P0 BRA `(.L_x_40) ;  /* 0x0000000400f80947 */ /* 0x000fea0003800000 */
[----:B------:R-:W-:-:S06]  /*9ca0*/  UIADD3 UR4, UR41, -0x1, URZ ;  /* 0xffffffff29047890 */ /* 0x000fcc000fffe03f */
[----:B------:R-:W-:Y:S01]  /*9cb0*/  IMAD.U32 R7, RZ, RZ, UR4 ;  /* 0x00000004ff077e24 */ /* 0x000fe2000f8e00ff */
[----:B------:R-:W-:-:S03]  /*9cc0*/  UMOV UR4, 0xffffffff ;  /* 0xffffffff00047882 */ /* 0x000fc60000000000 */
[----:B------:R-:W-:Y:S05]  /*9cd0*/  BRA.DIV UR4, `(.L_x_41) ;  /* 0x0000002604607947 */ /* 0x000fea000b800000 */
[----:B------:R-:W-:-:S13]  /*9ce0*/  ELECT P6, URZ, PT ;  /* 0x00000000003f782f */ /* 0x000fda00038c0000 */
.L_x_97:
[----:B------:R-:W-:Y:S05]  /*9cf0*/  @!P6 BRA `(.L_x_42) ;  /* 0x000000040064e947 */ /* 0x000fea0003800000 */
[----:B------:R-:W-:Y:S01]  /*9d00*/  IMAD.MOV.U32 R0, RZ, RZ, R9 ;  /* 0x000000ffff007224 */ /* 0x000fe200078e0009 */
[----:B------:R-:W-:Y:S06]  /*9d10*/  @!P1 BRA `(.L_x_43) ;  /* 0x0000000000449947 */ /* 0x000fec0003800000 */
[----:B------:R-:W2:Y:S01]  /*9d20*/  LDC R8, c[0x0][0x41c] ;  /* 0x00010700ff087b82 */ /* 0x000ea20000000800 */
[----:B------:R-:W-:Y:S01]  /*9d30*/  ULDC.64 UR4, c[0x0][0x408] ;  /* 0x0001020000047ab9 */ /* 0x000fe20000000a00 */
[----:B--2---:R-:W-:-:S13]  /*9d40*/  ISETP.NE.AND P0, PT, R8, 0x1, PT ;  /* 0x000000010800780c */ /* 0x004fda0003f05270 */
[----:B-1----:R-:W1:Y:S02]  /*9d50*/  @P0 LDC.64 R4, c[0x0][0x420] ;  /* 0x00010800ff040b82 */ /* 0x002e640000000a00 */
[----:B-1----:R-:W-:-:S04]  /*9d60*/  @P0 IMAD.HI.U32 R0, R7, R4, RZ ;  /* 0x0000000407000227 */ /* 0x002fc800078e00ff */
[----:B------:R-:W-:Y:S01]  /*9d70*/  IMAD.MOV.U32 R4, RZ, RZ, R7 ;  /* 0x000000ffff047224 */ /* 0x000fe200078e0007 */
[----:B------:R-:W-:-:S04]  /*9d80*/  @P0 SHF.R.U32.HI R4, RZ, R5, R0 ;  /* 0x00000005ff040219 */ /* 0x000fc80000011600 */
[--C-:B------:R-:W-:Y:S01]  /*9d90*/  SHF.R.S32.HI R5, RZ, 0x1f, R4.reuse ;  /* 0x0000001fff057819 */ /* 0x100fe20000011404 */
[----:B------:R-:W-:-:S04]  /*9da0*/  IMAD.MOV R0, RZ, RZ, -R4 ;  /* 0x000000ffff007224 */ /* 0x000fc800078e0a04 */
[----:B------:R-:W-:Y:S02]  /*9db0*/  IMAD R7, R8, R0, R7 ;  /* 0x0000000008077224 */ /* 0x000fe400078e0207 */
[----:B------:R-:W-:Y:S02]  /*9dc0*/  IMAD R0, R10, UR4, RZ ;  /* 0x000000040a007c24 */ /* 0x000fe4000f8e02ff */
[----:B------:R-:W-:-:S04]  /*9dd0*/  IMAD.WIDE.U32 R4, R9, UR4, R4 ;  /* 0x0000000409047c25 */ /* 0x000fc8000f8e0004 */
[----:B------:R-:W-:Y:S01]  /*9de0*/  IMAD R9, R9, UR5, R0 ;  /* 0x0000000509097c24 */ /* 0x000fe2000f8e0200 */
[----:B------:R-:W-:-:S03]  /*9df0*/  LEA R2, P0, R4, R2, 0x2 ;  /* 0x0000000204027211 */ /* 0x000fc600078010ff */
[----:B------:R-:W-:-:S05]  /*9e00*/  IMAD.IADD R0, R5, 0x1, R9 ;  /* 0x0000000105007824 */ /* 0x000fca00078e0209 */
[----:B------:R-:W-:-:S05]  /*9e10*/  LEA.HI.X R3, R4, R3, R0, 0x2, P0 ;  /* 0x0000000304037211 */ /* 0x000fca00000f1400 */
[----:B------:R2:W5:Y:S02]  /*9e20*/  LDG.E R0, desc[UR50][R2.64] ;  /* 0x0000003202007981 */ /* 0x000564000c1e1900 */
.L_x_43:
[----:B--2---:R-:W2:Y:S04]  /*9e30*/  LDL R3, [R1] ;  /* 0x0000000001037983 */ /* 0x004ea80000100800 */
[----:B------:R-:W3:Y:S01]  /*9e40*/  LDL R2, [R1+0xc] ;  /* 0x00000c0001027983 */ /* 0x000ee20000100800 */
[----:B------:R-:W-:Y:S02]  /*9e50*/  ISETP.NE.AND P0, PT, R16, RZ, PT ;  /* 0x000000ff1000720c */ /* 0x000fe40003f05270 */
[----:B--2---:R-:W-:Y:S02]  /*9e60*/  LEA R5, R3, UR40, 0x3 ;  /* 0x0000002803057c11 */ /* 0x004fe4000f8e18ff */
[----:B---3--:R-:W-:-:S04]  /*9e70*/  SHF.L.U32 R2, R2, 0x1f, RZ ;  /* 0x0000001f02027819 */ /* 0x008fc800000006ff */
[----:B------:R-:W2:Y:S02]  /*9e80*/  SYNCS.PHASECHK.TRANS64.TRYWAIT P3, [R5+URZ+0x29880], R2 ;  /* 0x02988002050075a7 */ /* 0x000ea4000806017f */
[----:B--2---:R-:W-:Y:S05]  /*9e90*/  @!P3 BRA `(.L_x_44) ;  /* 0x000000240010b947 */ /* 0x004fea0003800000 */
.L_x_98:
[----:B------:R-:W-:Y:S05]  /*9ea0*/  @P0 BRA `(.L_x_45) ;  /* 0x00000000001c0947 */ /* 0x000fea0003800000 */
[----:B------:R-:W1:Y:S02]  /*9eb0*/  S2R R3, SR_TID.X ;  /* 0x0000000000037919 */ /* 0x000e640000002100 */
[----:B-1----:R-:W-:Y:S01]  /*9ec0*/  LOP3.LUT R4, R3, 0x1f, RZ, 0xc0, !PT ;  /* 0x0000001f03047812 */ /* 0x002fe200078ec0ff */
[----:B------:R-:W-:-:S03]  /*9ed0*/  IMAD.MOV.U32 R3, RZ, RZ, 0x5000 ;  /* 0x00005000ff037424 */ /* 0x000fc600078e00ff */
[----:B------:R-:W-:Y:S01]  /*9ee0*/  ISETP.NE.AND P3, PT, R4, RZ, PT ;  /* 0x000000ff0400720c */ /* 0x000fe20003f65270 */
[----:B------:R3:W-:-:S12]  /*9ef0*/  SYNCS.ARRIVE.TRANS64 RZ, [R5+URZ+0x29870], R3 ;  /* 0x0298700305ff79a7 */ /* 0x0007d8000800003f */
[----:B---3--:R-:W-:Y:S05]  /*9f00*/  @!P3 BRA `(.L_x_45) ;  /* 0x000000000004b947 */ /* 0x008fea0003800000 */
[----:B------:R-:W-:Y:S01]  /*9f10*/  BPT.TRAP 0x1 ;  /* 0x000000040000795c */ /* 0x000fe20000300000 */
.L_x_45:
[----:B-1----:R-:W3:Y:S04]  /*9f20*/  LDL R4, [R1] ;  /* 0x0000000001047983 */ /* 0x002ee80000100800 */
[----:B------:R-:W4:Y:S01]  /*9f30*/  LDL R3, [R1+0x8] ;  /* 0x0000080001037983 */ /* 0x000f220000100800 */
[----:B------:R-:W-:Y:S01]  /*9f40*/  R2UR UR9, R5 ;  /* 0x00000000050972ca */ /* 0x000fe200000e0000 */
[----:B------:R-:W-:Y:S01]  /*9f50*/  IMAD R7, R7, 0xa0, RZ ;  /* 0x000000a007077824 */ /* 0x000fe200078e02ff */
[----:B-----5:R-:W-:Y:S01]  /*9f60*/  R2UR UR13, R0 ;  /* 0x00000000000d72ca */ /* 0x020fe200000e0000 */
[----:B------:R-:W-:Y:S01]  /*9f70*/  UIADD3 UR4, UP0, UR52, 0x470, URZ ;  /* 0x0000047034047890 */ /* 0x000fe2000ff1e03f */
[----:B------:R-:W-:Y:S02]  /*9f80*/  UMOV UR6, 0x0 ;  /* 0x0000000000067882 */ /* 0x000fe40000000000 */
[----:B------:R-:W-:Y:S01]  /*9f90*/  R2UR UR11, R7 ;  /* 0x00000000070b72ca */ /* 0x000fe200000e0000 */
[----:B------:R-:W-:Y:S01]  /*9fa0*/  UIADD3.X UR5, URZ, UR53, URZ, UP0, !UPT ;  /* 0x000000353f057290 */ /* 0x000fe200087fe43f */
[----:B------:R-:W-:Y:S01]  /*9fb0*/  UMOV UR7, 0x14f00000 ;  /* 0x14f0000000077882 */ /* 0x000fe20000000000 */
[----:B------:R-:W-:-:S04]  /*9fc0*/  UMOV UR10, URZ ;  /* 0x0000003f000a7c82 */ /* 0x000fc80008000000 */
[----:B------:R-:W-:Y:S01]  /*9fd0*/  UIADD3 UR9, UR9, 0x29870, URZ ;  /* 0x0002987009097890 */ /* 0x000fe2000fffe03f */
[----:B---3--:R-:W-:Y:S02]  /*9fe0*/  R2UR UR8, R4 ;  /* 0x00000000040872ca */ /* 0x008fe400000e0000 */
[----:B----4-:R-:W-:-:S11]  /*9ff0*/  R2UR UR12, R3 ;  /* 0x00000000030c72ca */ /* 0x010fd600000e0000 */
[----:B------:R-:W-:-:S04]  /*a000*/  UIMAD UR8, UR8, 0x5000, UR40 ;  /* 0x00005000080878a4 */ /* 0x000fc8000f8e0228 */
[----:B------:R-:W-:-:S09]  /*a010*/  UIADD3 UR8, UR8, 0xa400, URZ ;  /* 0x0000a40008087890 */ /* 0x000fd2000fffe03f */
[----:B------:R1:W-:Y:S01]  /*a020*/  UTMALDG.4D [UR8], [UR4], desc[UR6] ;  /* 0x00000608040075b4 */ /* 0x0003e20008019000 */
[----:B------:R-:W3:Y:S02]  /*a030*/  SYNCS.PHASECHK.TRANS64.TRYWAIT P3, [R5+URZ+0x29840], R2 ;  /* 0x02984002050075a7 */ /* 0x000ee4000806017f */
[----:B-1-3--:R-:W-:Y:S05]  /*a040*/  @!P3 BRA `(.L_x_46) ;  /* 0x0000002000b8b947 */ /* 0x00afea0003800000 */
.L_x_99:
[----:B------:R-:W-:Y:S05]  /*a050*/  @P0 BRA `(.L_x_47) ;  /* 0x00000000001c0947 */ /* 0x000fea0003800000 */
[----:B------:R-:W3:Y:S01]  /*a060*/  S2R R3, SR_TID.X ;  /* 0x0000000000037919 */ /* 0x000ee20000002100 */
[----:B-12---:R-:W-:-:S04]  /*a070*/  IMAD.MOV.U32 R2, RZ, RZ, 0x7800 ;  /* 0x00007800ff027424 */ /* 0x006fc800078e00ff */
[----:B------:R4:W-:Y:S01]  /*a080*/  SYNCS.ARRIVE.TRANS64 RZ, [R5+URZ+0x29830], R2 ;  /* 0x0298300205ff79a7 */ /* 0x0009e2000800003f */
[----:B---3--:R-:W-:-:S04]  /*a090*/  LOP3.LUT R3, R3, 0x1f, RZ, 0xc0, !PT ;  /* 0x0000001f03037812 */ /* 0x008fc800078ec0ff */
[----:B------:R-:W-:-:S13]  /*a0a0*/  ISETP.NE.AND P0, PT, R3, RZ, PT ;  /* 0x000000ff0300720c */ /* 0x000fda0003f05270 */
[----:B----4-:R-:W-:Y:S05]  /*a0b0*/  @!P0 BRA `(.L_x_47) ;  /* 0x0000000000048947 */ /* 0x010fea0003800000 */
[----:B------:R-:W-:Y:S01]  /*a0c0*/  BPT.TRAP 0x1 ;  /* 0x000000040000795c */ /* 0x000fe20000300000 */
.L_x_47:
[----:B------:R-:W3:Y:S04]  /*a0d0*/  LDL R3, [R1] ;  /* 0x0000000001037983 */ /* 0x000ee80000100800 */
[----:B-12---:R-:W2:Y:S01]  /*a0e0*/  LDL R2, [R1+0x8] ;  /* 0x0000080001027983 */ /* 0x006ea20000100800 */
[----:B------:R-:W-:Y:S01]  /*a0f0*/  R2UR UR9, R5 ;  /* 0x00000000050972ca */ /* 0x000fe200000e0000 */
[----:B------:R-:W-:Y:S01]  /*a100*/  UIADD3 UR4, UP0, UR52, 0x370, URZ ;  /* 0x0000037034047890 */ /* 0x000fe2000ff1e03f */
[----:B------:R-:W-:Y:S01]  /*a110*/  R2UR UR11, R7 ;  /* 0x00000000070b72ca */ /* 0x000fe200000e0000 */
[----:B------:R-:W-:Y:S01]  /*a120*/  UMOV UR10, URZ ;  /* 0x0000003f000a7c82 */ /* 0x000fe20008000000 */
[----:B------:R-:W-:Y:S01]  /*a130*/  R2UR UR13, R0 ;  /* 0x00000000000d72ca */ /* 0x000fe200000e0000 */
[----:B------:R-:W-:Y:S01]  /*a140*/  UIADD3.X UR5, URZ, UR53, URZ, UP0, !UPT ;  /* 0x000000353f057290 */ /* 0x000fe200087fe43f */
[----:B------:R-:W-:Y:S01]  /*a150*/  UMOV UR6, 0x0 ;  /* 0x0000000000067882 */ /* 0x000fe20000000000 */
[----:B------:R-:W-:Y:S01]  /*a160*/  UMOV UR7, 0x14f00000 ;  /* 0x14f0000000077882 */ /* 0x000fe20000000000 */
[----:B------:R-:W-:-:S05]  /*a170*/  UMOV UR16, 0x40 ;  /* 0x0000004000107882 */ /* 0x000fca0000000000 */
[----:B------:R-:W-:Y:S01]  /*a180*/  UIADD3 UR9, UR9, 0x29830, URZ ;  /* 0x0002983009097890 */ /* 0x000fe2000fffe03f */
[----:B---3--:R-:W-:Y:S02]  /*a190*/  R2UR UR8, R3 ;  /* 0x00000000030872ca */ /* 0x008fe400000e0000 */
[----:B--2---:R-:W-:-:S11]  /*a1a0*/  R2UR UR12, R2 ;  /* 0x00000000020c72ca */ /* 0x004fd600000e0000 */
[----:B------:R-:W-:-:S04]  /*a1b0*/  UIMAD UR8, UR8, 0x7800, UR40 ;  /* 0x00007800080878a4 */ /* 0x000fc8000f8e0228 */
[----:B------:R-:W-:Y:S02]  /*a1c0*/  UIADD3 UR14, UR8, 0x1a400, URZ ;  /* 0x0001a400080e7890 */ /* 0x000fe4000fffe03f */
[----:B------:R-:W-:Y:S02]  /*a1d0*/  UIADD3 UR15, UR8, 0x1cc00, URZ ;  /* 0x0001cc00080f7890 */ /* 0x000fe4000fffe03f */
[----:B------:R-:W-:-:S03]  /*a1e0*/  UIADD3 UR17, UR8, 0x1f400, URZ ;  /* 0x0001f40008117890 */ /* 0x000fc6000fffe03f */
[----:B------:R-:W-:Y:S01]  /*a1f0*/  UMOV UR8, UR14 ;  /* 0x0000000e00087c82 */ /* 0x000fe20008000000 */
[----:B------:R-:W-:Y:S01]  /*a200*/  UMOV UR14, 0x80 ;  /* 0x00000080000e7882 */ /* 0x000fe20000000000 */
[----:B------:R1:W-:Y:S02]  /*a210*/  UTMALDG.4D [UR8], [UR4], desc[UR6] ;  /* 0x00000608040075b4 */ /* 0x0003e40008019000 */
[----:B-1----:R-:W-:Y:S01]  /*a220*/  UMOV UR8, UR15 ;  /* 0x0000000f00087c82 */ /* 0x002fe20008000000 */
[----:B------:R-:W-:Y:S02]  /*a230*/  UMOV UR10, UR16 ;  /* 0x00000010000a7c82 */ /* 0x000fe40008000000 */
[----:B------:R1:W-:Y:S02]  /*a240*/  UTMALDG.4D [UR8], [UR4], desc[UR6] ;  /* 0x00000608040075b4 */ /* 0x0003e40008019000 */
[----:B-1----:R-:W-:Y:S01]  /*a250*/  UMOV UR8, UR17 ;  /* 0x0000001100087c82 */ /* 0x002fe20008000000 */
[----:B------:R-:W-:-:S02]  /*a260*/  UMOV UR10, UR14 ;  /* 0x0000000e000a7c82 */ /* 0x000fc40008000000 */
[----:B------:R2:W-:Y:S02]  /*a270*/  UTMALDG.4D [UR8], [UR4], desc[UR6] ;  /* 0x00000608040075b4 */ /* 0x0005e40008019000 */
[----:B--2---:R-:W-:Y:S01]  /*a280*/  NOP ;  /* 0x0000000000007918 */ /* 0x004fe20000000000 */
.L_x_42:
[----:B------:R-:W-:Y:S05]  /*a290*/  WARPSYNC.ALL ;  /* 0x0000000000007948 */ /* 0x000fea0003800000 */
[----:B------:R-:W-:Y:S01]  /*a2a0*/  ELECT P0, URZ, PT ;  /* 0x00000000003f782f */ /* 0x000fe20003800000 */
[----:B------:R-:W-:Y:S01]  /*a2b0*/  BAR.SYNC.DEFER_BLOCKING 0x8, 0x120 ;  /* 0x0204800000007b1d */ /* 0x000fe20000010000 */
[----:B------:R-:W-:Y:S02]  /*a2c0*/  UIADD3 UR4, UP0, UR52, 0x270, URZ ;  /* 0x0000027034047890 */ /* 0x000fe4000ff1e03f */
[----:B------:R-:W-:Y:S02]  /*a2d0*/  UIADD3 UR8, UR40, 0x14400, URZ ;  /* 0x0001440028087890 */ /* 0x000fe4000fffe03f */
[----:B------:R-:W-:-:S02]  /*a2e0*/  UIADD3 UR9, UR40, 0x29800, URZ ;  /* 0x0002980028097890 */ /* 0x000fc4000fffe03f */
[----:B------:R-:W-:Y:S02]  /*a2f0*/  UIADD3.X UR5, URZ, UR53, URZ, UP0, !UPT ;  /* 0x000000353f057290 */ /* 0x000fe400087fe43f */
[----:B------:R-:W-:Y:S02]  /*a300*/  UIADD3 UR24, UR40, 0x16400, URZ ;  /* 0x0001640028187890 */ /* 0x000fe4000fffe03f */
[----:B------:R-:W-:Y:S01]  /*a310*/  UIADD3 UR16, UR40, 0x18400, URZ ;  /* 0x0001840028107890 */ /* 0x000fe2000fffe03f */
[C---:B------:R-:W-:Y:S01]  /*a320*/  @P0 R2UR UR11, R6.reuse ;  /* 0x00000000060b02ca */ /* 0x040fe200000e0000 */
[----:B------:R-:W-:Y:S01]  /*a330*/  @P0 IMAD.MOV.U32 R2, RZ, RZ, 0x6000 ;  /* 0x00006000ff020424 */ /* 0x000fe200078e00ff */
[C---:B------:R-:W-:Y:S01]  /*a340*/  @P0 R2UR UR27, R6.reuse ;  /* 0x00000000061b02ca */ /* 0x040fe200000e0000 */
[----:B------:R-:W-:Y:S01]  /*a350*/  UMOV UR6, 0x0 ;  /* 0x0000000000067882 */ /* 0x000fe20000000000 */
[----:B------:R-:W-:Y:S01]  /*a360*/  @P0 R2UR UR19, R6 ;  /* 0x00000000061302ca */ /* 0x000fe200000e0000 */
[----:B------:R-:W-:Y:S01]  /*a370*/  UMOV UR7, 0x12f00000 ;  /* 0x12f0000000077882 */ /* 0x000fe20000000000 */
[----:B------:R-:W-:Y:S01]  /*a380*/  UMOV UR10, URZ ;  /* 0x0000003f000a7c82 */ /* 0x000fe20008000000 */
[----:B------:R-:W-:Y:S01]  /*a390*/  UMOV UR12, UR38 ;  /* 0x00000026000c7c82 */ /* 0x000fe20008000000 */
[----:B------:R-:W-:Y:S01]  /*a3a0*/  UMOV UR13, UR39 ;  /* 0x00000027000d7c82 */ /* 0x000fe20008000000 */
[----:B------:R-:W-:Y:S01]  /*a3b0*/  UMOV UR26, 0x40 ;  /* 0x00000040001a7882 */ /* 0x000fe20000000000 */
[----:B------:R-:W-:Y:S01]  /*a3c0*/  UMOV UR28, UR38 ;  /* 0x00000026001c7c82 */ /* 0x000fe20008000000 */
[----:B------:R-:W-:Y:S01]  /*a3d0*/  UMOV UR29, UR39 ;  /* 0x00000027001d7c82 */ /* 0x000fe20008000000 */
[----:B------:R2:W-:Y:S01]  /*a3e0*/  @P0 SYNCS.ARRIVE.TRANS64 RZ, [UR40+0x29800], R2 ;  /* 0x02980002ffff09a7 */ /* 0x0005e20008000028 */
[----:B------:R-:W-:Y:S01]  /*a3f0*/  UMOV UR25, UR9 ;  /* 0x0000000900197c82 */ /* 0x000fe20008000000 */
[----:B------:R-:W-:Y:S01]  /*a400*/  UMOV UR18, 0x80 ;  /* 0x0000008000127882 */ /* 0x000fe20000000000 */
[----:B------:R-:W-:Y:S01]  /*a410*/  UMOV UR20, UR38 ;  /* 0x0000002600147c82 */ /* 0x000fe20008000000 */
[----:B------:R-:W-:Y:S01]  /*a420*/  UMOV UR21, UR39 ;  /* 0x0000002700157c82 */ /* 0x000fe20008000000 */
[----:B------:R2:W-:Y:S01]  /*a430*/  UTMALDG.4D [UR8], [UR4], desc[UR6] ;  /* 0x00000608040075b4 */ /* 0x0005e20008019000 */
[----:B------:R-:W-:Y:S01]  /*a440*/  UMOV UR17, UR9 ;  /* 0x0000000900117c82 */ /* 0x000fe20008000000 */
[----:B------:R2:W-:Y:S01]  /*a450*/  UTMALDG.4D [UR24], [UR4], desc[UR6] ;  /* 0x00000618040075b4 */ /* 0x0005e20008019000 */
[----:B------:R2:W-:Y:S02]  /*a460*/  UTMALDG.4D [UR16], [UR4], desc[UR6] ;  /* 0x00000610040075b4 */ /* 0x0005e40008019000 */
[----:B--2---:R-:W-:Y:S01]  /*a470*/  NOP ;  /* 0x0000000000007918 */ /* 0x004fe20000000000 */
.L_x_40:
[----:B------:R-:W-:-:S06]  /*a480*/  ULOP3.LUT UR4, UR47, 0x1, URZ, 0xc, !UPT ;  /* 0x000000012f047892 */ /* 0x000fcc000f8e0c3f */
[----:B------:R-:W-:-:S05]  /*a490*/  IMAD.U32 R2, RZ, RZ, UR4 ;  /* 0x00000004ff027e24 */ /* 0x000fca000f8e00ff */
[----:B------:R-:W-:-:S04]  /*a4a0*/  SHF.L.U32 R2, R2, 0x1f, RZ ;  /* 0x0000001f02027819 */ /* 0x000fc800000006ff */
[----:B------:R-:W2:Y:S02]  /*a4b0*/  SYNCS.PHASECHK.TRANS64.TRYWAIT P0, [UR40+0x29820], R2 ;  /* 0x02982002ff0075a7 */ /* 0x000ea40008000168 */
[----:B--2---:R-:W-:Y:S05]  /*a4c0*/  @!P0 BRA `(.L_x_48) ;  /* 0x0000001c00ac8947 */ /* 0x004fea0003800000 */
.L_x_100:
[----:B------:R-:W-:-:S06]  /*a4d0*/  UISETP.GE.AND UP0, UPT, UR42, 0xa1, UPT ;  /* 0x000000a12a00788c */ /* 0x000fcc000bf06270 */
[----:B------:R-:W-:-:S13]  /*a4e0*/  PLOP3.LUT P0, PT, PT, PT, UP0, 0x80, 0x0 ;  /* 0x000000000000781c */ /* 0x000fda0003f0f008 */
[----:B------:R-:W-:Y:S05]  /*a4f0*/  @!P0 BRA `(.L_x_49) ;  /* 0x0000001000008947 */ /* 0x000fea0003800000 */
[----:B------:R3:W5:Y:S01]  /*a500*/  LDL.LU R7, [R1+0xc] ;  /* 0x00000c0001077983 */ /* 0x0007620000300800 */
[----:B------:R-:W-:-:S03]  /*a510*/  UIADD3 UR4, UR41, -0x2, URZ ;  /* 0xfffffffe29047890 */ /* 0x000fc6000fffe03f */
[----:B------:R3:W5:Y:S03]  /*a520*/  LDL.LU R6, [R1] ;  /* 0x0000000001067983 */ /* 0x0007660000300800 */
[----:B------:R-:W-:-:S07]  /*a530*/  IMAD.U32 R20, RZ, RZ, UR4 ;  /* 0x00000004ff147e24 */ /* 0x000fce000f8e00ff */
.L_x_71:
[----:B--2-45:R-:W-:Y:S01]  /*a540*/  VIADD R2, R6, 0x1 ;  /* 0x0000000106027836 */ /* 0x034fe20000000000 */
[----:B------:R-:W-:Y:S04]  /*a550*/  BSSY B0, `(.L_x_50) ;  /* 0x000008e000007945 */ /* 0x000fe80003800000 */
[----:B------:R-:W-:-:S04]  /*a560*/  ISETP.NE.AND P0, PT, R2, 0x2, PT ;  /* 0x000000020200780c */ /* 0x000fc80003f05270 */
[----:B-1----:R-:W-:Y:S02]  /*a570*/  SEL R4, RZ, 0x1, P0 ;  /* 0x00000001ff047807 */ /* 0x002fe40000000000 */
[----:B------:R-:W-:Y:S02]  /*a580*/  SEL R9, R2, RZ, P0 ;  /* 0x000000ff02097207 */ /* 0x000fe40000000000 */
[----:B------:R-:W-:-:S05]  /*a590*/  LOP3.LUT R10, R7, R4, RZ, 0x3c, !PT ;  /* 0x00000004070a7212 */ /* 0x000fca00078e3cff */
[----:B------:R1:W-:Y:S04]  /*a5a0*/  STL [R1+0xc], R10 ;  /* 0x00000c0a01007387 */ /* 0x0003e80000100800 */
[----:B------:R1:W-:Y:S01]  /*a5b0*/  STL [R1], R9 ;  /* 0x0000000901007387 */ /* 0x0003e20000100800 */
[----:B------:R-:W-:Y:S05]  /*a5c0*/  @!P6 BRA `(.L_x_51) ;  /* 0x000000080018e947 */ /* 0x000fea0003800000 */
[----:B------:R-:W-:Y:S01]  /*a5d0*/  IMAD.MOV.U32 R8, RZ, RZ, R20 ;  /* 0x000000ffff087224 */ /* 0x000fe200078e0014 */
[----:B------:R-:W-:Y:S06]  /*a5e0*/  @!P1 BRA `(.L_x_52) ;  /* 0x0000000000509947 */ /* 0x000fec0003800000 */
[----:B------:R-:W2:Y:S01]  /*a5f0*/  LDL R5, [R1+0x14] ;  /* 0x0000140001057983 */ /* 0x000ea20000100800 */
[----:B------:R-:W4:Y:S01]  /*a600*/  LDC R8, c[0x0][0x41c] ;  /* 0x00010700ff087b82 */ /* 0x000f220000000800 */
[----:B------:R-:W-:Y:S02]  /*a610*/  ULDC.64 UR4, c[0x0][0x408] ;  /* 0x0001020000047ab9 */ /* 0x000fe40000000a00 */
[----:B------:R-:W3:Y:S01]  /*a620*/  LDL R11, [R1+0x10] ;  /* 0x00001000010b7983 */ /* 0x000ee20000100800 */
[----:B----4-:R-:W-:-:S13]  /*a630*/  ISETP.NE.AND P0, PT, R8, 0x1, PT ;  /* 0x000000010800780c */ /* 0x010fda0003f05270 */
[----:B------:R-:W4:Y:S02]  /*a640*/  @P0 LDC.64 R2, c[0x0][0x420] ;  /* 0x00010800ff020b82 */ /* 0x000f240000000a00 */
[----:B----4-:R-:W-:-:S04]  /*a650*/  @P0 IMAD.HI.U32 R0, R20, R2, RZ ;  /* 0x0000000214000227 */ /* 0x010fc800078e00ff */
[----:B------:R-:W-:Y:S01]  /*a660*/  IMAD.MOV.U32 R2, RZ, RZ, R20 ;  /* 0x000000ffff027224 */ /* 0x000fe200078e0014 */
[----:B------:R-:W-:-:S05]  /*a670*/  @P0 SHF.R.U32.HI R2, RZ, R3, R0 ;  /* 0x00000003ff020219 */ /* 0x000fca0000011600 */
[----:B------:R-:W-:-:S04]  /*a680*/  IMAD.MOV R3, RZ, RZ, -R2 ;  /* 0x000000ffff037224 */ /* 0x000fc800078e0a02 */
[----:B------:R-:W-:Y:S01]  /*a690*/  IMAD R8, R8, R3, R20 ;  /* 0x0000000308087224 */ /* 0x000fe200078e0214 */
[----:B------:R-:W-:Y:S01]  /*a6a0*/  SHF.R.S32.HI R3, RZ, 0x1f, R2 ;  /* 0x0000001fff037819 */ /* 0x000fe20000011402 */
[----:B--2---:R-:W-:-:S04]  /*a6b0*/  IMAD R0, R5, UR4, RZ ;  /* 0x0000000405007c24 */ /* 0x004fc8000f8e02ff */
[C---:B---3--:R-:W-:Y:S02]  /*a6c0*/  IMAD R5, R11.reuse, UR5, R0 ;  /* 0x000000050b057c24 */ /* 0x048fe4000f8e0200 */
[----:B------:R-:W-:Y:S01]  /*a6d0*/  IMAD.WIDE.U32 R2, R11, UR4, R2 ;  /* 0x000000040b027c25 */ /* 0x000fe2000f8e0002 */
[----:B------:R-:W-:-:S03]  /*a6e0*/  ULDC.64 UR4, c[0x0][0x3f8] ;  /* 0x0000fe0000047ab9 */ /* 0x000fc60000000a00 */
[----:B------:R-:W-:Y:S01]  /*a6f0*/  IMAD.IADD R3, R5, 0x1, R3 ;  /* 0x0000000105037824 */ /* 0x000fe200078e0203 */
[----:B------:R-:W-:-:S04]  /*a700*/  LEA R4, P0, R2, UR4, 0x2 ;  /* 0x0000000402047c11 */ /* 0x000fc8000f8010ff */
[----:B------:R-:W-:-:S05]  /*a710*/  LEA.HI.X R5, R2, UR5, R3, 0x2, P0 ;  /* 0x0000000502057c11 */ /* 0x000fca00080f1403 */
[----:B------:R2:W5:Y:S04]  /*a720*/  LDG.E R0, desc[UR50][R4.64] ;  /* 0x0000003204007981 */ /* 0x000568000c1e1900 */
.L_x_52:
[----:B-1----:R-:W-:Y:S01]  /*a730*/  LEA R9, R9, UR40, 0x3 ;  /* 0x0000002809097c11 */ /* 0x002fe2000f8e18ff */
[----:B------:R-:W1:Y:S01]  /*a740*/  S2R R2, SR_TID.X ;  /* 0x0000000000027919 */ /* 0x000e620000002100 */
[----:B------:R-:W-:Y:S01]  /*a750*/  SHF.L.U32 R3, R10, 0x1f, RZ ;  /* 0x0000001f0a037819 */ /* 0x000fe200000006ff */
[----:B------:R-:W-:Y:S03]  /*a760*/  BSSY B1, `(.L_x_53) ;  /* 0x0000005000017945 */ /* 0x000fe60003800000 */
[----:B------:R-:W4:Y:S01]  /*a770*/  SYNCS.PHASECHK.TRANS64.TRYWAIT P0, [R9+URZ+0x29880], R3 ;  /* 0x02988003090075a7 */ /* 0x000f22000800017f */
[----:B-1----:R-:W-:-:S04]  /*a780*/  LOP3.LUT R2, R2, 0x7f, RZ, 0xc0, !PT ;  /* 0x0000007f02027812 */ /* 0x002fc800078ec0ff */
[----:B------:R-:W-:Y:S01]  /*a790*/  ISETP.NE.AND P3, PT, R2, RZ, PT ;  /* 0x000000ff0200720c */ /* 0x000fe20003f65270 */
[----:B----4-:R-:W-:-:S12]  /*a7a0*/  @!P0 BRA `(.L_x_54) ;  /* 0x0000001c000c8947 */ /* 0x010fd80003800000 */
.L_x_101:
[----:B------:R-:W-:Y:S05]  /*a7b0*/  BSYNC B1 ;  /* 0x0000000000017941 */ /* 0x000fea0003800000 */
.L_x_53:
[----:B------:R-:W-:Y:S04]  /*a7c0*/  BSSY B1, `(.L_x_55) ;  /* 0x0000009000017945 */ /* 0x000fe80003800000 */
[----:B------:R-:W-:Y:S05]  /*a7d0*/  @P3 BRA `(.L_x_56) ;  /* 0x00000000001c3947 */ /* 0x000fea0003800000 */
[----:B------:R-:W2:Y:S02]  /*a7e0*/  S2R R2, SR_TID.X ;  /* 0x0000000000027919 */ /* 0x000ea40000002100 */
[----:B--2---:R-:W-:Y:S01]  /*a7f0*/  LOP3.LUT R4, R2, 0x1f, RZ, 0xc0, !PT ;  /* 0x0000001f02047812 */ /* 0x004fe200078ec0ff */
[----:B------:R-:W-:-:S03]  /*a800*/  IMAD.MOV.U32 R2, RZ, RZ, 0x5000 ;  /* 0x00005000ff027424 */ /* 0x000fc600078e00ff */
[----:B------:R-:W-:Y:S01]  /*a810*/  ISETP.NE.AND P0, PT, R4, RZ, PT ;  /* 0x000000ff0400720c */ /* 0x000fe20003f05270 */
[----:B------:R4:W-:-:S12]  /*a820*/  SYNCS.ARRIVE.TRANS64 RZ, [R9+URZ+0x29870], R2 ;  /* 0x0298700209ff79a7 */ /* 0x0009d8000800003f */
[----:B----4-:R-:W-:Y:S05]  /*a830*/  @!P0 BRA `(.L_x_56) ;  /* 0x0000000000048947 */ /* 0x010fea0003800000 */
[----:B------:R-:W-:Y:S01]  /*a840*/  BPT.TRAP 0x1 ;  /* 0x000000040000795c */ /* 0x000fe20000300000 */
.L_x_56:
[----:B------:R-:W-:Y:S05]  /*a850*/  BSYNC B1 ;  /* 0x0000000000017941 */ /* 0x000fea0003800000 */
.L_x_55:
[----:B------:R-:W4:Y:S04]  /*a860*/  LDL R2, [R1] ;  /* 0x0000000001027983 */ /* 0x000f280000100800 */
[----:B------:R-:W3:Y:S01]  /*a870*/  LDL R10, [R1+0x8] ;  /* 0x00000800010a7983 */ /* 0x000ee20000100800 */
[----:B--2---:R-:W-:Y:S02]  /*a880*/  IMAD.MOV.U32 R5, RZ, RZ, RZ ;  /* 0x000000ffff057224 */ /* 0x004fe400078e00ff */
[----:B------:R-:W-:-:S03]  /*a890*/  IMAD.U32 R4, RZ, RZ, UR40 ;  /* 0x00000028ff047e24 */ /* 0x000fc6000f8e00ff */
[----:B------:R-:W-:Y:S01]  /*a8a0*/  R2UR UR10, R5 ;  /* 0x00000000050a72ca */ /* 0x000fe200000e0000 */
[----:B------:R-:W-:Y:S01]  /*a8b0*/  UIADD3 UR4, UP0, UR52, 0x470, URZ ;  /* 0x0000047034047890 */ /* 0x000fe2000ff1e03f */
[----:B------:R-:W-:Y:S01]  /*a8c0*/  PLOP3.LUT P0, PT, PT, PT, PT, 0x80, 0x0 ;  /* 0x000000000000781c */ /* 0x000fe20003f0f070 */
[----:B------:R-:W-:Y:S01]  /*a8d0*/  IMAD R8, R8, 0xa0, RZ ;  /* 0x000000a008087824 */ /* 0x000fe200078e02ff */
[----:B------:R-:W-:Y:S01]  /*a8e0*/  UMOV UR6, 0x0 ;  /* 0x0000000000067882 */ /* 0x000fe20000000000 */
[----:B------:R-:W-:Y:S01]  /*a8f0*/  UIADD3.X UR5, URZ, UR53, URZ, UP0, !UPT ;  /* 0x000000353f057290 */ /* 0x000fe200087fe43f */
[----:B------:R-:W-:Y:S01]  /*a900*/  UMOV UR7, 0x14f00000 ;  /* 0x14f0000000077882 */ /* 0x000fe20000000000 */
[----:B----4-:R-:W-:Y:S01]  /*a910*/  IMAD R2, R2, 0x5000, R4 ;  /* 0x0000500002027824 */ /* 0x010fe200078e0204 */
[----:B---3--:R-:W-:-:S03]  /*a920*/  R2UR UR12, R10 ;  /* 0x000000000a0c72ca */ /* 0x008fc600000e0000 */
[----:B------:R-:W-:Y:S02]  /*a930*/  VIADD R2, R2, 0xa400 ;  /* 0x0000a40002027836 */ /* 0x000fe40000000000 */
[----:B------:R-:W-:-:S10]  /*a940*/  VIADD R10, R9, 0x29870 ;  /* 0x00029870090a7836 */ /* 0x000fd40000000000 */
.L_x_57:
[----:B------:R-:W-:-:S13]  /*a950*/  @P0 ELECT P4, URZ, PT ;  /* 0x00000000003f082f */ /* 0x000fda0003880000 */
[----:B-----5:R-:W-:Y:S02]  /*a960*/  @P4 R2UR UR13, R0 ;  /* 0x00000000000d42ca */ /* 0x020fe400000e0000 */
[----:B------:R-:W-:Y:S02]  /*a970*/  @P4 R2UR UR11, R8 ;  /* 0x00000000080b42ca */ /* 0x000fe400000e0000 */
[----:B------:R-:W-:Y:S02]  /*a980*/  @P4 R2UR UR9, R10 ;  /* 0x000000000a0942ca */ /* 0x000fe400000e0000 */
[----:B------:R-:W-:Y:S02]  /*a990*/  @P4 R2UR UR8, R2 ;  /* 0x00000000020842ca */ /* 0x000fe400000e0000 */
[----:B------:R-:W-:Y:S02]  /*a9a0*/  @P4 PLOP3.LUT P0, PT, P4, PT, PT, 0x8, 0x0 ;  /* 0x000000000000481c */ /* 0x000fe4000270e170 */
[----:B------:R-:W-:-:S09]  /*a9b0*/  PLOP3.LUT P4, PT, PT, PT, PT, 0x8, 0x0 ;  /* 0x000000000000781c */ /* 0x000fd20003f8e170 */
[----:B------:R2:W-:Y:S02]  /*a9c0*/  UTMALDG.4D [UR8], [UR4], desc[UR6] ;  /* 0x00000608040075b4 */ /* 0x0005e40008019000 */
[----:B--2---:R-:W-:Y:S05]  /*a9d0*/  @P0 BRA.U.ANY `(.L_x_57) ;  /* 0xfffffffd00dc0947 */ /* 0x004fea000393ffff */
[----:B------:R-:W2:Y:S01]  /*a9e0*/  SYNCS.PHASECHK.TRANS64.TRYWAIT P0, [R9+URZ+0x29840], R3 ;  /* 0x02984003090075a7 */ /* 0x000ea2000800017f */
[----:B------:R-:W-:Y:S04]  /*a9f0*/  BSSY B1, `(.L_x_58) ;  /* 0x0000002000017945 */ /* 0x000fe80003800000 */
[----:B--2---:R-:W-:Y:S05]  /*aa00*/  @!P0 BRA `(.L_x_59) ;  /* 0x0000001800888947 */ /* 0x004fea0003800000 */
.L_x_102:
[----:B------:R-:W-:Y:S05]  /*aa10*/  BSYNC B1 ;  /* 0x0000000000017941 */ /* 0x000fea0003800000 */
.L_x_58:
[----:B------:R-:W-:Y:S01]  /*aa20*/  BSSY B1, `(.L_x_60) ;  /* 0x000000b000017945 */ /* 0x000fe20003800000 */
[----:B------:R-:W-:Y:S02]  /*aa30*/  IMAD.MOV.U32 R2, RZ, RZ, 0x0 ;  /* 0x00000000ff027424 */ /* 0x000fe400078e00ff */
[----:B-12---:R-:W-:Y:S01]  /*aa40*/  IMAD.MOV.U32 R3, RZ, RZ, 0x14f00000 ;  /* 0x14f00000ff037424 */ /* 0x006fe200078e00ff */
[----:B------:R-:W-:Y:S06]  /*aa50*/  @P3 BRA `(.L_x_61) ;  /* 0x00000000001c3947 */ /* 0x000fec0003800000 */
[----:B------:R-:W1:Y:S02]  /*aa60*/  S2R R10, SR_TID.X ;  /* 0x00000000000a7919 */ /* 0x000e640000002100 */
[----:B-1----:R-:W-:Y:S01]  /*aa70*/  LOP3.LUT R11, R10, 0x1f, RZ, 0xc0, !PT ;  /* 0x0000001f0a0b7812 */ /* 0x002fe200078ec0ff */
[----:B------:R-:W-:-:S03]  /*aa80*/  IMAD.MOV.U32 R10, RZ, RZ, 0x7800 ;  /* 0x00007800ff0a7424 */ /* 0x000fc600078e00ff */
[----:B------:R-:W-:Y:S01]  /*aa90*/  ISETP.NE.AND P0, PT, R11, RZ, PT ;  /* 0x000000ff0b00720c */ /* 0x000fe20003f05270 */
[----:B------:R1:W-:-:S12]  /*aaa0*/  SYNCS.ARRIVE.TRANS64 RZ, [R9+URZ+0x29830], R10 ;  /* 0x0298300a09ff79a7 */ /* 0x0003d8000800003f */
[----:B-1----:R-:W-:Y:S05]  /*aab0*/  @!P0 BRA `(.L_x_61) ;  /* 0x0000000000048947 */ /* 0x002fea0003800000 */
[----:B------:R-:W-:Y:S01]  /*aac0*/  BPT.TRAP 0x1 ;  /* 0x000000040000795c */ /* 0x000fe20000300000 */
.L_x_61:
[----:B------:R-:W-:Y:S05]  /*aad0*/  BSYNC B1 ;  /* 0x0000000000017941 */ /* 0x000fea0003800000 */
.L_x_60:
[----:B------:R-:W2:Y:S04]  /*aae0*/  LDL R11, [R1+0x8] ;  /* 0x00000800010b7983 */ /* 0x000ea80000100800 */
[----:B------:R-:W3:Y:S01]  /*aaf0*/  LDL R10, [R1] ;  /* 0x00000000010a7983 */ /* 0x000ee20000100800 */
[----:B------:R-:W-:Y:S01]  /*ab00*/  R2UR UR6, R2 ;  /* 0x00000000020672ca */ /* 0x000fe200000e0000 */
[----:B------:R-:W-:Y:S01]  /*ab10*/  UIADD3 UR4, UP0, UR52, 0x370, URZ ;  /* 0x0000037034047890 */ /* 0x000fe2000ff1e03f */
[----:B------:R-:W-:Y:S01]  /*ab20*/  R2UR UR7, R3 ;  /* 0x00000000030772ca */ /* 0x000fe200000e0000 */
[----:B------:R-:W-:Y:S01]  /*ab30*/  VIADD R9, R9, 0x29830 ;  /* 0x0002983009097836 */ /* 0x000fe20000000000 */
[----:B------:R-:W-:Y:S01]  /*ab40*/  R2UR UR10, R5 ;  /* 0x00000000050a72ca */ /* 0x000fe200000e0000 */
[----:B------:R-:W-:Y:S01]  /*ab50*/  UIADD3.X UR5, URZ, UR53, URZ, UP0, !UPT ;  /* 0x000000353f057290 */ /* 0x000fe200087fe43f */
[----:B------:R-:W-:-:S02]  /*ab60*/  PLOP3.LUT P0, PT, PT, PT, PT, 0x80, 0x0 ;  /* 0x000000000000781c */ /* 0x000fc40003f0f070 */
[----:B--2---:R-:W-:Y:S01]  /*ab70*/  R2UR UR12, R11 ;  /* 0x000000000b0c72ca */ /* 0x004fe200000e0000 */
[----:B---3--:R-:W-:-:S04]  /*ab80*/  IMAD R4, R10, 0x7800, R4 ;  /* 0x000078000a047824 */ /* 0x008fc800078e0204 */
[----:B------:R-:W-:-:S10]  /*ab90*/  VIADD R5, R4, 0x1a400 ;  /* 0x0001a40004057836 */ /* 0x000fd40000000000 */
.L_x_62:
[----:B------:R-:W-:-:S13]  /*aba0*/  @P0 ELECT P3, URZ, PT ;  /* 0x00000000003f082f */ /* 0x000fda0003860000 */
[----:B------:R-:W-:Y:S02]  /*abb0*/  @P3 R2UR UR13, R0 ;  /* 0x00000000000d32ca */ /* 0x000fe400000e0000 */
[----:B------:R-:W-:Y:S02]  /*abc0*/  @P3 R2UR UR11, R8 ;  /* 0x00000000080b32ca */ /* 0x000fe400000e0000 */
[----:B------:R-:W-:Y:S02]  /*abd0*/  @P3 R2UR UR9, R9 ;  /* 0x00000000090932ca */ /* 0x000fe400000e0000 */
[----:B------:R-:W-:Y:S02]  /*abe0*/  @P3 R2UR UR8, R5 ;  /* 0x00000000050832ca */ /* 0x000fe400000e0000 */
[----:B------:R-:W-:Y:S02]  /*abf0*/  @P3 PLOP3.LUT P0, PT, P3, PT, PT, 0x8, 0x0 ;  /* 0x000000000000381c */ /* 0x000fe40001f0e170 */
[----:B------:R-:W-:-:S09]  /*ac00*/  PLOP3.LUT P3, PT, PT, PT, PT, 0x8, 0x0 ;  /* 0x000000000000781c */ /* 0x000fd20003f6e170 */
[----:B------:R1:W-:Y:S02]  /*ac10*/  UTMALDG.4D [UR8], [UR4], desc[UR6] ;  /* 0x00000608040075b4 */ /* 0x0003e40008019000 */
[----:B-1----:R-:W-:Y:S05]  /*ac20*/  @P0 BRA.U.ANY `(.L_x_62) ;  /* 0xfffffffd00dc0947 */ /* 0x002fea000393ffff */
[----:B------:R-:W2:Y:S01]  /*ac30*/  LDL R10, [R1+0x8] ;  /* 0x00000800010a7983 */ /* 0x000ea20000100800 */
[----:B------:R-:W-:Y:S01]  /*ac40*/  R2UR UR6, R2 ;  /* 0x00000000020672ca */ /* 0x000fe200000e0000 */
[----:B------:R-:W-:Y:S01]  /*ac50*/  VIADD R5, R4, 0x1cc00 ;  /* 0x0001cc0004057836 */ /* 0x000fe20000000000 */
[----:B------:R-:W-:Y:S01]  /*ac60*/  R2UR UR7, R3 ;  /* 0x00000000030772ca */ /* 0x000fe200000e0000 */
[----:B------:R-:W-:Y:S01]  /*ac70*/  UMOV UR10, 0x40 ;  /* 0x00000040000a7882 */ /* 0x000fe20000000000 */
[----:B------:R-:W-:Y:S02]  /*ac80*/  PLOP3.LUT P0, PT, PT, PT, PT, 0x80, 0x0 ;  /* 0x000000000000781c */ /* 0x000fe40003f0f070 */
[----:B--2---:R-:W-:-:S15]  /*ac90*/  R2UR UR12, R10 ;  /* 0x000000000a0c72ca */ /* 0x004fde00000e0000 */
.L_x_63:
        /* <DEDUP_REMOVED lines=16> */
.L_x_64:
        /* <DEDUP_REMOVED lines=8> */
[----:B--2---:R-:W-:Y:S05]  /*ae20*/  @P0 BRA.U.ANY `(.L_x_64) ;  /* 0xfffffffd00dc0947 */ /* 0x004fea000393ffff */
.L_x_51:
[----:B------:R-:W-:Y:S05]  /*ae30*/  BSYNC B0 ;  /* 0x0000000000007941 */ /* 0x000fea0003800000 */
.L_x_50:
[----:B------:R-:W-:-:S06]  /*ae40*/  UISETP.NE.AND UP0, UPT, UR43, 0x3, UPT ;  /* 0x000000032b00788c */ /* 0x000fcc000bf05270 */
[----:B------:R-:W-:-:S13]  /*ae50*/  PLOP3.LUT P0, PT, PT, PT, UP0, 0x80, 0x0 ;  /* 0x000000000000781c */ /* 0x000fda0003f0f008 */
[----:B------:R-:W-:Y:S05]  /*ae60*/  @!P0 BRA `(.L_x_65) ;  /* 0x0000000000048947 */ /* 0x000fea0003800000 */
[----:B------:R-:W-:Y:S01]  /*ae70*/  BPT.TRAP 0x1 ;  /* 0x000000040000795c */ /* 0x000fe20000300000 */
.L_x_65:
[----:B------:R-:W-:Y:S01]  /*ae80*/  LOP3.LUT R2, R7, 0x1, RZ, 0x3c, !PT ;  /* 0x0000000107027812 */ /* 0x000fe200078e3cff */
[----:B------:R-:W-:Y:S01]  /*ae90*/  BSSY B0, `(.L_x_66) ;  /* 0x0000008000007945 */ /* 0x000fe20003800000 */
[----:B------:R-:W-:Y:S02]  /*aea0*/  LEA R3, R6, UR40, 0x3 ;  /* 0x0000002806037c11 */ /* 0x000fe4000f8e18ff */
[----:B------:R-:W-:-:S03]  /*aeb0*/  SHF.L.U32 R2, R2, 0x1f, RZ ;  /* 0x0000001f02027819 */ /* 0x000fc600000006ff */
[----:B------:R2:W-:Y:S01]  /*aec0*/  STL [R1+0x4], R3 ;  /* 0x0000040301007387 */ /* 0x0005e20000100800 */
[----:B------:R2:W4:Y:S02]  /*aed0*/  SYNCS.PHASECHK.TRANS64.TRYWAIT P3, [R3+URZ+0x29870], R2 ;  /* 0x02987002030075a7 */ /* 0x000524000806017f */
[----:B--2---:R-:W-:-:S05]  /*aee0*/  IMAD.U32 R3, RZ, RZ, UR48 ;  /* 0x00000030ff037e24 */ /* 0x004fca000f8e00ff */
[----:B------:R-:W-:Y:S01]  /*aef0*/  ISETP.NE.AND P0, PT, R3, 0x3, PT ;  /* 0x000000030300780c */ /* 0x000fe20003f05270 */
[----:B----4-:R-:W-:-:S12]  /*af00*/  @!P3 BRA `(.L_x_67) ;  /* 0x00000014005cb947 */ /* 0x010fd80003800000 */
.L_x_103:
[----:B------:R-:W-:Y:S05]  /*af10*/  BSYNC B0 ;  /* 0x0000000000007941 */ /* 0x000fea0003800000 */
.L_x_66:
[----:B------:R-:W-:Y:S05]  /*af20*/  @!P0 BRA `(.L_x_68) ;  /* 0x0000000000048947 */ /* 0x000fea0003800000 */
[----:B------:R-:W-:Y:S01]  /*af30*/  BPT.TRAP 0x1 ;  /* 0x000000040000795c */ /* 0x000fe20000300000 */
.L_x_68:
[----:B--2---:R-:W2:Y:S01]  /*af40*/  LDL R2, [R1+0x4] ;  /* 0x0000040001027983 */ /* 0x004ea20000100800 */
[----:B------:R-:W-:-:S04]  /*af50*/  SHF.L.U32 R3, R7, 0x1f, RZ ;  /* 0x0000001f07037819 */ /* 0x000fc800000006ff */
[----:B--2---:R2:W4:Y:S02]  /*af60*/  SYNCS.PHASECHK.TRANS64.TRYWAIT P3, [R2+URZ+0x29860], R3 ;  /* 0x02986003020075a7 */ /* 0x004524000806017f */
[----:B--2---:R-:W-:Y:S01]  /*af70*/  IMAD R2, R6, 0x5000, RZ ;  /* 0x0000500006027824 */ /* 0x004fe200078e02ff */
[----:B----4-:R-:W-:Y:S06]  /*af80*/  @!P3 BRA `(.L_x_69) ;  /* 0x000000140054b947 */ /* 0x010fec0003800000 */
.L_x_104:
[----:B--2---:R-:W2:Y:S04]  /*af90*/  LDL R4, [R1+0x1c] ;  /* 0x00001c0001047983 */ /* 0x004ea80000100800 */
[----:B-1----:R-:W4:Y:S04]  /*afa0*/  LDL R10, [R1+0x20] ;  /* 0x00002000010a7983 */ /* 0x002f280000100800 */
[----:B------:R-:W5:Y:S01]  /*afb0*/  LDL R12, [R1+0x18] ;  /* 0x00001800010c7983 */ /* 0x000f620000100800 */
[----:B------:R-:W-:Y:S05]  /*afc0*/  WARPSYNC.ALL ;  /* 0x0000000000007948 */ /* 0x000fea0003800000 */
[----:B--2---:R-:W-:-:S05]  /*afd0*/  LOP3.LUT R3, R2, R4, RZ, 0xfc, !PT ;  /* 0x0000000402037212 */ /* 0x004fca00078efcff */
[----:B------:R-:W1:Y:S01]  /*afe0*/  LDSM.16.MT88.4 R4, [R3+UR40+0xa400] ;  /* 0x00a400280304783b */ /* 0x000e620008004200 */
[----:B------:R-:W-:Y:S01]  /*aff0*/  VIADD R21, R3, UR40 ;  /* 0x0000002803157c36 */ /* 0x000fe20008000000 */
[----:B-----5:R-:W-:-:S03]  /*b000*/  IADD3 R2, R2, UR40, R12 ;  /* 0x0000002802027c10 */ /* 0x020fc6000fffe00c */
[----:B----4-:R-:W-:Y:S01]  /*b010*/  IMAD.IADD R21, R10, 0x1, R21 ;  /* 0x000000010a157824 */ /* 0x010fe200078e0215 */
[C-C-:B-1----:R-:W-:Y:S02]  /*b020*/  PRMT R8, R4.reuse, 0x6420, R5.reuse ;  /* 0x0000642004087816 */ /* 0x142fe40000000005 */
[----:B------:R-:W-:Y:S02]  /*b030*/  PRMT R9, R4, 0x7531, R5 ;  /* 0x0000753104097816 */ /* 0x000fe40000000005 */
[C-C-:B------:R-:W-:Y:S02]  /*b040*/  PRMT R10, R6.reuse, 0x6420, R7.reuse ;  /* 0x00006420060a7816 */ /* 0x140fe40000000007 */
[----:B------:R-:W-:Y:S02]  /*b050*/  PRMT R11, R6, 0x7531, R7 ;  /* 0x00007531060b7816 */ /* 0x000fe40000000007 */
[----:B------:R-:W1:Y:S04]  /*b060*/  LDSM.16.MT88.4 R4, [R21+0xa400] ;  /* 0x00a400001504783b */ /* 0x000e680000004200 */
[----:B------:R-:W-:Y:S01]  /*b070*/  STSM.16.M88.4 [R2+0x400], R8 ;  /* 0x0004000802007844 */ /* 0x000fe20000000200 */
[----:B-1----:R-:W-:-:S02]  /*b080*/  PRMT R12, R4, 0x6420, R5 ;  /* 0x00006420040c7816 */ /* 0x002fc40000000005 */
[----:B------:R-:W-:Y:S02]  /*b090*/  PRMT R13, R4, 0x7531, R5 ;  /* 0x00007531040d7816 */ /* 0x000fe40000000005 */
[C-C-:B------:R-:W-:Y:S02]  /*b0a0*/  PRMT R14, R6.reuse, 0x6420, R7.reuse ;  /* 0x00006420060e7816 */ /* 0x140fe40000000007 */
[----:B------:R-:W-:-:S05]  /*b0b0*/  PRMT R15, R6, 0x7531, R7 ;  /* 0x00007531060f7816 */ /* 0x000fca0000000007 */
[----:B------:R-:W-:Y:S04]  /*b0c0*/  STSM.16.M88.4 [R2+0xc00], R12 ;  /* 0x000c000c02007844 */ /* 0x000fe80000000200 */
[----:B------:R-:W1:Y:S02]  /*b0d0*/  LDSM.16.MT88.4 R8, [R3+UR40+0xb400] ;  /* 0x00b400280308783b */ /* 0x000e640008004200 */
[C-C-:B-1----:R-:W-:Y:S02]  /*b0e0*/  PRMT R4, R8.reuse, 0x6420, R9.reuse ;  /* 0x0000642008047816 */ /* 0x142fe40000000009 */
[----:B------:R-:W-:Y:S02]  /*b0f0*/  PRMT R5, R8, 0x7531, R9 ;  /* 0x0000753108057816 */ /* 0x000fe40000000009 */
[----:B------:R-:W-:-:S02]  /*b100*/  PRMT R6, R10, 0x6420, R11 ;  /* 0x000064200a067816 */ /* 0x000fc4000000000b */
[----:B------:R-:W-:Y:S02]  /*b110*/  PRMT R7, R10, 0x7531, R11 ;  /* 0x000075310a077816 */ /* 0x000fe4000000000b */
[----:B------:R-:W1:Y:S04]  /*b120*/  LDSM.16.MT88.4 R8, [R21+0xb400] ;  /* 0x00b400001508783b */ /* 0x000e680000004200 */
[----:B------:R-:W-:Y:S01]  /*b130*/  STSM.16.M88.4 [R2+0x1400], R4 ;  /* 0x0014000402007844 */ /* 0x000fe20000000200 */
[C-C-:B-1----:R-:W-:Y:S02]  /*b140*/  PRMT R16, R8.reuse, 0x6420, R9.reuse ;  /* 0x0000642008107816 */ /* 0x142fe40000000009 */
[----:B------:R-:W-:Y:S02]  /*b150*/  PRMT R17, R8, 0x7531, R9 ;  /* 0x0000753108117816 */ /* 0x000fe40000000009 */
[----:B------:R-:W-:-:S02]  /*b160*/  PRMT R18, R10, 0x6420, R11 ;  /* 0x000064200a127816 */ /* 0x000fc4000000000b */
        /* <DEDUP_REMOVED lines=32> */
[----:B------:R1:W-:Y:S02]  /*b370*/  STSM.16.M88.4 [R2+0x4400], R4 ;  /* 0x0044000402007844 */ /* 0x0003e40000000200 */
[C-C-:B-1----:R-:W-:Y:S02]  /*b380*/  PRMT R4, R8.reuse, 0x6420, R9.reuse ;  /* 0x0000642008047816 */ /* 0x142fe40000000009 */
[----:B------:R-:W-:-:S02]  /*b390*/  PRMT R5, R8, 0x7531, R9 ;  /* 0x0000753108057816 */ /* 0x000fc40000000009 */
[C-C-:B------:R-:W-:Y:S02]  /*b3a0*/  PRMT R6, R10.reuse, 0x6420, R11.reuse ;  /* 0x000064200a067816 */ /* 0x140fe4000000000b */
[----:B------:R-:W-:-:S05]  /*b3b0*/  PRMT R7, R10, 0x7531, R11 ;  /* 0x000075310a077816 */ /* 0x000fca000000000b */
[----:B------:R1:W-:Y:S01]  /*b3c0*/  STSM.16.M88.4 [R2+0x4c00], R4 ;  /* 0x004c000402007844 */ /* 0x0003e20000000200 */
[----:B------:R-:W-:Y:S01]  /*b3d0*/  @!PT LDS RZ, [RZ] ;  /* 0x00000000fffff984 */ /* 0x000fe20000000800 */
[----:B------:R-:W-:Y:S01]  /*b3e0*/  @!PT LDS RZ, [RZ] ;  /* 0x00000000fffff984 */ /* 0x000fe20000000800 */
[----:B------:R-:W-:Y:S01]  /*b3f0*/  @!PT LDS RZ, [RZ] ;  /* 0x00000000fffff984 */ /* 0x000fe20000000800 */
[----:B------:R-:W-:Y:S01]  /*b400*/  @!PT LDS RZ, [RZ] ;  /* 0x00000000fffff984 */ /* 0x000fe20000000800 */
[----:B------:R2:W-:Y:S06]  /*b410*/  MEMBAR.ALL.CTA ;  /* 0x0000000000007992 */ /* 0x0005ec0000008000 */
[----:B--2---:R-:W2:Y:S01]  /*b420*/  FENCE.VIEW.ASYNC.S ;  /* 0x00000000000073c6 */ /* 0x004ea20000000000 */
[----:B------:R-:W-:Y:S05]  /*b430*/  @!P0 BRA `(.L_x_70) ;  /* 0x0000000000048947 */ /* 0x000fea0003800000 */
[----:B------:R-:W-:Y:S01]  /*b440*/  BPT.TRAP 0x1 ;  /* 0x000000040000795c */ /* 0x000fe20000300000 */
.L_x_70:
[----:B------:R-:W2:Y:S01]  /*b450*/  LDL.LU R3, [R1+0x4] ;  /* 0x0000040001037983 */ /* 0x000ea20000300800 */
[C---:B------:R-:W-:Y:S01]  /*b460*/  ISETP.GT.AND P0, PT, R20.reuse, RZ, PT ;  /* 0x000000ff1400720c */ /* 0x040fe20003f04270 */
[----:B------:R-:W-:Y:S02]  /*b470*/  VIADD R20, R20, 0xffffffff ;  /* 0xffffffff14147836 */ /* 0x000fe40000000000 */
[----:B-1----:R4:W5:Y:S04]  /*b480*/  LDL R7, [R1+0xc] ;  /* 0x00000c0001077983 */ /* 0x0029680000100800 */
[----:B------:R4:W5:Y:S01]  /*b490*/  LDL R6, [R1] ;  /* 0x0000000001067983 */ /* 0x0009620000100800 */
[----:B--2---:R4:W-:Y:S01]  /*b4a0*/  SYNCS.ARRIVE.TRANS64.A1T0 RZ, [R3+URZ+0x29850], RZ ;  /* 0x029850ff03ff79a7 */ /* 0x0049e2000810003f */
[----:B------:R-:W-:-:S05]  /*b4b0*/  @!P2 VIADD R2, R3, 0x29880 ;  /* 0x000298800302a836 */ /* 0x000fca0000000000 */
[----:B------:R-:W-:Y:S01]  /*b4c0*/  @!P2 PRMT R2, RZ, 0x654, R2 ;  /* 0x00000654ff02a816 */ /* 0x000fe20000000002 */
[----:B------:R-:W-:Y:S06]  /*b4d0*/  BAR.SYNC.DEFER_BLOCKING 0x2, 0x80 ;  /* 0x0082000000007b1d */ /* 0x000fec0000010000 */
[----:B------:R4:W-:Y:S01]  /*b4e0*/  @!P2 SYNCS.ARRIVE.TRANS64.RED.A1T0 RZ, [R2+URZ], RZ ;  /* 0x000000ff02ffa9a7 */ /* 0x0009e2000810043f */
[----:B------:R-:W-:Y:S05]  /*b4f0*/  @P0 BRA `(.L_x_71) ;  /* 0xfffffff000100947 */ /* 0x000fea000383ffff */
.L_x_49:
[----:B------:R-:W-:-:S06]  /*b500*/  UISETP.NE.AND UP0, UPT, UR43, 0x3, UPT ;  /* 0x000000032b00788c */ /* 0x000fcc000bf05270 */
[----:B------:R-:W-:-:S13]  /*b510*/  PLOP3.LUT P0, PT, PT, PT, UP0, 0x80, 0x0 ;  /* 0x000000000000781c */ /* 0x000fda0003f0f008 */
[----:B------:R-:W-:Y:S05]  /*b520*/  @!P0 BRA `(.L_x_72) ;  /* 0x0000000000048947 */ /* 0x000fea0003800000 */
[----:B------:R-:W-:Y:S01]  /*b530*/  BPT.TRAP 0x1 ;  /* 0x000000040000795c */ /* 0x000fe20000300000 */
.L_x_72:
[----:B--2-4-:R-:W2:Y:S04]  /*b540*/  LDL R2, [R1+0xc] ;  /* 0x00000c0001027983 */ /* 0x014ea80000100800 */
[----:B------:R-:W4:Y:S01]  /*b550*/  LDL R0, [R1] ;  /* 0x0000000001007983 */ /* 0x000f220000100800 */
[----:B------:R-:W-:Y:S01]  /*b560*/  BSSY B0, `(.L_x_73) ;  /* 0x0000008000007945 */ /* 0x000fe20003800000 */
[----:B--2---:R-:W-:-:S04]  /*b570*/  LOP3.LUT R3, R2, 0x1, RZ, 0x3c, !PT ;  /* 0x0000000102037812 */ /* 0x004fc800078e3cff */
[----:B------:R-:W-:Y:S02]  /*b580*/  SHF.L.U32 R3, R3, 0x1f, RZ ;  /* 0x0000001f03037819 */ /* 0x000fe400000006ff */
[----:B----4-:R-:W-:-:S04]  /*b590*/  LEA R20, R0, UR40, 0x3 ;  /* 0x0000002800147c11 */ /* 0x010fc8000f8e18ff */
[----:B------:R-:W2:Y:S01]  /*b5a0*/  SYNCS.PHASECHK.TRANS64.TRYWAIT P0, [R20+URZ+0x29870], R3 ;  /* 0x02987003140075a7 */ /* 0x000ea2000800017f */
[----:B------:R-:W-:-:S05]  /*b5b0*/  IMAD.U32 R0, RZ, RZ, UR48 ;  /* 0x00000030ff007e24 */ /* 0x000fca000f8e00ff */
[----:B------:R-:W-:Y:S01]  /*b5c0*/  ISETP.NE.AND P1, PT, R0, 0x3, PT ;  /* 0x000000030000780c */ /* 0x000fe20003f25270 */
[----:B--2---:R-:W-:-:S12]  /*b5d0*/  @!P0 BRA `(.L_x_74) ;  /* 0x0000000c00d88947 */ /* 0x004fd80003800000 */
.L_x_105:
[----:B------:R-:W-:Y:S05]  /*b5e0*/  BSYNC B0 ;  /* 0x0000000000007941 */ /* 0x000fea0003800000 */
.L_x_73:
[----:B------:R-:W-:Y:S05]  /*b5f0*/  @!P1 BRA `(.L_x_75) ;  /* 0x0000000000049947 */ /* 0x000fea0003800000 */
[----:B------:R-:W-:Y:S01]  /*b600*/  BPT.TRAP 0x1 ;  /* 0x000000040000795c */ /* 0x000fe20000300000 */
.L_x_75:
[----:B------:R-:W2:Y:S02]  /*b610*/  LDL R0, [R1+0xc] ;  /* 0x00000c0001007983 */ /* 0x000ea40000100800 */
[----:B--2---:R-:W-:-:S04]  /*b620*/  SHF.L.U32 R3, R0, 0x1f, RZ ;  /* 0x0000001f00037819 */ /* 0x004fc800000006ff */
[----:B------:R-:W2:Y:S02]  /*b630*/  SYNCS.PHASECHK.TRANS64.TRYWAIT P0, [R20+URZ+0x29860], R3 ;  /* 0x02986003140075a7 */ /* 0x000ea4000800017f */
[----:B--2---:R-:W-:Y:S05]  /*b640*/  @!P0 BRA `(.L_x_76) ;  /* 0x0000000c00d08947 */ /* 0x004fea0003800000 */
.L_x_106:
[----:B------:R-:W4:Y:S04]  /*b650*/  LDL R0, [R1] ;  /* 0x0000000001007983 */ /* 0x000f280000100800 */
[----:B------:R-:W2:Y:S04]  /*b660*/  LDL R2, [R1+0x1c] ;  /* 0x00001c0001027983 */ /* 0x000ea80000100800 */
[----:B------:R-:W3:Y:S04]  /*b670*/  LDL R10, [R1+0x20] ;  /* 0x00002000010a7983 */ /* 0x000ee80000100800 */
[----:B------:R-:W3:Y:S01]  /*b680*/  LDL R12, [R1+0x18] ;  /* 0x00001800010c7983 */ /* 0x000ee20000100800 */
[----:B------:R-:W-:Y:S05]  /*b690*/  WARPSYNC.ALL ;  /* 0x0000000000007948 */ /* 0x000fea0003800000 */
[----:B----4-:R-:W-:-:S05]  /*b6a0*/  IMAD R0, R0, 0x5000, RZ ;  /* 0x0000500000007824 */ /* 0x010fca00078e02ff */
[----:B--2---:R-:W-:-:S05]  /*b6b0*/  LOP3.LUT R2, R0, R2, RZ, 0xfc, !PT ;  /* 0x0000000200027212 */ /* 0x004fca00078efcff */
[----:B-1---5:R-:W1:Y:S01]  /*b6c0*/  LDSM.16.MT88.4 R4, [R2+UR40+0xa400] ;  /* 0x00a400280204783b */ /* 0x022e620008004200 */
[----:B------:R-:W-:Y:S01]  /*b6d0*/  VIADD R3, R2, UR40 ;  /* 0x0000002802037c36 */ /* 0x000fe20008000000 */
[----:B---3--:R-:W-:-:S03]  /*b6e0*/  IADD3 R0, R0, UR40, R12 ;  /* 0x0000002800007c10 */ /* 0x008fc6000fffe00c */
[----:B------:R-:W-:Y:S01]  /*b6f0*/  IMAD.IADD R3, R10, 0x1, R3 ;  /* 0x000000010a037824 */ /* 0x000fe200078e0203 */
[C-C-:B-1----:R-:W-:Y:S02]  /*b700*/  PRMT R8, R4.reuse, 0x6420, R5.reuse ;  /* 0x0000642004087816 */ /* 0x142fe40000000005 */
[----:B------:R-:W-:Y:S02]  /*b710*/  PRMT R9, R4, 0x7531, R5 ;  /* 0x0000753104097816 */ /* 0x000fe40000000005 */
[C-C-:B------:R-:W-:Y:S02]  /*b720*/  PRMT R10, R6.reuse, 0x6420, R7.reuse ;  /* 0x00006420060a7816 */ /* 0x140fe40000000007 */
[----:B------:R-:W-:Y:S02]  /*b730*/  PRMT R11, R6, 0x7531, R7 ;  /* 0x00007531060b7816 */ /* 0x000fe40000000007 */
[----:B------:R-:W1:Y:S04]  /*b740*/  LDSM.16.MT88.4 R4, [R3+0xa400] ;  /* 0x00a400000304783b */ /* 0x000e680000004200 */
[----:B------:R1:W-:Y:S02]  /*b750*/  STSM.16.M88.4 [R0+0x400], R8 ;  /* 0x0004000800007844 */ /* 0x0003e40000000200 */
        /* <DEDUP_REMOVED lines=47> */
[----:B------:R2:W-:Y:S01]  /*ba50*/  STSM.16.M88.4 [R0+0x4400], R12 ;  /* 0x0044000c00007844 */ /* 0x0005e20000000200 */
[C-C-:B-1----:R-:W-:Y:S02]  /*ba60*/  PRMT R8, R4.reuse, 0x6420, R5.reuse ;  /* 0x0000642004087816 */ /* 0x142fe40000000005 */
[----:B------:R-:W-:Y:S02]  /*ba70*/  PRMT R9, R4, 0x7531, R5 ;  /* 0x0000753104097816 */ /* 0x000fe40000000005 */
[----:B------:R-:W-:-:S02]  /*ba80*/  PRMT R10, R6, 0x6420, R7 ;  /* 0x00006420060a7816 */ /* 0x000fc40000000007 */
[----:B------:R-:W-:-:S05]  /*ba90*/  PRMT R11, R6, 0x7531, R7 ;  /* 0x00007531060b7816 */ /* 0x000fca0000000007 */
[----:B------:R2:W-:Y:S01]  /*baa0*/  STSM.16.M88.4 [R0+0x4c00], R8 ;  /* 0x004c000800007844 */ /* 0x0005e20000000200 */
[----:B------:R-:W-:Y:S01]  /*bab0*/  @!PT LDS RZ, [RZ] ;  /* 0x00000000fffff984 */ /* 0x000fe20000000800 */
[----:B------:R-:W-:Y:S01]  /*bac0*/  @!PT LDS RZ, [RZ] ;  /* 0x00000000fffff984 */ /* 0x000fe20000000800 */
[----:B------:R-:W-:Y:S01]  /*bad0*/  @!PT LDS RZ, [RZ] ;  /* 0x00000000fffff984 */ /* 0x000fe20000000800 */
[----:B------:R-:W-:Y:S01]  /*bae0*/  @!PT LDS RZ, [RZ] ;  /* 0x00000000fffff984 */ /* 0x000fe20000000800 */
[----:B------:R1:W-:Y:S06]  /*baf0*/  MEMBAR.ALL.CTA ;  /* 0x0000000000007992 */ /* 0x0003ec0000008000 */
[----:B-1----:R-:W1:Y:S01]  /*bb00*/  FENCE.VIEW.ASYNC.S ;  /* 0x00000000000073c6 */ /* 0x002e620000000000 */
[----:B------:R-:W-:Y:S05]  /*bb10*/  @!P1 BRA `(.L_x_77) ;  /* 0x0000000000049947 */ /* 0x000fea0003800000 */
[----:B------:R-:W-:Y:S01]  /*bb20*/  BPT.TRAP 0x1 ;  /* 0x000000040000795c */ /* 0x000fe20000300000 */
.L_x_77:
[----:B------:R-:W3:Y:S01]  /*bb30*/  LDL.LU R4, [R1] ;  /* 0x0000000001047983 */ /* 0x000ee20000300800 */
[----:B-1----:R-:W-:Y:S03]  /*bb40*/  SYNCS.ARRIVE.TRANS64.A1T0 RZ, [R20+URZ+0x29850], RZ ;  /* 0x029850ff14ff79a7 */ /* 0x002fe6000810003f */
[----:B------:R-:W4:Y:S01]  /*bb50*/  LDL.LU R3, [R1+0xc] ;  /* 0x00000c0001037983 */ /* 0x000f220000300800 */
[----:B--2---:R-:W-:Y:S01]  /*bb60*/  @!P2 VIADD R0, R20, 0x29880 ;  /* 0x000298801400a836 */ /* 0x004fe20000000000 */
[----:B------:R-:W-:Y:S02]  /*bb70*/  UIADD3 UR49, UR44, UR49, URZ ;  /* 0x000000312c317290 */ /* 0x000fe4000fffe03f */
[----:B------:R-:W-:Y:S01]  /*bb80*/  UIADD3 UR47, UR47, 0x1, URZ ;  /* 0x000000012f2f7890 */ /* 0x000fe2000fffe03f */
[----:B------:R-:W1:Y:S01]  /*bb90*/  LDC R2, c[0x0][0xda4] ;  /* 0x00036900ff027b82 */ /* 0x000e620000000800 */
[----:B------:R-:W-:-:S07]  /*bba0*/  @!P2 PRMT R0, RZ, 0x654, R0 ;  /* 0x00000654ff00a816 */ /* 0x000fce0000000000 */
[----:B------:R-:W-:Y:S01]  /*bbb0*/  BAR.SYNC.DEFER_BLOCKING 0x2, 0x80 ;  /* 0x0082000000007b1d */ /* 0x000fe20000010000 */
[----:B-1----:R-:W-:-:S05]  /*bbc0*/  ISETP.LE.AND P1, PT, R2, UR49, PT ;  /* 0x0000003102007c0c */ /* 0x002fca000bf23270 */
[----:B------:R3:W-:Y:S02]  /*bbd0*/  @!P2 SYNCS.ARRIVE.TRANS64.RED.A1T0 RZ, [R0+URZ], RZ ;  /* 0x000000ff00ffa9a7 */ /* 0x0007e4000810043f */
[----:B---3--:R-:W-:-:S05]  /*bbe0*/  VIADD R0, R4, 0x1 ;  /* 0x0000000104007836 */ /* 0x008fca0000000000 */
[----:B------:R-:W-:-:S04]  /*bbf0*/  ISETP.NE.AND P0, PT, R0, 0x2, PT ;  /* 0x000000020000780c */ /* 0x000fc80003f05270 */
[----:B------:R-:W-:Y:S02]  /*bc00*/  SEL R2, RZ, 0x1, P0 ;  /* 0x00000001ff027807 */ /* 0x000fe40000000000 */
[----:B------:R-:W-:Y:S02]  /*bc10*/  SEL R0, R0, RZ, P0 ;  /* 0x000000ff00007207 */ /* 0x000fe40000000000 */
[----:B----4-:R-:W-:-:S03]  /*bc20*/  LOP3.LUT R3, R3, R2, RZ, 0x3c, !PT ;  /* 0x0000000203037212 */ /* 0x010fc600078e3cff */
[----:B------:R2:W-:Y:S04]  /*bc30*/  STL [R1], R0 ;  /* 0x0000000001007387 */ /* 0x0005e80000100800 */
[----:B------:R2:W-:Y:S01]  /*bc40*/  STL [R1+0xc], R3 ;  /* 0x00000c0301007387 */ /* 0x0005e20000100800 */
[----:B------:R-:W-:Y:S05]  /*bc50*/  @!P1 BRA `(.L_x_78) ;  /* 0xffffffd4008c9947 */ /* 0x000fea000383ffff */
[----:B------:R-:W-:-:S12]  /*bc60*/  ULOP3.LUT UR47, UR47, 0x1, URZ, 0xc, !UPT ;  /* 0x000000012f2f7892 */ /* 0x000fd8000f8e0c3f */
.L_x_34:
[----:B--2---:R-:W1:Y:S01]  /*bc70*/  S2R R3, SR_CgaCtaId ;  /* 0x0000000000037919 */ /* 0x004e620000008800 */
[----:B------:R-:W-:-:S04]  /*bc80*/  MOV R0, 0x400 ;  /* 0x0000040000007802 */ /* 0x000fc80000000f00 */
[----:B-1----:R-:W-:Y:S01]  /*bc90*/  LEA R9, R3, R0, 0x18 ;  /* 0x0000000003097211 */ /* 0x002fe200078ec0ff */
[----:B------:R-:W-:-:S05]  /*bca0*/  IMAD.U32 R0, RZ, RZ, UR47 ;  /* 0x0000002fff007e24 */ /* 0x000fca000f8e00ff */
[----:B------:R-:W-:-:S04]  /*bcb0*/  SHF.L.U32 R0, R0, 0x1f, RZ ;  /* 0x0000001f00007819 */ /* 0x000fc800000006ff */
[----:B------:R-:W1:Y:S02]  /*bcc0*/  SYNCS.PHASECHK.TRANS64.TRYWAIT P0, [R9+URZ+0x29820], R0 ;  /* 0x02982000090075a7 */ /* 0x000e64000800017f */
[----:B-1----:R-:W-:Y:S05]  /*bcd0*/  @!P0 BRA `(.L_x_79) ;  /* 0x0000000800408947 */ /* 0x002fea0003800000 */
.L_x_107:
[----:B------:R-:W2:Y:S02]  /*bce0*/  S2R R2, SR_TID.X ;  /* 0x0000000000027919 */ /* 0x000ea40000002100 */
[----:B--2---:R-:W-:-:S04]  /*bcf0*/  SHF.R.U32.HI R2, RZ, 0x5, R2 ;  /* 0x00000005ff027819 */ /* 0x004fc80000011602 */
[----:B------:R-:W-:-:S05]  /*bd00*/  LOP3.LUT R2, R2, 0x3, RZ, 0xc0, !PT ;  /* 0x0000000302027812 */ /* 0x000fca00078ec0ff */
[----:B-1----:R-:W1:Y:S02]  /*bd10*/  SHFL.IDX PT, R0, R2, RZ, 0x1f ;  /* 0x00001fff02007589 */ /* 0x002e6400000e0000 */
[----:B-1----:R-:W-:-:S13]  /*bd20*/  ISETP.NE.AND P0, PT, R0, RZ, PT ;  /* 0x000000ff0000720c */ /* 0x002fda0003f05270 */
[----:B------:R-:W-:Y:S05]  /*bd30*/  @P0 EXIT ;  /* 0x000000000000094d */ /* 0x000fea0003800000 */
[----:B------:R-:W-:Y:S01]  /*bd40*/  ELECT P0, URZ, PT ;  /* 0x00000000003f782f */ /* 0x000fe20003800000 */
[----:B------:R-:W-:-:S12]  /*bd50*/  BSSY B0, `(.L_x_80) ;  /* 0x000002a000007945 */ /* 0x000fd80003800000 */
[----:B------:R-:W-:Y:S05]  /*bd60*/  @!P0 BRA `(.L_x_81) ;  /* 0x0000000000a08947 */ /* 0x000fea0003800000 */
[----:B------:R-:W-:-:S06]  /*bd70*/  ULOP3.LUT UR4, UR46, 0x2, URZ, 0xfc, !UPT ;  /* 0x000000022e047892 */ /* 0x000fcc000f8efc3f */
[----:B------:R-:W-:-:S05]  /*bd80*/  IMAD.U32 R0, RZ, RZ, UR4 ;  /* 0x00000004ff007e24 */ /* 0x000fca000f8e00ff */
[----:B------:R-:W-:-:S13]  /*bd90*/  ISETP.NE.AND P0, PT, R0, 0x3, PT ;  /* 0x000000030000780c */ /* 0x000fda0003f05270 */
[----:B------:R-:W-:Y:S05]  /*bda0*/  @!P0 BRA `(.L_x_82) ;  /* 0x0000000000048947 */ /* 0x000fea0003800000 */
[----:B------:R-:W-:Y:S01]  /*bdb0*/  BPT.TRAP 0x1 ;  /* 0x000000040000795c */ /* 0x000fe20000300000 */
.L_x_82:
[----:B------:R-:W2:Y:S04]  /*bdc0*/  LDL R2, [R1] ;  /* 0x0000000001027983 */ /* 0x000ea80000100800 */
[----:B------:R-:W3:Y:S01]  /*bdd0*/  LDL.LU R6, [R1+0xc] ;  /* 0x00000c0001067983 */ /* 0x000ee20000300800 */
[----:B------:R-:W-:-:S04]  /*bde0*/  VIADD R0, R9, 0x29840 ;  /* 0x0002984009007836 */ /* 0x000fc80000000000 */
[C---:B--2---:R-:W-:Y:S02]  /*bdf0*/  IMAD R5, R2.reuse, 0x8, R0 ;  /* 0x0000000802057824 */ /* 0x044fe400078e0200 */
[----:B------:R-:W-:Y:S01]  /*be00*/  VIADD R2, R2, 0x1 ;  /* 0x0000000102027836 */ /* 0x000fe20000000000 */
[----:B---3--:R-:W-:-:S04]  /*be10*/  SHF.L.U32 R4, R6, 0x1f, RZ ;  /* 0x0000001f06047819 */ /* 0x008fc800000006ff */
[----:B------:R-:W-:Y:S01]  /*be20*/  ISETP.NE.AND P2, PT, R2, 0x2, PT ;  /* 0x000000020200780c */ /* 0x000fe20003f45270 */
[----:B------:R-:W1:Y:S03]  /*be30*/  SYNCS.PHASECHK.TRANS64.TRYWAIT P1, [R5+URZ], R4 ;  /* 0x00000004050075a7 */ /* 0x000e66000802017f */
[----:B------:R-:W-:-:S04]  /*be40*/  SEL R3, RZ, 0x1, P2 ;  /* 0x00000001ff037807 */ /* 0x000fc80001000000 */
[----:B------:R-:W-:Y:S02]  /*be50*/  LOP3.LUT R6, R6, R3, RZ, 0x3c, !PT ;  /* 0x0000000306067212 */ /* 0x000fe400078e3cff */
[----:B------:R-:W-:-:S05]  /*be60*/  SEL R3, R2, RZ, P2 ;  /* 0x000000ff02037207 */ /* 0x000fca0001000000 */
[----:B------:R-:W-:Y:S01]  /*be70*/  IMAD R7, R3, 0x8, R0 ;  /* 0x0000000803077824 */ /* 0x000fe200078e0200 */
[----:B------:R-:W-:Y:S01]  /*be80*/  SHF.L.U32 R0, R6, 0x1f, RZ ;  /* 0x0000001f06007819 */ /* 0x000fe200000006ff */
[----:B-1----:R-:W-:Y:S06]  /*be90*/  @!P1 BRA `(.L_x_83) ;  /* 0x0000000400e49947 */ /* 0x002fec0003800000 */
.L_x_108:
[----:B------:R-:W2:Y:S02]  /*bea0*/  SYNCS.PHASECHK.TRANS64.TRYWAIT P1, [R7+URZ], R0 ;  /* 0x00000000070075a7 */ /* 0x000ea4000802017f */
[----:B--2---:R-:W-:Y:S05]  /*beb0*/  @!P1 BRA `(.L_x_84) ;  /* 0x0000000400f09947 */ /* 0x004fea0003800000 */
.L_x_109:
[----:B------:R-:W-:Y:S05]  /*bec0*/  @!P0 BRA `(.L_x_85) ;  /* 0x0000000000048947 */ /* 0x000fea0003800000 */
[----:B------:R-:W-:Y:S01]  /*bed0*/  BPT.TRAP 0x1 ;  /* 0x000000040000795c */ /* 0x000fe20000300000 */
.L_x_85:
[----:B------:R-:W1:Y:S02]  /*bee0*/  LDL.LU R2, [R1] ;  /* 0x0000000001027983 */ /* 0x000e640000300800 */
[----:B-1----:R-:W-:-:S04]  /*bef0*/  IMAD R5, R2, 0x8, R9 ;  /* 0x0000000802057824 */ /* 0x002fc800078e0209 */
[----:B------:R-:W1:Y:S02]  /*bf00*/  SYNCS.PHASECHK.TRANS64.TRYWAIT P1, [R5+URZ+0x29860], R4 ;  /* 0x02986004050075a7 */ /* 0x000e64000802017f */
[----:B-1----:R-:W-:Y:S05]  /*bf10*/  @!P1 BRA `(.L_x_86) ;  /* 0x0000000400ec9947 */ /* 0x002fea0003800000 */
.L_x_110:
[----:B------:R-:W-:Y:S05]  /*bf20*/  @!P0 BRA `(.L_x_87) ;  /* 0x0000000000048947 */ /* 0x000fea0003800000 */
[----:B------:R-:W-:Y:S01]  /*bf30*/  BPT.TRAP 0x1 ;  /* 0x000000040000795c */ /* 0x000fe20000300000 */
.L_x_87:
[----:B------:R-:W-:-:S04]  /*bf40*/  IMAD R3, R3, 0x8, R9 ;  /* 0x0000000803037824 */ /* 0x000fc800078e0209 */
[----:B------:R-:W3:Y:S02]  /*bf50*/  SYNCS.PHASECHK.TRANS64.TRYWAIT P1, [R3+URZ+0x29860], R0 ;  /* 0x02986000030075a7 */ /* 0x000ee4000802017f */
[----:B---3--:R-:W-:Y:S05]  /*bf60*/  @!P1 BRA `(.L_x_88) ;  /* 0x0000000400ec9947 */ /* 0x008fea0003800000 */
.L_x_111:
[----:B------:R-:W-:Y:S05]  /*bf70*/  @!P0 BRA `(.L_x_89) ;  /* 0x0000000000048947 */ /* 0x000fea0003800000 */
[----:B------:R-:W-:Y:S01]  /*bf80*/  BPT.TRAP 0x1 ;  /* 0x000000040000795c */ /* 0x000fe20000300000 */
.L_x_89:
[----:B------:R-:W4:Y:S02]  /*bf90*/  SYNCS.PHASECHK.TRANS64.TRYWAIT P0, [R5+URZ+0x29880], R4 ;  /* 0x02988004050075a7 */ /* 0x000f24000800017f */
[----:B----4-:R-:W-:Y:S05]  /*bfa0*/  @!P0 BRA `(.L_x_90) ;  /* 0x0000000400f08947 */ /* 0x010fea0003800000 */
.L_x_91:
[----:B------:R1:W1:Y:S02]  /*bfb0*/  SYNCS.PHASECHK.TRANS64.TRYWAIT P0, [R3+URZ+0x29880], R0 ;  /* 0x02988000030075a7 */ /* 0x000264000800017f */
[----:B-1----:R-:W-:Y:S05]  /*bfc0*/  @!P0 NANOSLEEP.SYNCS 0x989680 ;  /* 0x009896800000895d */ /* 0x002fea0003900000 */
[----:B------:R-:W1:Y:S02]  /*bfd0*/  @!P0 SYNCS.PHASECHK.TRANS64 P0, [R3+URZ+0x29880], R0 ;  /* 0x02988000030085a7 */ /* 0x000e64000800007f */
[----:B-1----:R-:W-:Y:S05]  /*bfe0*/  @!P0 BRA `(.L_x_91) ;  /* 0xfffffffc00f08947 */ /* 0x002fea000383ffff */
.L_x_81:
[----:B------:R-:W-:Y:S05]  /*bff0*/  BSYNC B0 ;  /* 0x0000000000007941 */ /* 0x000fea0003800000 */
.L_x_80:
[----:B------:R-:W-:Y:S05]  /*c000*/  EXIT ;  /* 0x000000000000794d */ /* 0x000fea0003800000 */
.L_x_10:
[----:B-1----:R-:W-:-:S04]  /*c010*/  IMAD.U32 R3, RZ, RZ, UR38 ;  /* 0x00000026ff037e24 */ /* 0x002fc8000f8e00ff */
[----:B------:R1:W2:Y:S03]  /*c020*/  SYNCS.PHASECHK.TRANS64.TRYWAIT P1, [R3+URZ+0x29800], R0 ;  /* 0x02980000030075a7 */ /* 0x0002a6000802017f */
[----:B--2---:R-:W-:Y:S05]  /*c030*/  @!P1 NANOSLEEP.SYNCS 0x989680 ;  /* 0x009896800000995d */ /* 0x004fea0003900000 */
[----:B------:R-:W2:Y:S02]  /*c040*/  @!P1 SYNCS.PHASECHK.TRANS64 P1, [R3+URZ+0x29800], R0 ;  /* 0x02980000030095a7 */ /* 0x000ea4000802007f */
[----:B--2---:R-:W-:Y:S05]  /*c050*/  @!P1 BRA `(.L_x_10) ;  /* 0xfffffffc00ec9947 */ /* 0x004fea000383ffff */
[----:B------:R-:W-:Y:S05]  /*c060*/  BRA `(.L_x_92) ;  /* 0xffffff54002c7947 */ /* 0x000fea000383ffff */
.L_x_14:
[----:B--2---:R2:W3:Y:S02]  /*c070*/  SYNCS.PHASECHK.TRANS64.TRYWAIT P1, [R4+URZ+0x29830], R3 ;  /* 0x02983003040075a7 */ /* 0x0044e4000802017f */
[----:B---3--:R-:W-:Y:S05]  /*c080*/  @!P1 NANOSLEEP.SYNCS 0x989680 ;  /* 0x009896800000995d */ /* 0x008fea0003900000 */
[----:B------:R-:W3:Y:S02]  /*c090*/  @!P1 SYNCS.PHASECHK.TRANS64 P1, [R4+URZ+0x29830], R3 ;  /* 0x02983003040095a7 */ /* 0x000ee4000802007f */
[----:B---3--:R-:W-:Y:S05]  /*c0a0*/  @!P1 BRA `(.L_x_14) ;  /* 0xfffffffc00f09947 */ /* 0x008fea000383ffff */
[----:B------:R-:W-:Y:S05]  /*c0b0*/  BRA `(.L_x_13) ;  /* 0xffffff5400547947 */ /* 0x000fea000383ffff */
.L_x_19:
[----:B--2---:R-:W-:-:S04]  /*c0c0*/  IMAD.U32 R3, RZ, RZ, UR6 ;  /* 0x00000006ff037e24 */ /* 0x004fc8000f8e00ff */
[----:B------:R2:W3:Y:S03]  /*c0d0*/  SYNCS.PHASECHK.TRANS64.TRYWAIT P1, [R3+URZ+0x29830], R0 ;  /* 0x02983000030075a7 */ /* 0x0004e6000802017f */
[----:B---3--:R-:W-:Y:S05]  /*c0e0*/  @!P1 NANOSLEEP.SYNCS 0x989680 ;  /* 0x009896800000995d */ /* 0x008fea0003900000 */
[----:B------:R-:W3:Y:S02]  /*c0f0*/  @!P1 SYNCS.PHASECHK.TRANS64 P1, [R3+URZ+0x29830], R0 ;  /* 0x02983000030095a7 */ /* 0x000ee4000802007f */
[----:B---3--:R-:W-:Y:S05]  /*c100*/  @!P1 BRA `(.L_x_19) ;  /* 0xfffffffc00ec9947 */ /* 0x008fea000383ffff */
[----:B------:R-:W-:Y:S05]  /*c110*/  BRA `(.L_x_16) ;  /* 0xffffff8800247947 */ /* 0x000fea000383ffff */
.L_x_23:
[----:B--2---:R-:W-:-:S04]  /*c120*/  IMAD.U32 R3, RZ, RZ, UR6 ;  /* 0x00000006ff037e24 */ /* 0x004fc8000f8e00ff */
[----:B------:R2:W3:Y:S03]  /*c130*/  SYNCS.PHASECHK.TRANS64.TRYWAIT P1, [R3+URZ+0x29850], R0 ;  /* 0x02985000030075a7 */ /* 0x0004e6000802017f */
[----:B---3--:R-:W-:Y:S05]  /*c140*/  @!P1 NANOSLEEP.SYNCS 0x989680 ;  /* 0x009896800000995d */ /* 0x008fea0003900000 */
[----:B------:R-:W3:Y:S02]  /*c150*/  @!P1 SYNCS.PHASECHK.TRANS64 P1, [R3+URZ+0x29850], R0 ;  /* 0x02985000030095a7 */ /* 0x000ee4000802007f */
[----:B---3--:R-:W-:Y:S05]  /*c160*/  @!P1 BRA `(.L_x_23) ;  /* 0xfffffffc00ec9947 */ /* 0x008fea000383ffff */
[----:B------:R-:W-:Y:S05]  /*c170*/  BRA `(.L_x_20) ;  /* 0xffffff9400247947 */ /* 0x000fea000383ffff */
.L_x_29:
[----:B--2---:R-:W-:-:S04]  /*c180*/  IMAD.U32 R7, RZ, RZ, UR8 ;  /* 0x00000008ff077e24 */ /* 0x004fc8000f8e00ff */
[----:B------:R2:W3:Y:S03]  /*c190*/  SYNCS.PHASECHK.TRANS64.TRYWAIT P1, [R7+URZ+0x29850], R6 ;  /* 0x02985006070075a7 */ /* 0x0004e6000802017f */
[----:B---3--:R-:W-:Y:S05]  /*c1a0*/  @!P1 NANOSLEEP.SYNCS 0x989680 ;  /* 0x009896800000995d */ /* 0x008fea0003900000 */
[----:B------:R-:W3:Y:S02]  /*c1b0*/  @!P1 SYNCS.PHASECHK.TRANS64 P1, [R7+URZ+0x29850], R6 ;  /* 0x02985006070095a7 */ /* 0x000ee4000802007f */
[----:B---3--:R-:W-:Y:S05]  /*c1c0*/  @!P1 BRA `(.L_x_29) ;  /* 0xfffffffc00ec9947 */ /* 0x008fea000383ffff */
[----:B------:R-:W-:Y:S05]  /*c1d0*/  BRA `(.L_x_28) ;  /* 0xffffffb000f87947 */ /* 0x000fea000383ffff */
.L_x_39:
[----:B------:R-:W-:Y:S02]  /*c1e0*/  IMAD.MOV.U32 R13, RZ, RZ, R4 ;  /* 0x000000ffff0d7224 */ /* 0x000fe400078e0004 */
[----:B------:R-:W-:Y:S02]  /*c1f0*/  IMAD.MOV.U32 R12, RZ, RZ, RZ ;  /* 0x000000ffff0c7224 */ /* 0x000fe400078e00ff */
[----:B------:R-:W-:Y:S02]  /*c200*/  IMAD.MOV.U32 R11, RZ, RZ, 0x1f ;  /* 0x0000001fff0b7424 */ /* 0x000fe400078e00ff */
[----:B------:R-:W-:-:S07]  /*c210*/  IMAD.MOV.U32 R15, RZ, RZ, -0x1 ;  /* 0xffffffffff0f7424 */ /* 0x000fce00078e00ff */
[----:B------:R-:W-:Y:S05]  /*c220*/  WARPSYNC.COLLECTIVE R15, `(.L_x_93) ;  /* 0x000000000f087348 */ /* 0x000fea0003c00000 */
[----:B------:R1:W2:Y:S02]  /*c230*/  SHFL.IDX P6, R14, R13, R12, R11 ;  /* 0x0000000c0d0e7389 */ /* 0x0002a400000c000b */
[----:B-12---:R-:W-:Y:S01]  /*c240*/  ENDCOLLECTIVE ;  /* 0x000000000000791b */ /* 0x006fe20003800000 */
.L_x_93:
[----:B------:R-:W-:Y:S05]  /*c250*/  BRA `(.L_x_94) ;  /* 0xffffffd800847947 */ /* 0x000fea000383ffff */
.L_x_41:
[----:B------:R-:W-:Y:S01]  /*c260*/  BSSY B0, `(.L_x_95) ;  /* 0x0000006000007945 */ /* 0x000fe20003800000 */
[----:B------:R-:W-:-:S07]  /*c270*/  IMAD.MOV.U32 R15, RZ, RZ, -0x1 ;  /* 0xffffffffff0f7424 */ /* 0x000fce00078e00ff */
[----:B-1----:R-:W-:Y:S05]  /*c280*/  WARPSYNC.COLLECTIVE R15, `(.L_x_96) ;  /* 0x000000000f0c7348 */ /* 0x002fea0003c00000 */
[----:B------:R-:W-:Y:S02]  /*c290*/  ELECT P6, UR62, PT ;  /* 0x00000000003e782f */ /* 0x000fe400038c0000 */
[----:B------:R-:W-:Y:S01]  /*c2a0*/  MOV R14, UR62 ;  /* 0x0000003e000e7c02 */ /* 0x000fe20008000f00 */
[----:B-1----:R-:W-:Y:S10]  /*c2b0*/  ENDCOLLECTIVE ;  /* 0x000000000000791b */ /* 0x002ff40003800000 */
.L_x_96:
[----:B------:R-:W-:Y:S05]  /*c2c0*/  BSYNC B0 ;  /* 0x0000000000007941 */ /* 0x000fea0003800000 */
.L_x_95:
[----:B------:R-:W-:Y:S05]  /*c2d0*/  BRA `(.L_x_97) ;  /* 0xffffffd800847947 */ /* 0x000fea000383ffff */
.L_x_44:
[----:B--2---:R2:W3:Y:S02]  /*c2e0*/  SYNCS.PHASECHK.TRANS64.TRYWAIT P3, [R5+URZ+0x29880], R2 ;  /* 0x02988002050075a7 */ /* 0x0044e4000806017f */
[----:B---3--:R-:W-:Y:S05]  /*c2f0*/  @!P3 NANOSLEEP.SYNCS 0x989680 ;  /* 0x009896800000b95d */ /* 0x008fea0003900000 */
[----:B------:R-:W3:Y:S02]  /*c300*/  @!P3 SYNCS.PHASECHK.TRANS64 P3, [R5+URZ+0x29880], R2 ;  /* 0x029880020500b5a7 */ /* 0x000ee4000806007f */
[----:B---3--:R-:W-:Y:S05]  /*c310*/  @!P3 BRA `(.L_x_44) ;  /* 0xfffffffc00f0b947 */ /* 0x008fea000383ffff */
[----:B------:R-:W-:Y:S05]  /*c320*/  BRA `(.L_x_98) ;  /* 0xffffffd800dc7947 */ /* 0x000fea000383ffff */
.L_x_46:
[----:B-1----:R1:W3:Y:S02]  /*c330*/  SYNCS.PHASECHK.TRANS64.TRYWAIT P3, [R5+URZ+0x29840], R2 ;  /* 0x02984002050075a7 */ /* 0x0022e4000806017f */
[----:B---3--:R-:W-:Y:S05]  /*c340*/  @!P3 NANOSLEEP.SYNCS 0x989680 ;  /* 0x009896800000b95d */ /* 0x008fea0003900000 */
[----:B------:R-:W3:Y:S02]  /*c350*/  @!P3 SYNCS.PHASECHK.TRANS64 P3, [R5+URZ+0x29840], R2 ;  /* 0x029840020500b5a7 */ /* 0x000ee4000806007f */
[----:B---3--:R-:W-:Y:S05]  /*c360*/  @!P3 BRA `(.L_x_46) ;  /* 0xfffffffc00f0b947 */ /* 0x008fea000383ffff */
[----:B------:R-:W-:Y:S05]  /*c370*/  BRA `(.L_x_99) ;  /* 0xffffffdc00347947 */ /* 0x000fea000383ffff */
.L_x_48:
[----:B--2---:R-:W-:-:S04]  /*c380*/  IMAD.U32 R3, RZ, RZ, UR40 ;  /* 0x00000028ff037e24 */ /* 0x004fc8000f8e00ff */
[----:B------:R2:W3:Y:S03]  /*c390*/  SYNCS.PHASECHK.TRANS64.TRYWAIT P0, [R3+URZ+0x29820], R2 ;  /* 0x02982002030075a7 */ /* 0x0004e6000800017f */
[----:B---3--:R-:W-:Y:S05]  /*c3a0*/  @!P0 NANOSLEEP.SYNCS 0x989680 ;  /* 0x009896800000895d */ /* 0x008fea0003900000 */
[----:B------:R-:W3:Y:S02]  /*c3b0*/  @!P0 SYNCS.PHASECHK.TRANS64 P0, [R3+URZ+0x29820], R2 ;  /* 0x02982002030085a7 */ /* 0x000ee4000800007f */
[----:B---3--:R-:W-:Y:S05]  /*c3c0*/  @!P0 BRA `(.L_x_48) ;  /* 0xfffffffc00ec8947 */ /* 0x008fea000383ffff */
[----:B------:R-:W-:Y:S05]  /*c3d0*/  BRA `(.L_x_100) ;  /* 0xffffffe0003c7947 */ /* 0x000fea000383ffff */
.L_x_54:
[----:B-1----:R1:W4:Y:S02]  /*c3e0*/  SYNCS.PHASECHK.TRANS64.TRYWAIT P0, [R9+URZ+0x29880], R3 ;  /* 0x02988003090075a7 */ /* 0x002324000800017f */
[----:B----4-:R-:W-:Y:S05]  /*c3f0*/  @!P0 NANOSLEEP.SYNCS 0x989680 ;  /* 0x009896800000895d */ /* 0x010fea0003900000 */
[----:B------:R-:W4:Y:S02]  /*c400*/  @!P0 SYNCS.PHASECHK.TRANS64 P0, [R9+URZ+0x29880], R3 ;  /* 0x02988003090085a7 */ /* 0x000f24000800007f */
[----:B----4-:R-:W-:Y:S05]  /*c410*/  @!P0 BRA `(.L_x_54) ;  /* 0xfffffffc00f08947 */ /* 0x010fea000383ffff */
[----:B------:R-:W-:Y:S05]  /*c420*/  BRA `(.L_x_101) ;  /* 0xffffffe000e07947 */ /* 0x000fea000383ffff */
.L_x_59:
[----:B--2---:R2:W3:Y:S02]  /*c430*/  SYNCS.PHASECHK.TRANS64.TRYWAIT P0, [R9+URZ+0x29840], R3 ;  /* 0x02984003090075a7 */ /* 0x0044e4000800017f */
[----:B---3--:R-:W-:Y:S05]  /*c440*/  @!P0 NANOSLEEP.SYNCS 0x989680 ;  /* 0x009896800000895d */ /* 0x008fea0003900000 */
[----:B------:R-:W3:Y:S02]  /*c450*/  @!P0 SYNCS.PHASECHK.TRANS64 P0, [R9+URZ+0x29840], R3 ;  /* 0x02984003090085a7 */ /* 0x000ee4000800007f */
[----:B---3--:R-:W-:Y:S05]  /*c460*/  @!P0 BRA `(.L_x_59) ;  /* 0xfffffffc00f08947 */ /* 0x008fea000383ffff */
[----:B------:R-:W-:Y:S05]  /*c470*/  BRA `(.L_x_102) ;  /* 0xffffffe400647947 */ /* 0x000fea000383ffff */
.L_x_67:
[----:B--2---:R-:W2:Y:S02]  /*c480*/  LDL R3, [R1+0x4] ;  /* 0x0000040001037983 */ /* 0x004ea40000100800 */
[----:B--2---:R2:W4:Y:S02]  /*c490*/  SYNCS.PHASECHK.TRANS64.TRYWAIT P3, [R3+URZ+0x29870], R2 ;  /* 0x02987002030075a7 */ /* 0x004524000806017f */
[----:B----4-:R-:W-:Y:S05]  /*c4a0*/  @!P3 NANOSLEEP.SYNCS 0x989680 ;  /* 0x009896800000b95d */ /* 0x010fea0003900000 */
[----:B------:R-:W4:Y:S02]  /*c4b0*/  @!P3 SYNCS.PHASECHK.TRANS64 P3, [R3+URZ+0x29870], R2 ;  /* 0x029870020300b5a7 */ /* 0x000f24000806007f */
[----:B----4-:R-:W-:Y:S05]  /*c4c0*/  @!P3 BRA `(.L_x_67) ;  /* 0xfffffffc00ecb947 */ /* 0x010fea000383ffff */
[----:B------:R-:W-:Y:S05]  /*c4d0*/  BRA `(.L_x_103) ;  /* 0xffffffe8008c7947 */ /* 0x000fea000383ffff */
.L_x_69:
[----:B--2---:R-:W2:Y:S02]  /*c4e0*/  LDL R4, [R1+0x4] ;  /* 0x0000040001047983 */ /* 0x004ea40000100800 */
[----:B--2---:R2:W4:Y:S02]  /*c4f0*/  SYNCS.PHASECHK.TRANS64.TRYWAIT P3, [R4+URZ+0x29860], R3 ;  /* 0x02986003040075a7 */ /* 0x004524000806017f */
[----:B----4-:R-:W-:Y:S05]  /*c500*/  @!P3 NANOSLEEP.SYNCS 0x989680 ;  /* 0x009896800000b95d */ /* 0x010fea0003900000 */
[----:B------:R-:W4:Y:S02]  /*c510*/  @!P3 SYNCS.PHASECHK.TRANS64 P3, [R4+URZ+0x29860], R3 ;  /* 0x029860030400b5a7 */ /* 0x000f24000806007f */
[----:B----4-:R-:W-:Y:S05]  /*c520*/  @!P3 BRA `(.L_x_69) ;  /* 0xfffffffc00ecb947 */ /* 0x010fea000383ffff */
[----:B------:R-:W-:Y:S05]  /*c530*/  BRA `(.L_x_104) ;  /* 0xffffffe800947947 */ /* 0x000fea000383ffff */
.L_x_74:
[----:B--2---:R2:W4:Y:S02]  /*c540*/  SYNCS.PHASECHK.TRANS64.TRYWAIT P0, [R20+URZ+0x29870], R3 ;  /* 0x02987003140075a7 */ /* 0x004524000800017f */
[----:B----4-:R-:W-:Y:S05]  /*c550*/  @!P0 NANOSLEEP.SYNCS 0x989680 ;  /* 0x009896800000895d */ /* 0x010fea0003900000 */
[----:B------:R-:W4:Y:S02]  /*c560*/  @!P0 SYNCS.PHASECHK.TRANS64 P0, [R20+URZ+0x29870], R3 ;  /* 0x02987003140085a7 */ /* 0x000f24000800007f */
[----:B----4-:R-:W-:Y:S05]  /*c570*/  @!P0 BRA `(.L_x_74) ;  /* 0xfffffffc00f08947 */ /* 0x010fea000383ffff */
[----:B------:R-:W-:Y:S05]  /*c580*/  BRA `(.L_x_105) ;  /* 0xfffffff000147947 */ /* 0x000fea000383ffff */
.L_x_76:
[----:B--2---:R2:W4:Y:S02]  /*c590*/  SYNCS.PHASECHK.TRANS64.TRYWAIT P0, [R20+URZ+0x29860], R3 ;  /* 0x02986003140075a7 */ /* 0x004524000800017f */
[----:B----4-:R-:W-:Y:S05]  /*c5a0*/  @!P0 NANOSLEEP.SYNCS 0x989680 ;  /* 0x009896800000895d */ /* 0x010fea0003900000 */
[----:B------:R-:W4:Y:S02]  /*c5b0*/  @!P0 SYNCS.PHASECHK.TRANS64 P0, [R20+URZ+0x29860], R3 ;  /* 0x02986003140085a7 */ /* 0x000f24000800007f */
[----:B----4-:R-:W-:Y:S05]  /*c5c0*/  @!P0 BRA `(.L_x_76) ;  /* 0xfffffffc00f08947 */ /* 0x010fea000383ffff */
[----:B------:R-:W-:Y:S05]  /*c5d0*/  BRA `(.L_x_106) ;  /* 0xfffffff0001c7947 */ /* 0x000fea000383ffff */
.L_x_79:
[----:B-1----:R1:W2:Y:S02]  /*c5e0*/  SYNCS.PHASECHK.TRANS64.TRYWAIT P0, [R9+URZ+0x29820], R0 ;  /* 0x02982000090075a7 */ /* 0x0022a4000800017f */
[----:B--2---:R-:W-:Y:S05]  /*c5f0*/  @!P0 NANOSLEEP.SYNCS 0x989680 ;  /* 0x009896800000895d */ /* 0x004fea0003900000 */
[----:B------:R-:W2:Y:S02]  /*c600*/  @!P0 SYNCS.PHASECHK.TRANS64 P0, [R9+URZ+0x29820], R0 ;  /* 0x02982000090085a7 */ /* 0x000ea4000800007f */
[----:B--2---:R-:W-:Y:S05]  /*c610*/  @!P0 BRA `(.L_x_79) ;  /* 0xfffffffc00f08947 */ /* 0x004fea000383ffff */
[----:B------:R-:W-:Y:S05]  /*c620*/  BRA `(.L_x_107) ;  /* 0xfffffff400ac7947 */ /* 0x000fea000383ffff */
.L_x_83:
[----:B-1----:R1:W2:Y:S02]  /*c630*/  SYNCS.PHASECHK.TRANS64.TRYWAIT P1, [R5+URZ], R4 ;  /* 0x00000004050075a7 */ /* 0x0022a4000802017f */
[----:B--2---:R-:W-:Y:S05]  /*c640*/  @!P1 NANOSLEEP.SYNCS 0x989680 ;  /* 0x009896800000995d */ /* 0x004fea0003900000 */
[----:B------:R-:W2:Y:S02]  /*c650*/  @!P1 SYNCS.PHASECHK.TRANS64 P1, [R5+URZ], R4 ;  /* 0x00000004050095a7 */ /* 0x000ea4000802007f */
[----:B--2---:R-:W-:Y:S05]  /*c660*/  @!P1 BRA `(.L_x_83) ;  /* 0xfffffffc00f09947 */ /* 0x004fea000383ffff */
[----:B------:R-:W-:Y:S05]  /*c670*/  BRA `(.L_x_108) ;  /* 0xfffffff800087947 */ /* 0x000fea000383ffff */
.L_x_84:
[----:B--2---:R2:W3:Y:S02]  /*c680*/  SYNCS.PHASECHK.TRANS64.TRYWAIT P1, [R7+URZ], R0 ;  /* 0x00000000070075a7 */ /* 0x0044e4000802017f */
[----:B---3--:R-:W-:Y:S05]  /*c690*/  @!P1 NANOSLEEP.SYNCS 0x989680 ;  /* 0x009896800000995d */ /* 0x008fea0003900000 */
[----:B------:R-:W3:Y:S02]  /*c6a0*/  @!P1 SYNCS.PHASECHK.TRANS64 P1, [R7+URZ], R0 ;  /* 0x00000000070095a7 */ /* 0x000ee4000802007f */
[----:B---3--:R-:W-:Y:S05]  /*c6b0*/  @!P1 BRA `(.L_x_84) ;  /* 0xfffffffc00f09947 */ /* 0x008fea000383ffff */
[----:B------:R-:W-:Y:S05]  /*c6c0*/  BRA `(.L_x_109) ;  /* 0xfffffff400fc7947 */ /* 0x000fea000383ffff */
.L_x_86:
[----:B-1----:R1:W3:Y:S02]  /*c6d0*/  SYNCS.PHASECHK.TRANS64.TRYWAIT P1, [R5+URZ+0x29860], R4 ;  /* 0x02986004050075a7 */ /* 0x0022e4000802017f */
[----:B---3--:R-:W-:Y:S05]  /*c6e0*/  @!P1 NANOSLEEP.SYNCS 0x989680 ;  /* 0x009896800000995d */ /* 0x008fea0003900000 */
[----:B------:R-:W3:Y:S02]  /*c6f0*/  @!P1 SYNCS.PHASECHK.TRANS64 P1, [R5+URZ+0x29860], R4 ;  /* 0x02986004050095a7 */ /* 0x000ee4000802007f */
[----:B---3--:R-:W-:Y:S05]  /*c700*/  @!P1 BRA `(.L_x_86) ;  /* 0xfffffffc00f09947 */ /* 0x008fea000383ffff */
[----:B------:R-:W-:Y:S05]  /*c710*/  BRA `(.L_x_110) ;  /* 0xfffffff800007947 */ /* 0x000fea000383ffff */
.L_x_88:
[----:B---3--:R3:W4:Y:S02]  /*c720*/  SYNCS.PHASECHK.TRANS64.TRYWAIT P1, [R3+URZ+0x29860], R0 ;  /* 0x02986000030075a7 */ /* 0x008724000802017f */
[----:B----4-:R-:W-:Y:S05]  /*c730*/  @!P1 NANOSLEEP.SYNCS 0x989680 ;  /* 0x009896800000995d */ /* 0x010fea0003900000 */
[----:B------:R-:W4:Y:S02]  /*c740*/  @!P1 SYNCS.PHASECHK.TRANS64 P1, [R3+URZ+0x29860], R0 ;  /* 0x02986000030095a7 */ /* 0x000f24000802007f */
[----:B----4-:R-:W-:Y:S05]  /*c750*/  @!P1 BRA `(.L_x_88) ;  /* 0xfffffffc00f09947 */ /* 0x010fea000383ffff */
[----:B------:R-:W-:Y:S05]  /*c760*/  BRA `(.L_x_111) ;  /* 0xfffffff800007947 */ /* 0x000fea000383ffff */
.L_x_90:
[----:B----4-:R4:W1:Y:S02]  /*c770*/  SYNCS.PHASECHK.TRANS64.TRYWAIT P0, [R5+URZ+0x29880], R4 ;  /* 0x02988004050075a7 */ /* 0x010864000800017f */
[----:B-1----:R-:W-:Y:S05]  /*c780*/  @!P0 NANOSLEEP.SYNCS 0x989680 ;  /* 0x009896800000895d */ /* 0x002fea0003900000 */
[----:B------:R-:W1:Y:S02]  /*c790*/  @!P0 SYNCS.PHASECHK.TRANS64 P0, [R5+URZ+0x29880], R4 ;  /* 0x02988004050085a7 */ /* 0x000e64000800007f */
[----:B-1----:R-:W-:Y:S05]  /*c7a0*/  @!P0 BRA `(.L_x_90) ;  /* 0xfffffffc00f08947 */ /* 0x002fea000383ffff */
[----:B------:R-:W-:Y:S05]  /*c7b0*/  BRA `(.L_x_91) ;  /* 0xfffffff400fc7947 */ /* 0x000fea000383ffff */
.L_x_112:
[----:B------:R-:W-:-:S00]  /*c7c0*/  BRA `(.L_x_112) ;  /* 0xfffffffc00fc7947 */ /* 0x000fc0000383ffff */
[----:B------:R-:W-:-:S00]  /*c7d0*/  NOP ;  /* 0x0000000000007918 */ /* 0x000fc00000000000 */
        /* <DEDUP_REMOVED lines=10> */
.L_x_2667:


//--------------------- .text._ZN7cutlass13device_kernelIN5flash11enable_sm90INS1_16FlashAttnFwdSm90INS1_25CollectiveMainloopFwdSm90ILi2EN4cute5tupleIJNS5_1CILi2EEENS7_ILi1EEES9_EEENS6_IJNS7_ILi128EEENS7_ILi160EEENS7_ILi192EEEEEELi128ENS_12float_e4m3_tEfNS_4arch4Sm90ELb0ELb0ELb0ELb0ELb0ELb0ELb0ELb1ELb1ELb0ELb0ELb0EEENS1_21CollectiveEpilogueFwdINS6_IJSB_SB_SC_EEESA_NS_10bfloat16_tESH_Li256ELb0ELb0ELb0ELb1EEENS1_29StaticPersistentTileSchedulerILb0EEEEEEEEEvNT_6ParamsE --------------------------
	.section	.text._ZN7cutlass13device_kernelIN5flash11enable_sm90INS1_16FlashAttnFwdSm90INS1_25CollectiveMainloopFwdSm90ILi2EN4cute5tupleIJNS5_1CILi2EEENS7_ILi1EEES9_EEENS6_IJNS7_ILi128EEENS7_ILi160EEENS7_ILi192EEEEEELi128ENS_12float_e4m3_tEfNS_4arch4Sm90ELb0ELb0ELb0ELb0ELb0ELb0ELb0ELb1ELb1ELb0ELb0ELb0EEENS1_21CollectiveEpilogueFwdINS6_IJSB_SB_SC_EEESA_NS_10bfloat16_tESH_Li256ELb0ELb0ELb0ELb1EEENS1_29StaticPersistentTileSchedulerILb0EEEEEEEEEvNT_6ParamsE,"ax",@progbits
	.align	128
.text._ZN7cutlass13device_kernelIN5flash11enable_sm90INS1_16FlashAttnFwdSm90INS1_25CollectiveMainloopFwdSm90ILi2EN4cute5tupleIJNS5_1CILi2EEENS7_ILi1EEES9_EEENS6_IJNS7_ILi128EEENS7_ILi160EEENS7_ILi192EEEEEELi128ENS_12float_e4m3_tEfNS_4arch4Sm90ELb0ELb0ELb0ELb0ELb0ELb0ELb0ELb1ELb1ELb0ELb0ELb0EEENS1_21CollectiveEpilogueFwdINS6_IJSB_SB_SC_EEESA_NS_10bfloat16_tESH_Li256ELb0ELb0ELb0ELb1EEENS1_29StaticPersistentTileSchedulerILb0EEEEEEEEEvNT_6ParamsE:
        .type           _ZN7cutlass13device_kernelIN5flash11enable_sm90INS1_16FlashAttnFwdSm90INS1_25CollectiveMainloopFwdSm90ILi2EN4cute5tupleIJNS5_1CILi2EEENS7_ILi1EEES9_EEENS6_IJNS7_ILi128EEENS7_ILi160EEENS7_ILi192EEEEEELi128ENS_12float_e4m3_tEfNS_4arch4Sm90ELb0ELb0ELb0ELb0ELb0ELb0ELb0ELb1ELb1ELb0ELb0ELb0EEENS1_21CollectiveEpilogueFwdINS6_IJSB_SB_SC_EEESA_NS_10bfloat16_tESH_Li256ELb0ELb0ELb0ELb1EEENS1_29StaticPersistentTileSchedulerILb0EEEEEEEEEvNT_6ParamsE,@function
        .size           _ZN7cutlass13device_kernelIN5flash11enable_sm90INS1_16FlashAttnFwdSm90INS1_25CollectiveMainloopFwdSm90ILi2EN4cute5tupleIJNS5_1CILi2EEENS7_ILi1EEES9_EEENS6_IJNS7_ILi128EEENS7_ILi160EEENS7_ILi192EEEEEELi128ENS_12float_e4m3_tEfNS_4arch4Sm90ELb0ELb0ELb0ELb0ELb0ELb0ELb0ELb1ELb1ELb0ELb0ELb0EEENS1_21CollectiveEpilogueFwdINS6_IJSB_SB_SC_EEESA_NS_10bfloat16_tESH_Li256ELb0ELb0ELb0ELb1EEENS1_29StaticPersistentTileSchedulerILb0EEEEEEEEEvNT_6ParamsE,(.L_x_2668 - _ZN7cutlass13device_kernelIN5flash11enable_sm90INS1_16FlashAttnFwdSm90INS1_25CollectiveMainloopFwdSm90ILi2EN4cute5tupleIJNS5_1CILi2EEENS7_ILi1EEES9_EEENS6_IJNS7_ILi128EEENS7_ILi160EEENS7_ILi192EEEEEELi128ENS_12float_e4m3_tEfNS_4arch4Sm90ELb0ELb0ELb0ELb0ELb0ELb0ELb0ELb1ELb1ELb0ELb0ELb0EEENS1_21CollectiveEpilogueFwdINS6_IJSB_SB_SC_EEESA_NS_10bfloat16_tESH_Li256ELb0ELb0ELb0ELb1EEENS1_29StaticPersistentTileSchedulerILb0EEEEEEEEEvNT_6ParamsE)
        .other          _ZN7cutlass13device_kernelIN5flash11enable_sm90INS1_16FlashAttnFwdSm90INS1_25CollectiveMainloopFwdSm90ILi2EN4cute5tupleIJNS5_1CILi2EEENS7_ILi1EEES9_EEENS6_IJNS7_ILi128EEENS7_ILi160EEENS7_ILi192EEEEEELi128ENS_12float_e4m3_tEfNS_4arch4Sm90ELb0ELb0ELb0ELb0ELb0ELb0ELb0ELb1ELb1ELb0ELb0ELb0EEENS1_21CollectiveEpilogueFwdINS6_IJSB_SB_SC_EEESA_NS_10bfloat16_tESH_Li256ELb0ELb0ELb0ELb1EEENS1_29StaticPersistentTileSchedulerILb0EEEEEEEEEvNT_6ParamsE,@"STO_CUDA_ENTRY STV_DEFAULT"
_ZN7cutlass13device_kernelIN5flash11enable_sm90INS1_16FlashAttnFwdSm90INS1_25CollectiveMainloopFwdSm90ILi2EN4cute5tupleIJNS5_1CILi2EEENS7_ILi1EEES9_EEENS6_IJNS7_ILi128EEENS7_ILi160EEENS7_ILi192EEEEEELi128ENS_12float_e4m3_tEfNS_4arch4Sm90ELb0ELb0ELb0ELb0ELb0ELb0ELb0ELb1ELb1ELb0ELb0ELb0EEENS1_21CollectiveEpilogueFwdINS6_IJSB_SB_SC_EEESA_NS_10bfloat16_tESH_Li256ELb0ELb0ELb0ELb1EEENS1_29StaticPersistentTileSchedulerILb0EEEEEEEEEvNT_6ParamsE:
        /* <DEDUP_REMOVED lines=24> */
.L_x_114:
[----:B------:R-:W-:Y:S05]  /*0180*/  BSYNC B0 ;  /* 0x0000000000007941 */ /* 0x000fea0003800000 */
.L_x_113:
[----:B------:R-:W-:Y:S01]  /*0190*/  VOTEU.ANY UP0, P0 ;  /* 0x00000000003f7886 */ /* 0x000fe20000000100 */
[----:B------:R-:W1:Y:S01]  /*01a0*/  SHFL.IDX PT, R3, R22, RZ, 0x1f ;  /* 0x00001fff16037589 */ /* 0x000e6200000e0000 */
[----:B------:R-:W-:Y:S01]  /*01b0*/  UMOV UR4, 0x1 ;  /* 0x0000000100047882 */ /* 0x000fe20000000000 */
[----:B------:R-:W-:Y:S01]  /*01c0*/  UMOV UR7, 0x2 ;  /* 0x0000000200077882 */ /* 0x000fe20000000000 */
[----:B------:R-:W-:Y:S01]  /*01d0*/  VOTEU.ANY UP1, P0 ;  /* 0x00000000003f7886 */ /* 0x000fe20000020100 */
[----:B------:R-:W2:Y:S01]  /*01e0*/  @UP0 S2UR UR8, SR_CgaCtaId ;  /* 0x00000000000809c3 */ /* 0x000ea20000008800 */
[----:B------:R-:W3:Y:S01]  /*01f0*/  SHFL.IDX PT, R2, R0, RZ, 0x1f ;  /* 0x00001fff00027589 */ /* 0x000ee200000e0000 */
[----:B------:R-:W-:Y:S01]  /*0200*/  @UP0 UMOV UR6, 0x400 ;  /* 0x0000040000060882 */ /* 0x000fe20000000000 */
[----:B------:R-:W-:-:S04]  /*0210*/  @UP0 UIADD3 UR4, -UR4, 0x100000, URZ ;  /* 0x0010000004040890 */ /* 0x000fc8000fffe13f */
[----:B------:R-:W-:Y:S02]  /*0220*/  @UP0 USHF.L.U32 UR5, UR4, 0xb, URZ ;  /* 0x0000000b04050899 */ /* 0x000fe4000800063f */
[----:B------:R-:W-:Y:S01]  /*0230*/  @UP0 USHF.L.U32 UR4, UR4, 0x1, URZ ;  /* 0x0000000104040899 */ /* 0x000fe2000800063f */
[----:B------:R-:W-:Y:S01]  /*0240*/  VOTEU.ANY UP2, P0 ;  /* 0x00000000003f7886 */ /* 0x000fe20000040100 */
[----:B-1----:R-:W-:Y:S01]  /*0250*/  R2UR UR9, R3 ;  /* 0x00000000030972ca */ /* 0x002fe200000e0000 */
[----:B--2---:R-:W-:Y:S01]  /*0260*/  @UP0 ULEA UR8, UR8, UR6, 0x18 ;  /* 0x0000000608080291 */ /* 0x004fe2000f8ec03f */
[----:B---3--:R-:W-:Y:S01]  /*0270*/  ISETP.NE.AND P1, PT, R2, RZ, PT ;  /* 0x000000ff0200720c */ /* 0x008fe20003f25270 */
[----:B------:R-:W-:-:S04]  /*0280*/  @UP0 UIADD3 UR6, -UR7, 0x100000, URZ ;  /* 0x0010000007060890 */ /* 0x000fc8000fffe13f */
[----:B------:R-:W-:Y:S02]  /*0290*/  @UP0 USHF.L.U32 UR7, UR6, 0xb, URZ ;  /* 0x0000000b06070899 */ /* 0x000fe4000800063f */
[----:B------:R-:W-:-:S04]  /*02a0*/  @UP0 USHF.L.U32 UR6, UR6, 0x1, URZ ;  /* 0x0000000106060899 */ /* 0x000fc8000800063f */
[----:B------:R-:W-:Y:S01]  /*02b0*/  UISETP.NE.AND UP0, UPT, UR9, URZ, UPT ;  /* 0x0000003f0900728c */ /* 0x000fe2000bf05270 */
[----:B------:R-:W1:Y:S02]  /*02c0*/  FENCE.VIEW.ASYNC.S ;  /* 0x00000000000073c6 */ /* 0x000e640000000000 */
[----:B-1----:R1:W2:Y:S05]  /*02d0*/  @UP1 SYNCS.EXCH.64 URZ, [UR8+0x29800], UR4 ;  /* 0x02980004083f15b2 */ /* 0x0022aa0008000100 */
[----:B------:R1:W3:Y:S01]  /*02e0*/  @UP2 SYNCS.EXCH.64 URZ, [UR8+0x29820], UR6 ;  /* 0x02982006083f25b2 */ /* 0x0002e20008000100 */
[----:B------:R-:W-:Y:S05]  /*02f0*/  @P1 BRA `(.L_x_115) ;  /* 0x0000000000481947 */ /* 0x000fea0003800000 */
        /* <DEDUP_REMOVED lines=18> */
.L_x_115:
[----:B-1----:R-:W1:Y:S01]  /*0420*/  S2UR UR4, SR_CTAID.Y ;  /* 0x00000000000479c3 */ /* 0x002e620000002600 */
[----:B------:R-:W4:Y:S01]  /*0430*/  SHFL.IDX PT, R4, R0, RZ, 0x1f ;  /* 0x00001fff00047589 */ /* 0x000f2200000e0000 */
[----:B------:R-:W-:Y:S01]  /*0440*/  ULDC UR5, c[0x0][0x154] ;  /* 0x0000550000057ab9 */ /* 0x000fe20000000800 */
[----:B------:R-:W-:-:S05]  /*0450*/  NOP ;  /* 0x0000000000007918 */ /* 0x000fca0000000000 */
[----:B------:R-:W5:Y:S08]  /*0460*/  S2UR UR49, SR_CTAID.X ;  /* 0x00000000003179c3 */ /* 0x000f700000002500 */
[----:B------:R-:W2:Y:S01]  /*0470*/  LDC R6, c[0x0][0x148] ;  /* 0x00005200ff067b82 */ /* 0x000ea20000000800 */
[----:B-1----:R-:W-:Y:S02]  /*0480*/  I2FP.F32.U32 R3, UR4 ;  /* 0x0000000400037c45 */ /* 0x002fe40008201000 */
[----:B----4-:R-:W-:-:S03]  /*0490*/  ISETP.NE.AND P0, PT, R4, RZ, PT ;  /* 0x000000ff0400720c */ /* 0x010fc60003f05270 */
[----:B------:R-:W-:Y:S01]  /*04a0*/  FMUL R5, R3, UR5 ;  /* 0x0000000503057c20 */ /* 0x000fe20008400000 */
[----:B------:R-:W-:Y:S02]  /*04b0*/  SHF.R.S32.HI R3, RZ, 0x1f, R7 ;  /* 0x0000001fff037819 */ /* 0x000fe40000011407 */
[----:B-----5:R-:W-:-:S03]  /*04c0*/  I2FP.F32.U32 R4, UR49 ;  /* 0x0000003100047c45 */ /* 0x020fc60008201000 */
[----:B------:R-:W1:Y:S02]  /*04d0*/  F2I.U32.TRUNC.NTZ R5, R5 ;  /* 0x0000000500057305 */ /* 0x000e64000020f000 */
[----:B-1----:R-:W-:-:S04]  /*04e0*/  IMAD.MOV R11, RZ, RZ, -R5 ;  /* 0x000000ffff0b7224 */ /* 0x002fc800078e0a05 */
[----:B--2---:R-:W-:Y:S01]  /*04f0*/  IMAD R11, R6, R11, UR4 ;  /* 0x00000004060b7e24 */ /* 0x004fe2000f8e020b */
[----:B------:R-:W-:Y:S02]  /*0500*/  ULDC UR4, c[0x0][0x150] ;  /* 0x0000540000047ab9 */ /* 0x000fe40000000800 */
[----:B------:R-:W-:Y:S01]  /*0510*/  FMUL R8, R4, UR4 ;  /* 0x0000000404087c20 */ /* 0x000fe20008400000 */
[----:B------:R-:W-:Y:S06]  /*0520*/  @P0 BRA `(.L_x_116) ;  /* 0x0000000000480947 */ /* 0x000fec0003800000 */
[----:B------:R-:W1:Y:S01]  /*0530*/  S2UR UR5, SR_CgaCtaId ;  /* 0x00000000000579c3 */ /* 0x000e620000008800 */
        /* <DEDUP_REMOVED lines=12> */
[----:B-1----:R1:W2:Y:S08]  /*0600*/  SYNCS.EXCH.64 URZ, [UR8+0x29850], UR4 ;  /* 0x02985004083f75b2 */ /* 0x0022b00008000100 */
[----:B------:R1:W4:Y:S01]  /*0610*/  SYNCS.EXCH.64 URZ, [UR8+0x29860], UR6 ;  /* 0x02986006083f75b2 */ /* 0x0003220008000100 */
[----:B------:R1:W1:Y:S01]  /*0620*/  SYNCS.EXCH.64 URZ, [UR8+0x29858], UR4 ;  /* 0x02985804083f75b2 */ /* 0x0002620008000100 */
[----:B------:R1:W1:Y:S01]  /*0630*/  SYNCS.EXCH.64 URZ, [UR8+0x29868], UR6 ;  /* 0x02986806083f75b2 */ /* 0x0002620008000100 */
[----:B------:R-:W-:Y:S01]  /*0640*/  NOP ;  /* 0x0000000000007918 */ /* 0x000fe20000000000 */
.L_x_116:
[----:B------:R-:W5:Y:S01]  /*0650*/  SHFL.IDX PT, R6, R0, RZ, 0x1f ;  /* 0x00001fff00067589 */ /* 0x000f6200000e0000 */
[----:B------:R-:W-:Y:S01]  /*0660*/  LEA.HI R3, R3, R7, RZ, 0x7 ;  /* 0x0000000703037211 */ /* 0x000fe200078f38ff */
[----:B------:R-:W1:Y:S01]  /*0670*/  LDC R9, c[0x0][0x144] ;  /* 0x00005100ff097b82 */ /* 0x000e620000000800 */
[----:B------:R-:W1:Y:S01]  /*0680*/  F2I.U32.TRUNC.NTZ R8, R8 ;  /* 0x0000000800087305 */ /* 0x000e62000020f000 */
[----:B------:R-:W-:Y:S01]  /*0690*/  NOP ;  /* 0x0000000000007918 */ /* 0x000fe20000000000 */
[----:B------:R-:W-:-:S05]  /*06a0*/  LOP3.LUT R3, R3, 0xffffff80, RZ, 0xc0, !PT ;  /* 0xffffff8003037812 */ /* 0x000fca00078ec0ff */
[----:B------:R-:W-:Y:S01]  /*06b0*/  IMAD.IADD R3, R7, 0x1, -R3 ;  /* 0x0000000107037824 */ /* 0x000fe200078e0a03 */
[----:B------:R-:W-:-:S04]  /*06c0*/  SHF.R.S32.HI R7, RZ, 0x1f, R2 ;  /* 0x0000001fff077819 */ /* 0x000fc80000011402 */
[----:B------:R-:W-:Y:S02]  /*06d0*/  SHF.R.S32.HI R4, RZ, 0x1f, R3 ;  /* 0x0000001fff047819 */ /* 0x000fe40000011403 */
[----:B------:R-:W-:Y:S02]  /*06e0*/  LEA.HI R7, R7, R2, RZ, 0x2 ;  /* 0x0000000207077211 */ /* 0x000fe400078f10ff */
[----:B------:R-:W-:-:S04]  /*06f0*/  LEA.HI R4, R4, R3, RZ, 0x3 ;  /* 0x0000000304047211 */ /* 0x000fc800078f18ff */
[--C-:B------:R-:W-:Y:S02]  /*0700*/  SHF.R.S32.HI R5, RZ, 0x3, R4.reuse ;  /* 0x00000003ff057819 */ /* 0x100fe40000011404 */
[----:B-----5:R-:W-:Y:S02]  /*0710*/  ISETP.NE.AND P0, PT, R6, RZ, PT ;  /* 0x000000ff0600720c */ /* 0x020fe40003f05270 */
[----:B------:R-:W-:-:S04]  /*0720*/  SHF.R.S32.HI R4, RZ, 0x1f, R4 ;  /* 0x0000001fff047819 */ /* 0x000fc80000011404 */
[----:B------:R-:W-:-:S04]  /*0730*/  LEA.HI R4, R4, R5, RZ, 0x2 ;  /* 0x0000000504047211 */ /* 0x000fc800078f10ff */
[----:B------:R-:W-:-:S03]  /*0740*/  LOP3.LUT R4, R4, 0xfffffffc, RZ, 0xc0, !PT ;  /* 0xfffffffc04047812 */ /* 0x000fc600078ec0ff */
        /* <DEDUP_REMOVED lines=17> */
[----:B------:R1:W1:Y:S01]  /*0860*/  SYNCS.EXCH.64 URZ, [UR8+0x29888], UR6 ;  /* 0x02988806083f75b2 */ /* 0x0002620008000100 */
[----:B------:R-:W-:Y:S01]  /*0870*/  NOP ;  /* 0x0000000000007918 */ /* 0x000fe20000000000 */
.L_x_117:
[----:B------:R-:W5:Y:S01]  /*0880*/  SHFL.IDX PT, R12, R0, RZ, 0x1f ;  /* 0x00001fff000c7589 */ /* 0x000f6200000e0000 */
[----:B------:R-:W-:Y:S01]  /*0890*/  LOP3.LUT R7, R7, 0x3ffffffc, RZ, 0xc0, !PT ;  /* 0x3ffffffc07077812 */ /* 0x000fe200078ec0ff */
[----:B------:R-:W-:Y:S01]  /*08a0*/  IMAD.IADD R4, R5, 0x1, -R4 ;  /* 0x0000000105047824 */ /* 0x000fe200078e0a04 */
[----:B------:R-:W-:Y:S01]  /*08b0*/  SHF.R.S32.HI R5, RZ, 0x1f, R6 ;  /* 0x0000001fff057819 */ /* 0x000fe20000011406 */
[----:B------:R-:W2:Y:S01]  /*08c0*/  LDC R10, c[0x0][0x140] ;  /* 0x00005000ff0a7b82 */ /* 0x000ea20000000800 */
[----:B-1----:R-:W-:Y:S01]  /*08d0*/  IMAD.MOV R8, RZ, RZ, -R8 ;  /* 0x000000ffff087224 */ /* 0x002fe200078e0a08 */
[----:B------:R-:W-:Y:S01]  /*08e0*/  NOP ;  /* 0x0000000000007918 */ /* 0x000fe20000000000 */
[----:B------:R-:W-:Y:S01]  /*08f0*/  IMAD.IADD R7, R2, 0x1, -R7 ;  /* 0x0000000102077824 */ /* 0x000fe200078e0a07 */
[----:B------:R-:W-:Y:S01]  /*0900*/  LEA.HI R5, R5, R6, RZ, 0x2 ;  /* 0x0000000605057211 */ /* 0x000fe200078f10ff */
[----:B------:R-:W-:Y:S02]  /*0910*/  IMAD R9, R9, R8, UR49 ;  /* 0x0000003109097e24 */ /* 0x000fe4000f8e0208 */
[----:B------:R-:W-:Y:S01]  /*0920*/  IMAD R7, R7, 0x4, R4 ;  /* 0x0000000407077824 */ /* 0x000fe200078e0204 */
[----:B------:R-:W-:-:S04]  /*0930*/  LOP3.LUT R5, R5, 0x3ffffffc, RZ, 0xc0, !PT ;  /* 0x3ffffffc05057812 */ /* 0x000fc800078ec0ff */
[----:B------:R-:W-:Y:S01]  /*0940*/  LEA.HI R2, R7, R7, RZ, 0x1 ;  /* 0x0000000707027211 */ /* 0x000fe200078f08ff */
[----:B------:R-:W-:-:S03]  /*0950*/  IMAD.IADD R5, R6, 0x1, -R5 ;  /* 0x0000000106057824 */ /* 0x000fc600078e0a05 */
[----:B------:R-:W-:Y:S01]  /*0960*/  LOP3.LUT R2, R2, 0xfffffffe, RZ, 0xc0, !PT ;  /* 0xfffffffe02027812 */ /* 0x000fe200078ec0ff */
[----:B------:R-:W-:Y:S01]  /*0970*/  IMAD R5, R5, 0x4, R4 ;  /* 0x0000000405057824 */ /* 0x000fe200078e0204 */
[----:B-----5:R-:W-:-:S03]  /*0980*/  ISETP.NE.AND P0, PT, R12, RZ, PT ;  /* 0x000000ff0c00720c */ /* 0x020fc60003f05270 */
[----:B------:R-:W-:-:S05]  /*0990*/  IMAD.IADD R2, R7, 0x1, -R2 ;  /* 0x0000000107027824 */ /* 0x000fca00078e0a02 */
[----:B------:R-:W-:Y:S02]  /*09a0*/  ISETP.NE.AND P5, PT, R2, R9, PT ;  /* 0x000000090200720c */ /* 0x000fe40003fa5270 */
[----:B------:R-:W-:-:S04]  /*09b0*/  LEA.HI R2, R5, R5, RZ, 0x1 ;  /* 0x0000000505027211 */ /* 0x000fc800078f08ff */
[----:B------:R-:W-:Y:S01]  /*09c0*/  LOP3.LUT R2, R2, 0xfffffffe, RZ, 0xc0, !PT ;  /* 0xfffffffe02027812 */ /* 0x000fe200078ec0ff */
        /* <DEDUP_REMOVED lines=19> */
.L_x_118:
[----:B------:R-:W5:Y:S01]  /*0b00*/  SHFL.IDX PT, R6, R0, RZ, 0x1f ;  /* 0x00001fff00067589 */ /* 0x000f6200000e0000 */
[----:B------:R-:W-:Y:S01]  /*0b10*/  IMAD.IADD R2, R5, 0x1, -R2 ;  /* 0x0000000105027824 */ /* 0x000fe200078e0a02 */
[----:B------:R-:W-:Y:S01]  /*0b20*/  LOP3.LUT P0, RZ, R3, 0x7, RZ, 0xc0, !PT ;  /* 0x0000000703ff7812 */ /* 0x000fe2000780c0ff */
[----:B------:R-:W-:Y:S01]  /*0b30*/  IMAD.SHL.U32 R4, R5, 0x4, RZ ;  /* 0x0000000405047824 */ /* 0x000fe200078e00ff */
[----:B--2---:R-:W-:Y:S01]  /*0b40*/  ISETP.EQ.U32.AND P1, PT, R10, 0x1, PT ;  /* 0x000000010a00780c */ /* 0x004fe20003f22070 */
[----:B------:R-:W-:Y:S01]  /*0b50*/  IMAD.SHL.U32 R18, R7, 0x4, RZ ;  /* 0x0000000407127824 */ /* 0x000fe200078e00ff */
[----:B------:R-:W-:Y:S01]  /*0b60*/  ISETP.NE.AND P2, PT, R2, R9, PT ;  /* 0x000000090200720c */ /* 0x000fe20003f45270 */
[----:B------:R-:W-:Y:S01]  /*0b70*/  NOP ;  /* 0x0000000000007918 */ /* 0x000fe20000000000 */
[----:B------:R-:W-:Y:S02]  /*0b80*/  LOP3.LUT R8, R5, 0xc, R4, 0x78, !PT ;  /* 0x0000000c05087812 */ /* 0x000fe400078e7804 */
[----:B------:R-:W-:-:S03]  /*0b90*/  LOP3.LUT R18, R7, 0xc, R18, 0x78, !PT ;  /* 0x0000000c07127812 */ /* 0x000fc600078e7812 */
[----:B------:R2:W-:Y:S01]  /*0ba0*/  STL [R1+0x20], R8 ;  /* 0x0000200801007387 */ /* 0x0005e20000100800 */
[C---:B------:R-:W-:Y:S02]  /*0bb0*/  @P5 LEA.HI R2, R18.reuse, R18, RZ, 0x1 ;  /* 0x0000001212025211 */ /* 0x040fe400078f08ff */
[----:B------:R-:W-:Y:S02]  /*0bc0*/  ISETP.LT.U32.AND P4, PT, R18, 0x2, !P0 ;  /* 0x000000021200780c */ /* 0x000fe40004781070 */
[----:B------:R-:W-:Y:S02]  /*0bd0*/  @P5 SHF.R.S32.HI R2, RZ, 0x1, R2 ;  /* 0x00000001ff025819 */ /* 0x000fe40000011402 */
[----:B------:R-:W-:Y:S02]  /*0be0*/  @P2 LEA.HI R3, R8, R8, RZ, 0x1 ;  /* 0x0000000808032211 */ /* 0x000fe400078f08ff */
[----:B------:R-:W-:Y:S01]  /*0bf0*/  @P5 ISETP.NE.AND P6, PT, R2, R11, PT ;  /* 0x0000000b0200520c */ /* 0x000fe20003fc5270 */
[----:B------:R-:W-:Y:S01]  /*0c00*/  IMAD.MOV.U32 R2, RZ, RZ, 0x1 ;  /* 0x00000001ff027424 */ /* 0x000fe200078e00ff */
[----:B-----5:R-:W-:-:S02]  /*0c10*/  ISETP.NE.AND P3, PT, R6, RZ, PT ;  /* 0x000000ff0600720c */ /* 0x020fc40003f65270 */
[----:B------:R-:W-:Y:S02]  /*0c20*/  @P2 SHF.R.S32.HI R4, RZ, 0x1, R3 ;  /* 0x00000001ff042819 */ /* 0x000fe40000011403 */
[----:B------:R-:W-:Y:S02]  /*0c30*/  SEL R3, RZ, 0x1, !P4 ;  /* 0x00000001ff037807 */ /* 0x000fe40006000000 */
[----:B------:R-:W-:Y:S02]  /*0c40*/  @P5 SEL R2, RZ, 0x1, P6 ;  /* 0x00000001ff025807 */ /* 0x000fe40003000000 */
[----:B------:R-:W-:Y:S01]  /*0c50*/  @P2 ISETP.NE.AND P4, PT, R4, R11, PT ;  /* 0x0000000b0400220c */ /* 0x000fe20003f85270 */
[----:B------:R-:W-:Y:S01]  /*0c60*/  IMAD.MOV.U32 R4, RZ, RZ, 0x1 ;  /* 0x00000001ff047424 */ /* 0x000fe200078e00ff */
[----:B------:R-:W-:Y:S02]  /*0c70*/  ISETP.LT.U32.AND P0, PT, R8, 0x2, !P0 ;  /* 0x000000020800780c */ /* 0x000fe40004701070 */
[----:B------:R-:W-:-:S02]  /*0c80*/  LOP3.LUT R2, R2, R3, RZ, 0xc0, !PT ;  /* 0x0000000302027212 */ /* 0x000fc400078ec0ff */
[----:B------:R-:W-:Y:S02]  /*0c90*/  SEL R3, RZ, 0x1, !P0 ;  /* 0x00000001ff037807 */ /* 0x000fe40004000000 */
[----:B------:R-:W-:Y:S01]  /*0ca0*/  @P2 SEL R4, RZ, 0x1, P4 ;  /* 0x00000001ff042807 */ /* 0x000fe20002000000 */
[----:B--2---:R-:W-:Y:S06]  /*0cb0*/  @P3 BRA `(.L_x_119) ;  /* 0x0000000000483947 */ /* 0x004fec0003800000 */
        /* <DEDUP_REMOVED lines=17> */
[----:B--2---:R-:W-:Y:S01]  /*0dd0*/  NOP ;  /* 0x0000000000007918 */ /* 0x004fe20000000000 */
.L_x_119:
[----:B------:R-:W-:Y:S01]  /*0de0*/  LOP3.LUT R3, R4, R3, RZ, 0xc0, !PT ;  /* 0x0000000304037212 */ /* 0x000fe200078ec0ff */
[----:B------:R-:W-:-:S04]  /*0df0*/  NOP ;  /* 0x0000000000007918 */ /* 0x000fc80000000000 */
[----:B------:R2:W-:Y:S01]  /*0e00*/  STL [R1+0x1c], R3 ;  /* 0x00001c0301007387 */ /* 0x0005e20000100800 */
[----:B------:R-:W-:Y:S05]  /*0e10*/  @!P1 BRA `(.L_x_120) ;  /* 0x0000000000089947 */ /* 0x000fea0003800000 */
[----:B-1-34-:R-:W-:Y:S01]  /*0e20*/  UCGABAR_ARV ;  /* 0x00000000000079c7 */ /* 0x01afe20008000000 */
[----:B------:R-:W-:Y:S05]  /*0e30*/  BRA `(.L_x_121) ;  /* 0x0000000000047947 */ /* 0x000fea0003800000 */
.L_x_120:
[----:B-1-34-:R-:W-:Y:S01]  /*0e40*/  NOP ;  /* 0x0000000000007918 */ /* 0x01afe20000000000 */
.L_x_121:
[----:B------:R-:W-:Y:S05]  /*0e50*/  @!P1 BRA `(.L_x_122) ;  /* 0x00000000000c9947 */ /* 0x000fea0003800000 */
[----:B------:R-:W-:Y:S01]  /*0e60*/  UCGABAR_WAIT ;  /* 0x0000000000007dc7 */ /* 0x000fe20008000000 */
[----:B------:R-:W-:Y:S01]  /*0e70*/  CCTL.IVALL ;  /* 0x00000000ff00798f */ /* 0x000fe20002000000 */
[----:B------:R-:W-:Y:S05]  /*0e80*/  BRA `(.L_x_123) ;  /* 0x0000000000047947 */ /* 0x000fea0003800000 */
.L_x_122:
[----:B------:R-:W-:Y:S06]  /*0e90*/  BAR.SYNC.DEFER_BLOCKING 0x0 ;  /* 0x0000000000007b1d */ /* 0x000fec0000010000 */
.L_x_123:
[----:B------:R-:W-:Y:S01]  /*0ea0*/  PLOP3.LUT P0, PT, PT, PT, UP0, 0x80, 0x0 ;  /* 0x000000000000781c */ /* 0x000fe20003f0f008 */
[----:B------:R-:W-:Y:S01]  /*0eb0*/  UMOV UR46, 0x1 ;  /* 0x00000001002e7882 */ /* 0x000fe20000000000 */
[----:B------:R-:W-:Y:S01]  /*0ec0*/  ULDC.64 UR50, c[0x0][0x208] ;  /* 0x0000820000327ab9 */ /* 0x000fe20000000a00 */
[----:B------:R-:W-:-:S10]  /*0ed0*/  USEL UR46, UR46, 0x2, !UP0 ;  /* 0x000000022e2e7887 */ /* 0x000fd4000c000000 */
[----:B------:R-:W-:Y:S05]  /*0ee0*/  @!P0 BRA `(.L_x_124) ;  /* 0x0000008000d08947 */ /* 0x000fea0003800000 */
.L_x_125:
[----:B------:R-:W-:-:S08]  /*0ef0*/  NOP ;  /* 0x0000000000007918 */ /* 0x000fd00000000000 */
[----:B------:R-:W1:Y:S02]  /*0f00*/  USETMAXREG.TRY_ALLOC.CTAPOOL UP0, 0xf0 ;  /* 0x000000f0000079c8 */ /* 0x000e640008000600 */
[----:B-1----:R-:W-:-:S13]  /*0f10*/  PLOP3.LUT P0, PT, PT, PT, UP0, 0x80, 0x0 ;  /* 0x000000000000781c */ /* 0x002fda0003f0f008 */
[----:B------:R-:W-:Y:S05]  /*0f20*/  @!P0 BRA `(.L_x_125) ;  /* 0xfffffffc00f08947 */ /* 0x000fea000383ffff */
[----:B--2---:R-:W1:Y:S01]  /*0f30*/  S2R R3, SR_TID.X ;  /* 0x0000000000037919 */ /* 0x004e620000002100 */
        /* <DEDUP_REMOVED lines=11> */
[----:B------:R-:W-:Y:S02]  /*0ff0*/  ULOP3.LUT UR47, UR46, 0x1, URZ, 0xfc, !UPT ;  /* 0x000000012e2f7892 */ /* 0x000fe4000f8efc3f */
        /* <DEDUP_REMOVED lines=30> */
[----:B------:R-:W-:Y:S01]  /*11e0*/  IMAD.MOV.U32 R7, RZ, RZ, -0x2 ;  /* 0xfffffffeff077424 */ /* 0x000fe200078e00ff */
[----:B------:R-:W-:Y:S01]  /*11f0*/  LOP3.LUT R10, R10, 0xfffffff8, RZ, 0xc0, !PT ;  /* 0xfffffff80a0a7812 */ /* 0x000fe200078ec0ff */
[----:B------:R-:W-:Y:S01]  /*1200*/  IMAD.U32 R16, RZ, RZ, UR4 ;  /* 0x00000004ff107e24 */ /* 0x000fe2000f8e00ff */
[----:B------:R-:W-:Y:S01]  /*1210*/  LEA.HI R6, R6, R19, RZ, 0x5 ;  /* 0x0000001306067211 */ /* 0x000fe200078f28ff */
[----:B------:R-:W-:Y:S01]  /*1220*/  IMAD.U32 R17, RZ, RZ, UR5 ;  /* 0x00000005ff117e24 */ /* 0x000fe2000f8e00ff */
[----:B------:R-:W-:Y:S01]  /*1230*/  LOP3.LUT R0, R5, 0x7ffffffc, RZ, 0xc0, !PT ;  /* 0x7ffffffc05007812 */ /* 0x000fe200078ec0ff */
[----:B------:R-:W-:Y:S01]  /*1240*/  IMAD.IADD R9, R9, 0x1, -R10 ;  /* 0x0000000109097824 */ /* 0x000fe200078e0a0a */
[----:B------:R-:W-:Y:S01]  /*1250*/  LOP3.LUT R4, R4, 0x3fffffe, RZ, 0xc0, !PT ;  /* 0x03fffffe04047812 */ /* 0x000fe200078ec0ff */
[----:B------:R-:W-:Y:S01]  /*1260*/  IMAD.SHL.U32 R3, R3, 0x8, RZ ;  /* 0x0000000803037824 */ /* 0x000fe200078e00ff */
[----:B------:R-:W-:Y:S01]  /*1270*/  SHF.R.S32.HI R6, RZ, 0x5, R6 ;  /* 0x00000005ff067819 */ /* 0x000fe20000011406 */
[----:B------:R-:W-:-:S02]  /*1280*/  IMAD.IADD R0, R19, 0x1, -R0 ;  /* 0x0000000113007824 */ /* 0x000fc400078e0a00 */
[----:B------:R-:W-:Y:S02]  /*1290*/  IMAD.IADD R4, R23, 0x1, -R4 ;  /* 0x0000000117047824 */ /* 0x000fe400078e0a04 */
[----:B------:R-:W-:Y:S02]  /*12a0*/  IMAD R9, R6, 0x10, R9 ;  /* 0x0000001006097824 */ /* 0x000fe400078e0209 */
[----:B------:R-:W-:Y:S02]  /*12b0*/  IMAD R170, R0, R7, 0xa0 ;  /* 0x000000a000aa7424 */ /* 0x000fe400078e0207 */
[----:B------:R-:W-:-:S04]  /*12c0*/  IMAD.WIDE R16, R3, 0x2, R16 ;  /* 0x0000000203107825 */ /* 0x000fc800078e0210 */
[----:B------:R-:W-:-:S07]  /*12d0*/  IMAD R169, R4, 0x40, R9 ;  /* 0x0000004004a97824 */ /* 0x000fce00078e0209 */
.L_x_152:
        /* <DEDUP_REMOVED lines=9> */
[----:B------:R-:W1:Y:S01]  /*1370*/  SHFL.IDX PT, R8, R23, RZ, 0x1f ;  /* 0x00001fff17087589 */ /* 0x000e6200000e0000 */
        /* <DEDUP_REMOVED lines=105> */
.L_x_126:
[----:B------:R-:W-:Y:S01]  /*1a10*/  ULOP3.LUT UR4, UR39, 0x1, URZ, 0xc0, !UPT ;  /* 0x0000000127047892 */ /* 0x000fe2000f8ec03f */
[----:B------:R-:W-:-:S05]  /*1a20*/  IMAD.U32 R3, RZ, RZ, UR47 ;  /* 0x0000002fff037e24 */ /* 0x000fca000f8e00ff */
[----:B------:R-:W-:Y:S01]  /*1a30*/  IMAD.U32 R0, RZ, RZ, UR4 ;  /* 0x00000004ff007e24 */ /* 0x000fe2000f8e00ff */
[----:B------:R-:W-:-:S04]  /*1a40*/  ISETP.NE.AND P0, PT, R3, 0x3, PT ;  /* 0x000000030300780c */ /* 0x000fc80003f05270 */
[----:B------:R-:W-:-:S04]  /*1a50*/  SHF.L.U32 R0, R0, 0x1f, RZ ;  /* 0x0000001f00007819 */ /* 0x000fc800000006ff */
[----:B------:R-:W1:Y:S02]  /*1a60*/  SYNCS.PHASECHK.TRANS64.TRYWAIT P1, [UR38+0x29800], R0 ;  /* 0x02980000ff0075a7 */ /* 0x000e640008020166 */
[----:B-1----:R-:W-:Y:S05]  /*1a70*/  @!P1 BRA `(.L_x_127) ;  /* 0x000000a800f09947 */ /* 0x002fea0003800000 */
.L_x_217:
[----:B------:R-:W-:Y:S05]  /*1a80*/  @!P0 BRA `(.L_x_128) ;  /* 0x0000000000048947 */ /* 0x000fea0003800000 */
[----:B------:R-:W-:Y:S01]  /*1a90*/  BPT.TRAP 0x1 ;  /* 0x000000040000795c */ /* 0x000fe20000300000 */
.L_x_128:
[----:B------:R-:W-:Y:S02]  /*1aa0*/  IMAD.U32 R4, RZ, RZ, UR52 ;  /* 0x00000034ff047e24 */ /* 0x000fe4000f8e00ff */
[----:B-1----:R-:W-:-:S03]  /*1ab0*/  IMAD.U32 R3, RZ, RZ, UR36 ;  /* 0x00000024ff037e24 */ /* 0x002fc6000f8e00ff */
[----:B------:R-:W-:Y:S02]  /*1ac0*/  LEA R4, R4, UR38, 0x3 ;  /* 0x0000002604047c11 */ /* 0x000fe4000f8e18ff */
[----:B------:R-:W-:-:S04]  /*1ad0*/  SHF.L.U32 R3, R3, 0x1f, RZ ;  /* 0x0000001f03037819 */ /* 0x000fc800000006ff */
[----:B------:R1:W2:Y:S01]  /*1ae0*/  SYNCS.PHASECHK.TRANS64.TRYWAIT P1, [R4+URZ+0x29830], R3 ;  /* 0x02983003040075a7 */ /* 0x0002a2000802017f */
[----:B------:R-:W-:Y:S05]  /*1af0*/  @!P0 BRA `(.L_x_129) ;  /* 0x0000000000048947 */ /* 0x000fea0003800000 */
[----:B------:R-:W-:Y:S01]  /*1b00*/  BPT.TRAP 0x1 ;  /* 0x000000040000795c */ /* 0x000fe20000300000 */
.L_x_129:
[----:B--2---:R-:W-:Y:S05]  /*1b10*/  @P1 BRA `(.L_x_130) ;  /* 0x0000000000081947 */ /* 0x004fea0003800000 */
[----:B------:R-:W2:Y:S02]  /*1b20*/  SYNCS.PHASECHK.TRANS64.TRYWAIT P1, [R4+URZ+0x29830], R3 ;  /* 0x02983003040075a7 */ /* 0x000ea4000802017f */
[----:B--2---:R-:W-:Y:S05]  /*1b30*/  @!P1 BRA `(.L_x_131) ;  /* 0x000000a800d89947 */ /* 0x004fea0003800000 */
.L_x_130:
[----:B------:R-:W-:Y:S05]  /*1b40*/  WARPSYNC.ALL ;  /* 0x0000000000007948 */ /* 0x000fea0003800000 */
[----:B------:R-:W-:Y:S01]  /*1b50*/  UIADD3 UR4, UR38, 0x1a400, URZ ;  /* 0x0001a40026047890 */ /* 0x000fe2000fffe03f */
[----:B------:R-:W-:Y:S01]  /*1b60*/  WARPGROUP.ARRIVE ;  /* 0x00000000000079c5 */ /* 0x000fe20000000000 */
[----:B------:R-:W-:Y:S02]  /*1b70*/  ULOP3.LUT UR28, UR49, 0x10000, URZ, 0xfc, !UPT ;  /* 0x00010000311c7892 */ /* 0x000fe4000f8efc3f */
[----:B------:R-:W-:Y:S01]  /*1b80*/  USHF.R.U32.HI UR4, URZ, 0x4, UR4 ;  /* 0x000000043f047899 */ /* 0x000fe20008011604 */
[----:B------:R-:W-:Y:S01]  /*1b90*/  UMOV UR25, 0x80000020 ;  /* 0x8000002000197882 */ /* 0x000fe20000000000 */
[----:B------:R-:W-:-:S02]  /*1ba0*/  UMOV UR27, 0x80000020 ;  /* 0x80000020001b7882 */ /* 0x000fc40000000000 */
[----:B------:R-:W-:Y:S01]  /*1bb0*/  ULOP3.LUT UR4, UR4, 0x3fff, URZ, 0xc0, !UPT ;  /* 0x00003fff04047892 */ /* 0x000fe2000f8ec03f */
[----:B------:R-:W-:Y:S01]  /*1bc0*/  UMOV UR24, UR28 ;  /* 0x0000001c00187c82 */ /* 0x000fe20008000000 */
[----:B------:R-:W-:Y:S02]  /*1bd0*/  UMOV UR5, UR25 ;  /* 0x0000001900057c82 */ /* 0x000fe40008000000 */
[----:B------:R-:W-:Y:S01]  /*1be0*/  ULOP3.LUT UR49, UR4, 0x10000, URZ, 0xfc, !UPT ;  /* 0x0001000004317892 */ /* 0x000fe2000f8efc3f */
[----:B------:R-:W-:Y:S02]  /*1bf0*/  UMOV UR7, 0x80000020 ;  /* 0x8000002000077882 */ /* 0x000fe40000000000 */
[----:B------:R-:W-:Y:S01]  /*1c00*/  UMOV UR4, UR24 ;  /* 0x0000001800047c82 */ /* 0x000fe20008000000 */
[----:B------:R-:W-:Y:S01]  /*1c10*/  UIMAD UR30, UR52, 0x780, UR49 ;  /* 0x00000780341e78a4 */ /* 0x000fe2000f8e0231 */
[----:B------:R-:W-:Y:S01]  /*1c20*/  UMOV UR11, 0x80000020 ;  /* 0x80000020000b7882 */ /* 0x000fe20000000000 */
[----:B------:R-:W-:-:S02]  /*1c30*/  UMOV UR15, 0x80000020 ;  /* 0x80000020000f7882 */ /* 0x000fc40000000000 */
[----:B------:R-:W-:Y:S02]  /*1c40*/  UIADD3 UR6, UR30, 0x80, URZ ;  /* 0x000000801e067890 */ /* 0x000fe4000fffe03f */
[----:B------:R-:W-:Y:S02]  /*1c50*/  UIADD3 UR8, UR30, 0x100, URZ ;  /* 0x000001001e087890 */ /* 0x000fe4000fffe03f */
[----:B------:R-:W-:Y:S01]  /*1c60*/  UMOV UR26, UR30 ;  /* 0x0000001e001a7c82 */ /* 0x000fe20008000000 */
[----:B------:R-:W-:Y:S01]  /*1c70*/  UIADD3 UR9, UR30, 0x180, URZ ;  /* 0x000001801e097890 */ /* 0x000fe2000fffe03f */
[----:B------:R-:W-:Y:S01]  /*1c80*/  QGMMA.64x32x32.F32.E4M3.E4M3 R88, gdesc[UR24], RZ, !UPT, gsb0 ;  /* 0x00600000185879f3 */ /* 0x000fe2000c0008ff */
[----:B------:R-:W-:Y:S01]  /*1c90*/  UMOV UR26, UR6 ;  /* 0x00000006001a7c82 */ /* 0x000fe20008000000 */
[----:B------:R-:W-:Y:S01]  /*1ca0*/  UMOV UR27, 0x80000020 ;  /* 0x80000020001b7882 */ /* 0x000fe20000000000 */
[----:B------:R-:W-:Y:S01]  /*1cb0*/  UMOV UR6, UR8 ;  /* 0x0000000800067c82 */ /* 0x000fe20008000000 */
[----:B------:R-:W-:-:S02]  /*1cc0*/  UIADD3 UR10, UR30, 0x200, URZ ;  /* 0x000002001e0a7890 */ /* 0x000fc4000fffe03f */
[----:B------:R-:W-:Y:S02]  /*1cd0*/  UIADD3 UR12, UR30, 0x102, URZ ;  /* 0x000001021e0c7890 */ /* 0x000fe4000fffe03f */
[----:B------:R-:W-:Y:S02]  /*1ce0*/  UIADD3 UR13, UR30, 0x182, URZ ;  /* 0x000001821e0d7890 */ /* 0x000fe4000fffe03f */
[----:B------:R-:W-:Y:S02]  /*1cf0*/  UIADD3 UR14, UR30, 0x202, URZ ;  /* 0x000002021e0e7890 */ /* 0x000fe4000fffe03f */
[----:B------:R-:W-:Y:S01]  /*1d00*/  UIADD3 UR18, UR30, 0x382, URZ ;  /* 0x000003821e127890 */ /* 0x000fe2000fffe03f */
[----:B------:R-:W-:Y:S01]  /*1d10*/  UMOV UR19, 0x80000020 ;  /* 0x8000002000137882 */ /* 0x000fe20000000000 */
[----:B------:R-:W-:Y:S01]  /*1d20*/  UIADD3 UR22, UR30, 0x600, URZ ;  /* 0x000006001e167890 */ /* 0x000fe2000fffe03f */
[----:B------:R-:W-:Y:S01]  /*1d30*/  UMOV UR23, 0x80000020 ;  /* 0x8000002000177882 */ /* 0x000fe20000000000 */
[----:B------:R-:W-:Y:S01]  /*1d40*/  UMOV UR31, 0x80000020 ;  /* 0x80000020001f7882 */ /* 0x000fe20000000000 */
[----:B------:R-:W-:-:S02]  /*1d50*/  WARPGROUP.DEPBAR.LE gsb0, 0x0 ;  /* 0x00008000000079c5 */ /* 0x000fc40000010000 */
[----:B------:R-:W-:-:S06]  /*1d60*/  WARPGROUP.ARRIVE ;  /* 0x00000000000079c5 */ /* 0x000fcc0000000000 */
[----:B------:R-:W-:Y:S01]  /*1d70*/  QGMMA.64x32x32.F32.E4M3.E4M3 R72, gdesc[UR24], RZ, !UPT, gsb0 ;  /* 0x00600000184879f3 */ /* 0x000fe2000c0008ff */
[----:B------:R-:W-:Y:S01]  /*1d80*/  UMOV UR26, UR9 ;  /* 0x00000009001a7c82 */ /* 0x000fe20008000000 */
[----:B------:R-:W-:Y:S01]  /*1d90*/  UMOV UR27, 0x80000020 ;  /* 0x80000020001b7882 */ /* 0x000fe20000000000 */
[----:B------:R-:W-:Y:S02]  /*1da0*/  WARPGROUP.DEPBAR.LE gsb0, 0x0 ;  /* 0x00008000000079c5 */ /* 0x000fe40000010000 */
[----:B------:R-:W-:-:S06]  /*1db0*/  WARPGROUP.ARRIVE ;  /* 0x00000000000079c5 */ /* 0x000fcc0000000000 */
[----:B------:R-:W-:Y:S01]  /*1dc0*/  QGMMA.64x32x32.F32.E4M3.E4M3 R56, gdesc[UR4], RZ, !UPT, gsb0 ;  /* 0x00600000043879f3 */ /* 0x000fe2000c0008ff */
[----:B------:R-:W-:Y:S02]  /*1dd0*/  UIADD3 UR4, UR28, 0x2, URZ ;  /* 0x000000021c047890 */ /* 0x000fe4000fffe03f */
[----:B------:R-:W-:Y:S01]  /*1de0*/  UIADD3 UR6, UR30, 0x2, URZ ;  /* 0x000000021e067890 */ /* 0x000fe2000fffe03f */
[----:B------:R-:W-:Y:S01]  /*1df0*/  UMOV UR5, 0x80000020 ;  /* 0x8000002000057882 */ /* 0x000fe20000000000 */
[----:B------:R-:W-:Y:S01]  /*1e00*/  UMOV UR7, 0x80000020 ;  /* 0x8000002000077882 */ /* 0x000fe20000000000 */
[----:B------:R-:W-:Y:S02]  /*1e10*/  UMOV UR9, UR5 ;  /* 0x0000000500097c82 */ /* 0x000fe40008000000 */
[----:B------:R-:W-:Y:S01]  /*1e20*/  UMOV UR8, UR4 ;  /* 0x0000000400087c82 */ /* 0x000fe20008000000 */
        /* <DEDUP_REMOVED lines=12> */
[----:B------:R-:W-:Y:S01]  /*1ef0*/  UMOV UR6, UR10 ;  /* 0x0000000a00067c82 */ /* 0x000fe20008000000 */
[----:B------:R-:W-:Y:S01]  /*1f00*/  UMOV UR7, 0x80000020 ;  /* 0x8000002000077882 */ /* 0x000fe20000000000 */
[----:B------:R-:W-:Y:S01]  /*1f10*/  UMOV UR10, UR12 ;  /* 0x0000000c000a7c82 */ /* 0x000fe20008000000 */
        /* <DEDUP_REMOVED lines=121> */
[----:B------:R-:W-:-:S03]  /*26b0*/  UIADD3 UR6, UR30, 0x702, URZ ;  /* 0x000007021e067890 */ /* 0x000fc6000fffe03f */
        /* <DEDUP_REMOVED lines=18> */
[----:B------:R-:W-:Y:S05]  /*27e0*/  @!P0 BRA `(.L_x_132) ;  /* 0x0000000000048947 */ /* 0x000fea0003800000 */
[----:B------:R-:W-:Y:S01]  /*27f0*/  BPT.TRAP 0x1 ;  /* 0x000000040000795c */ /* 0x000fe20000300000 */
.L_x_132:
[----:B------:R-:W-:Y:S01]  /*2800*/  VIADD R0, R170, UR56 ;  /* 0x00000038aa007c36 */ /* 0x000fe20008000000 */
[----:B------:R-:W-:Y:S01]  /*2810*/  P2R R14, PR, RZ, 0x1 ;  /* 0x00000001ff0e7803 */ /* 0x000fe20000000000 */
[----:B------:R-:W-:Y:S01]  /*2820*/  IMAD.U32 R5, RZ, RZ, UR53 ;  /* 0x00000035ff057e24 */ /* 0x000fe2000f8e00ff */
[----:B------:R-:W-:-:S03]  /*2830*/  UISETP.GE.AND UP0, UPT, UR56, 0xa1, UPT ;  /* 0x000000a13800788c */ /* 0x000fc6000bf06270 */
[----:B------:R-:W-:-:S05]  /*2840*/  IMAD R5, R5, -0xa0, R0 ;  /* 0xffffff6005057824 */ /* 0x000fca00078e0200 */
[C---:B------:R-:W-:Y:S02]  /*2850*/  ISETP.GT.AND P6, PT, R5.reuse, RZ, PT ;  /* 0x000000ff0500720c */ /* 0x040fe40003fc4270 */
[C---:B------:R-:W-:Y:S02]  /*2860*/  ISETP.GT.AND P5, PT, R5.reuse, 0x1, PT ;  /* 0x000000010500780c */ /* 0x040fe40003fa4270 */
[----:B------:R-:W-:Y:S02]  /*2870*/  ISETP.GT.AND P4, PT, R5, 0x8, PT ;  /* 0x000000080500780c */ /* 0x000fe40003f84270 */
[----:B------:R-:W-:Y:S02]  /*2880*/  FSEL R90, R90, -INF , P6 ;  /* 0xff8000005a5a7808 */ /* 0x000fe40003000000 */
[----:B------:R-:W-:Y:S02]  /*2890*/  FSEL R91, R91, -INF , P5 ;  /* 0xff8000005b5b7808 */ /* 0x000fe40002800000 */
[----:B------:R-:W-:-:S02]  /*28a0*/  ISETP.GT.AND P3, PT, R5, 0x9, PT ;  /* 0x000000090500780c */ /* 0x000fc40003f64270 */
[----:B------:R-:W-:Y:S02]  /*28b0*/  FSEL R94, R94, -INF , P4 ;  /* 0xff8000005e5e7808 */ /* 0x000fe40002000000 */
[----:B-12---:R-:W-:Y:S02]  /*28c0*/  FMNMX.FTZ R3, R90, R91, !PT ;  /* 0x0000005b5a037209 */ /* 0x006fe40007810000 */
[----:B------:R-:W-:Y:S02]  /*28d0*/  ISETP.GT.AND P1, PT, R5, 0x10, PT ;  /* 0x000000100500780c */ /* 0x000fe40003f24270 */
[----:B------:R-:W-:Y:S02]  /*28e0*/  FSEL R95, R95, -INF , P3 ;  /* 0xff8000005f5f7808 */ /* 0x000fe40001800000 */
[----:B------:R-:W-:Y:S02]  /*28f0*/  FMNMX.FTZ R0, R94, R3, !PT ;  /* 0x000000035e007209 */ /* 0x000fe40007810000 */
        /* <DEDUP_REMOVED lines=99> */
[C---:B------:R-:W-:Y:S02]  /*2f30*/  ISETP.GT.AND P0, PT, R5.reuse, 0x79, PT ;  /* 0x000000790500780c */ /* 0x040fe40003f04270 */
        /* <DEDUP_REMOVED lines=9> */
[----:B------:R-:W-:Y:S02]  /*2fd0*/  P2R R13, PR, RZ, 0x1 ;  /* 0x00000001ff0d7803 */ /* 0x000fe40000000000 */
[----:B------:R-:W-:Y:S02]  /*2fe0*/  FSEL R41, R41, -INF , P5 ;  /* 0xff80000029297808 */ /* 0x000fe40002800000 */
[C---:B------:R-:W-:Y:S02]  /*2ff0*/  ISETP.GT.AND P0, PT, R5.reuse, 0x80, PT ;  /* 0x000000800500780c */ /* 0x040fe40003f04270 */
[----:B------:R-:W-:Y:S02]  /*3000*/  ISETP.GT.AND P5, PT, R5, 0x80, PT ;  /* 0x000000800500780c */ /* 0x000fe40003fa4270 */
[----:B------:R-:W-:Y:S02]  /*3010*/  FMNMX.FTZ R0, R54, R7, !PT ;  /* 0x0000000736007209 */ /* 0x000fe40007810000 */
[----:B------:R-:W-:-:S02]  /*3020*/  FSEL R24, R24, -INF , P0 ;  /* 0xff80000018187808 */ /* 0x000fc40000000000 */
[----:B------:R-:W-:Y:S02]  /*3030*/  FSEL R59, R26, -INF , P5 ;  /* 0xff8000001a3b7808 */ /* 0x000fe40002800000 */
[----:B------:R-:W-:Y:S02]  /*3040*/  FMNMX.FTZ R0, R55, R0, !PT ;  /* 0x0000000037007209 */ /* 0x000fe40007810000 */
[----:B------:R-:W-:Y:S02]  /*3050*/  ISETP.NE.AND P0, PT, R13, RZ, PT ;  /* 0x000000ff0d00720c */ /* 0x000fe40003f05270 */
[----:B------:R-:W-:Y:S02]  /*3060*/  FMNMX.FTZ R13, R88, R89, !PT ;  /* 0x00000059580d7209 */ /* 0x000fe40007810000 */
[----:B------:R-:W-:Y:S02]  /*3070*/  FSEL R48, R48, -INF , P1 ;  /* 0xff80000030307808 */ /* 0x000fe40000800000 */
[----:B------:R-:W-:-:S02]  /*3080*/  ISETP.GT.AND P1, PT, R5, 0x88, PT ;  /* 0x000000880500780c */ /* 0x000fc40003f24270 */
[----:B------:R-:W-:Y:S02]  /*3090*/  FMNMX.FTZ R7, R59, R0, !PT ;  /* 0x000000003b077209 */ /* 0x000fe40007810000 */
[----:B------:R-:W-:Y:S02]  /*30a0*/  FSEL R25, R25, -INF , P0 ;  /* 0xff80000019197808 */ /* 0x000fe40000000000 */
[----:B------:R-:W-:Y:S02]  /*30b0*/  ISETP.NE.AND P0, PT, R14, RZ, PT ;  /* 0x000000ff0e00720c */ /* 0x000fe40003f05270 */
[----:B------:R-:W-:Y:S02]  /*30c0*/  FMNMX.FTZ R14, R92, R13, !PT ;  /* 0x0000000d5c0e7209 */ /* 0x000fe40007810000 */
[----:B------:R-:W-:Y:S02]  /*30d0*/  FSEL R49, R49, -INF , P2 ;  /* 0xff80000031317808 */ /* 0x000fe40001000000 */
[----:B------:R-:W-:-:S02]  /*30e0*/  ISETP.GT.AND P2, PT, R5, 0x89, PT ;  /* 0x000000890500780c */ /* 0x000fc40003f44270 */
[----:B------:R-:W-:Y:S02]  /*30f0*/  FSEL R67, R30, -INF , P1 ;  /* 0xff8000001e437808 */ /* 0x000fe40000800000 */
[----:B------:R-:W-:Y:S02]  /*3100*/  FMNMX.FTZ R0, R58, R7, !PT ;  /* 0x000000073a007209 */ /* 0x000fe40007810000 */
[----:B------:R-:W-:Y:S02]  /*3110*/  FMNMX.FTZ R13, R93, R14, !PT ;  /* 0x0000000e5d0d7209 */ /* 0x000fe40007810000 */
[----:B------:R-:W-:Y:S02]  /*3120*/  FSEL R45, R45, -INF , P3 ;  /* 0xff8000002d2d7808 */ /* 0x000fe40001800000 */
[----:B------:R-:W-:Y:S02]  /*3130*/  FSEL R70, R31, -INF , P2 ;  /* 0xff8000001f467808 */ /* 0x000fe40001000000 */
[----:B------:R-:W-:-:S02]  /*3140*/  FMNMX.FTZ R7, R67, R0, !PT ;  /* 0x0000000043077209 */ /* 0x000fc40007810000 */
[C---:B------:R-:W-:Y:S02]  /*3150*/  ISETP.GT.AND P3, PT, R5.reuse, 0x90, PT ;  /* 0x000000900500780c */ /* 0x040fe40003f64270 */
[----:B------:R-:W-:Y:S02]  /*3160*/  FMNMX.FTZ R14, R96, R13, !PT ;  /* 0x0000000d600e7209 */ /* 0x000fe40007810000 */
[----:B------:R-:W-:Y:S02]  /*3170*/  FSEL R44, R44, -INF , P4 ;  /* 0xff8000002c2c7808 */ /* 0x000fe40002000000 */
[----:B------:R-:W-:Y:S02]  /*3180*/  FSEL R71, R34, -INF , P3 ;  /* 0xff80000022477808 */ /* 0x000fe40001800000 */
[----:B------:R-:W-:Y:S02]  /*3190*/  FMNMX.FTZ R0, R70, R7, !PT ;  /* 0x0000000746007209 */ /* 0x000fe40007810000 */
[----:B------:R-:W-:-:S02]  /*31a0*/  ISETP.GT.AND P4, PT, R5, 0x91, PT ;  /* 0x000000910500780c */ /* 0x000fc40003f84270 */
[----:B------:R-:W-:Y:S02]  /*31b0*/  FMNMX.FTZ R15, R97, R14, !PT ;  /* 0x0000000e610f7209 */ /* 0x000fe40007810000 */
[----:B------:R-:W-:Y:S02]  /*31c0*/  FSEL R62, R35, -INF , P4 ;  /* 0xff800000233e7808 */ /* 0x000fe40002000000 */
[----:B------:R-:W-:Y:S02]  /*31d0*/  FMNMX.FTZ R7, R71, R0, !PT ;  /* 0x0000000047077209 */ /* 0x000fe40007810000 */
[----:B------:R-:W-:Y:S02]  /*31e0*/  ISETP.GT.AND P5, PT, R5, 0x98, PT ;  /* 0x000000980500780c */ /* 0x000fe40003fa4270 */
[----:B------:R-:W-:Y:S02]  /*31f0*/  FMNMX.FTZ R20, R100, R15, !PT ;  /* 0x0000000f64147209 */ /* 0x000fe40007810000 */
[----:B------:R-:W-:-:S02]  /*3200*/  FSEL R63, R38, -INF , P5 ;  /* 0xff800000263f7808 */ /* 0x000fc40002800000 */
[----:B------:R-:W-:Y:S02]  /*3210*/  FMNMX.FTZ R0, R62, R7, !PT ;  /* 0x000000073e007209 */ /* 0x000fe40007810000 */
[----:B------:R-:W-:Y:S02]  /*3220*/  ISETP.GT.AND P6, PT, R5, 0x99, PT ;  /* 0x000000990500780c */ /* 0x000fe40003fc4270 */
[----:B------:R-:W-:Y:S02]  /*3230*/  FMNMX.FTZ R15, R101, R20, !PT ;  /* 0x00000014650f7209 */ /* 0x000fe40007810000 */
[----:B------:R-:W-:Y:S02]  /*3240*/  FSEL R66, R39, -INF , P6 ;  /* 0xff80000027427808 */ /* 0x000fe40003000000 */
[----:B------:R-:W-:Y:S02]  /*3250*/  FMNMX.FTZ R7, R63, R0, !PT ;  /* 0x000000003f077209 */ /* 0x000fe40007810000 */
[----:B------:R-:W-:-:S02]  /*3260*/  FMNMX.FTZ R20, R72, R15, !PT ;  /* 0x0000000f48147209 */ /* 0x000fc40007810000 */
[----:B------:R-:W-:Y:S02]  /*3270*/  FMNMX.FTZ R7, R66, R7, !PT ;  /* 0x0000000742077209 */ /* 0x000fe40007810000 */
[----:B------:R-:W-:Y:S02]  /*3280*/  FMNMX.FTZ R21, R73, R20, !PT ;  /* 0x0000001449157209 */ /* 0x000fe40007810000 */
[----:B------:R-:W-:Y:S01]  /*3290*/  P2R R10, PR, RZ, 0x8 ;  /* 0x00000008ff0a7803 */ /* 0x000fe20000000000 */
[----:B------:R-:W1:Y:S01]  /*32a0*/  SHFL.BFLY PT, R0, R7, 0x2, 0x1f ;  /* 0x0c401f0007007f89 */ /* 0x000e6200000e0000 */
[----:B------:R-:W-:Y:S02]  /*32b0*/  FMNMX.FTZ R20, R76, R21, !PT ;  /* 0x000000154c147209 */ /* 0x000fe40007810000 */
[----:B------:R-:W-:Y:S02]  /*32c0*/  P2R R11, PR, RZ, 0x4 ;  /* 0x00000004ff0b7803 */ /* 0x000fe40000000000 */
[----:B------:R-:W-:-:S02]  /*32d0*/  FMNMX.FTZ R21, R77, R20, !PT ;  /* 0x000000144d157209 */ /* 0x000fc40007810000 */
[----:B------:R-:W-:Y:S02]  /*32e0*/  ISETP.GT.AND P2, PT, R5, 0x78, PT ;  /* 0x000000780500780c */ /* 0x000fe40003f44270 */
[----:B------:R-:W-:Y:S02]  /*32f0*/  FMNMX.FTZ R30, R80, R21, !PT ;  /* 0x00000015501e7209 */ /* 0x000fe40007810000 */
[----:B------:R-:W-:Y:S02]  /*3300*/  P2R R12, PR, RZ, 0x2 ;  /* 0x00000002ff0c7803 */ /* 0x000fe40000000000 */
[----:B------:R-:W-:Y:S02]  /*3310*/  FMNMX.FTZ R21, R81, R30, !PT ;  /* 0x0000001e51157209 */ /* 0x000fe40007810000 */
[----:B------:R-:W-:Y:S02]  /*3320*/  ISETP.GT.AND P1, PT, R5, 0x79, PT ;  /* 0x000000790500780c */ /* 0x000fe40003f24270 */
[----:B------:R-:W-:-:S02]  /*3330*/  FMNMX.FTZ R30, R84, R21, !PT ;  /* 0x00000015541e7209 */ /* 0x000fc40007810000 */
[----:B------:R-:W-:Y:S02]  /*3340*/  FSEL R52, R52, -INF , P2 ;  /* 0xff80000034347808 */ /* 0x000fe40001000000 */
[----:B------:R-:W-:Y:S02]  /*3350*/  FMNMX.FTZ R27, R85, R30, !PT ;  /* 0x0000001e551b7209 */ /* 0x000fe40007810000 */
[----:B------:R-:W-:Y:S02]  /*3360*/  FSEL R53, R53, -INF , P1 ;  /* 0xff80000035357808 */ /* 0x000fe40000800000 */
[----:B-1----:R-:W-:Y:S02]  /*3370*/  FMNMX.FTZ R6, R7, R0, !PT ;  /* 0x0000000007067209 */ /* 0x002fe40007810000 */
[----:B------:R-:W-:Y:S02]  /*3380*/  FMNMX.FTZ R30, R56, R27, !PT ;  /* 0x0000001b381e7209 */ /* 0x000fe40007810000 */
[----:B------:R-:W-:Y:S01]  /*3390*/  ISETP.NE.AND P1, PT, R12, RZ, PT ;  /* 0x000000ff0c00720c */ /* 0x000fe20003f25270 */
[----:B------:R-:W1:Y:S01]  /*33a0*/  SHFL.BFLY PT, R9, R6, 0x1, 0x1f ;  /* 0x0c201f0006097f89 */ /* 0x000e6200000e0000 */
[----:B------:R-:W-:-:S02]  /*33b0*/  FMNMX.FTZ R31, R57, R30, !PT ;  /* 0x0000001e391f7209 */ /* 0x000fc40007810000 */
[----:B------:R-:W-:Y:S02]  /*33c0*/  ISETP.NE.AND P2, PT, R11, RZ, PT ;  /* 0x000000ff0b00720c */ /* 0x000fe40003f45270 */
[----:B------:R-:W-:-:S04]  /*33d0*/  FMNMX.FTZ R30, R60, R31, !PT ;  /* 0x0000001f3c1e7209 */ /* 0x000fc80007810000 */
[----:B------:R-:W-:-:S04]  /*33e0*/  FMNMX.FTZ R31, R61, R30, !PT ;  /* 0x0000001e3d1f7209 */ /* 0x000fc80007810000 */
[----:B------:R-:W-:-:S04]  /*33f0*/  FMNMX.FTZ R38, R64, R31, !PT ;  /* 0x0000001f40267209 */ /* 0x000fc80007810000 */
[----:B------:R-:W-:-:S04]  /*3400*/  FMNMX.FTZ R31, R65, R38, !PT ;  /* 0x00000026411f7209 */ /* 0x000fc80007810000 */
[----:B------:R-:W-:Y:S02]  /*3410*/  FMNMX.FTZ R38, R68, R31, !PT ;  /* 0x0000001f44267209 */ /* 0x000fe40007810000 */
[----:B-1----:R-:W-:Y:S01]  /*3420*/  FMNMX.FTZ R0, R6, R9, !PT ;  /* 0x0000000906007209 */ /* 0x002fe20007810000 */
[----:B------:R-:W-:Y:S01]  /*3430*/  IMAD.U32 R9, RZ, RZ, UR40 ;  /* 0x00000028ff097e24 */ /* 0x000fe2000f8e00ff */
        /* <DEDUP_REMOVED lines=11> */
[----:B------:R-:W-:-:S01]  /*34f0*/  FFMA.FTZ R78, R78, UR40, -R112 ;  /* 0x000000284e4e7c23 */ /* 0x000fc20008010870 */
[----:B------:R1:W-:Y:S01]  /*3500*/  MUFU.EX2 R13, R74 ;  /* 0x0000004a000d7308 */ /* 0x0003e20000000800 */
[----:B------:R-:W-:-:S01]  /*3510*/  FFMA.FTZ R26, R79, UR40, -R112 ;  /* 0x000000284f1a7c23 */ /* 0x000fc20008010870 */
[----:B------:R-:W-:Y:S01]  /*3520*/  FSEL R79, R29, -INF , P2 ;  /* 0xff8000001d4f7808 */ /* 0x000fe20001000000 */
[----:B------:R-:W-:-:S01]  /*3530*/  FFMA.FTZ R20, R82, UR40, -R112 ;  /* 0x0000002852147c23 */ /* 0x000fc20008010870 */
[--C-:B------:R-:W-:Y:S01]  /*3540*/  FFMA.FTZ R83, R83, UR40, -R112.reuse ;  /* 0x0000002853537c23 */ /* 0x100fe20008010870 */
[----:B------:R-:W-:Y:S01]  /*3550*/  FSEL R82, R32, -INF , P3 ;  /* 0xff80000020527808 */ /* 0x000fe20001800000 */
[--C-:B------:R-:W-:Y:S01]  /*3560*/  FFMA.FTZ R86, R86, UR40, -R112.reuse ;  /* 0x0000002856567c23 */ /* 0x100fe20008010870 */
[----:B------:R-:W-:-:S01]  /*3570*/  FFMA.FTZ R32, R3, UR40, -R112 ;  /* 0x0000002803207c23 */ /* 0x000fc20008010870 */
[----:B------:R2:W-:Y:S01]  /*3580*/  MUFU.EX2 R15, R78 ;  /* 0x0000004e000f7308 */ /* 0x0005e20000000800 */
[----:B-1----:R-:W-:Y:S01]  /*3590*/  FMNMX.FTZ R74, R48, R39, !PT ;  /* 0x00000027304a7209 */ /* 0x002fe20007810000 */
[--C-:B------:R-:W-:Y:S01]  /*35a0*/  FFMA.FTZ R34, R87, UR40, -R112.reuse ;  /* 0x0000002857227c23 */ /* 0x100fe20008010870 */
[----:B------:R-:W-:Y:S01]  /*35b0*/  FSEL R87, R37, -INF , P6 ;  /* 0xff80000025577808 */ /* 0x000fe20003000000 */
[--C-:B------:R-:W-:Y:S01]  /*35c0*/  FFMA.FTZ R37, R50, UR40, -R112.reuse ;  /* 0x0000002832257c23 */ /* 0x100fe20008010870 */
[----:B------:R-:W-:Y:S01]  /*35d0*/  FMNMX.FTZ R39, R49, R74, !PT ;  /* 0x0000004a31277209 */ /* 0x000fe20007810000 */
[--C-:B------:R-:W-:Y:S01]  /*35e0*/  FFMA.FTZ R50, R55, UR40, -R112.reuse ;  /* 0x0000002837327c23 */ /* 0x100fe20008010870 */
[----:B------:R-:W-:-:S01]  /*35f0*/  FFMA.FTZ R55, R67, UR40, -R112 ;  /* 0x0000002843377c23 */ /* 0x000fc20008010870 */
[----:B------:R1:W-:Y:S01]  /*3600*/  MUFU.EX2 R21, R83 ;  /* 0x0000005300157308 */ /* 0x0003e20000000800 */
[----:B------:R-:W-:Y:S01]  /*3610*/  FMNMX.FTZ R74, R52, R39, !PT ;  /* 0x00000027344a7209 */ /* 0x000fe20007810000 */
[--C-:B------:R-:W-:Y:S01]  /*3620*/  FFMA.FTZ R5, R90, UR40, -R112.reuse ;  /* 0x000000285a057c23 */ /* 0x100fe20008010870 */
[----:B--2---:R-:W-:Y:S01]  /*3630*/  FSEL R78, R28, -INF , P1 ;  /* 0xff8000001c4e7808 */ /* 0x004fe20000800000 */
[--C-:B------:R-:W-:Y:S01]  /*3640*/  FFMA.FTZ R6, R91, UR40, -R112.reuse ;  /* 0x000000285b067c23 */ /* 0x100fe20008010870 */
[----:B------:R-:W-:Y:S01]  /*3650*/  FMNMX.FTZ R75, R53, R74, !PT ;  /* 0x0000004a354b7209 */ /* 0x000fe20007810000 */
[--C-:B------:R-:W-:Y:S01]  /*3660*/  FFMA.FTZ R7, R94, UR40, -R112.reuse ;  /* 0x000000285e077c23 */ /* 0x100fe20008010870 */
[----:B------:R-:W-:-:S01]  /*3670*/  FFMA.FTZ R8, R95, UR40, -R112 ;  /* 0x000000285f087c23 */ /* 0x000fc20008010870 */
[----:B------:R2:W-:Y:S01]  /*3680*/  MUFU.EX2 R27, R86 ;  /* 0x00000056001b7308 */ /* 0x0005e20000000800 */
[----:B------:R-:W-:Y:S01]  /*3690*/  FMNMX.FTZ R74, R24, R75, !PT ;  /* 0x0000004b184a7209 */ /* 0x000fe20007810000 */
[--C-:B------:R-:W-:Y:S01]  /*36a0*/  FFMA.FTZ R9, R98, UR40, -R112.reuse ;  /* 0x0000002862097c23 */ /* 0x100fe20008010870 */
[----:B-1----:R-:W-:Y:S01]  /*36b0*/  FSEL R83, R33, -INF , P4 ;  /* 0xff80000021537808 */ /* 0x002fe20002000000 */
[--C-:B------:R-:W-:Y:S01]  /*36c0*/  FFMA.FTZ R33, R43, UR40, -R112.reuse ;  /* 0x000000282b217c23 */ /* 0x100fe20008010870 */
[----:B------:R-:W-:Y:S01]  /*36d0*/  FMNMX.FTZ R75, R25, R74, !PT ;  /* 0x0000004a194b7209 */ /* 0x000fe20007810000 */
[--C-:B------:R-:W-:Y:S01]  /*36e0*/  FFMA.FTZ R43, R47, UR40, -R112.reuse ;  /* 0x000000282f2b7c23 */ /* 0x100fe20008010870 */
[----:B------:R-:W-:-:S01]  /*36f0*/  FFMA.FTZ R47, R54, UR40, -R112 ;  /* 0x00000028362f7c23 */ /* 0x000fc20008010870 */
[--C-:B------:R-:W-:Y:S01]  /*3700*/  FFMA.FTZ R54, R58, UR40, -R112.reuse ;  /* 0x000000283a367c23 */ /* 0x100fe20008010870 */
[----:B------:R-:W-:Y:S01]  /*3710*/  FMNMX.FTZ R74, R78, R75, !PT ;  /* 0x0000004b4e4a7209 */ /* 0x000fe20007810000 */
[--C-:B------:R-:W-:Y:S01]  /*3720*/  FFMA.FTZ R58, R70, UR40, -R112.reuse ;  /* 0x00000028463a7c23 */ /* 0x100fe20008010870 */
[----:B--2---:R-:W-:Y:S01]  /*3730*/  FSEL R86, R36, -INF , P5 ;  /* 0xff80000024567808 */ /* 0x004fe20002800000 */
[----:B------:R-:W-:Y:S01]  /*3740*/  IMAD.U32 R70, RZ, RZ, UR40 ;  /* 0x00000028ff467e24 */ /* 0x000fe2000f8e00ff */
[----:B------:R-:W-:Y:S01]  /*3750*/  FMNMX.FTZ R75, R79, R74, !PT ;  /* 0x0000004a4f4b7209 */ /* 0x000fe20007810000 */
[----:B------:R-:W-:Y:S01]  /*3760*/  MUFU.EX2 R5, R5 ;  /* 0x0000000500057308 */ /* 0x000fe20000000800 */
[----:B------:R-:W-:-:S01]  /*3770*/  FFMA.FTZ R10, R99, UR40, -R112 ;  /* 0x00000028630a7c23 */ /* 0x000fc20008010870 */
[--C-:B------:R-:W-:Y:S01]  /*3780*/  FFMA.FTZ R11, R102, UR40, -R112.reuse ;  /* 0x00000028660b7c23 */ /* 0x100fe20008010870 */
[----:B------:R-:W-:Y:S01]  /*3790*/  FMNMX.FTZ R74, R82, R75, !PT ;  /* 0x0000004b524a7209 */ /* 0x000fe20007810000 */
[--C-:B------:R-:W-:Y:S01]  /*37a0*/  FFMA.FTZ R12, R103, UR40, -R112.reuse ;  /* 0x00000028670c7c23 */ /* 0x100fe20008010870 */
[----:B------:R-:W-:-:S01]  /*37b0*/  FFMA.FTZ R30, R104, UR40, -R112 ;  /* 0x00000028681e7c23 */ /* 0x000fc20008010870 */
[--C-:B------:R-:W-:Y:S01]  /*37c0*/  FFMA.FTZ R105, R105, UR40, -R112.reuse ;  /* 0x0000002869697c23 */ /* 0x100fe20008010870 */
[----:B------:R-:W-:Y:S01]  /*37d0*/  FMNMX.FTZ R3, R83, R74, !PT ;  /* 0x0000004a53037209 */ /* 0x000fe20007810000 */
[----:B------:R-:W1:Y:S01]  /*37e0*/  MUFU.EX2 R6, R6 ;  /* 0x0000000600067308 */ /* 0x000e620000000800 */
        /* <DEDUP_REMOVED lines=8> */
[----:B------:R-:W-:Y:S01]  /*3870*/  MUFU.EX2 R7, R7 ;  /* 0x0000000700077308 */ /* 0x000fe20000000800 */
[----:B------:R-:W-:-:S01]  /*3880*/  FFMA.FTZ R46, R51, UR40, -R112 ;  /* 0x00000028332e7c23 */ /* 0x000fc20008010870 */
[--C-:B------:R-:W-:Y:S01]  /*3890*/  FFMA.FTZ R51, R59, UR40, -R112.reuse ;  /* 0x000000283b337c23 */ /* 0x100fe20008010870 */
[----:B------:R-:W2:Y:S01]  /*38a0*/  SHFL.BFLY PT, R74, R3, 0x2, 0x1f ;  /* 0x0c401f00034a7f89 */ /* 0x000ea200000e0000 */
[----:B------:R-:W-:-:S01]  /*38b0*/  FFMA.FTZ R59, R71, UR40, -R112 ;  /* 0x00000028473b7c23 */ /* 0x000fc20008010870 */
[--C-:B------:R-:W-:Y:S01]  /*38c0*/  FFMA.FTZ R29, R111, UR40, -R112.reuse ;  /* 0x000000286f1d7c23 */ /* 0x100fe20008010870 */
[----:B------:R-:W-:-:S01]  /*38d0*/  FFMA.FTZ R63, R63, UR40, -R112 ;  /* 0x000000283f3f7c23 */ /* 0x000fc20008010870 */
[--C-:B------:R-:W-:Y:S01]  /*38e0*/  FFMA.FTZ R66, R66, UR40, -R112.reuse ;  /* 0x0000002842427c23 */ /* 0x100fe20008010870 */
[----:B------:R-:W-:Y:S01]  /*38f0*/  MUFU.EX2 R8, R8 ;  /* 0x0000000800087308 */ /* 0x000fe20000000800 */
[----:B------:R-:W-:-:S07]  /*3900*/  FFMA.FTZ R62, R62, UR40, -R112 ;  /* 0x000000283e3e7c23 */ /* 0x000fce0008010870 */
[----:B------:R-:W-:Y:S08]  /*3910*/  MUFU.EX2 R9, R9 ;  /* 0x0000000900097308 */ /* 0x000ff00000000800 */
[----:B------:R-:W-:Y:S01]  /*3920*/  MUFU.EX2 R10, R10 ;  /* 0x0000000a000a7308 */ /* 0x000fe20000000800 */
[----:B--2---:R-:W-:-:S05]  /*3930*/  FMNMX.FTZ R74, R3, R74, !PT ;  /* 0x0000004a034a7209 */ /* 0x004fca0007810000 */
[----:B------:R-:W2:Y:S02]  /*3940*/  SHFL.BFLY PT, R3, R74, 0x1, 0x1f ;  /* 0x0c201f004a037f89 */ /* 0x000ea400000e0000 */
[----:B------:R-:W-:Y:S08]  /*3950*/  MUFU.EX2 R11, R11 ;  /* 0x0000000b000b7308 */ /* 0x000ff00000000800 */
[----:B------:R-:W-:Y:S08]  /*3960*/  MUFU.EX2 R12, R12 ;  /* 0x0000000c000c7308 */ /* 0x000ff00000000800 */
[----:B------:R-:W-:Y:S01]  /*3970*/  MUFU.EX2 R14, R14 ;  /* 0x0000000e000e7308 */ /* 0x000fe20000000800 */
[----:B--2---:R-:W-:-:S07]  /*3980*/  FMNMX.FTZ R3, R74, R3, !PT ;  /* 0x000000034a037209 */ /* 0x004fce0007810000 */
[----:B------:R-:W-:Y:S01]  /*3990*/  MUFU.EX2 R26, R26 ;  /* 0x0000001a001a7308 */ /* 0x000fe20000000800 */
[C---:B------:R-:W-:Y:S01]  /*39a0*/  FSETP.NEU.FTZ.AND P1, PT, R3.reuse, -INF , PT ;  /* 0xff8000000300780b */ /* 0x040fe20003f3d000 */
[----:B------:R-:W-:-:S06]  /*39b0*/  FFMA.FTZ R67, R3, R70, -8 ;  /* 0xc100000003437423 */ /* 0x000fcc0000010046 */
[----:B------:R-:W-:Y:S01]  /*39c0*/  MUFU.EX2 R20, R20 ;  /* 0x0000001400147308 */ /* 0x000fe20000000800 */
[----:B------:R-:W-:Y:S02]  /*39d0*/  FSEL R90, R67, RZ, P1 ;  /* 0x000000ff435a7208 */ /* 0x000fe40000800000 */
[----:B------:R-:W-:-:S03]  /*39e0*/  ISETP.NE.AND P1, PT, R2, RZ, PT ;  /* 0x000000ff0200720c */ /* 0x000fc60003f25270 */
[--C-:B------:R-:W-:Y:S01]  /*39f0*/  FFMA.FTZ R67, R88, UR40, -R90.reuse ;  /* 0x0000002858437c23 */ /* 0x100fe2000801085a */
[----:B------:R-:W-:-:S01]  /*3a00*/  FFMA.FTZ R70, R89, UR40, -R90 ;  /* 0x0000002859467c23 */ /* 0x000fc2000801085a */
[--C-:B------:R-:W-:Y:S01]  /*3a10*/  FFMA.FTZ R92, R92, UR40, -R90.reuse ;  /* 0x000000285c5c7c23 */ /* 0x100fe2000801085a */
[----:B------:R-:W-:-:S01]  /*3a20*/  FFMA.FTZ R93, R93, UR40, -R90 ;  /* 0x000000285d5d7c23 */ /* 0x000fc2000801085a */
[--C-:B------:R-:W-:Y:S01]  /*3a30*/  FFMA.FTZ R71, R96, UR40, -R90.reuse ;  /* 0x0000002860477c23 */ /* 0x100fe2000801085a */
[----:B------:R-:W-:-:S01]  /*3a40*/  FFMA.FTZ R74, R97, UR40, -R90 ;  /* 0x00000028614a7c23 */ /* 0x000fc2000801085a */
[----:B------:R-:W-:Y:S01]  /*3a50*/  MUFU.EX2 R67, R67 ;  /* 0x0000004300437308 */ /* 0x000fe20000000800 */
[----:B------:R-:W-:-:S01]  /*3a60*/  FFMA.FTZ R100, R100, UR40, -R90 ;  /* 0x0000002864647c23 */ /* 0x000fc2000801085a */
[--C-:B------:R-:W-:Y:S01]  /*3a70*/  FFMA.FTZ R75, R80, UR40, -R90.reuse ;  /* 0x00000028504b7c23 */ /* 0x100fe2000801085a */
[----:B------:R-:W-:-:S01]  /*3a80*/  FFMA.FTZ R61, R61, UR40, -R90 ;  /* 0x000000283d3d7c23 */ /* 0x000fc2000801085a */
[----:B-1----:R-:W-:Y:S01]  /*3a90*/  FADD.FTZ R80, R5, R6 ;  /* 0x0000000605507221 */ /* 0x002fe20000010000 */
[----:B------:R-:W-:-:S01]  /*3aa0*/  FFMA.FTZ R88, R76, UR40, -R90 ;  /* 0x000000284c587c23 */ /* 0x000fc2000801085a */
        /* <DEDUP_REMOVED lines=34> */
[----:B------:R-:W4:Y:S01]  /*3cd0*/  MUFU.EX2 R74, R74 ;  /* 0x0000004a004a7308 */ /* 0x000f220000000800 */
[----:B------:R-:W-:-:S07]  /*3ce0*/  FFMA.FTZ R87, R87, UR40, -R90 ;  /* 0x0000002857577c23 */ /* 0x000fce000801085a */
[----:B------:R5:W-:Y:S08]  /*3cf0*/  MUFU.EX2 R81, R61 ;  /* 0x0000003d00517308 */ /* 0x000bf00000000800 */
[----:B------:R-:W4:Y:S01]  /*3d00*/  MUFU.EX2 R100, R100 ;  /* 0x0000006400647308 */ /* 0x000f220000000800 */
[----:B-----5:R-:W-:-:S01]  /*3d10*/  FADD.FTZ R61, R7, R80 ;  /* 0x00000050073d7221 */ /* 0x020fc20000010000 */
[----:B--2---:R-:W-:Y:S01]  /*3d20*/  FADD.FTZ R80, R92, R89 ;  /* 0x000000595c507221 */ /* 0x004fe20000010000 */
[----:B---3--:R-:W-:-:S02]  /*3d30*/  F2FP.SATFINITE.E4M3.F32.PACK_AB_MERGE_C R92, R93, R92, RZ ;  /* 0x0000005c5d5c723e */ /* 0x008fc400048070ff */
[----:B------:R-:W-:Y:S01]  /*3d40*/  FADD.FTZ R94, R8, R61 ;  /* 0x0000003d085e7221 */ /* 0x000fe20000010000 */
[----:B------:R-:W-:-:S01]  /*3d50*/  FADD.FTZ R80, R93, R80 ;  /* 0x000000505d507221 */ /* 0x000fc20000010000 */
[----:B------:R-:W-:Y:S01]  /*3d60*/  @P1 VIADD R61, R4, 0x29840 ;  /* 0x00029840043d1836 */ /* 0x000fe20000000000 */
[----:B------:R-:W2:Y:S01]  /*3d70*/  MUFU.EX2 R101, R101 ;  /* 0x0000006500657308 */ /* 0x000ea20000000800 */
[----:B------:R-:W-:-:S01]  /*3d80*/  FADD.FTZ R91, R9, R94 ;  /* 0x0000005e095b7221 */ /* 0x000fc20000010000 */
[----:B-1----:R-:W-:Y:S01]  /*3d90*/  FADD.FTZ R89, R71, R80 ;  /* 0x0000005047597221 */ /* 0x002fe20000010000 */
[----:B------:R-:W-:Y:S02]  /*3da0*/  F2FP.SATFINITE.E4M3.F32.PACK_AB_MERGE_C R172, R70, R67, R92 ;  /* 0x0000004346ac723e */ /* 0x000fe4000480705c */
[----:B------:R-:W-:Y:S01]  /*3db0*/  @P1 PRMT R61, R18, 0x654, R61 ;  /* 0x00000654123d1816 */ /* 0x000fe2000000003d */
[----:B------:R-:W-:-:S01]  /*3dc0*/  FADD.FTZ R4, R10, R91 ;  /* 0x0000005b0a047221 */ /* 0x000fc20000010000 */
[----:B----4-:R-:W-:Y:S01]  /*3dd0*/  FADD.FTZ R89, R74, R89 ;  /* 0x000000594a597221 */ /* 0x010fe20000010000 */
[----:B------:R-:W1:Y:S01]  /*3de0*/  MUFU.EX2 R72, R72 ;  /* 0x0000004800487308 */ /* 0x000e620000000800 */
[----:B------:R3:W-:Y:S01]  /*3df0*/  @P1 SYNCS.ARRIVE.TRANS64.RED.A1T0 RZ, [R61+URZ], RZ ;  /* 0x000000ff3dff19a7 */ /* 0x0007e2000810043f */
[----:B------:R-:W-:-:S06]  /*3e00*/  PLOP3.LUT P1, PT, PT, PT, UP0, 0x80, 0x0 ;  /* 0x000000000000781c */ /* 0x000fcc0003f2f008 */
[----:B------:R-:W4:Y:S01]  /*3e10*/  MUFU.EX2 R73, R73 ;  /* 0x0000004900497308 */ /* 0x000f220000000800 */
[----:B---3--:R-:W-:-:S01]  /*3e20*/  FADD.FTZ R61, R11, R4 ;  /* 0x000000040b3d7221 */ /* 0x008fc20000010000 */
[----:B------:R-:W-:Y:S01]  /*3e30*/  FADD.FTZ R4, R100, R89 ;  /* 0x0000005964047221 */ /* 0x000fe20000010000 */
[C---:B--2---:R-:W-:Y:S02]  /*3e40*/  F2FP.SATFINITE.E4M3.F32.PACK_AB_MERGE_C R100, R101.reuse, R100, RZ ;  /* 0x000000646564723e */ /* 0x044fe400048070ff */
[----:B------:R-:W-:Y:S01]  /*3e50*/  FADD.FTZ R80, R12, R61 ;  /* 0x0000003d0c507221 */ /* 0x000fe20000010000 */
[----:B------:R-:W-:-:S01]  /*3e60*/  FADD.FTZ R61, R101, R4 ;  /* 0x00000004653d7221 */ /* 0x000fc20000010000 */
[----:B------:R-:W-:Y:S01]  /*3e70*/  F2FP.SATFINITE.E4M3.F32.PACK_AB_MERGE_C R12, R12, R11, RZ ;  /* 0x0000000b0c0c723e */ /* 0x000fe200048070ff */
[----:B------:R-:W2:Y:S01]  /*3e80*/  MUFU.EX2 R88, R88 ;  /* 0x0000005800587308 */ /* 0x000ea20000000800 */
[----:B------:R-:W-:-:S01]  /*3e90*/  FADD.FTZ R89, R13, R80 ;  /* 0x000000500d597221 */ /* 0x000fc20000010000 */
[----:B-1----:R-:W-:Y:S01]  /*3ea0*/  FADD.FTZ R4, R72, R61 ;  /* 0x0000003d48047221 */ /* 0x002fe20000010000 */
[----:B------:R-:W-:-:S02]  /*3eb0*/  F2FP.SATFINITE.E4M3.F32.PACK_AB_MERGE_C R174, R74, R71, R100 ;  /* 0x000000474aae723e */ /* 0x000fc40004807064 */
[----:B------:R-:W-:Y:S01]  /*3ec0*/  CS2R R70, SRZ ;  /* 0x0000000000467805 */ /* 0x000fe2000001ff00 */
[----:B------:R-:W-:-:S01]  /*3ed0*/  FADD.FTZ R80, R14, R89 ;  /* 0x000000590e507221 */ /* 0x000fc20000010000 */
[----:B------:R-:W-:Y:S01]  /*3ee0*/  F2FP.SATFINITE.E4M3.F32.PACK_AB_MERGE_C R175, R10, R9, R12 ;  /* 0x000000090aaf723e */ /* 0x000fe2000480700c */
[----:B------:R-:W1:Y:S01]  /*3ef0*/  MUFU.EX2 R77, R77 ;  /* 0x0000004d004d7308 */ /* 0x000e620000000800 */
[----:B----4-:R-:W-:-:S01]  /*3f00*/  FADD.FTZ R61, R73, R4 ;  /* 0x00000004493d7221 */ /* 0x010fc20000010000 */
[----:B------:R-:W-:Y:S01]  /*3f10*/  FADD.FTZ R89, R15, R80 ;  /* 0x000000500f597221 */ /* 0x000fe20000010000 */
[----:B------:R-:W-:-:S03]  /*3f20*/  F2FP.SATFINITE.E4M3.F32.PACK_AB_MERGE_C R15, R26, R15, RZ ;  /* 0x0000000f1a0f723e */ /* 0x000fc600048070ff */
[----:B------:R-:W-:Y:S01]  /*3f30*/  FADD.FTZ R89, R26, R89 ;  /* 0x000000591a597221 */ /* 0x000fe20000010000 */
[----:B------:R-:W-:Y:S01]  /*3f40*/  F2FP.SATFINITE.E4M3.F32.PACK_AB_MERGE_C R177, R14, R13, R15 ;  /* 0x0000000d0eb1723e */ /* 0x000fe2000480700f */
[----:B------:R-:W3:Y:S01]  /*3f50*/  MUFU.EX2 R75, R75 ;  /* 0x0000004b004b7308 */ /* 0x000ee20000000800 */
[----:B--2---:R-:W-:-:S01]  /*3f60*/  FADD.FTZ R4, R88, R61 ;  /* 0x0000003d58047221 */ /* 0x004fc20000010000 */
[----:B------:R-:W-:-:S04]  /*3f70*/  FADD.FTZ R80, R20, R89 ;  /* 0x0000005914507221 */ /* 0x000fc80000010000 */
[----:B------:R-:W-:Y:S02]  /*3f80*/  FADD.FTZ R80, R21, R80 ;  /* 0x0000005015507221 */ /* 0x000fe40000010000 */
[----:B------:R-:W2:Y:S01]  /*3f90*/  MUFU.EX2 R76, R76 ;  /* 0x0000004c004c7308 */ /* 0x000ea20000000800 */
[----:B-1----:R-:W-:-:S01]  /*3fa0*/  FADD.FTZ R4, R77, R4 ;  /* 0x000000044d047221 */ /* 0x002fc20000010000 */
[----:B------:R-:W-:Y:S01]  /*3fb0*/  FADD.FTZ R89, R27, R80 ;  /* 0x000000501b597221 */ /* 0x000fe20000010000 */
[----:B------:R-:W-:-:S04]  /*3fc0*/  F2FP.SATFINITE.E4M3.F32.PACK_AB_MERGE_C R77, R77, R88, RZ ;  /* 0x000000584d4d723e */ /* 0x000fc800048070ff */
[----:B------:R-:W-:Y:S01]  /*3fd0*/  F2FP.SATFINITE.E4M3.F32.PACK_AB_MERGE_C R176, R73, R72, R77 ;  /* 0x0000004849b0723e */ /* 0x000fe2000480704d */
[----:B------:R-:W1:Y:S01]  /*3fe0*/  MUFU.EX2 R84, R84 ;  /* 0x0000005400547308 */ /* 0x000e620000000800 */
[----:B---3--:R-:W-:-:S01]  /*3ff0*/  FADD.FTZ R61, R75, R4 ;  /* 0x000000044b3d7221 */ /* 0x008fc20000010000 */
[----:B------:R-:W-:-:S06]  /*4000*/  CS2R R72, SRZ ;  /* 0x0000000000487805 */ /* 0x000fcc000001ff00 */
[----:B------:R-:W3:Y:S01]  /*4010*/  MUFU.EX2 R34, R34 ;  /* 0x0000002200227308 */ /* 0x000ee20000000800 */
[----:B--2---:R-:W-:-:S07]  /*4020*/  FADD.FTZ R61, R76, R61 ;  /* 0x0000003d4c3d7221 */ /* 0x004fce0000010000 */
[----:B------:R-:W2:Y:S01]  /*4030*/  MUFU.EX2 R85, R85 ;  /* 0x0000005500557308 */ /* 0x000ea20000000800 */
[----:B-1----:R-:W-:-:S01]  /*4040*/  FADD.FTZ R4, R84, R61 ;  /* 0x0000003d54047221 */ /* 0x002fc20000010000 */
[----:B------:R-:W-:-:S04]  /*4050*/  F2FP.SATFINITE.E4M3.F32.PACK_AB_MERGE_C R61, R8, R7, RZ ;  /* 0x00000007083d723e */ /* 0x000fc800048070ff */
[----:B------:R-:W-:Y:S02]  /*4060*/  F2FP.SATFINITE.E4M3.F32.PACK_AB_MERGE_C R173, R6, R5, R61 ;  /* 0x0000000506ad723e */ /* 0x000fe4000480703d */
[----:B------:R-:W1:Y:S01]  /*4070*/  MUFU.EX2 R30, R30 ;  /* 0x0000001e001e7308 */ /* 0x000e620000000800 */
[----:B---3--:R-:W-:-:S01]  /*4080*/  FADD.FTZ R89, R34, R89 ;  /* 0x0000005922597221 */ /* 0x008fc20000010000 */
[----:B------:R-:W-:-:S04]  /*4090*/  F2FP.SATFINITE.E4M3.F32.PACK_AB_MERGE_C R27, R34, R27, RZ ;  /* 0x0000001b221b723e */ /* 0x000fc800048070ff */
[----:B------:R-:W-:Y:S02]  /*40a0*/  F2FP.SATFINITE.E4M3.F32.PACK_AB_MERGE_C R179, R21, R20, R27 ;  /* 0x0000001415b3723e */ /* 0x000fe4000480701b */
[----:B------:R-:W-:Y:S01]  /*40b0*/  CS2R R26, SRZ ;  /* 0x00000000001a7805 */ /* 0x000fe2000001ff00 */
[----:B------:R-:W3:Y:S01]  /*40c0*/  MUFU.EX2 R56, R56 ;  /* 0x0000003800387308 */ /* 0x000ee20000000800 */
[----:B--2---:R-:W-:-:S01]  /*40d0*/  FADD.FTZ R7, R85, R4 ;  /* 0x0000000455077221 */ /* 0x004fc20000010000 */
[----:B------:R-:W-:-:S04]  /*40e0*/  F2FP.SATFINITE.E4M3.F32.PACK_AB_MERGE_C R84, R85, R84, RZ ;  /* 0x000000545554723e */ /* 0x000fc800048070ff */
[----:B------:R-:W-:Y:S02]  /*40f0*/  F2FP.SATFINITE.E4M3.F32.PACK_AB_MERGE_C R178, R76, R75, R84 ;  /* 0x0000004b4cb2723e */ /* 0x000fe40004807054 */
[----:B------:R-:W-:Y:S01]  /*4100*/  CS2R R84, SRZ ;  /* 0x0000000000547805 */ /* 0x000fe2000001ff00 */
[----:B------:R-:W2:Y:S01]  /*4110*/  MUFU.EX2 R31, R105 ;  /* 0x00000069001f7308 */ /* 0x000ea20000000800 */
[----:B-1----:R-:W-:-:S01]  /*4120*/  FADD.FTZ R8, R30, R89 ;  /* 0x000000591e087221 */ /* 0x002fc20000010000 */
[----:B------:R-:W-:Y:S02]  /*4130*/  CS2R R76, SRZ ;  /* 0x00000000004c7805 */ /* 0x000fe4000001ff00 */
[----:B------:R-:W-:-:S04]  /*4140*/  CS2R R74, SRZ ;  /* 0x00000000004a7805 */ /* 0x000fc8000001ff00 */
        /* <DEDUP_REMOVED lines=9> */
[----:B--2---:R-:W-:-:S01]  /*41e0*/  FADD.FTZ R4, R60, R7 ;  /* 0x000000073c047221 */ /* 0x004fc20000010000 */
[----:B------:R-:W-:-:S03]  /*41f0*/  F2FP.SATFINITE.E4M3.F32.PACK_AB_MERGE_C R60, R81, R60, RZ ;  /* 0x0000003c513c723e */ /* 0x000fc600048070ff */
[----:B------:R-:W-:Y:S01]  /*4200*/  FADD.FTZ R7, R81, R4 ;  /* 0x0000000451077221 */ /* 0x000fe20000010000 */
[----:B------:R-:W-:Y:S02]  /*4210*/  F2FP.SATFINITE.E4M3.F32.PACK_AB_MERGE_C R180, R57, R56, R60 ;  /* 0x0000003839b4723e */ /* 0x000fe4000480703c */
[----:B------:R-:W-:Y:S01]  /*4220*/  CS2R R80, SRZ ;  /* 0x0000000000507805 */ /* 0x000fe2000001ff00 */
[----:B------:R-:W2:Y:S01]  /*4230*/  MUFU.EX2 R64, R64 ;  /* 0x0000004000407308 */ /* 0x000ea20000000800 */
[----:B-1----:R-:W-:-:S01]  /*4240*/  FADD.FTZ R11, R42, R11 ;  /* 0x0000000b2a0b7221 */ /* 0x002fc20000010000 */
[----:B------:R-:W-:Y:S02]  /*4250*/  F2FP.SATFINITE.E4M3.F32.PACK_AB_MERGE_C R35, R42, R35, RZ ;  /* 0x000000232a23723e */ /* 0x000fe400048070ff */
[----:B------:R-:W-:Y:S02]  /*4260*/  CS2R R60, SRZ ;  /* 0x00000000003c7805 */ /* 0x000fe4000001ff00 */
[----:B------:R-:W-:-:S02]  /*4270*/  CS2R R56, SRZ ;  /* 0x0000000000387805 */ /* 0x000fc4000001ff00 */
[----:B------:R-:W-:Y:S02]  /*4280*/  F2FP.SATFINITE.E4M3.F32.PACK_AB_MERGE_C R181, R31, R30, R35 ;  /* 0x0000001e1fb5723e */ /* 0x000fe40004807023 */
[----:B------:R-:W-:Y:S01]  /*4290*/  CS2R R34, SRZ ;  /* 0x0000000000227805 */ /* 0x000fe2000001ff00 */
[----:B------:R-:W1:Y:S01]  /*42a0*/  MUFU.EX2 R39, R109 ;  /* 0x0000006d00277308 */ /* 0x000e620000000800 */
[----:B---3--:R-:W-:-:S01]  /*42b0*/  FADD.FTZ R8, R38, R11 ;  /* 0x0000000b26087221 */ /* 0x008fc20000010000 */
[----:B------:R-:W-:-:S06]  /*42c0*/  CS2R R30, SRZ ;  /* 0x00000000001e7805 */ /* 0x000fcc000001ff00 */
        /* <DEDUP_REMOVED lines=11> */
[C---:B---3--:R-:W-:Y:S01]  /*4380*/  F2FP.SATFINITE.E4M3.F32.PACK_AB_MERGE_C R28, R29.reuse, R28, RZ ;  /* 0x0000001c1d1c723e */ /* 0x048fe200048070ff */
[----:B------:R-:W-:-:S03]  /*4390*/  FADD.FTZ R29, R29, R8 ;  /* 0x000000081d1d7221 */ /* 0x000fc60000010000 */
[----:B------:R-:W-:Y:S02]  /*43a0*/  F2FP.SATFINITE.E4M3.F32.PACK_AB_MERGE_C R183, R39, R38, R28 ;  /* 0x0000002627b7723e */ /* 0x000fe4000480701c */
[----:B------:R-:W-:Y:S01]  /*43b0*/  CS2R R38, SRZ ;  /* 0x0000000000267805 */ /* 0x000fe2000001ff00 */
[----:B------:R-:W3:Y:S01]  /*43c0*/  MUFU.EX2 R40, R40 ;  /* 0x0000002800287308 */ /* 0x000ee20000000800 */
[C---:B--2---:R-:W-:Y:S01]  /*43d0*/  F2FP.SATFINITE.E4M3.F32.PACK_AB_MERGE_C R68, R69.reuse, R68, RZ ;  /* 0x000000444544723e */ /* 0x044fe200048070ff */
[----:B------:R-:W-:-:S03]  /*43e0*/  FADD.FTZ R69, R69, R4 ;  /* 0x0000000445457221 */ /* 0x000fc60000010000 */
[----:B------:R-:W-:Y:S02]  /*43f0*/  F2FP.SATFINITE.E4M3.F32.PACK_AB_MERGE_C R182, R65, R64, R68 ;  /* 0x0000004041b6723e */ /* 0x000fe40004807044 */
[----:B------:R-:W-:Y:S01]  /*4400*/  CS2R R64, SRZ ;  /* 0x0000000000407805 */ /* 0x000fe2000001ff00 */
[----:B------:R-:W2:Y:S01]  /*4410*/  MUFU.EX2 R33, R33 ;  /* 0x0000002100217308 */ /* 0x000ea20000000800 */
[----:B-1----:R-:W-:-:S01]  /*4420*/  FADD.FTZ R6, R32, R29 ;  /* 0x0000001d20067221 */ /* 0x002fc20000010000 */
[----:B------:R-:W-:-:S06]  /*4430*/  CS2R R28, SRZ ;  /* 0x00000000001c7805 */ /* 0x000fcc000001ff00 */
        /* <DEDUP_REMOVED lines=13> */
[----:B------:R-:W-:Y:S02]  /*4510*/  F2FP.SATFINITE.E4M3.F32.PACK_AB_MERGE_C R36, R43, R36, RZ ;  /* 0x000000242b24723e */ /* 0x000fe400048070ff */
[----:B------:R-:W-:Y:S02]  /*4520*/  CS2R R42, SRZ ;  /* 0x00000000002a7805 */ /* 0x000fe4000001ff00 */
[----:B------:R-:W-:Y:S02]  /*4530*/  F2FP.SATFINITE.E4M3.F32.PACK_AB_MERGE_C R185, R33, R32, R36 ;  /* 0x0000002021b9723e */ /* 0x000fe40004807024 */
[----:B------:R-:W-:Y:S01]  /*4540*/  CS2R R32, SRZ ;  /* 0x0000000000207805 */ /* 0x000fe2000001ff00 */
[----:B------:R-:W1:Y:S01]  /*4550*/  MUFU.EX2 R48, R48 ;  /* 0x0000003000307308 */ /* 0x000e620000000800 */
[C---:B---3--:R-:W-:Y:S01]  /*4560*/  F2FP.SATFINITE.E4M3.F32.PACK_AB_MERGE_C R44, R45.reuse, R44, RZ ;  /* 0x0000002c2d2c723e */ /* 0x048fe200048070ff */
[----:B------:R-:W-:-:S03]  /*4570*/  FADD.FTZ R45, R45, R4 ;  /* 0x000000042d2d7221 */ /* 0x000fc60000010000 */
[----:B------:R-:W-:Y:S02]  /*4580*/  F2FP.SATFINITE.E4M3.F32.PACK_AB_MERGE_C R184, R41, R40, R44 ;  /* 0x0000002829b8723e */ /* 0x000fe4000480702c */
[----:B------:R-:W-:Y:S01]  /*4590*/  CS2R R40, SRZ ;  /* 0x0000000000287805 */ /* 0x000fe2000001ff00 */
[----:B------:R-:W3:Y:S01]  /*45a0*/  MUFU.EX2 R46, R46 ;  /* 0x0000002e002e7308 */ /* 0x000ee20000000800 */
[----:B--2---:R-:W-:-:S07]  /*45b0*/  FADD.FTZ R5, R37, R6 ;  /* 0x0000000625057221 */ /* 0x004fce0000010000 */
[----:B------:R-:W2:Y:S01]  /*45c0*/  MUFU.EX2 R49, R49 ;  /* 0x0000003100317308 */ /* 0x000ea20000000800 */
[----:B-1----:R-:W-:-:S01]  /*45d0*/  FADD.FTZ R4, R48, R45 ;  /* 0x0000002d30047221 */ /* 0x002fc20000010000 */
[----:B------:R-:W-:-:S06]  /*45e0*/  CS2R R44, SRZ ;  /* 0x00000000002c7805 */ /* 0x000fcc000001ff00 */
[----:B------:R-:W-:Y:S01]  /*45f0*/  MUFU.EX2 R47, R47 ;  /* 0x0000002f002f7308 */ /* 0x000fe20000000800 */
[----:B---3--:R-:W-:-:S07]  /*4600*/  FADD.FTZ R6, R46, R5 ;  /* 0x000000052e067221 */ /* 0x008fce0000010000 */
        /* <DEDUP_REMOVED lines=8> */
[----:B------:R-:W-:Y:S01]  /*4690*/  CS2R R46, SRZ ;  /* 0x00000000002e7805 */ /* 0x000fe2000001ff00 */
[----:B------:R-:W-:Y:S01]  /*46a0*/  MUFU.EX2 R55, R55 ;  /* 0x0000003700377308 */ /* 0x000fe20000000800 */
[----:B--2---:R-:W-:-:S01]  /*46b0*/  FADD.FTZ R4, R52, R5 ;  /* 0x0000000534047221 */ /* 0x004fc20000010000 */
[----:B------:R-:W-:-:S06]  /*46c0*/  CS2R R36, SRZ ;  /* 0x0000000000247805 */ /* 0x000fcc000001ff00 */
[----:B------:R-:W1:Y:S01]  /*46d0*/  MUFU.EX2 R58, R58 ;  /* 0x0000003a003a7308 */ /* 0x000e620000000800 */
[C---:B---3--:R-:W-:Y:S01]  /*46e0*/  F2FP.SATFINITE.E4M3.F32.PACK_AB_MERGE_C R52, R53.reuse, R52, RZ ;  /* 0x000000343534723e */ /* 0x048fe200048070ff */
[----:B------:R-:W-:-:S03]  /*46f0*/  FADD.FTZ R53, R53, R4 ;  /* 0x0000000435357221 */ /* 0x000fc60000010000 */
[----:B------:R-:W-:Y:S02]  /*4700*/  F2FP.SATFINITE.E4M3.F32.PACK_AB_MERGE_C R186, R49, R48, R52 ;  /* 0x0000003031ba723e */ /* 0x000fe40004807034 */
[----:B------:R-:W-:Y:S01]  /*4710*/  CS2R R48, SRZ ;  /* 0x0000000000307805 */ /* 0x000fe2000001ff00 */
[----:B------:R-:W2:Y:S08]  /*4720*/  MUFU.EX2 R51, R51 ;  /* 0x0000003300337308 */ /* 0x000eb00000000800 */
[----:B------:R-:W3:Y:S01]  /*4730*/  MUFU.EX2 R24, R24 ;  /* 0x0000001800187308 */ /* 0x000ee20000000800 */
[----:B-1----:R-:W-:-:S07]  /*4740*/  F2FP.SATFINITE.E4M3.F32.PACK_AB_MERGE_C R6, R58, R55, RZ ;  /* 0x000000373a06723e */ /* 0x002fce00048070ff */
[----:B------:R-:W1:Y:S01]  /*4750*/  MUFU.EX2 R54, R54 ;  /* 0x0000003600367308 */ /* 0x000e620000000800 */
[----:B--2---:R-:W-:-:S07]  /*4760*/  FADD.FTZ R5, R51, R50 ;  /* 0x0000003233057221 */ /* 0x004fce0000010000 */
[----:B------:R-:W2:Y:S01]  /*4770*/  MUFU.EX2 R25, R25 ;  /* 0x0000001900197308 */ /* 0x000ea20000000800 */
[----:B---3--:R-:W-:-:S01]  /*4780*/  FADD.FTZ R4, R24, R53 ;  /* 0x0000003518047221 */ /* 0x008fc20000010000 */
[----:B------:R-:W-:-:S06]  /*4790*/  CS2R R52, SRZ ;  /* 0x0000000000347805 */ /* 0x000fcc000001ff00 */
[----:B------:R-:W3:Y:S01]  /*47a0*/  MUFU.EX2 R78, R78 ;  /* 0x0000004e004e7308 */ /* 0x000ee20000000800 */
[C---:B-1----:R-:W-:Y:S01]  /*47b0*/  F2FP.SATFINITE.E4M3.F32.PACK_AB_MERGE_C R189, R54.reuse, R51, R6 ;  /* 0x0000003336bd723e */ /* 0x042fe20004807006 */
[----:B------:R-:W-:Y:S01]  /*47c0*/  FADD.FTZ R54, R54, R5 ;  /* 0x0000000536367221 */ /* 0x000fe20000010000 */
[----:B------:R-:W-:-:S03]  /*47d0*/  CS2R R50, SRZ ;  /* 0x0000000000327805 */ /* 0x000fc6000001ff00 */
[----:B------:R-:W-:Y:S02]  /*47e0*/  FADD.FTZ R55, R55, R54 ;  /* 0x0000003637377221 */ /* 0x000fe40000010000 */
[----:B------:R-:W1:Y:S01]  /*47f0*/  MUFU.EX2 R79, R79 ;  /* 0x0000004f004f7308 */ /* 0x000e620000000800 */
[----:B--2---:R-:W-:-:S01]  /*4800*/  FADD.FTZ R5, R25, R4 ;  /* 0x0000000419057221 */ /* 0x004fc20000010000 */
[----:B------:R-:W-:Y:S01]  /*4810*/  FADD.FTZ R58, R58, R55 ;  /* 0x000000373a3a7221 */ /* 0x000fe20000010000 */
[----:B------:R-:W-:-:S05]  /*4820*/  CS2R R54, SRZ ;  /* 0x0000000000367805 */ /* 0x000fca000001ff00 */
[----:B------:R-:W-:Y:S01]  /*4830*/  MUFU.EX2 R63, R63 ;  /* 0x0000003f003f7308 */ /* 0x000fe20000000800 */
[----:B---3--:R-:W-:-:S07]  /*4840*/  FADD.FTZ R4, R78, R5 ;  /* 0x000000054e047221 */ /* 0x008fce0000010000 */
[----:B------:R-:W2:Y:S01]  /*4850*/  MUFU.EX2 R66, R66 ;  /* 0x0000004200427308 */ /* 0x000ea20000000800 */
[C---:B-1----:R-:W-:Y:S01]  /*4860*/  F2FP.SATFINITE.E4M3.F32.PACK_AB_MERGE_C R78, R79.reuse, R78, RZ ;  /* 0x0000004e4f4e723e */ /* 0x042fe200048070ff */
[----:B------:R-:W-:-:S03]  /*4870*/  FADD.FTZ R79, R79, R4 ;  /* 0x000000044f4f7221 */ /* 0x000fc60000010000 */
[----:B------:R-:W-:Y:S02]  /*4880*/  F2FP.SATFINITE.E4M3.F32.PACK_AB_MERGE_C R188, R25, R24, R78 ;  /* 0x0000001819bc723e */ /* 0x000fe4000480704e */
[----:B------:R-:W-:Y:S01]  /*4890*/  CS2R R24, SRZ ;  /* 0x0000000000187805 */ /* 0x000fe2000001ff00 */
[----:B------:R-:W1:Y:S08]  /*48a0*/  MUFU.EX2 R59, R59 ;  /* 0x0000003b003b7308 */ /* 0x000e700000000800 */
[----:B------:R-:W3:Y:S01]  /*48b0*/  MUFU.EX2 R82, R82 ;  /* 0x0000005200527308 */ /* 0x000ee20000000800 */
[----:B--2---:R-:W-:-:S07]  /*48c0*/  F2FP.SATFINITE.E4M3.F32.PACK_AB_MERGE_C R6, R66, R63, RZ ;  /* 0x0000003f4206723e */ /* 0x004fce00048070ff */
[----:B------:R-:W2:Y:S01]  /*48d0*/  MUFU.EX2 R62, R62 ;  /* 0x0000003e003e7308 */ /* 0x000ea20000000800 */
[----:B-1----:R-:W-:-:S07]  /*48e0*/  FADD.FTZ R5, R59, R58 ;  /* 0x0000003a3b057221 */ /* 0x002fce0000010000 */
[----:B------:R-:W1:Y:S01]  /*48f0*/  MUFU.EX2 R83, R83 ;  /* 0x0000005300537308 */ /* 0x000e620000000800 */
[----:B---3--:R-:W-:-:S01]  /*4900*/  FADD.FTZ R4, R82, R79 ;  /* 0x0000004f52047221 */ /* 0x008fc20000010000 */
[----:B------:R-:W-:-:S06]  /*4910*/  CS2R R78, SRZ ;  /* 0x00000000004e7805 */ /* 0x000fcc000001ff00 */
[----:B------:R-:W3:Y:S01]  /*4920*/  MUFU.EX2 R86, R86 ;  /* 0x0000005600567308 */ /* 0x000ee20000000800 */
[C---:B--2---:R-:W-:Y:S01]  /*4930*/  F2FP.SATFINITE.E4M3.F32.PACK_AB_MERGE_C R191, R62.reuse, R59, R6 ;  /* 0x0000003b3ebf723e */ /* 0x044fe20004807006 */
[----:B------:R-:W-:Y:S01]  /*4940*/  FADD.FTZ R62, R62, R5 ;  /* 0x000000053e3e7221 */ /* 0x000fe20000010000 */
[----:B------:R-:W-:-:S03]  /*4950*/  CS2R R58, SRZ ;  /* 0x00000000003a7805 */ /* 0x000fc6000001ff00 */
[----:B------:R-:W-:Y:S02]  /*4960*/  FADD.FTZ R63, R63, R62 ;  /* 0x0000003e3f3f7221 */ /* 0x000fe40000010000 */
[----:B------:R-:W2:Y:S01]  /*4970*/  MUFU.EX2 R87, R87 ;  /* 0x0000005700577308 */ /* 0x000ea20000000800 */
[----:B-1----:R-:W-:-:S04]  /*4980*/  FADD.FTZ R5, R83, R4 ;  /* 0x0000000453057221 */ /* 0x002fc80000010000 */
[----:B---3--:R-:W-:Y:S01]  /*4990*/  FADD.FTZ R4, R86, R5 ;  /* 0x0000000556047221 */ /* 0x008fe20000010000 */
[----:B------:R-:W-:-:S01]  /*49a0*/  FADD.FTZ R5, R66, R63 ;  /* 0x0000003f42057221 */ /* 0x000fc20000010000 */
[----:B------:R-:W-:Y:S02]  /*49b0*/  CS2R R66, SRZ ;  /* 0x0000000000427805 */ /* 0x000fe4000001ff00 */
[----:B------:R-:W-:Y:S02]  /*49c0*/  CS2R R62, SRZ ;  /* 0x00000000003e7805 */ /* 0x000fe4000001ff00 */
[C---:B--2---:R-:W-:Y:S01]  /*49d0*/  F2FP.SATFINITE.E4M3.F32.PACK_AB_MERGE_C R6, R87.reuse, R86, RZ ;  /* 0x000000565706723e */ /* 0x044fe200048070ff */
[----:B------:R-:W-:-:S01]  /*49e0*/  FADD.FTZ R4, R87, R4 ;  /* 0x0000000457047221 */ /* 0x000fc20000010000 */
[----:B------:R-:W-:Y:S02]  /*49f0*/  CS2R R86, SRZ ;  /* 0x0000000000567805 */ /* 0x000fe4000001ff00 */
[----:B------:R-:W-:-:S02]  /*4a00*/  F2FP.SATFINITE.E4M3.F32.PACK_AB_MERGE_C R190, R83, R82, R6 ;  /* 0x0000005253be723e */ /* 0x000fc40004807006 */
[----:B------:R-:W-:Y:S01]  /*4a10*/  CS2R R82, SRZ ;  /* 0x0000000000527805 */ /* 0x000fe2000001ff00 */
[----:B------:R-:W-:Y:S06]  /*4a20*/  @!P1 BRA `(.L_x_133) ;  /* 0x0000002c003c9947 */ /* 0x000fec0003800000 */
[----:B------:R-:W-:Y:S01]  /*4a30*/  IMAD.MOV.U32 R7, RZ, RZ, R0 ;  /* 0x000000ffff077224 */ /* 0x000fe200078e0000 */
[----:B------:R-:W-:Y:S01]  /*4a40*/  UIADD3 UR53, UR53, -0x2, URZ ;  /* 0xfffffffe35357890 */ /* 0x000fe2000fffe03f */
[----:B------:R-:W-:Y:S01]  /*4a50*/  IMAD.MOV.U32 R6, RZ, RZ, R3 ;  /* 0x000000ffff067224 */ /* 0x000fe200078e0003 */
[----:B------:R-:W-:Y:S01]  /*4a60*/  UMOV UR57, UR36 ;  /* 0x0000002400397c82 */ /* 0x000fe20008000000 */
[----:B------:R-:W-:Y:S01]  /*4a70*/  IMAD.MOV.U32 R87, RZ, RZ, RZ ;  /* 0x000000ffff577224 */ /* 0x000fe200078e00ff */
[----:B------:R-:W-:-:S08]  /*4a80*/  UMOV UR56, UR52 ;  /* 0x0000003400387c82 */ /* 0x000fd00008000000 */
.L_x_144:
[----:B------:R-:W-:Y:S01]  /*4a90*/  ISETP.NE.AND P2, PT, RZ, UR41, PT ;  /* 0x00000029ff007c0c */ /* 0x000fe2000bf45270 */
[----:B------:R-:W-:-:S04]  /*4aa0*/  UISETP.NE.AND UP0, UPT, UR56, 0x1, UPT ;  /* 0x000000013800788c */ /* 0x000fc8000bf05270 */
[----:B------:R-:W-:-:S04]  /*4ab0*/  USEL UR36, URZ, 0x1, UP0 ;  /* 0x000000013f247887 */ /* 0x000fc80008000000 */
[----:B------:R-:W-:-:S04]  /*4ac0*/  ULOP3.LUT UR36, UR57, UR36, URZ, 0x3c, !UPT ;  /* 0x0000002439247292 */ /* 0x000fc8000f8e3c3f */
[----:B------:R-:W-:Y:S08]  /*4ad0*/  @P2 BRA `(.L_x_134) ;  /* 0x0000000000382947 */ /* 0x000ff00003800000 */
[----:B------:R-:W-:Y:S05]  /*4ae0*/  @!P0 BRA `(.L_x_135) ;  /* 0x0000000000048947 */ /* 0x000fea0003800000 */
[----:B------:R-:W-:Y:S01]  /*4af0*/  BPT.TRAP 0x1 ;  /* 0x000000040000795c */ /* 0x000fe20000300000 */
.L_x_135:
        /* <DEDUP_REMOVED lines=9> */
.L_x_136:
[----:B--2---:R-:W-:Y:S05]  /*4b90*/  @P1 BRA `(.L_x_134) ;  /* 0x0000000000081947 */ /* 0x004fea0003800000 */
[----:B------:R-:W2:Y:S02]  /*4ba0*/  SYNCS.PHASECHK.TRANS64.TRYWAIT P1, [UR6+0x29830], R0 ;  /* 0x02983000ff0075a7 */ /* 0x000ea40008020146 */
[----:B--2---:R-:W-:Y:S05]  /*4bb0*/  @!P1 BRA `(.L_x_137) ;  /* 0x0000007800cc9947 */ /* 0x004fea0003800000 */
.L_x_134:
        /* <DEDUP_REMOVED lines=189> */
.L_x_139:
[----:B------:R-:W-:Y:S01]  /*5790*/  ULEA UR6, UR56, UR38, 0x3 ;  /* 0x0000002638067291 */ /* 0x000fe2000f8e183f */
[----:B------:R-:W-:-:S05]  /*57a0*/  IMAD.U32 R0, RZ, RZ, UR57 ;  /* 0x00000039ff007e24 */ /* 0x000fca000f8e00ff */
[----:B------:R-:W-:-:S04]  /*57b0*/  SHF.L.U32 R0, R0, 0x1f, RZ ;  /* 0x0000001f00007819 */ /* 0x000fc800000006ff */
[----:B------:R1:W2:Y:S01]  /*57c0*/  SYNCS.PHASECHK.TRANS64.TRYWAIT P1, [UR6+0x29850], R0 ;  /* 0x02985000ff0075a7 */ /* 0x0002a20008020146 */
[----:B------:R-:W-:Y:S05]  /*57d0*/  @!P0 BRA `(.L_x_140) ;  /* 0x0000000000048947 */ /* 0x000fea0003800000 */
[----:B------:R-:W-:Y:S01]  /*57e0*/  BPT.TRAP 0x1 ;  /* 0x000000040000795c */ /* 0x000fe20000300000 */
.L_x_140:
[----:B--2---:R-:W-:Y:S05]  /*57f0*/  @P1 BRA `(.L_x_138) ;  /* 0x0000000000081947 */ /* 0x004fea0003800000 */
[----:B------:R-:W2:Y:S02]  /*5800*/  SYNCS.PHASECHK.TRANS64.TRYWAIT P1, [UR6+0x29850], R0 ;  /* 0x02985000ff0075a7 */ /* 0x000ea40008020146 */
[----:B--2---:R-:W-:Y:S05]  /*5810*/  @!P1 BRA `(.L_x_141) ;  /* 0x0000006c00cc9947 */ /* 0x004fea0003800000 */
.L_x_138:
[----:B------:R-:W-:Y:S01]  /*5820*/  UIADD3 UR6, UR38, 0x400, URZ ;  /* 0x0000040026067890 */ /* 0x000fe2000fffe03f */
[----:B------:R-:W-:Y:S01]  /*5830*/  WARPGROUP.ARRIVE ;  /* 0x00000000000079c5 */ /* 0x000fe20000000000 */
[----:B------:R-:W-:Y:S01]  /*5840*/  UMOV UR7, 0xc0000010 ;  /* 0xc000001000077882 */ /* 0x000fe20000000000 */
[----:B-12---:R-:W-:Y:S01]  /*5850*/  IADD3 R0, -R22, 0xb, RZ ;  /* 0x0000000b16007810 */ /* 0x006fe20007ffe1ff */
[----:B------:R-:W-:-:S04]  /*5860*/  USHF.R.U32.HI UR6, URZ, 0x4, UR6 ;  /* 0x000000043f067899 */ /* 0x000fc80008011606 */
[----:B------:R-:W-:-:S04]  /*5870*/  ULOP3.LUT UR6, UR6, 0x3fff, URZ, 0xc0, !UPT ;  /* 0x00003fff06067892 */ /* 0x000fc8000f8ec03f */
[----:B------:R-:W-:-:S04]  /*5880*/  ULOP3.LUT UR6, UR6, 0x10000, URZ, 0xfc, !UPT ;  /* 0x0001000006067892 */ /* 0x000fc8000f8efc3f */
[----:B------:R-:W-:-:S07]  /*5890*/  UIMAD UR10, UR56, 0x500, UR6 ;  /* 0x00000500380a78a4 */ /* 0x000fce000f8e0206 */
[----:B------:R-:W-:Y:S02]  /*58a0*/  UMOV UR6, UR10 ;  /* 0x0000000a00067c82 */ /* 0x000fe40008000000 */
[----:B------:R-:W-:Y:S01]  /*58b0*/  QGMMA.64x128x32.F32.E4M3.E4M3 R24, R172, gdesc[UR4], R24, gsb0 ;  /* 0x01e00004ac187df3 */ /* 0x000fe20008000818 */
[----:B------:R-:W-:Y:S01]  /*58c0*/  UIADD3 UR6, UR10, 0x100, URZ ;  /* 0x000001000a067890 */ /* 0x000fe2000fffe03f */
[----:B------:R-:W-:Y:S01]  /*58d0*/  UMOV UR7, 0xc0000010 ;  /* 0xc000001000077882 */ /* 0x000fe20000000000 */
[----:B------:R-:W-:Y:S02]  /*58e0*/  WARPGROUP.DEPBAR.LE gsb0, 0x0 ;  /* 0x00008000000079c5 */ /* 0x000fe40000010000 */
[----:B------:R-:W-:-:S07]  /*58f0*/  WARPGROUP.ARRIVE ;  /* 0x00000000000079c5 */ /* 0x000fce0000000000 */
        /* <DEDUP_REMOVED lines=15> */
[----:B------:R-:W-:Y:S03]  /*59f0*/  QGMMA.64x128x32.F32.E4M3.E4M3 R24, R188, gdesc[UR4], R24, gsb0 ;  /* 0x01e00004bc187df3 */ /* 0x000fe60008000818 */
[----:B------:R-:W-:Y:S02]  /*5a00*/  WARPGROUP.DEPBAR.LE gsb0, 0x0 ;  /* 0x00008000000079c5 */ /* 0x000fe40000010000 */
[----:B------:R1:W-:Y:S06]  /*5a10*/  BAR.ARV R0, 0x100 ;  /* 0x000400000000751d */ /* 0x0003ec0000002000 */
[----:B------:R-:W-:Y:S05]  /*5a20*/  @!P0 BRA `(.L_x_142) ;  /* 0x0000000000048947 */ /* 0x000fea0003800000 */
[----:B------:R-:W-:Y:S01]  /*5a30*/  BPT.TRAP 0x1 ;  /* 0x000000040000795c */ /* 0x000fe20000300000 */
.L_x_142:
[----:B-1----:R-:W-:Y:S01]  /*5a40*/  FMNMX.FTZ R0, R152, R6, !PT ;  /* 0x0000000698007209 */ /* 0x002fe20007810000 */
[----:B------:R-:W-:Y:S01]  /*5a50*/  IMAD.U32 R14, RZ, RZ, UR40 ;  /* 0x00000028ff0e7e24 */ /* 0x000fe2000f8e00ff */
        /* <DEDUP_REMOVED lines=79> */
[----:B------:R-:W-:Y:S01]  /*5f50*/  ISETP.NE.AND P1, PT, R2, RZ, PT ;  /* 0x000000ff0200720c */ /* 0x000fe20003f25270 */
[----:B------:R-:W1:Y:S04]  /*5f60*/  SHFL.BFLY PT, R0, R9, 0x2, 0x1f ;  /* 0x0c401f0009007f89 */ /* 0x000e6800000e0000 */
[----:B------:R-:W2:Y:S01]  /*5f70*/  SHFL.BFLY PT, R3, R8, 0x2, 0x1f ;  /* 0x0c401f0008037f89 */ /* 0x000ea200000e0000 */
[----:B-1----:R-:W-:-:S02]  /*5f80*/  FMNMX.FTZ R10, R9, R0, !PT ;  /* 0x00000000090a7209 */ /* 0x002fc40007810000 */
[----:B--2---:R-:W-:-:S03]  /*5f90*/  FMNMX.FTZ R11, R8, R3, !PT ;  /* 0x00000003080b7209 */ /* 0x004fc60007810000 */
[----:B------:R-:W1:Y:S04]  /*5fa0*/  SHFL.BFLY PT, R3, R10, 0x1, 0x1f ;  /* 0x0c201f000a037f89 */ /* 0x000e6800000e0000 */
[----:B------:R-:W2:Y:S01]  /*5fb0*/  SHFL.BFLY PT, R0, R11, 0x1, 0x1f ;  /* 0x0c201f000b007f89 */ /* 0x000ea200000e0000 */
[----:B-1----:R-:W-:Y:S02]  /*5fc0*/  FMNMX.FTZ R3, R10, R3, !PT ;  /* 0x000000030a037209 */ /* 0x002fe40007810000 */
[----:B--2---:R-:W-:-:S03]  /*5fd0*/  FMNMX.FTZ R0, R11, R0, !PT ;  /* 0x000000000b007209 */ /* 0x004fc60007810000 */
[C---:B------:R-:W-:Y:S01]  /*5fe0*/  FFMA.FTZ R171, R3.reuse, R14, -8 ;  /* 0xc100000003ab7423 */ /* 0x040fe2000001000e */
[----:B------:R-:W-:-:S03]  /*5ff0*/  FADD.FTZ R6, -R3, R6 ;  /* 0x0000000603067221 */ /* 0x000fc60000010100 */
[--C-:B------:R-:W-:Y:S01]  /*6000*/  FFMA.FTZ R9, R153, UR40, -R171.reuse ;  /* 0x0000002899097c23 */ /* 0x100fe200080108ab */
[----:B------:R-:W-:-:S01]  /*6010*/  FFMA.FTZ R21, R137, UR40, -R171 ;  /* 0x0000002889157c23 */ /* 0x000fc200080108ab */
[--C-:B------:R-:W-:Y:S01]  /*6020*/  FFMA.FTZ R137, R141, UR40, -R171.reuse ;  /* 0x000000288d897c23 */ /* 0x100fe200080108ab */
[----:B------:R-:W-:Y:S02]  /*6030*/  IMAD.U32 R153, RZ, RZ, UR40 ;  /* 0x00000028ff997e24 */ /* 0x000fe4000f8e00ff */
[--C-:B------:R-:W-:Y:S01]  /*6040*/  FFMA.FTZ R141, R145, UR40, -R171.reuse ;  /* 0x00000028918d7c23 */ /* 0x100fe200080108ab */
[----:B------:R-:W-:-:S01]  /*6050*/  FFMA.FTZ R145, R149, UR40, -R171 ;  /* 0x0000002895917c23 */ /* 0x000fc200080108ab */
[----:B------:R-:W-:Y:S01]  /*6060*/  FMUL.FTZ R12, R6, UR40 ;  /* 0x00000028060c7c20 */ /* 0x000fe20008410000 */
[----:B------:R-:W-:-:S01]  /*6070*/  FFMA.FTZ R149, R101, UR40, -R171 ;  /* 0x0000002865957c23 */ /* 0x000fc200080108ab */
[C---:B------:R-:W-:Y:S01]  /*6080*/  FADD.FTZ R6, -R0.reuse, R7 ;  /* 0x0000000700067221 */ /* 0x040fe20000010100 */
[----:B------:R-:W-:-:S01]  /*6090*/  FFMA.FTZ R101, R0, R153, -8 ;  /* 0xc100000000657423 */ /* 0x000fc20000010099 */
[--C-:B------:R-:W-:Y:S01]  /*60a0*/  FFMA.FTZ R8, R152, UR40, -R171.reuse ;  /* 0x0000002898087c23 */ /* 0x100fe200080108ab */
[----:B------:R-:W-:-:S01]  /*60b0*/  FFMA.FTZ R20, R136, UR40, -R171 ;  /* 0x0000002888147c23 */ /* 0x000fc200080108ab */
[----:B------:R-:W-:Y:S01]  /*60c0*/  FMUL.FTZ R6, R6, UR40 ;  /* 0x0000002806067c20 */ /* 0x000fe20008410000 */
[----:B------:R-:W-:-:S01]  /*60d0*/  FFMA.FTZ R153, R154, UR40, -R101 ;  /* 0x000000289a997c23 */ /* 0x000fc20008010865 */
[--C-:B------:R-:W-:Y:S01]  /*60e0*/  FFMA.FTZ R136, R140, UR40, -R171.reuse ;  /* 0x000000288c887c23 */ /* 0x100fe200080108ab */
[----:B------:R-:W-:-:S01]  /*60f0*/  FFMA.FTZ R140, R144, UR40, -R171 ;  /* 0x00000028908c7c23 */ /* 0x000fc200080108ab */
[----:B------:R-:W-:Y:S01]  /*6100*/  FFMA.FTZ R144, R148, UR40, -R171 ;  /* 0x0000002894907c23 */ /* 0x000fe200080108ab */
[----:B------:R-:W-:-:S01]  /*6110*/  FFMA.FTZ R148, R155, UR40, -R101 ;  /* 0x000000289b947c23 */ /* 0x000fc20008010865 */
[----:B------:R1:W-:Y:S01]  /*6120*/  MUFU.EX2 R7, R12 ;  /* 0x0000000c00077308 */ /* 0x0003e20000000800 */
[----:B------:R-:W-:-:S01]  /*6130*/  FFMA.FTZ R10, R156, UR40, -R171 ;  /* 0x000000289c0a7c23 */ /* 0x000fc200080108ab */
[----:B------:R-:W-:Y:S01]  /*6140*/  FFMA.FTZ R152, R158, UR40, -R101 ;  /* 0x000000289e987c23 */ /* 0x000fe20008010865 */
[----:B------:R-:W-:-:S01]  /*6150*/  FFMA.FTZ R11, R157, UR40, -R171 ;  /* 0x000000289d0b7c23 */ /* 0x000fc200080108ab */
[--C-:B------:R-:W-:Y:S01]  /*6160*/  FFMA.FTZ R155, R159, UR40, -R101.reuse ;  /* 0x000000289f9b7c23 */ /* 0x100fe20008010865 */
[----:B------:R-:W-:-:S01]  /*6170*/  FFMA.FTZ R154, R162, UR40, -R101 ;  /* 0x00000028a29a7c23 */ /* 0x000fc20008010865 */
[----:B------:R-:W-:Y:S01]  /*6180*/  FFMA.FTZ R13, R161, UR40, -R171 ;  /* 0x00000028a10d7c23 */ /* 0x000fe200080108ab */
[----:B------:R-:W-:-:S01]  /*6190*/  FFMA.FTZ R157, R163, UR40, -R101 ;  /* 0x00000028a39d7c23 */ /* 0x000fc20008010865 */
[----:B------:R-:W-:Y:S01]  /*61a0*/  MUFU.EX2 R6, R6 ;  /* 0x0000000600067308 */ /* 0x000fe20000000800 */
[----:B-1----:R-:W-:-:S01]  /*61b0*/  FFMA.FTZ R12, R160, UR40, -R171 ;  /* 0x00000028a00c7c23 */ /* 0x002fc200080108ab */
[----:B------:R-:W-:Y:S01]  /*61c0*/  FFMA.FTZ R14, R164, UR40, -R171 ;  /* 0x00000028a40e7c23 */ /* 0x000fe200080108ab */
[----:B------:R-:W-:-:S01]  /*61d0*/  FFMA.FTZ R156, R166, UR40, -R101 ;  /* 0x00000028a69c7c23 */ /* 0x000fc20008010865 */
[----:B------:R-:W-:Y:S01]  /*61e0*/  FFMA.FTZ R15, R165, UR40, -R171 ;  /* 0x00000028a50f7c23 */ /* 0x000fe200080108ab */
        /* <DEDUP_REMOVED lines=9> */
[----:B------:R-:W-:Y:S01]  /*6280*/  FFMA.FTZ R151, R151, UR40, -R101 ;  /* 0x0000002897977c23 */ /* 0x000fe20008010865 */
[----:B------:R-:W-:-:S01]  /*6290*/  FFMA.FTZ R120, R120, UR40, -R171 ;  /* 0x0000002878787c23 */ /* 0x000fc200080108ab */
[----:B------:R-:W2:Y:S01]  /*62a0*/  MUFU.EX2 R153, R153 ;  /* 0x0000009900997308 */ /* 0x000ea20000000800 */
        /* <DEDUP_REMOVED lines=8> */
[----:B-1----:R-:W-:-:S01]  /*6330*/  FFMA.FTZ R4, R7, R4, R8 ;  /* 0x0000000407047223 */ /* 0x002fc20000010008 */
[----:B------:R-:W-:Y:S01]  /*6340*/  FFMA.FTZ R128, R128, UR40, -R171 ;  /* 0x0000002880807c23 */ /* 0x000fe200080108ab */
[----:B------:R-:W-:-:S01]  /*6350*/  FFMA.FTZ R130, R130, UR40, -R101 ;  /* 0x0000002882827c23 */ /* 0x000fc20008010865 */
[----:B------:R-:W-:Y:S01]  /*6360*/  FFMA.FTZ R129, R129, UR40, -R171 ;  /* 0x0000002881817c23 */ /* 0x000fe200080108ab */
[----:B------:R-:W-:-:S01]  /*6370*/  FFMA.FTZ R131, R131, UR40, -R101 ;  /* 0x0000002883837c23 */ /* 0x000fc20008010865 */
[----:B------:R-:W-:Y:S01]  /*6380*/  FFMA.FTZ R132, R132, UR40, -R171 ;  /* 0x0000002884847c23 */ /* 0x000fe200080108ab */
[----:B------:R-:W-:-:S01]  /*6390*/  FFMA.FTZ R134, R134, UR40, -R101 ;  /* 0x0000002886867c23 */ /* 0x000fc20008010865 */
[----:B------:R-:W1:Y:S01]  /*63a0*/  MUFU.EX2 R148, R148 ;  /* 0x0000009400947308 */ /* 0x000e620000000800 */
[----:B--2---:R-:W-:-:S01]  /*63b0*/  FFMA.FTZ R5, R6, R5, R153 ;  /* 0x0000000506057223 */ /* 0x004fc20000010099 */
[----:B------:R-:W-:Y:S01]  /*63c0*/  FFMA.FTZ R133, R133, UR40, -R171 ;  /* 0x0000002885857c23 */ /* 0x000fe200080108ab */
[----:B------:R-:W-:-:S01]  /*63d0*/  FFMA.FTZ R135, R135, UR40, -R101 ;  /* 0x0000002887877c23 */ /* 0x000fc20008010865 */
[----:B------:R-:W-:Y:S01]  /*63e0*/  FFMA.FTZ R104, R104, UR40, -R171 ;  /* 0x0000002868687c23 */ /* 0x000fe200080108ab */
        /* <DEDUP_REMOVED lines=39> */
[----:B------:R-:W-:-:S04]  /*6660*/  FFMA.FTZ R101, R103, UR40, -R101 ;  /* 0x0000002867657c23 */ /* 0x000fc80008010865 */
        /* <DEDUP_REMOVED lines=96> */
[----:B------:R-:W-:Y:S01]  /*6c70*/  MUFU.EX2 R114, R114 ;  /* 0x0000007200727308 */ /* 0x000fe20000000800 */
[----:B--2---:R-:W-:-:S01]  /*6c80*/  FADD.FTZ R161, R111, R158 ;  /* 0x0000009e6fa17221 */ /* 0x004fc20000010000 */
[----:B------:R-:W-:-:S05]  /*6c90*/  IMAD.U32 R158, RZ, RZ, UR52 ;  /* 0x00000034ff9e7e24 */ /* 0x000fca000f8e00ff */
[----:B------:R-:W-:Y:S01]  /*6ca0*/  @P1 LEA R158, R158, UR38, 0x3 ;  /* 0x000000269e9e1c11 */ /* 0x000fe2000f8e18ff */
[----:B------:R-:W1:Y:S01]  /*6cb0*/  MUFU.EX2 R113, R113 ;  /* 0x0000007100717308 */ /* 0x000e620000000800 */
[----:B---3--:R-:W-:-:S07]  /*6cc0*/  FADD.FTZ R4, R112, R5 ;  /* 0x0000000570047221 */ /* 0x008fce0000010000 */
[----:B------:R-:W-:Y:S08]  /*6cd0*/  MUFU.EX2 R115, R115 ;  /* 0x0000007300737308 */ /* 0x000ff00000000800 */
[----:B------:R-:W2:Y:S01]  /*6ce0*/  MUFU.EX2 R116, R116 ;  /* 0x0000007400747308 */ /* 0x000ea20000000800 */
[----:B-1----:R-:W-:-:S07]  /*6cf0*/  FADD.FTZ R5, R113, R4 ;  /* 0x0000000471057221 */ /* 0x002fce0000010000 */
[----:B------:R-:W-:Y:S08]  /*6d00*/  MUFU.EX2 R118, R118 ;  /* 0x0000007600767308 */ /* 0x000ff00000000800 */
[----:B------:R-:W1:Y:S01]  /*6d10*/  MUFU.EX2 R117, R117 ;  /* 0x0000007500757308 */ /* 0x000e620000000800 */
[----:B--2---:R-:W-:-:S07]  /*6d20*/  FADD.FTZ R4, R116, R5 ;  /* 0x0000000574047221 */ /* 0x004fce0000010000 */
[----:B------:R-:W-:Y:S08]  /*6d30*/  MUFU.EX2 R119, R119 ;  /* 0x0000007700777308 */ /* 0x000ff00000000800 */
[----:B------:R-:W2:Y:S01]  /*6d40*/  MUFU.EX2 R88, R88 ;  /* 0x0000005800587308 */ /* 0x000ea20000000800 */
[----:B-1----:R-:W-:-:S07]  /*6d50*/  FADD.FTZ R5, R117, R4 ;  /* 0x0000000475057221 */ /* 0x002fce0000010000 */
[----:B------:R-:W1:Y:S08]  /*6d60*/  MUFU.EX2 R90, R90 ;  /* 0x0000005a005a7308 */ /* 0x000e700000000800 */
[----:B------:R3:W-:Y:S01]  /*6d70*/  MUFU.EX2 R163, R94 ;  /* 0x0000005e00a37308 */ /* 0x0007e20000000800 */
[----:B--2---:R-:W-:-:S01]  /*6d80*/  FADD.FTZ R4, R88, R5 ;  /* 0x0000000558047221 */ /* 0x004fc20000010000 */
[----:B------:R-:W-:-:S05]  /*6d90*/  @P1 VIADD R5, R158, 0x29840 ;  /* 0x000298409e051836 */ /* 0x000fca0000000000 */
[----:B------:R-:W-:Y:S01]  /*6da0*/  @P1 PRMT R5, R18, 0x654, R5 ;  /* 0x0000065412051816 */ /* 0x000fe20000000005 */
[----:B------:R-:W2:Y:S01]  /*6db0*/  MUFU.EX2 R89, R89 ;  /* 0x0000005900597308 */ /* 0x000ea20000000800 */
[----:B---3--:R-:W-:-:S02]  /*6dc0*/  FADD.FTZ R94, R114, R161 ;  /* 0x000000a1725e7221 */ /* 0x008fc40000010000 */
[----:B------:R3:W-:Y:S02]  /*6dd0*/  @P1 SYNCS.ARRIVE.TRANS64.RED.A1T0 RZ, [R5+URZ], RZ ;  /* 0x000000ff05ff19a7 */ /* 0x0007e4000810043f */
[----:B------:R-:W-:-:S03]  /*6de0*/  FADD.FTZ R161, R115, R94 ;  /* 0x0000005e73a17221 */ /* 0x000fc60000010000 */
[----:B------:R-:W4:Y:S01]  /*6df0*/  MUFU.EX2 R91, R91 ;  /* 0x0000005b005b7308 */ /* 0x000f220000000800 */
[----:B------:R-:W-:-:S07]  /*6e00*/  FADD.FTZ R94, R118, R161 ;  /* 0x000000a1765e7221 */ /* 0x000fce0000010000 */
[----:B------:R-:W5:Y:S08]  /*6e10*/  MUFU.EX2 R92, R92 ;  /* 0x0000005c005c7308 */ /* 0x000f700000000800 */
[----:B------:R-:W3:Y:S08]  /*6e20*/  MUFU.EX2 R93, R93 ;  /* 0x0000005d005d7308 */ /* 0x000ef00000000800 */
[----:B------:R1:W3:Y:S08]  /*6e30*/  MUFU.EX2 R160, R95 ;  /* 0x0000005f00a07308 */ /* 0x0002f00000000800 */
[----:B------:R-:W3:Y:S01]  /*6e40*/  MUFU.EX2 R96, R96 ;  /* 0x0000006000607308 */ /* 0x000ee20000000800 */
[----:B-1----:R-:W-:-:S04]  /*6e50*/  FADD.FTZ R95, R119, R94 ;  /* 0x0000005e775f7221 */ /* 0x002fc80000010000 */
[----:B------:R-:W-:Y:S01]  /*6e60*/  FADD.FTZ R94, R90, R95 ;  /* 0x0000005f5a5e7221 */ /* 0x000fe20000010000 */
[----:B--2---:R-:W-:-:S02]  /*6e70*/  FADD.FTZ R95, R89, R4 ;  /* 0x00000004595f7221 */ /* 0x004fc40000010000 */
[----:B------:R-:W1:Y:S01]  /*6e80*/  MUFU.EX2 R98, R98 ;  /* 0x0000006200627308 */ /* 0x000e620000000800 */
[----:B----4-:R-:W-:-:S01]  /*6e90*/  FADD.FTZ R94, R91, R94 ;  /* 0x0000005e5b5e7221 */ /* 0x010fc20000010000 */
[----:B-----5:R-:W-:-:S03]  /*6ea0*/  FADD.FTZ R4, R92, R95 ;  /* 0x0000005f5c047221 */ /* 0x020fc60000010000 */
[----:B------:R-:W-:Y:S01]  /*6eb0*/  FADD.FTZ R94, R163, R94 ;  /* 0x0000005ea35e7221 */ /* 0x000fe20000010000 */
[----:B---3--:R-:W-:-:S02]  /*6ec0*/  FADD.FTZ R5, R93, R4 ;  /* 0x000000045d057221 */ /* 0x008fc40000010000 */
[----:B------:R-:W2:Y:S01]  /*6ed0*/  MUFU.EX2 R97, R97 ;  /* 0x0000006100617308 */ /* 0x000ea20000000800 */
[----:B------:R-:W-:-:S01]  /*6ee0*/  FADD.FTZ R94, R160, R94 ;  /* 0x0000005ea05e7221 */ /* 0x000fc20000010000 */
[----:B------:R-:W-:-:S06]  /*6ef0*/  FADD.FTZ R4, R96, R5 ;  /* 0x0000000560047221 */ /* 0x000fcc0000010000 */
        /* <DEDUP_REMOVED lines=9> */
[----:B--2---:R-:W-:-:S01]  /*6f90*/  FADD.FTZ R94, R161, R94 ;  /* 0x0000005ea15e7221 */ /* 0x004fc20000010000 */
[----:B---3--:R-:W-:-:S03]  /*6fa0*/  FADD.FTZ R4, R149, R4 ;  /* 0x0000000495047221 */ /* 0x008fc60000010000 */
[----:B-1----:R-:W-:Y:S01]  /*6fb0*/  FADD.FTZ R5, R101, R94 ;  /* 0x0000005e65057221 */ /* 0x002fe20000010000 */
[----:B------:R-:W-:Y:S06]  /*6fc0*/  @!P0 BRA `(.L_x_143) ;  /* 0x0000000000048947 */ /* 0x000fec0003800000 */
[----:B------:R-:W-:Y:S01]  /*6fd0*/  BPT.TRAP 0x1 ;  /* 0x000000040000795c */ /* 0x000fe20000300000 */
.L_x_143:
        /* <DEDUP_REMOVED lines=116> */
.L_x_133:
[----:B------:R-:W-:Y:S06]  /*7720*/  BAR.ARV 0x8, 0x120 ;  /* 0x0204800000007b1d */ /* 0x000fec0000002000 */
[----:B------:R-:W-:Y:S05]  /*7730*/  @!P0 BRA `(.L_x_145) ;  /* 0x0000000000048947 */ /* 0x000fea0003800000 */
[----:B------:R-:W-:Y:S01]  /*7740*/  BPT.TRAP 0x1 ;  /* 0x000000040000795c */ /* 0x000fe20000300000 */
.L_x_145:
[----:B------:R-:W-:Y:S01]  /*7750*/  ULEA UR8, UR52, UR38, 0x3 ;  /* 0x0000002634087291 */ /* 0x000fe2000f8e183f */
[----:B------:R-:W-:-:S05]  /*7760*/  IMAD.U32 R6, RZ, RZ, UR36 ;  /* 0x00000024ff067e24 */ /* 0x000fca000f8e00ff */
[----:B------:R-:W-:-:S04]  /*7770*/  SHF.L.U32 R6, R6, 0x1f, RZ ;  /* 0x0000001f06067819 */ /* 0x000fc800000006ff */
[----:B------:R1:W2:Y:S01]  /*7780*/  SYNCS.PHASECHK.TRANS64.TRYWAIT P1, [UR8+0x29850], R6 ;  /* 0x02985006ff0075a7 */ /* 0x0002a20008020148 */
[----:B------:R-:W-:Y:S05]  /*7790*/  @!P0 BRA `(.L_x_146) ;  /* 0x0000000000048947 */ /* 0x000fea0003800000 */
[----:B------:R-:W-:Y:S01]  /*77a0*/  BPT.TRAP 0x1 ;  /* 0x000000040000795c */ /* 0x000fe20000300000 */
.L_x_146:
[----:B--2---:R-:W-:Y:S05]  /*77b0*/  @P1 BRA `(.L_x_147) ;  /* 0x0000000000081947 */ /* 0x004fea0003800000 */
[----:B------:R-:W2:Y:S02]  /*77c0*/  SYNCS.PHASECHK.TRANS64.TRYWAIT P1, [UR8+0x29850], R6 ;  /* 0x02985006ff0075a7 */ /* 0x000ea40008020148 */
[----:B--2---:R-:W-:Y:S05]  /*77d0*/  @!P1 BRA `(.L_x_148) ;  /* 0x0000004c00f49947 */ /* 0x004fea0003800000 */
.L_x_147:
        /* <DEDUP_REMOVED lines=86> */
.L_x_149:
[----:B------:R-:W1:Y:S01]  /*7d40*/  S2R R89, SR_TID.X ;  /* 0x0000000000597919 */ /* 0x000e620000002100 */
[----:B------:R-:W-:Y:S01]  /*7d50*/  ULDC.64 UR4, c[0x4][0x40] ;  /* 0x0100100000047ab9 */ /* 0x000fe20000000a00 */
        /* <DEDUP_REMOVED lines=29> */
[----:B------:R-:W-:Y:S01]  /*7f30*/  FMUL.FTZ R39, R39, R88 ;  /* 0x0000005827277220 */ /* 0x000fe20000410000 */
[----:B-1----:R-:W-:-:S02]  /*7f40*/  IMAD.SHL.U32 R0, R89, 0x4, RZ ;  /* 0x0000000459007824 */ /* 0x002fc400078e00ff */
[-C--:B------:R-:W-:Y:S01]  /*7f50*/  FMUL.FTZ R30, R30, R88.reuse ;  /* 0x000000581e1e7220 */ /* 0x080fe20000410000 */
[-C--:B------:R-:W-:Y:S01]  /*7f60*/  FMUL.FTZ R31, R31, R88.reuse ;  /* 0x000000581f1f7220 */ /* 0x080fe20000410000 */
[-C--:B------:R-:W-:Y:S01]  /*7f70*/  FMUL.FTZ R46, R46, R88.reuse ;  /* 0x000000582e2e7220 */ /* 0x080fe20000410000 */
[----:B------:R-:W-:Y:S01]  /*7f80*/  FMUL.FTZ R15, R42, R88 ;  /* 0x000000582a0f7220 */ /* 0x000fe20000410000 */
[----:B------:R-:W-:Y:S01]  /*7f90*/  LOP3.LUT R0, R0, 0xc, RZ, 0xc0, !PT ;  /* 0x0000000c00007812 */ /* 0x000fe200078ec0ff */
[----:B------:R-:W-:Y:S01]  /*7fa0*/  UIADD3 UR42, -UR45, URZ, URZ ;  /* 0x0000003f2d2a7290 */ /* 0x000fe2000fffe13f */
[----:B------:R-:W-:Y:S02]  /*7fb0*/  ULDC.64 UR6, c[0x0][0xb70] ;  /* 0x0002dc0000067ab9 */ /* 0x000fe40000000a00 */
[----:B------:R-:W-:-:S05]  /*7fc0*/  IADD3 R6, P0, R0, UR4, RZ ;  /* 0x0000000400067c10 */ /* 0x000fca000ff1e0ff */
[----:B------:R-:W-:Y:S02]  /*7fd0*/  IMAD.X R7, RZ, RZ, UR5, P0 ;  /* 0x00000005ff077e24 */ /* 0x000fe400080e06ff */
[-C--:B------:R-:W-:Y:S01]  /*7fe0*/  FMUL.FTZ R33, R56, R12.reuse ;  /* 0x0000000c38217220 */ /* 0x080fe20000410000 */
[----:B------:R-:W-:Y:S01]  /*7ff0*/  FMUL.FTZ R32, R57, R12 ;  /* 0x0000000c39207220 */ /* 0x000fe20000410000 */
[----:B------:R-:W-:Y:S01]  /*8000*/  F2FP.BF16.F32.PACK_AB R3, R28, R3 ;  /* 0x000000031c03723e */ /* 0x000fe200000010ff */
[----:B------:R-:W-:Y:S01]  /*8010*/  FMUL.FTZ R25, R50, R88 ;  /* 0x0000005832197220 */ /* 0x000fe20000410000 */
[----:B------:R1:W2:Y:S01]  /*8020*/  LDG.E.CONSTANT R0, desc[UR50][R6.64] ;  /* 0x0000003206007981 */ /* 0x0002a2000c1e9900 */
[-C--:B------:R-:W-:Y:S01]  /*8030*/  FMUL.FTZ R57, R80, R12.reuse ;  /* 0x0000000c50397220 */ /* 0x080fe20000410000 */
[-C--:B------:R-:W-:Y:S01]  /*8040*/  FMUL.FTZ R56, R81, R12.reuse ;  /* 0x0000000c51387220 */ /* 0x080fe20000410000 */
[----:B------:R-:W-:Y:S01]  /*8050*/  LOP3.LUT P0, R28, R89, 0x3, RZ, 0xc0, !PT ;  /* 0x00000003591c7812 */ /* 0x000fe2000780c0ff */
[-C--:B------:R-:W-:Y:S01]  /*8060*/  FMUL.FTZ R24, R49, R12.reuse ;  /* 0x0000000c31187220 */ /* 0x080fe20000410000 */
[----:B------:R-:W-:Y:S01]  /*8070*/  F2FP.BF16.F32.PACK_AB R25, R54, R25 ;  /* 0x000000193619723e */ /* 0x000fe200000010ff */
[-C--:B------:R-:W-:Y:S01]  /*8080*/  FMUL.FTZ R41, R64, R12.reuse ;  /* 0x0000000c40297220 */ /* 0x080fe20000410000 */
[----:B------:R-:W-:Y:S01]  /*8090*/  F2FP.BF16.F32.PACK_AB R57, R84, R57 ;  /* 0x000000395439723e */ /* 0x000fe200000010ff */
[----:B------:R-:W-:Y:S01]  /*80a0*/  FMUL.FTZ R40, R65, R12 ;  /* 0x0000000c41287220 */ /* 0x000fe20000410000 */
[----:B------:R-:W-:Y:S01]  /*80b0*/  ISETP.EQ.OR P0, PT, R28, 0x3, !P0 ;  /* 0x000000031c00780c */ /* 0x000fe20004702670 */
[-C--:B-1----:R-:W-:Y:S01]  /*80c0*/  FMUL.FTZ R7, R26, R88.reuse ;  /* 0x000000581a077220 */ /* 0x082fe20000410000 */
[----:B------:R-:W-:Y:S01]  /*80d0*/  FMUL.FTZ R26, R51, R88 ;  /* 0x00000058331a7220 */ /* 0x000fe20000410000 */
[----:B------:R-:W-:Y:S01]  /*80e0*/  F2FP.BF16.F32.PACK_AB R56, R85, R56 ;  /* 0x000000385538723e */ /* 0x000fe200000010ff */
[-C--:B------:R-:W-:Y:S01]  /*80f0*/  FMUL.FTZ R49, R72, R12.reuse ;  /* 0x0000000c48317220 */ /* 0x080fe20000410000 */
[----:B------:R-:W-:Y:S01]  /*8100*/  FMUL.FTZ R48, R73, R12 ;  /* 0x0000000c49307220 */ /* 0x000fe20000410000 */
[----:B------:R-:W-:Y:S01]  /*8110*/  F2FP.BF16.F32.PACK_AB R20, R47, R20 ;  /* 0x000000142f14723e */ /* 0x000fe200000010ff */
[----:B------:R-:W-:Y:S01]  /*8120*/  FMUL.FTZ R12, R35, R88 ;  /* 0x00000058230c7220 */ /* 0x000fe20000410000 */
[----:B------:R-:W-:Y:S01]  /*8130*/  F2FP.BF16.F32.PACK_AB R26, R55, R26 ;  /* 0x0000001a371a723e */ /* 0x000fe200000010ff */
[----:B------:R-:W-:Y:S01]  /*8140*/  FMUL.FTZ R6, R27, R88 ;  /* 0x000000581b067220 */ /* 0x000fe20000410000 */
[----:B------:R-:W-:Y:S01]  /*8150*/  SEL R47, R57, R56, P0 ;  /* 0x00000038392f7207 */ /* 0x000fe20000000000 */
[----:B------:R-:W-:Y:S01]  /*8160*/  USHF.R.S32.HI UR4, URZ, 0x1f, UR43 ;  /* 0x0000001f3f047899 */ /* 0x000fe2000801142b */
[----:B------:R-:W-:Y:S01]  /*8170*/  SEL R56, R56, R57, P0 ;  /* 0x0000003938387207 */ /* 0x000fe20000000000 */
[----:B------:R-:W-:Y:S01]  /*8180*/  ULDC UR5, c[0x0][0xda8] ;  /* 0x00036a0000057ab9 */ /* 0x000fe20000000800 */
[----:B------:R-:W-:Y:S01]  /*8190*/  F2FP.BF16.F32.PACK_AB R21, R52, R21 ;  /* 0x000000153415723e */ /* 0x000fe200000010ff */
[----:B------:R-:W-:Y:S01]  /*81a0*/  UIMAD UR42, UR5, UR42, UR48 ;  /* 0x0000002a052a72a4 */ /* 0x000fe2000f8e0230 */
[----:B------:R-:W-:Y:S01]  /*81b0*/  F2FP.BF16.F32.PACK_AB R24, R53, R24 ;  /* 0x000000183518723e */ /* 0x000fe200000010ff */
[----:B------:R-:W-:Y:S01]  /*81c0*/  UIMAD UR4, UR4, UR6, URZ ;  /* 0x00000006040472a4 */ /* 0x000fe2000f8e023f */
[----:B------:R-:W-:Y:S01]  /*81d0*/  SEL R57, R25, R26, P0 ;  /* 0x0000001a19397207 */ /* 0x000fe20000000000 */
[----:B------:R-:W-:Y:S01]  /*81e0*/  USHF.L.U32 UR42, UR42, 0x7, URZ ;  /* 0x000000072a2a7899 */ /* 0x000fe2000800063f */
[----:B------:R-:W-:Y:S01]  /*81f0*/  SEL R54, R26, R25, P0 ;  /* 0x000000191a367207 */ /* 0x000fe20000000000 */
[----:B------:R-:W-:Y:S01]  /*8200*/  UIMAD.WIDE.U32 UR10, UR43, UR6, URZ ;  /* 0x000000062b0a72a5 */ /* 0x000fe2000f8e003f */
[----:B------:R-:W-:Y:S01]  /*8210*/  F2FP.BF16.F32.PACK_AB R9, R36, R9 ;  /* 0x000000092409723e */ /* 0x000fe200000010ff */
[----:B------:R-:W-:Y:S01]  /*8220*/  UIMAD UR4, UR43, UR7, UR4 ;  /* 0x000000072b0472a4 */ /* 0x000fe2000f8e0204 */
[----:B------:R-:W-:Y:S01]  /*8230*/  F2FP.BF16.F32.PACK_AB R10, R37, R10 ;  /* 0x0000000a250a723e */ /* 0x000fe200000010ff */
[-C--:B------:R-:W-:Y:S01]  /*8240*/  FMUL.FTZ R63, R63, R88.reuse ;  /* 0x000000583f3f7220 */ /* 0x080fe20000410000 */
[----:B------:R-:W-:Y:S01]  /*8250*/  IADD3 R25, P6, R16, 0x20, RZ ;  /* 0x0000002010197810 */ /* 0x000fe20007fde0ff */
[----:B------:R-:W-:Y:S01]  /*8260*/  FMUL.FTZ R34, R59, R88 ;  /* 0x000000583b227220 */ /* 0x000fe20000410000 */
[----:B------:R-:W-:Y:S01]  /*8270*/  F2FP.BF16.F32.PACK_AB R11, R38, R11 ;  /* 0x0000000b260b723e */ /* 0x000fe200000010ff */
[----:B------:R-:W-:Y:S01]  /*8280*/  UIADD3 UR4, UR11, UR4, URZ ;  /* 0x000000040b047290 */ /* 0x000fe2000fffe03f */
[----:B------:R-:W-:Y:S01]  /*8290*/  F2FP.BF16.F32.PACK_AB R12, R39, R12 ;  /* 0x0000000c270c723e */ /* 0x000fe200000010ff */
[----:B------:R-:W-:Y:S01]  /*82a0*/  VIADD R65, R169, UR42 ;  /* 0x0000002aa9417c36 */ /* 0x000fe20008000000 */
[----:B------:R-:W-:Y:S01]  /*82b0*/  F2FP.BF16.F32.PACK_AB R7, R30, R7 ;  /* 0x000000071e07723e */ /* 0x000fe200000010ff */
[----:B------:R-:W-:Y:S01]  /*82c0*/  FMUL.FTZ R70, R70, R88 ;  /* 0x0000005846467220 */ /* 0x000fe20000410000 */
[----:B------:R-:W-:Y:S01]  /*82d0*/  F2FP.BF16.F32.PACK_AB R6, R31, R6 ;  /* 0x000000061f06723e */ /* 0x000fe200000010ff */
[-C--:B------:R-:W-:Y:S01]  /*82e0*/  FMUL.FTZ R35, R66, R88.reuse ;  /* 0x0000005842237220 */ /* 0x080fe20000410000 */
[----:B------:R-:W-:Y:S01]  /*82f0*/  F2FP.BF16.F32.PACK_AB R15, R46, R15 ;  /* 0x0000000f2e0f723e */ /* 0x000fe200000010ff */
[-C--:B------:R-:W-:Y:S01]  /*8300*/  FMUL.FTZ R71, R71, R88.reuse ;  /* 0x0000005847477220 */ /* 0x080fe20000410000 */
[----:B------:R-:W-:Y:S01]  /*8310*/  F2FP.BF16.F32.PACK_AB R33, R60, R33 ;  /* 0x000000213c21723e */ /* 0x000fe200000010ff */
[----:B------:R-:W-:Y:S01]  /*8320*/  FMUL.FTZ R42, R67, R88 ;  /* 0x00000058432a7220 */ /* 0x000fe20000410000 */
[----:B------:R-:W-:Y:S01]  /*8330*/  F2FP.BF16.F32.PACK_AB R32, R61, R32 ;  /* 0x000000203d20723e */ /* 0x000fe200000010ff */
[----:B------:R-:W-:Y:S01]  /*8340*/  FMUL.FTZ R62, R62, R88 ;  /* 0x000000583e3e7220 */ /* 0x000fe20000410000 */
[----:B------:R-:W-:Y:S01]  /*8350*/  SEL R39, R21, R24, P0 ;  /* 0x0000001815277207 */ /* 0x000fe20000000000 */
[----:B------:R-:W-:Y:S01]  /*8360*/  FMUL.FTZ R27, R58, R88 ;  /* 0x000000583a1b7220 */ /* 0x000fe20000410000 */
[----:B------:R-:W-:Y:S01]  /*8370*/  SEL R38, R24, R21, P0 ;  /* 0x0000001518267207 */ /* 0x000fe20000000000 */
[----:B------:R-:W-:Y:S01]  /*8380*/  UIADD3 UR8, UR8, 0x29860, URZ ;  /* 0x0002986008087890 */ /* 0x000fe2000fffe03f */
[----:B------:R-:W-:Y:S01]  /*8390*/  F2FP.BF16.F32.PACK_AB R8, R29, R8 ;  /* 0x000000081d08723e */ /* 0x000fe200000010ff */
[----:B------:R-:W-:Y:S01]  /*83a0*/  FMUL.FTZ R78, R78, R88 ;  /* 0x000000584e4e7220 */ /* 0x000fe20000410000 */
[----:B------:R-:W-:Y:S01]  /*83b0*/  SEL R31, R9, R10, P0 ;  /* 0x0000000a091f7207 */ /* 0x000fe20000000000 */
[-C--:B------:R-:W-:Y:S01]  /*83c0*/  FMUL.FTZ R43, R74, R88.reuse ;  /* 0x000000584a2b7220 */ /* 0x080fe20000410000 */
[----:B------:R-:W-:Y:S01]  /*83d0*/  SEL R30, R10, R9, P0 ;  /* 0x000000090a1e7207 */ /* 0x000fe20000000000 */
[-C--:B------:R-:W-:Y:S01]  /*83e0*/  FMUL.FTZ R79, R79, R88.reuse ;  /* 0x000000584f4f7220 */ /* 0x080fe20000410000 */
[----:B------:R-:W-:Y:S01]  /*83f0*/  IADD3 R21, P1, R16, 0x40, RZ ;  /* 0x0000004010157810 */ /* 0x000fe20007f3e0ff */
[-C--:B------:R-:W-:Y:S01]  /*8400*/  FMUL.FTZ R50, R75, R88.reuse ;  /* 0x000000584b327220 */ /* 0x080fe20000410000 */
[----:B------:R-:W-:Y:S01]  /*8410*/  LOP3.LUT R24, R25, 0x380, RZ, 0xc0, !PT ;  /* 0x0000038019187812 */ /* 0x000fe200078ec0ff */
[-C--:B------:R-:W-:Y:S01]  /*8420*/  FMUL.FTZ R86, R86, R88.reuse ;  /* 0x0000005856567220 */ /* 0x080fe20000410000 */
[----:B------:R-:W-:Y:S01]  /*8430*/  F2FP.BF16.F32.PACK_AB R41, R68, R41 ;  /* 0x000000294429723e */ /* 0x000fe200000010ff */
[----:B------:R-:W-:Y:S01]  /*8440*/  FMUL.FTZ R51, R82, R88 ;  /* 0x0000005852337220 */ /* 0x000fe20000410000 */
[----:B------:R-:W-:Y:S01]  /*8450*/  F2FP.BF16.F32.PACK_AB R40, R69, R40 ;  /* 0x000000284528723e */ /* 0x000fe200000010ff */
[-C--:B------:R-:W-:Y:S01]  /*8460*/  FMUL.FTZ R87, R87, R88.reuse ;  /* 0x0000005857577220 */ /* 0x080fe20000410000 */
[----:B------:R-:W-:Y:S01]  /*8470*/  IADD3 R9, P5, R16, 0x4040, RZ ;  /* 0x0000404010097810 */ /* 0x000fe20007fbe0ff */
[----:B------:R-:W-:Y:S01]  /*8480*/  FMUL.FTZ R58, R83, R88 ;  /* 0x00000058533a7220 */ /* 0x000fe20000410000 */
[----:B------:R-:W-:Y:S01]  /*8490*/  F2FP.BF16.F32.PACK_AB R14, R45, R14 ;  /* 0x0000000e2d0e723e */ /* 0x000fe200000010ff */
[----:B------:R-:W-:Y:S01]  /*84a0*/  UPRMT UR8, UR37, 0x654, UR8 ;  /* 0x0000065425087896 */ /* 0x000fe20008000008 */
[----:B------:R-:W-:Y:S01]  /*84b0*/  F2FP.BF16.F32.PACK_AB R49, R76, R49 ;  /* 0x000000314c31723e */ /* 0x000fe200000010ff */
[----:B------:R-:W-:Y:S01]  /*84c0*/  USHF.R.S32.HI UR5, URZ, 0x1f, UR44 ;  /* 0x0000001f3f057899 */ /* 0x000fe2000801142c */
[----:B------:R-:W-:-:S02]  /*84d0*/  F2FP.BF16.F32.PACK_AB R48, R77, R48 ;  /* 0x000000304d30723e */ /* 0x000fc400000010ff */
[----:B------:R-:W-:Y:S02]  /*84e0*/  SEL R45, R33, R32, P0 ;  /* 0x00000020212d7207 */ /* 0x000fe40000000000 */
[----:B------:R-:W-:Y:S02]  /*84f0*/  SEL R55, R15, R20, P0 ;  /* 0x000000140f377207 */ /* 0x000fe40000000000 */
[----:B------:R-:W-:Y:S01]  /*8500*/  SEL R52, R20, R15, P0 ;  /* 0x0000000f14347207 */ /* 0x000fe20000000000 */
[----:B------:R-:W-:Y:S01]  /*8510*/  SYNCS.ARRIVE.TRANS64.RED.A1T0 RZ, [UR8], RZ ;  /* 0x000000ffffff79a7 */ /* 0x000fe20008100408 */
[----:B------:R-:W-:Y:S02]  /*8520*/  SEL R29, R3, R8, P0 ;  /* 0x00000008031d7207 */ /* 0x000fe40000000000 */
[----:B------:R-:W-:Y:S01]  /*8530*/  SEL R28, R8, R3, P0 ;  /* 0x00000003081c7207 */ /* 0x000fe20000000000 */
[----:B------:R-:W-:Y:S01]  /*8540*/  VIADD R3, R65, 0x8 ;  /* 0x0000000841037836 */ /* 0x000fe20000000000 */
[----:B------:R-:W-:-:S02]  /*8550*/  SEL R32, R32, R33, P0 ;  /* 0x0000002120207207 */ /* 0x000fc40000000000 */
[----:B------:R-:W-:Y:S02]  /*8560*/  LOP3.LUT R20, R21, 0x380, RZ, 0xc0, !PT ;  /* 0x0000038015147812 */ /* 0x000fe400078ec0ff */
[----:B------:R-:W-:Y:S02]  /*8570*/  SHF.R.U64 R24, R24, 0x3, RZ ;  /* 0x0000000318187819 */ /* 0x000fe400000012ff */
[----:B------:R-:W-:Y:S02]  /*8580*/  SEL R33, R41, R40, P0 ;  /* 0x0000002829217207 */ /* 0x000fe40000000000 */
[----:B------:R-:W-:Y:S02]  /*8590*/  LOP3.LUT R8, R9, 0x380, RZ, 0xc0, !PT ;  /* 0x0000038009087812 */ /* 0x000fe400078ec0ff */
[----:B------:R-:W-:Y:S02]  /*85a0*/  SEL R40, R40, R41, P0 ;  /* 0x0000002928287207 */ /* 0x000fe40000000000 */
[----:B------:R-:W-:-:S02]  /*85b0*/  SEL R41, R49, R48, P0 ;  /* 0x0000003031297207 */ /* 0x000fc40000000000 */
[----:B------:R-:W-:Y:S02]  /*85c0*/  F2FP.BF16.F32.PACK_AB R13, R44, R13 ;  /* 0x0000000d2c0d723e */ /* 0x000fe400000010ff */
[----:B------:R-:W-:Y:S02]  /*85d0*/  SEL R48, R48, R49, P0 ;  /* 0x0000003130307207 */ /* 0x000fe40000000000 */
[----:B------:R-:W-:Y:S02]  /*85e0*/  SHF.R.U64 R20, R20, 0x3, RZ ;  /* 0x0000000314147819 */ /* 0x000fe400000012ff */
[----:B------:R-:W-:Y:S01]  /*85f0*/  LOP3.LUT R24, R24, R25, RZ, 0x3c, !PT ;  /* 0x0000001918187212 */ /* 0x000fe200078e3cff */
[----:B------:R-:W-:Y:S01]  /*8600*/  IMAD.X R25, RZ, RZ, R17, P6 ;  /* 0x000000ffff197224 */ /* 0x000fe200030e0611 */
[----:B------:R-:W-:Y:S02]  /*8610*/  SEL R49, R7, R6, P0 ;  /* 0x0000000607317207 */ /* 0x000fe40000000000 */
[----:B------:R-:W-:-:S02]  /*8620*/  SEL R44, R6, R7, P0 ;  /* 0x00000007062c7207 */ /* 0x000fc40000000000 */
[----:B------:R-:W-:Y:S02]  /*8630*/  SHF.R.U64 R8, R8, 0x3, RZ ;  /* 0x0000000308087819 */ /* 0x000fe400000012ff */
[C---:B------:R-:W-:Y:S02]  /*8640*/  IADD3 R15, P2, R16.reuse, 0x60, RZ ;  /* 0x00000060100f7810 */ /* 0x040fe40007f5e0ff */
[----:B------:R-:W-:Y:S02]  /*8650*/  IADD3 R7, P6, R16, 0x4060, RZ ;  /* 0x0000406010077810 */ /* 0x000fe40007fde0ff */
[----:B------:R-:W-:Y:S01]  /*8660*/  LOP3.LUT R20, R20, R21, RZ, 0x3c, !PT ;  /* 0x0000001514147212 */ /* 0x000fe200078e3cff */
[----:B------:R-:W-:Y:S01]  /*8670*/  IMAD.X R21, RZ, RZ, R17, P1 ;  /* 0x000000ffff157224 */ /* 0x000fe200008e0611 */
[----:B------:R-:W-:Y:S02]  /*8680*/  SEL R37, R13, R14, P0 ;  /* 0x0000000e0d257207 */ /* 0x000fe40000000000 */
[----:B------:R-:W-:-:S02]  /*8690*/  SEL R36, R14, R13, P0 ;  /* 0x0000000d0e247207 */ /* 0x000fc40000000000 */
[----:B------:R-:W-:Y:S01]  /*86a0*/  LOP3.LUT R8, R8, R9, RZ, 0x3c, !PT ;  /* 0x0000000908087212 */ /* 0x000fe200078e3cff */
[----:B------:R-:W-:Y:S01]  /*86b0*/  IMAD.X R9, RZ, RZ, R17, P5 ;  /* 0x000000ffff097224 */ /* 0x000fe200028e0611 */
[----:B------:R-:W-:Y:S02]  /*86c0*/  LOP3.LUT R14, R15, 0x380, RZ, 0xc0, !PT ;  /* 0x000003800f0e7812 */ /* 0x000fe400078ec0ff */
[----:B------:R-:W-:Y:S02]  /*86d0*/  LOP3.LUT R6, R7, 0x380, RZ, 0xc0, !PT ;  /* 0x0000038007067812 */ /* 0x000fe400078ec0ff */
[----:B------:R-:W-:Y:S02]  /*86e0*/  F2FP.BF16.F32.PACK_AB R34, R63, R34 ;  /* 0x000000223f22723e */ /* 0x000fe400000010ff */
[----:B------:R-:W-:Y:S02]  /*86f0*/  SHF.R.U64 R14, R14, 0x3, RZ ;  /* 0x000000030e0e7819 */ /* 0x000fe400000012ff */
[----:B------:R-:W-:-:S02]  /*8700*/  SHF.R.U64 R6, R6, 0x3, RZ ;  /* 0x0000000306067819 */ /* 0x000fc400000012ff */
[----:B------:R-:W-:Y:S02]  /*8710*/  MOV R63, R20 ;  /* 0x00000014003f7202 */ /* 0x000fe40000000f00 */
[----:B------:R-:W-:Y:S01]  /*8720*/  MOV R21, R8 ;  /* 0x0000000800157202 */ /* 0x000fe20000000f00 */
[----:B------:R-:W-:Y:S01]  /*8730*/  IMAD.U32 R9, RZ, RZ, UR11 ;  /* 0x0000000bff097e24 */ /* 0x000fe2000f8e00ff */
[----:B------:R-:W-:Y:S01]  /*8740*/  LOP3.LUT P1, RZ, R19, 0x3, RZ, 0xc0, !PT ;  /* 0x0000000313ff7812 */ /* 0x000fe2000782c0ff */
[----:B------:R-:W-:Y:S01]  /*8750*/  IMAD.U32 R9, RZ, RZ, UR4 ;  /* 0x00000004ff097e24 */ /* 0x000fe2000f8e00ff */
[----:B------:R-:W-:Y:S01]  /*8760*/  LOP3.LUT R14, R14, R15, RZ, 0x3c, !PT ;  /* 0x0000000f0e0e7212 */ /* 0x000fe200078e3cff */
[----:B------:R-:W-:Y:S01]  /*8770*/  ULDC UR4, c[0x0][0xa88] ;  /* 0x0002a20000047ab9 */ /* 0x000fe20000000800 */
[----:B------:R-:W-:Y:S01]  /*8780*/  LOP3.LUT R6, R6, R7, RZ, 0x3c, !PT ;  /* 0x0000000706067212 */ /* 0x000fe200078e3cff */
[--C-:B------:R-:W-:Y:S01]  /*8790*/  IMAD.X R15, RZ, RZ, R17.reuse, P2 ;  /* 0x000000ffff0f7224 */ /* 0x100fe200010e0611 */
[----:B------:R-:W-:Y:S01]  /*87a0*/  ISETP.GE.OR P2, PT, R3, UR4, P1 ;  /* 0x0000000403007c0c */ /* 0x000fe20008f46670 */
[----:B------:R-:W-:Y:S01]  /*87b0*/  IMAD.X R7, RZ, RZ, R17, P6 ;  /* 0x000000ffff077224 */ /* 0x000fe200030e0611 */
[----:B------:R-:W-:Y:S01]  /*87c0*/  F2FP.BF16.F32.PACK_AB R35, R70, R35 ;  /* 0x000000234623723e */ /* 0x000fe200000010ff */
[----:B------:R-:W-:Y:S01]  /*87d0*/  IMAD.U32 R8, RZ, RZ, UR10 ;  /* 0x0000000aff087e24 */ /* 0x000fe2000f8e00ff */
[----:B------:R-:W-:-:S02]  /*87e0*/  F2FP.BF16.F32.PACK_AB R42, R71, R42 ;  /* 0x0000002a472a723e */ /* 0x000fc400000010ff */
[----:B------:R-:W-:Y:S02]  /*87f0*/  SEL R53, R11, R12, P0 ;  /* 0x0000000c0b357207 */ /* 0x000fe40000000000 */
[----:B------:R-:W-:Y:S02]  /*8800*/  SEL R46, R12, R11, P0 ;  /* 0x0000000b0c2e7207 */ /* 0x000fe40000000000 */
[----:B------:R-:W-:Y:S02]  /*8810*/  F2FP.BF16.F32.PACK_AB R27, R62, R27 ;  /* 0x0000001b3e1b723e */ /* 0x000fe400000010ff */
[----:B------:R-:W-:Y:S02]  /*8820*/  MOV R20, R6 ;  /* 0x0000000600147202 */ /* 0x000fe40000000f00 */
[----:B------:R-:W-:Y:S01]  /*8830*/  F2FP.BF16.F32.PACK_AB R43, R78, R43 ;  /* 0x0000002b4e2b723e */ /* 0x000fe200000010ff */
[----:B------:R-:W1:Y:S01]  /*8840*/  LDC.64 R6, c[0x0][0xb78] ;  /* 0x0002de00ff067b82 */ /* 0x000e620000000a00 */
[----:B------:R-:W-:-:S02]  /*8850*/  F2FP.BF16.F32.PACK_AB R50, R79, R50 ;  /* 0x000000324f32723e */ /* 0x000fc400000010ff */
[----:B------:R-:W-:Y:S02]  /*8860*/  F2FP.BF16.F32.PACK_AB R51, R86, R51 ;  /* 0x000000335633723e */ /* 0x000fe400000010ff */
[----:B------:R-:W-:Y:S02]  /*8870*/  F2FP.BF16.F32.PACK_AB R58, R87, R58 ;  /* 0x0000003a573a723e */ /* 0x000fe400000010ff */
[----:B------:R-:W-:Y:S02]  /*8880*/  SEL R61, R35, R42, P0 ;  /* 0x0000002a233d7207 */ /* 0x000fe40000000000 */
[----:B------:R-:W-:Y:S02]  /*8890*/  SEL R59, R27, R34, P0 ;  /* 0x000000221b3b7207 */ /* 0x000fe40000000000 */
[----:B------:R-:W-:Y:S02]  /*88a0*/  SEL R42, R42, R35, P0 ;  /* 0x000000232a2a7207 */ /* 0x000fe40000000000 */
[----:B------:R-:W-:-:S02]  /*88b0*/  SEL R34, R34, R27, P0 ;  /* 0x0000001b22227207 */ /* 0x000fc40000000000 */
[----:B------:R-:W-:Y:S02]  /*88c0*/  SEL R35, R43, R50, P0 ;  /* 0x000000322b237207 */ /* 0x000fe40000000000 */
[----:B------:R-:W-:Y:S02]  /*88d0*/  SEL R50, R50, R43, P0 ;  /* 0x0000002b32327207 */ /* 0x000fe40000000000 */
[----:B------:R-:W-:Y:S02]  /*88e0*/  SEL R43, R51, R58, P0 ;  /* 0x0000003a332b7207 */ /* 0x000fe40000000000 */
[----:B------:R-:W-:Y:S02]  /*88f0*/  IADD3 R13, P3, R16, 0x4000, RZ ;  /* 0x00004000100d7810 */ /* 0x000fe40007f7e0ff */
[----:B------:R-:W-:Y:S02]  /*8900*/  SEL R58, R58, R51, P0 ;  /* 0x000000333a3a7207 */ /* 0x000fe40000000000 */
[----:B------:R-:W-:-:S02]  /*8910*/  LOP3.LUT R12, R13, 0x380, RZ, 0xc0, !PT ;  /* 0x000003800d0c7812 */ /* 0x000fc400078ec0ff */
[C---:B------:R-:W-:Y:S02]  /*8920*/  IADD3 R11, P4, R16.reuse, 0x4020, RZ ;  /* 0x00004020100b7810 */ /* 0x040fe40007f9e0ff */
[----:B------:R-:W-:Y:S02]  /*8930*/  LOP3.LUT R27, R16, 0x380, RZ, 0xc0, !PT ;  /* 0x00000380101b7812 */ /* 0x000fe400078ec0ff */
[----:B------:R-:W-:Y:S02]  /*8940*/  SHF.R.U64 R12, R12, 0x3, RZ ;  /* 0x000000030c0c7819 */ /* 0x000fe400000012ff */
[----:B------:R-:W-:Y:S02]  /*8950*/  LOP3.LUT R10, R11, 0x380, RZ, 0xc0, !PT ;  /* 0x000003800b0a7812 */ /* 0x000fe400078ec0ff */
[----:B------:R-:W-:Y:S02]  /*8960*/  SHF.R.U64 R27, R27, 0x3, RZ ;  /* 0x000000031b1b7819 */ /* 0x000fe400000012ff */
[----:B------:R-:W-:Y:S01]  /*8970*/  LOP3.LUT R12, R12, R13, RZ, 0x3c, !PT ;  /* 0x0000000d0c0c7212 */ /* 0x000fe200078e3cff */
[----:B------:R-:W-:Y:S01]  /*8980*/  IMAD.X R13, RZ, RZ, R17, P3 ;  /* 0x000000ffff0d7224 */ /* 0x000fe200018e0611 */
[----:B------:R-:W-:-:S02]  /*8990*/  SHF.R.U64 R10, R10, 0x3, RZ ;  /* 0x000000030a0a7819 */ /* 0x000fc400000012ff */
[----:B------:R-:W-:Y:S01]  /*89a0*/  LOP3.LUT R26, R27, R16, RZ, 0x3c, !PT ;  /* 0x000000101b1a7212 */ /* 0x000fe200078e3cff */
[--C-:B------:R-:W-:Y:S01]  /*89b0*/  IMAD.MOV.U32 R27, RZ, RZ, R17.reuse ;  /* 0x000000ffff1b7224 */ /* 0x100fe200078e0011 */
[----:B------:R-:W-:Y:S01]  /*89c0*/  LOP3.LUT R10, R10, R11, RZ, 0x3c, !PT ;  /* 0x0000000b0a0a7212 */ /* 0x000fe200078e3cff */
[----:B------:R-:W-:Y:S01]  /*89d0*/  IMAD.X R11, RZ, RZ, R17, P4 ;  /* 0x000000ffff0b7224 */ /* 0x000fe200020e0611 */
[----:B------:R-:W-:Y:S02]  /*89e0*/  MOV R62, R14 ;  /* 0x0000000e003e7202 */ /* 0x000fe40000000f00 */
[----:B------:R-:W-:Y:S02]  /*89f0*/  MOV R60, R12 ;  /* 0x0000000c003c7202 */ /* 0x000fe40000000f00 */
[----:B------:R-:W-:Y:S02]  /*8a00*/  MOV R27, R26 ;  /* 0x0000001a001b7202 */ /* 0x000fe40000000f00 */
[----:B------:R-:W-:-:S02]  /*8a10*/  MOV R25, R24 ;  /* 0x0000001800197202 */ /* 0x000fc40000000f00 */
[----:B------:R-:W-:Y:S02]  /*8a20*/  MOV R51, R10 ;  /* 0x0000000a00337202 */ /* 0x000fe40000000f00 */
[----:B------:R-:W-:Y:S02]  /*8a30*/  ISETP.GE.OR P1, PT, R65, UR4, P1 ;  /* 0x0000000441007c0c */ /* 0x000fe40008f26670 */
[----:B--2---:R-:W-:Y:S01]  /*8a40*/  LOP3.LUT R3, R0, 0x2, RZ, 0x3c, !PT ;  /* 0x0000000200037812 */ /* 0x004fe200078e3cff */
[----:B------:R-:W-:Y:S04]  /*8a50*/  SHFL.IDX PT, R29, R29, R0, 0x1c1f ;  /* 0x001c1f001d1d7589 */ /* 0x000fe800000e0000 */
[----:B------:R-:W2:Y:S04]  /*8a60*/  SHFL.IDX PT, R28, R28, R3, 0x1c1f ;  /* 0x001c1f031c1c7589 */ /* 0x000ea800000e0000 */
[----:B------:R-:W-:Y:S04]  /*8a70*/  SHFL.IDX PT, R31, R31, R0, 0x1c1f ;  /* 0x001c1f001f1f7589 */ /* 0x000fe800000e0000 */
[----:B------:R-:W3:Y:S04]  /*8a80*/  SHFL.IDX PT, R30, R30, R3, 0x1c1f ;  /* 0x001c1f031e1e7589 */ /* 0x000ee800000e0000 */
[----:B------:R-:W-:Y:S04]  /*8a90*/  SHFL.IDX PT, R49, R49, R0, 0x1c1f ;  /* 0x001c1f0031317589 */ /* 0x000fe800000e0000 */
[----:B------:R-:W4:Y:S04]  /*8aa0*/  SHFL.IDX PT, R44, R44, R3, 0x1c1f ;  /* 0x001c1f032c2c7589 */ /* 0x000f2800000e0000 */
[----:B------:R-:W-:Y:S04]  /*8ab0*/  SHFL.IDX PT, R53, R53, R0, 0x1c1f ;  /* 0x001c1f0035357589 */ /* 0x000fe800000e0000 */
[----:B------:R-:W5:Y:S01]  /*8ac0*/  SHFL.IDX PT, R46, R46, R3, 0x1c1f ;  /* 0x001c1f032e2e7589 */ /* 0x000f6200000e0000 */
[----:B--2---:R-:W-:-:S02]  /*8ad0*/  SEL R12, R29, R28, P0 ;  /* 0x0000001c1d0c7207 */ /* 0x004fc40000000000 */
[----:B------:R-:W-:Y:S01]  /*8ae0*/  SEL R14, R28, R29, P0 ;  /* 0x0000001d1c0e7207 */ /* 0x000fe20000000000 */
[----:B------:R-:W-:Y:S04]  /*8af0*/  SHFL.IDX PT, R37, R37, R0, 0x1c1f ;  /* 0x001c1f0025257589 */ /* 0x000fe800000e0000 */
[----:B------:R-:W2:Y:S01]  /*8b00*/  SHFL.IDX PT, R36, R36, R3, 0x1c1f ;  /* 0x001c1f0324247589 */ /* 0x000ea200000e0000 */
[----:B---3--:R-:W-:Y:S02]  /*8b10*/  SEL R28, R31, R30, P0 ;  /* 0x0000001e1f1c7207 */ /* 0x008fe40000000000 */
[----:B------:R-:W-:Y:S01]  /*8b20*/  SEL R30, R30, R31, P0 ;  /* 0x0000001f1e1e7207 */ /* 0x000fe20000000000 */
[----:B------:R-:W-:Y:S04]  /*8b30*/  SHFL.IDX PT, R39, R39, R0, 0x1c1f ;  /* 0x001c1f0027277589 */ /* 0x000fe800000e0000 */
[----:B------:R-:W-:Y:S01]  /*8b40*/  SHFL.IDX PT, R38, R38, R3, 0x1c1f ;  /* 0x001c1f0326267589 */ /* 0x000fe200000e0000 */
[----:B----4-:R-:W-:-:S02]  /*8b50*/  SEL R13, R49, R44, P0 ;  /* 0x0000002c310d7207 */ /* 0x010fc40000000000 */
[----:B------:R-:W-:Y:S01]  /*8b60*/  SEL R15, R44, R49, P0 ;  /* 0x000000312c0f7207 */ /* 0x000fe20000000000 */
[----:B------:R-:W-:Y:S04]  /*8b70*/  SHFL.IDX PT, R55, R55, R0, 0x1c1f ;  /* 0x001c1f0037377589 */ /* 0x000fe800000e0000 */
[----:B------:R-:W3:Y:S01]  /*8b80*/  SHFL.IDX PT, R52, R52, R3, 0x1c1f ;  /* 0x001c1f0334347589 */ /* 0x000ee200000e0000 */
[----:B-----5:R-:W-:Y:S02]  /*8b90*/  SEL R29, R53, R46, P0 ;  /* 0x0000002e351d7207 */ /* 0x020fe40000000000 */
[----:B------:R-:W-:Y:S01]  /*8ba0*/  SEL R31, R46, R53, P0 ;  /* 0x000000352e1f7207 */ /* 0x000fe20000000000 */
[----:B------:R-:W-:Y:S01]  /*8bb0*/  BAR.SYNC.DEFER_BLOCKING 0x1, 0x100 ;  /* 0x0044000000007b1d */ /* 0x000fe20000010000 */
[----:B--2---:R-:W-:-:S05]  /*8bc0*/  SEL R10, R36, R37, P0 ;  /* 0x00000025240a7207 */ /* 0x004fca0000000000 */
[----:B------:R-:W-:Y:S04]  /*8bd0*/  SHFL.IDX PT, R57, R57, R0, 0x1c1f ;  /* 0x001c1f0039397589 */ /* 0x000fe800000e0000 */
[----:B------:R-:W-:Y:S04]  /*8be0*/  SHFL.IDX PT, R54, R54, R3, 0x1c1f ;  /* 0x001c1f0336367589 */ /* 0x000fe800000e0000 */
[----:B------:R-:W-:Y:S04]  /*8bf0*/  SHFL.IDX PT, R45, R45, R0, 0x1c1f ;  /* 0x001c1f002d2d7589 */ /* 0x000fe800000e0000 */
[----:B------:R-:W-:Y:S01]  /*8c00*/  SHFL.IDX PT, R59, R59, R0, 0x1c1f ;  /* 0x001c1f003b3b7589 */ /* 0x000fe200000e0000 */
[----:B---3--:R-:W-:-:S03]  /*8c10*/  SEL R11, R52, R55, P0 ;  /* 0x00000037340b7207 */ /* 0x008fc60000000000 */
[----:B------:R-:W2:Y:S04]  /*8c20*/  SHFL.IDX PT, R32, R32, R3, 0x1c1f ;  /* 0x001c1f0320207589 */ /* 0x000ea800000e0000 */
[----:B------:R-:W3:Y:S04]  /*8c30*/  SHFL.IDX PT, R34, R34, R3, 0x1c1f ;  /* 0x001c1f0322227589 */ /* 0x000ee800000e0000 */
[----:B------:R-:W-:Y:S04]  /*8c40*/  SHFL.IDX PT, R33, R33, R0, 0x1c1f ;  /* 0x001c1f0021217589 */ /* 0x000fe800000e0000 */
[----:B------:R-:W-:Y:S04]  /*8c50*/  SHFL.IDX PT, R61, R61, R0, 0x1c1f ;  /* 0x001c1f003d3d7589 */ /* 0x000fe800000e0000 */
[----:B------:R-:W4:Y:S04]  /*8c60*/  SHFL.IDX PT, R40, R40, R3, 0x1c1f ;  /* 0x001c1f0328287589 */ /* 0x000f2800000e0000 */
[----:B------:R-:W5:Y:S04]  /*8c70*/  SHFL.IDX PT, R42, R42, R3, 0x1c1f ;  /* 0x001c1f032a2a7589 */ /* 0x000f6800000e0000 */
[----:B------:R-:W-:Y:S01]  /*8c80*/  SHFL.IDX PT, R41, R41, R0, 0x1c1f ;  /* 0x001c1f0029297589 */ /* 0x000fe200000e0000 */
[----:B--2---:R-:W-:-:S02]  /*8c90*/  SEL R24, R45, R32, P0 ;  /* 0x000000202d187207 */ /* 0x004fc40000000000 */
[----:B------:R-:W-:Y:S01]  /*8ca0*/  SEL R26, R32, R45, P0 ;  /* 0x0000002d201a7207 */ /* 0x000fe20000000000 */
[----:B------:R-:W-:Y:S04]  /*8cb0*/  SHFL.IDX PT, R35, R35, R0, 0x1c1f ;  /* 0x001c1f0023237589 */ /* 0x000fe800000e0000 */
[----:B------:R-:W2:Y:S04]  /*8cc0*/  SHFL.IDX PT, R48, R48, R3, 0x1c1f ;  /* 0x001c1f0330307589 */ /* 0x000ea800000e0000 */
[----:B------:R-:W2:Y:S04]  /*8cd0*/  SHFL.IDX PT, R50, R50, R3, 0x1c1f ;  /* 0x001c1f0332327589 */ /* 0x000ea800000e0000 */
[----:B------:R-:W-:Y:S04]  /*8ce0*/  SHFL.IDX PT, R47, R47, R0, 0x1c1f ;  /* 0x001c1f002f2f7589 */ /* 0x000fe800000e0000 */
[----:B------:R1:W-:Y:S04]  /*8cf0*/  SHFL.IDX PT, R43, R43, R0, 0x1c1f ;  /* 0x001c1f002b2b7589 */ /* 0x0003e800000e0000 */
[----:B------:R-:W2:Y:S04]  /*8d00*/  SHFL.IDX PT, R56, R56, R3, 0x1c1f ;  /* 0x001c1f0338387589 */ /* 0x000ea800000e0000 */
[----:B------:R-:W2:Y:S01]  /*8d10*/  SHFL.IDX PT, R58, R58, R3, 0x1c1f ;  /* 0x001c1f033a3a7589 */ /* 0x000ea200000e0000 */
        /* <DEDUP_REMOVED lines=9> */
[----:B------:R-:W-:-:S02]  /*8db0*/  SEL R9, R55, R52, P0 ;  /* 0x0000003437097207 */ /* 0x000fc40000000000 */
[----:B------:R-:W-:Y:S02]  /*8dc0*/  SEL R37, R57, R54, P0 ;  /* 0x0000003639257207 */ /* 0x000fe40000000000 */
[----:B------:R-:W-:Y:S01]  /*8dd0*/  SEL R39, R54, R57, P0 ;  /* 0x0000003936277207 */ /* 0x000fe20000000000 */
[----:B------:R-:W-:Y:S01]  /*8de0*/  STSM.16.M88.4 [R63], R8 ;  /* 0x000000083f007844 */ /* 0x000fe20000000200 */
[----:B---3--:R-:W-:Y:S02]  /*8df0*/  SEL R27, R34, R59, P0 ;  /* 0x0000003b221b7207 */ /* 0x008fe40000000000 */
[----:B----4-:R-:W-:Y:S01]  /*8e00*/  SEL R12, R33, R40, P0 ;  /* 0x00000028210c7207 */ /* 0x010fe20000000000 */
[----:B------:R-:W-:Y:S01]  /*8e10*/  STSM.16.M88.4 [R62], R36 ;  /* 0x000000243e007844 */ /* 0x000fe20000000200 */
[----:B------:R-:W-:Y:S02]  /*8e20*/  SEL R14, R40, R33, P0 ;  /* 0x00000021280e7207 */ /* 0x000fe40000000000 */
[----:B-1----:R-:W-:-:S02]  /*8e30*/  SEL R25, R59, R34, P0 ;  /* 0x000000223b197207 */ /* 0x002fc40000000000 */
[----:B-----5:R-:W-:Y:S02]  /*8e40*/  SEL R13, R61, R42, P0 ;  /* 0x0000002a3d0d7207 */ /* 0x020fe40000000000 */
[----:B------:R-:W-:Y:S01]  /*8e50*/  SEL R15, R42, R61, P0 ;  /* 0x0000003d2a0f7207 */ /* 0x000fe20000000000 */
[----:B------:R-:W-:Y:S01]  /*8e60*/  STSM.16.M88.4 [R60], R24 ;  /* 0x000000183c007844 */ /* 0x000fe20000000200 */
[----:B--2---:R-:W-:Y:S02]  /*8e70*/  SEL R28, R41, R48, P0 ;  /* 0x00000030291c7207 */ /* 0x004fe40000000000 */
[----:B------:R-:W-:Y:S01]  /*8e80*/  SEL R30, R48, R41, P0 ;  /* 0x00000029301e7207 */ /* 0x000fe20000000000 */
[----:B------:R-:W-:Y:S01]  /*8e90*/  STSM.16.M88.4 [R51], R12 ;  /* 0x0000000c33007844 */ /* 0x000fe20000000200 */
[----:B------:R-:W-:Y:S02]  /*8ea0*/  SEL R29, R35, R50, P0 ;  /* 0x00000032231d7207 */ /* 0x000fe40000000000 */
[----:B------:R-:W-:-:S02]  /*8eb0*/  SEL R31, R50, R35, P0 ;  /* 0x00000023321f7207 */ /* 0x000fc40000000000 */
[----:B------:R-:W-:Y:S02]  /*8ec0*/  SEL R32, R47, R56, P0 ;  /* 0x000000382f207207 */ /* 0x000fe40000000000 */
[----:B------:R-:W-:Y:S01]  /*8ed0*/  SEL R34, R56, R47, P0 ;  /* 0x0000002f38227207 */ /* 0x000fe20000000000 */
[----:B------:R-:W-:Y:S01]  /*8ee0*/  STSM.16.M88.4 [R21], R28 ;  /* 0x0000001c15007844 */ /* 0x000fe20000000200 */
[----:B------:R-:W-:Y:S02]  /*8ef0*/  SEL R33, R43, R58, P0 ;  /* 0x0000003a2b217207 */ /* 0x000fe40000000000 */
[----:B------:R-:W-:Y:S02]  /*8f00*/  SEL R35, R58, R43, P0 ;  /* 0x0000002b3a237207 */ /* 0x000fe40000000000 */
[----:B------:R-:W-:Y:S02]  /*8f10*/  SHF.R.S32.HI R3, RZ, 0x1f, R65 ;  /* 0x0000001fff037819 */ /* 0x000fe40000011441 */
[----:B------:R-:W-:Y:S01]  /*8f20*/  IADD3 R0, P3, R65, R6, RZ ;  /* 0x0000000641007210 */ /* 0x000fe20007f7e0ff */
[----:B------:R-:W-:Y:S03]  /*8f30*/  STSM.16.M88.4 [R20], R32 ;  /* 0x0000002014007844 */ /* 0x000fe60000000200 */
[----:B------:R-:W-:Y:S01]  /*8f40*/  IADD3.X R3, R3, R7, R44, P3, !PT ;  /* 0x0000000703037210 */ /* 0x000fe20001ffe42c */
[----:B------:R1:W-:Y:S06]  /*8f50*/  MEMBAR.ALL.CTA ;  /* 0x0000000000007992 */ /* 0x0003ec0000008000 */
[----:B-1----:R-:W1:Y:S02]  /*8f60*/  FENCE.VIEW.ASYNC.S ;  /* 0x00000000000073c6 */ /* 0x002e640000000000 */
[----:B-1----:R-:W-:Y:S06]  /*8f70*/  BAR.ARV 0x1, 0x120 ;  /* 0x0044800000007b1d */ /* 0x002fec0000002000 */
[----:B------:R-:W-:Y:S01]  /*8f80*/  LEA R6, P3, R0, UR4, 0x2 ;  /* 0x0000000400067c11 */ /* 0x000fe2000f8610ff */
[----:B------:R-:W-:-:S02]  /*8f90*/  ULDC UR4, c[0x0][0xc] ;  /* 0x0000030000047ab9 */ /* 0x000fc40000000800 */
[----:B------:R-:W-:Y:S01]  /*8fa0*/  UIADD3 UR48, UR4, UR48, URZ ;  /* 0x0000003004307290 */ /* 0x000fe2000fffe03f */
[----:B------:R-:W-:Y:S02]  /*8fb0*/  LEA.HI.X R7, R0, UR5, R3, 0x2, P3 ;  /* 0x0000000500077c11 */ /* 0x000fe400098f1403 */
[----:B------:R-:W1:Y:S04]  /*8fc0*/  SHFL.IDX PT, R0, R168, RZ, 0x1f ;  /* 0x00001fffa8007589 */ /* 0x000e6800000e0000 */
[----:B------:R2:W-:Y:S04]  /*8fd0*/  @!P1 STG.E desc[UR50][R6.64], R5 ;  /* 0x0000000506009986 */ /* 0x0005e8000c101932 */
[----:B------:R2:W-:Y:S01]  /*8fe0*/  @!P2 STG.E desc[UR50][R6.64+0x20], R4 ;  /* 0x000020040600a986 */ /* 0x0005e2000c101932 */
[----:B-1----:R-:W-:-:S13]  /*8ff0*/  ISETP.NE.AND P0, PT, R0, 0x7, PT ;  /* 0x000000070000780c */ /* 0x002fda0003f05270 */
[----:B--2---:R-:W-:Y:S05]  /*9000*/  @P0 BRA `(.L_x_150) ;  /* 0x0000000000600947 */ /* 0x004fea0003800000 */
        /* <DEDUP_REMOVED lines=10> */
[----:B------:R-:W-:Y:S01]  /*90b0*/  UMOV UR7, 0x40 ;  /* 0x0000004000077882 */ /* 0x000fe20000000000 */
[----:B------:R-:W-:-:S04]  /*90c0*/  UMOV UR8, 0x1 ;  /* 0x0000000100087882 */ /* 0x000fc80000000000 */
[----:B------:R1:W-:Y:S02]  /*90d0*/  UTMASTG.5D [UR40], [UR4] ;  /* 0x00000028040073b5 */ /* 0x0003e40008020000 */
[----:B-1----:R-:W-:Y:S01]  /*90e0*/  UMOV UR40, UR6 ;  /* 0x0000000600287c82 */ /* 0x002fe20008000000 */
[----:B------:R-:W-:Y:S01]  /*90f0*/  UMOV UR41, UR7 ;  /* 0x0000000700297c82 */ /* 0x000fe20008000000 */
[----:B------:R-:W-:Y:S01]  /*9100*/  UIADD3 UR6, UR38, 0x29820, URZ ;  /* 0x0002982026067890 */ /* 0x000fe2000fffe03f */
[----:B------:R1:W-:Y:S03]  /*9110*/  UTMASTG.5D [UR40], [UR4] ;  /* 0x00000028040073b5 */ /* 0x0003e60008020000 */
[----:B------:R-:W-:Y:S02]  /*9120*/  UPRMT UR7, URZ, 0x654, UR6 ;  /* 0x000006543f077896 */ /* 0x000fe40008000006 */
[----:B------:R-:W-:Y:S01]  /*9130*/  UPRMT UR6, UR8, 0x654, UR6 ;  /* 0x0000065408067896 */ /* 0x000fe20008000006 */
[----:B------:R0:W-:Y:S01]  /*9140*/  UTMACMDFLUSH ;  /* 0x00000000000079b7 */ /* 0x0001e20000000000 */
[----:B------:R-:W-:-:S05]  /*9150*/  DEPBAR.LE SB0, 0x0 ;  /* 0x000080000000791a */ /* 0x000fca0000000000 */
[----:B------:R-:W-:Y:S02]  /*9160*/  SYNCS.ARRIVE.TRANS64.RED.A1T0 RZ, [UR7], RZ ;  /* 0x000000ffffff79a7 */ /* 0x000fe40008100407 */
[----:B-1----:R-:W-:Y:S03]  /*9170*/  SYNCS.ARRIVE.TRANS64.RED.A1T0 RZ, [UR6], RZ ;  /* 0x000000ffffff79a7 */ /* 0x002fe60008100406 */
.L_x_151:
[----:B------:R-:W-:Y:S05]  /*9180*/  BSYNC B0 ;  /* 0x0000000000007941 */ /* 0x000fea0003800000 */
.L_x_150:
[----:B------:R-:W1:Y:S01]  /*9190*/  LDC R0, c[0x0][0xda4] ;  /* 0x00036900ff007b82 */ /* 0x000e620000000800 */
[----:B------:R-:W-:Y:S02]  /*91a0*/  UIADD3 UR52, UR52, 0x1, URZ ;  /* 0x0000000134347890 */ /* 0x000fe4000fffe03f */
[----:B------:R-:W-:Y:S02]  /*91b0*/  UIADD3 UR39, UR39, 0x1, URZ ;  /* 0x0000000127277890 */ /* 0x000fe4000fffe03f */
[----:B------:R-:W-:-:S04]  /*91c0*/  UISETP.NE.AND UP0, UPT, UR52, 0x2, UPT ;  /* 0x000000023400788c */ /* 0x000fc8000bf05270 */
[----:B------:R-:W-:Y:S02]  /*91d0*/  USEL UR4, URZ, 0x1, UP0 ;  /* 0x000000013f047887 */ /* 0x000fe40008000000 */
[----:B------:R-:W-:Y:S02]  /*91e0*/  USEL UR52, UR52, URZ, UP0 ;  /* 0x0000003f34347287 */ /* 0x000fe40008000000 */
[----:B------:R-:W-:Y:S01]  /*91f0*/  ULOP3.LUT UR36, UR36, UR4, URZ, 0x3c, !UPT ;  /* 0x0000000424247292 */ /* 0x000fe2000f8e3c3f */
[----:B-1----:R-:W-:-:S13]  /*9200*/  ISETP.LE.AND P0, PT, R0, UR48, PT ;  /* 0x0000003000007c0c */ /* 0x002fda000bf03270 */
[----:B------:R-:W-:Y:S05]  /*9210*/  @!P0 BRA `(.L_x_152) ;  /* 0xffffff8000308947 */ /* 0x000fea000383ffff */
[----:B------:R-:W-:Y:S05]  /*9220*/  EXIT ;  /* 0x000000000000794d */ /* 0x000fea0003800000 */
.L_x_124:
[----:B------:R-:W-:-:S08]  /*9230*/  NOP ;  /* 0x0000000000007918 */ /* 0x000fd00000000000 */
[----:B--2---:R-:W1:-:S00]  /*9240*/  USETMAXREG.DEALLOC.CTAPOOL 0x18 ;  /* 0x00000018000079c8 */ /* 0x004e4000080e0500 */
[----:B-1----:R-:W1:Y:S01]  /*9250*/  LDC R2, c[0x0][0xda4] ;  /* 0x00036900ff027b82 */ /* 0x002e620000000800 */
[----:B------:R-:W-:Y:S01]  /*9260*/  IMAD.MOV.U32 R0, RZ, RZ, 0x1 ;  /* 0x00000001ff007424 */ /* 0x000fe200078e00ff */
[----:B------:R2:W-:Y:S01]  /*9270*/  STL [R1], RZ ;  /* 0x000000ff01007387 */ /* 0x0005e20000100800 */
[----:B------:R-:W-:-:S03]  /*9280*/  UMOV UR47, 0x1 ;  /* 0x00000001002f7882 */ /* 0x000fc60000000000 */
[----:B------:R2:W-:Y:S01]  /*9290*/  STL [R1+0xc], R0 ;  /* 0x00000c0001007387 */ /* 0x0005e20000100800 */
[----:B-1----:R-:W-:-:S13]  /*92a0*/  ISETP.LE.AND P0, PT, R2, UR49, PT ;  /* 0x0000003102007c0c */ /* 0x002fda000bf03270 */
[----:B--2---:R-:W-:Y:S05]  /*92b0*/  @P0 BRA `(.L_x_153) ;  /* 0x0000002c00f80947 */ /* 0x004fea0003800000 */
[----:B------:R-:W2:Y:S01]  /*92c0*/  LDL.LU R4, [R1+0x14] ;  /* 0x0000140001047983 */ /* 0x000ea20000300800 */
[----:B------:R-:W1:Y:S02]  /*92d0*/  S2R R7, SR_TID.X ;  /* 0x0000000000077919 */ /* 0x000e640000002100 */
[C---:B-1----:R-:W-:Y:S02]  /*92e0*/  IMAD.SHL.U32 R0, R7.reuse, 0x20, RZ ;  /* 0x0000002007007824 */ /* 0x042fe400078e00ff */
[----:B------:R-:W-:-:S03]  /*92f0*/  IMAD.SHL.U32 R5, R7, 0x4, RZ ;  /* 0x0000000407057824 */ /* 0x000fc600078e00ff */
[----:B------:R-:W-:Y:S02]  /*9300*/  LOP3.LUT R2, R0, 0x80, RZ, 0xc0, !PT ;  /* 0x0000008000027812 */ /* 0x000fe400078ec0ff */
[----:B------:R-:W-:Y:S02]  /*9310*/  LOP3.LUT R6, R7, 0x7f, RZ, 0xc0, !PT ;  /* 0x0000007f07067812 */ /* 0x000fe400078ec0ff */
[----:B------:R-:W-:Y:S02]  /*9320*/  LOP3.LUT R2, R2, 0x10, R7, 0xf8, !PT ;  /* 0x0000001002027812 */ /* 0x000fe400078ef807 */
[----:B------:R-:W-:Y:S02]  /*9330*/  SHF.R.U32.HI R3, RZ, 0x5, R6 ;  /* 0x00000005ff037819 */ /* 0x000fe40000011606 */
[----:B------:R-:W-:Y:S02]  /*9340*/  LOP3.LUT R5, R2, 0x10, R5, 0x78, !PT ;  /* 0x0000001002057812 */ /* 0x000fe400078e7805 */
[----:B------:R-:W-:-:S02]  /*9350*/  LOP3.LUT R2, R0, 0x60, RZ, 0xc0, !PT ;  /* 0x0000006000027812 */ /* 0x000fc400078ec0ff */
[----:B------:R-:W-:-:S03]  /*9360*/  LOP3.LUT R0, R0, 0x100, RZ, 0xc0, !PT ;  /* 0x0000010000007812 */ /* 0x000fc600078ec0ff */
[----:B------:R-:W-:-:S05]  /*9370*/  IMAD R2, R3, 0x200, R2 ;  /* 0x0000020003027824 */ /* 0x000fca00078e0202 */
[----:B------:R-:W-:Y:S01]  /*9380*/  IADD3 R5, R5, R2, R0 ;  /* 0x0000000205057210 */ /* 0x000fe20007ffe000 */
[----:B------:R-:W-:Y:S01]  /*9390*/  IMAD.SHL.U32 R0, R7, 0x80, RZ ;  /* 0x0000008007007824 */ /* 0x000fe200078e00ff */
[----:B------:R-:W-:-:S04]  /*93a0*/  ISETP.NE.AND P2, PT, R6, RZ, PT ;  /* 0x000000ff0600720c */ /* 0x000fc80003f45270 */
[----:B------:R-:W-:Y:S02]  /*93b0*/  LOP3.LUT R2, R0, 0x380, RZ, 0xc0, !PT ;  /* 0x0000038000027812 */ /* 0x000fe400078ec0ff */
[----:B------:R-:W-:-:S03]  /*93c0*/  LOP3.LUT P0, RZ, R7, 0x1f, RZ, 0xc0, !PT ;  /* 0x0000001f07ff7812 */ /* 0x000fc6000780c0ff */
[----:B------:R-:W-:Y:S02]  /*93d0*/  IMAD R2, R3, 0x10, R2 ;  /* 0x0000001003027824 */ /* 0x000fe400078e0202 */
[----:B------:R-:W-:Y:S01]  /*93e0*/  IMAD.SHL.U32 R3, R7, 0x10, RZ ;  /* 0x0000001007037824 */ /* 0x000fe200078e00ff */
[----:B------:R-:W-:-:S04]  /*93f0*/  ISETP.NE.OR P0, PT, R6, RZ, !P0 ;  /* 0x000000ff0600720c */ /* 0x000fc80004705670 */
[----:B------:R-:W-:-:S04]  /*9400*/  LOP3.LUT R3, R2, 0x70, R3, 0x78, !PT ;  /* 0x0000007002037812 */ /* 0x000fc800078e7803 */
[----:B------:R-:W-:Y:S01]  /*9410*/  LOP3.LUT R0, R3, 0xc00, R0, 0xf8, !PT ;  /* 0x00000c0003007812 */ /* 0x000fe200078ef800 */
[----:B------:R-:W-:Y:S01]  /*9420*/  STL [R1+0x24], R5 ;  /* 0x0000240501007387 */ /* 0x000fe20000100800 */
[----:B------:R-:W-:-:S03]  /*9430*/  LOP3.LUT P1, RZ, R7, 0x4, RZ, 0xc0, !PT ;  /* 0x0000000407ff7812 */ /* 0x000fc6000782c0ff */
[----:B------:R1:W-:Y:S02]  /*9440*/  STL [R1+0x28], R0 ;  /* 0x0000280001007387 */ /* 0x0003e40000100800 */
[----:B-1----:R-:W-:-:S05]  /*9450*/  IMAD.MOV.U32 R0, RZ, RZ, 0x40 ;  /* 0x00000040ff007424 */ /* 0x002fca00078e00ff */
[----:B------:R-:W-:Y:S01]  /*9460*/  SEL R0, R0, 0xffffffc0, !P1 ;  /* 0xffffffc000007807 */ /* 0x000fe20004800000 */
[----:B------:R-:W-:Y:S02]  /*9470*/  ULOP3.LUT UR43, UR46, 0x1, URZ, 0xfc, !UPT ;  /* 0x000000012e2b7892 */ /* 0x000fe4000f8efc3f */
[----:B------:R-:W-:Y:S01]  /*9480*/  ULOP3.LUT UR48, UR46, 0x2, URZ, 0xfc, !UPT ;  /* 0x000000022e307892 */ /* 0x000fe2000f8efc3f */
[----:B------:R-:W-:Y:S01]  /*9490*/  ULDC.64 UR52, c[0x0][0x198] ;  /* 0x0000660000347ab9 */ /* 0x000fe20000000a00 */
[----:B------:R-:W-:Y:S01]  /*94a0*/  ULDC UR44, c[0x0][0xc] ;  /* 0x00000300002c7ab9 */ /* 0x000fe20000000800 */
[----:B------:R-:W-:Y:S01]  /*94b0*/  UMOV UR47, URZ ;  /* 0x0000003f002f7c82 */ /* 0x000fe20008000000 */
[----:B--2---:R-:W-:-:S04]  /*94c0*/  LOP3.LUT R4, R4, 0xfffffffe, RZ, 0xc0, !PT ;  /* 0xfffffffe04047812 */ /* 0x004fc800078ec0ff */
[----:B------:R-:W-:-:S04]  /*94d0*/  @P2 LOP3.LUT R4, R4, 0x1, RZ, 0xfc, !PT ;  /* 0x0000000104042812 */ /* 0x000fc800078efcff */
[----:B------:R-:W-:-:S04]  /*94e0*/  LOP3.LUT R4, R4, 0xfffffffd, RZ, 0xc0, !PT ;  /* 0xfffffffd04047812 */ /* 0x000fc800078ec0ff */
[----:B------:R-:W-:-:S05]  /*94f0*/  @P0 LOP3.LUT R4, R4, 0x2, RZ, 0xfc, !PT ;  /* 0x0000000204040812 */ /* 0x000fca00078efcff */
[----:B------:R-:W-:Y:S04]  /*9500*/  STL [R1+0x14], R4 ;  /* 0x0000140401007387 */ /* 0x000fe80000100800 */
[----:B------:R-:W-:Y:S04]  /*9510*/  STL [R1], RZ ;  /* 0x000000ff01007387 */ /* 0x000fe80000100800 */
[----:B------:R1:W-:Y:S02]  /*9520*/  STL [R1+0x2c], R0 ;  /* 0x00002c0001007387 */ /* 0x0003e40000100800 */
[----:B-1----:R-:W-:-:S05]  /*9530*/  IMAD.MOV.U32 R0, RZ, RZ, 0x1 ;  /* 0x00000001ff007424 */ /* 0x002fca00078e00ff */
[----:B------:R1:W-:Y:S02]  /*9540*/  STL [R1+0xc], R0 ;  /* 0x00000c0001007387 */ /* 0x0003e40000100800 */
.L_x_203:
        /* <DEDUP_REMOVED lines=32> */
[----:B-1----:R-:W-:Y:S10]  /*9750*/  @!P0 BRA `(.L_x_154) ;  /* 0x0000000000408947 */ /* 0x002ff40003800000 */
        /* <DEDUP_REMOVED lines=16> */
.L_x_154:
[----:B------:R-:W2:Y:S01]  /*9860*/  LDL.LU R2, [R1+0x14] ;  /* 0x0000140001027983 */ /* 0x000ea20000300800 */
[----:B------:R-:W-:-:S06]  /*9870*/  UIADD3 UR4, UR40, 0xa400, URZ ;  /* 0x0000a40028047890 */ /* 0x000fcc000fffe03f */
[----:B------:R-:W-:-:S05]  /*9880*/  IMAD.U32 R16, RZ, RZ, UR4 ;  /* 0x00000004ff107e24 */ /* 0x000fca000f8e00ff */
[----:B------:R-:W-:Y:S02]  /*9890*/  LOP3.LUT P0, RZ, R16, 0x3ff, RZ, 0xc0, !PT ;  /* 0x000003ff10ff7812 */ /* 0x000fe4000780c0ff */
[----:B--2---:R-:W-:-:S11]  /*98a0*/  LOP3.LUT R2, R2, 0xfffffffb, RZ, 0xc0, !PT ;  /* 0xfffffffb02027812 */ /* 0x004fd600078ec0ff */
[----:B------:R-:W-:-:S05]  /*98b0*/  @P0 LOP3.LUT R2, R2, 0x4, RZ, 0xfc, !PT ;  /* 0x0000000402020812 */ /* 0x000fca00078efcff */
[----:B------:R2:W-:Y:S01]  /*98c0*/  STL [R1+0x14], R2 ;  /* 0x0000140201007387 */ /* 0x0005e20000100800 */
[----:B------:R-:W-:Y:S05]  /*98d0*/  @!P0 BRA `(.L_x_155) ;  /* 0x0000000000408947 */ /* 0x000fea0003800000 */
[----:B--2---:R-:W-:Y:S01]  /*98e0*/  MOV R2, 0x0 ;  /* 0x0000000000027802 */ /* 0x004fe20000000f00 */
        /* <DEDUP_REMOVED lines=15> */
.L_x_155:
[----:B------:R-:W-:-:S04]  /*99e0*/  UIADD3 UR4, UR40, 0x400, URZ ;  /* 0x0000040028047890 */ /* 0x000fc8000fffe03f */
[----:B------:R-:W-:-:S06]  /*99f0*/  ULOP3.LUT UP0, URZ, UR4, 0x9f, URZ, 0xc0, !UPT ;  /* 0x0000009f043f7892 */ /* 0x000fcc000f80c03f */
[----:B------:R-:W-:-:S13]  /*9a00*/  PLOP3.LUT P0, PT, PT, PT, UP0, 0x80, 0x0 ;  /* 0x000000000000781c */ /* 0x000fda0003f0f008 */
        /* <DEDUP_REMOVED lines=17> */
.L_x_156:
[----:B------:R-:W-:-:S13]  /*9b20*/  LOP3.LUT P6, RZ, R16, 0x3ff, RZ, 0xc0, !PT ;  /* 0x000003ff10ff7812 */ /* 0x000fda00078cc0ff */
        /* <DEDUP_REMOVED lines=17> */
.L_x_157:
[----:B------:R-:W-:Y:S01]  /*9c40*/  ULDC.64 UR4, c[0x0][0x9f8] ;  /* 0x00027e0000047ab9 */ /* 0x000fe20000000a00 */
[----:B------:R-:W-:Y:S01]  /*9c50*/  IMAD.U32 R5, RZ, RZ, UR39 ;  /* 0x00000027ff057e24 */ /* 0x000fe2000f8e00ff */
[----:B------:R-:W-:Y:S01]  /*9c60*/  ISETP.NE.U32.AND P0, PT, RZ, UR4, PT ;  /* 0x00000004ff007c0c */ /* 0x000fe2000bf05070 */
[----:B------:R-:W-:Y:S01]  /*9c70*/  IMAD.U32 R4, RZ, RZ, UR39 ;  /* 0x00000027ff047e24 */ /* 0x000fe2000f8e00ff */
[----:B-1----:R-:W1:Y:S01]  /*9c80*/  LDC R0, c[0x0][0x428] ;  /* 0x00010a00ff007b82 */ /* 0x002e620000000800 */
[----:B------:R-:W3:Y:S01]  /*9c90*/  S2R R16, SR_TID.X ;  /* 0x0000000000107919 */ /* 0x000ee20000002100 */
[----:B------:R-:W-:-:S06]  /*9ca0*/  ISETP.NE.AND.EX P0, PT, RZ, UR5, PT, P0 ;  /* 0x00000005ff007c0c */ /* 0x000fcc000bf05300 */
[----:B------:R-:W4:Y:S08]  /*9cb0*/  LDC R6, c[0x0][0xda8] ;  /* 0x00036a00ff067b82 */ /* 0x000f300000000800 */
[----:B--2---:R-:W2:Y:S01]  /*9cc0*/  @P0 LDC.64 R2, c[0x0][0x9f8] ;  /* 0x00027e00ff020b82 */ /* 0x004ea20000000a00 */
[----:B------:R-:W-:Y:S01]  /*9cd0*/  IMAD.U32 R8, RZ, RZ, UR38 ;  /* 0x00000026ff087e24 */ /* 0x000fe2000f8e00ff */
[----:B---3--:R-:W-:Y:S01]  /*9ce0*/  LOP3.LUT R16, R16, 0x7f, RZ, 0xc0, !PT ;  /* 0x0000007f10107812 */ /* 0x008fe200078ec0ff */
[----:B--2---:R-:W-:-:S05]  /*9cf0*/  @P0 IMAD.WIDE R2, R5, 0x4, R2 ;  /* 0x0000000405020825 */ /* 0x004fca00078e0202 */
[----:B------:R2:W3:Y:S01]  /*9d00*/  @P0 LDG.E R4, desc[UR50][R2.64] ;  /* 0x0000003202040981 */ /* 0x0004e2000c1e1900 */
[----:B-1----:R-:W-:Y:S01]  /*9d10*/  ISETP.NE.AND P0, PT, R0, 0x1, PT ;  /* 0x000000010000780c */ /* 0x002fe20003f05270 */
[----:B------:R-:W-:Y:S01]  /*9d20*/  IMAD R5, RZ, RZ, -UR45 ;  /* 0x8000002dff057e24 */ /* 0x000fe2000f8e02ff */
[----:B------:R-:W-:Y:S01]  /*9d30*/  ISETP.NE.AND P6, PT, R16, RZ, PT ;  /* 0x000000ff1000720c */ /* 0x000fe20003fc5270 */
[----:B------:R-:W-:Y:S01]  /*9d40*/  UMOV UR36, URZ ;  /* 0x0000003f00247c82 */ /* 0x000fe20008000000 */
[----:B------:R-:W1:Y:S01]  /*9d50*/  S2R R16, SR_TID.X ;  /* 0x0000000000107919 */ /* 0x000e620000002100 */
[----:B----4-:R-:W-:Y:S01]  /*9d60*/  IMAD R5, R6, R5, UR49 ;  /* 0x0000003106057e24 */ /* 0x010fe2000f8e0205 */
[----:B------:R-:W-:Y:S01]  /*9d70*/  UMOV UR4, 0x40 ;  /* 0x0000004000047882 */ /* 0x000fe20000000000 */
[----:B------:R-:W-:Y:S01]  /*9d80*/  UMOV UR6, UR38 ;  /* 0x0000002600067c82 */ /* 0x000fe20008000000 */
[----:B------:R-:W-:Y:S01]  /*9d90*/  UMOV UR7, UR39 ;  /* 0x0000002700077c82 */ /* 0x000fe20008000000 */
[----:B--2---:R-:W2:Y:S01]  /*9da0*/  LDC.64 R2, c[0x0][0x3f8] ;  /* 0x0000fe00ff027b82 */ /* 0x004ea20000000a00 */
[----:B------:R-:W-:Y:S01]  /*9db0*/  IMAD.SHL.U32 R5, R5, 0x80, RZ ;  /* 0x0000008005057824 */ /* 0x000fe200078e00ff */
[----:B------:R-:W-:Y:S01]  /*9dc0*/  UMOV UR8, 0x80 ;  /* 0x0000008000087882 */ /* 0x000fe20000000000 */
[----:B------:R-:W-:Y:S01]  /*9dd0*/  UMOV UR10, UR38 ;  /* 0x00000026000a7c82 */ /* 0x000fe20008000000 */
[----:B------:R-:W-:-:S02]  /*9de0*/  UMOV UR11, UR39 ;  /* 0x00000027000b7c82 */ /* 0x000fc40008000000 */
[----:B------:R-:W-:Y:S01]  /*9df0*/  VOTEU.ALL UP1, P6 ;  /* 0x00000000003f7886 */ /* 0x000fe20003020000 */
[----:B------:R-:W-:Y:S01]  /*9e00*/  R2UR UR37, R5 ;  /* 0x00000000052572ca */ /* 0x000fe200000e0000 */
[----:B------:R-:W4:Y:S03]  /*9e10*/  @P0 LDC R0, c[0x0][0x42c] ;  /* 0x00010b00ff000b82 */ /* 0x000f260000000800 */
[----:B------:R-:W-:-:S04]  /*9e20*/  @!UP1 UIADD3 UR12, UP0, UR52, 0x270, URZ ;  /* 0x00000270340c9890 */ /* 0x000fc8000ff1e03f */
[----:B------:R-:W-:Y:S01]  /*9e30*/  @!UP1 UIADD3.X UR13, URZ, UR53, URZ, UP0, !UPT ;  /* 0x000000353f0d9290 */ /* 0x000fe200087fe43f */
[----:B------:R-:W5:Y:S04]  /*9e40*/  @P0 LDC R7, c[0x0][0x430] ;  /* 0x00010c00ff070b82 */ /* 0x000f680000000800 */
[----:B------:R-:W-:Y:S01]  /*9e50*/  UMOV UR5, UR37 ;  /* 0x0000002500057c82 */ /* 0x000fe20008000000 */
[----:B------:R-:W-:Y:S01]  /*9e60*/  UMOV UR9, UR37 ;  /* 0x0000002500097c82 */ /* 0x000fe20008000000 */
[----:B--2---:R-:W-:Y:S02]  /*9e70*/  ISETP.NE.U32.AND P1, PT, R2, RZ, PT ;  /* 0x000000ff0200720c */ /* 0x004fe40003f25070 */
[----:B------:R-:W-:Y:S02]  /*9e80*/  @!UP1 UTMAPF.L2.4D [UR36], [UR12] ;  /* 0x000000240c0095b8 */ /* 0x000fe40008018000 */
[----:B------:R-:W-:Y:S01]  /*9e90*/  ISETP.NE.AND.EX P1, PT, R3, RZ, PT, P1 ;  /* 0x000000ff0300720c */ /* 0x000fe20003f25310 */
[----:B----4-:R-:W-:Y:S01]  /*9ea0*/  @P0 IMAD.HI.U32 R0, R0, UR38, RZ ;  /* 0x0000002600000c27 */ /* 0x010fe2000f8e00ff */
[----:B------:R2:W-:Y:S04]  /*9eb0*/  @!UP1 UTMAPF.L2.4D [UR4], [UR12] ;  /* 0x000000040c0095b8 */ /* 0x0005e80008018000 */
[----:B-----5:R-:W-:Y:S01]  /*9ec0*/  @P0 SHF.R.U32.HI R8, RZ, R7, R0 ;  /* 0x00000007ff080219 */ /* 0x020fe20000011600 */
[----:B------:R4:W-:Y:S04]  /*9ed0*/  @!UP1 UTMAPF.L2.4D [UR8], [UR12] ;  /* 0x000000080c0095b8 */ /* 0x0009e80008018000 */
[----:B------:R1:W-:Y:S01]  /*9ee0*/  STL [R1+0x8], R8 ;  /* 0x0000080801007387 */ /* 0x0003e20000100800 */
[----:B--2---:R-:W-:Y:S01]  /*9ef0*/  UMOV UR4, 0xffffffff ;  /* 0xffffffff00047882 */ /* 0x004fe20000000000 */
[----:B-1----:R-:W-:-:S04]  /*9f00*/  SHF.R.U32.HI R8, RZ, 0x5, R16 ;  /* 0x00000005ff087819 */ /* 0x002fc80000011610 */
[----:B------:R-:W-:Y:S02]  /*9f10*/  LOP3.LUT R8, R8, 0x3, RZ, 0xc0, !PT ;  /* 0x0000000308087812 */ /* 0x000fe400078ec0ff */
[----:B---3--:R-:W-:Y:S01]  /*9f20*/  SHF.R.S32.HI R10, RZ, 0x1f, R4 ;  /* 0x0000001fff0a7819 */ /* 0x008fe20000011404 */
[----:B------:R4:W-:Y:S01]  /*9f30*/  STL [R1+0x10], R4 ;  /* 0x0000100401007387 */ /* 0x0009e20000100800 */
[----:B------:R-:W-:-:S03]  /*9f40*/  SEL R0, R4, RZ, !P1 ;  /* 0x000000ff04007207 */ /* 0x000fc60004800000 */
[----:B------:R4:W-:Y:S01]  /*9f50*/  STL [R1+0x18], R10 ;  /* 0x0000180a01007387 */ /* 0x0009e20000100800 */
[----:B------:R-:W-:Y:S05]  /*9f60*/  BRA.DIV UR4, `(.L_x_158) ;  /* 0x0000002a04287947 */ /* 0x000fea000b800000 */
[----:B------:R1:W2:Y:S02]  /*9f70*/  SHFL.IDX PT, R14, R8, RZ, 0x1f ;  /* 0x00001fff080e7589 */ /* 0x0002a400000e0000 */
.L_x_219:
[----:B--2---:R-:W-:Y:S02]  /*9f80*/  ISETP.NE.AND P0, PT, R14, RZ, PT ;  /* 0x000000ff0e00720c */ /* 0x004fe40003f05270 */
[----:B------:R-:W-:-:S11]  /*9f90*/  PLOP3.LUT P6, PT, PT, PT, PT, 0x8, 0x0 ;  /* 0x000000000000781c */ /* 0x000fd60003fce170 */
[----:B------:R-:W-:Y:S05]  /*9fa0*/  @P0 BRA `(.L_x_159) ;  /* 0x0000000800480947 */ /* 0x000fea0003800000 */
[----:B------:R-:W-:-:S06]  /*9fb0*/  UIADD3 UR4, UR41, -0x1, URZ ;  /* 0xffffffff29047890 */ /* 0x000fcc000fffe03f */
[----:B-1----:R-:W-:Y:S01]  /*9fc0*/  IMAD.U32 R8, RZ, RZ, UR4 ;  /* 0x00000004ff087e24 */ /* 0x002fe2000f8e00ff */
[----:B------:R-:W-:-:S03]  /*9fd0*/  UMOV UR4, 0xffffffff ;  /* 0xffffffff00047882 */ /* 0x000fc60000000000 */
[----:B------:R-:W-:Y:S05]  /*9fe0*/  BRA.DIV UR4, `(.L_x_160) ;  /* 0x0000002a04287947 */ /* 0x000fea000b800000 */
[----:B------:R-:W-:-:S13]  /*9ff0*/  ELECT P6, URZ, PT ;  /* 0x00000000003f782f */ /* 0x000fda00038c0000 */
.L_x_222:
[----:B------:R-:W-:Y:S05]  /*a000*/  @!P6 BRA `(.L_x_161) ;  /* 0x0000000400b4e947 */ /* 0x000fea0003800000 */
[----:B------:R-:W-:Y:S05]  /*a010*/  @!P1 BRA `(.L_x_162) ;  /* 0x0000000000449947 */ /* 0x000fea0003800000 */
[----:B------:R-:W1:Y:S01]  /*a020*/  LDC R9, c[0x0][0x41c] ;  /* 0x00010700ff097b82 */ /* 0x000e620000000800 */
[----:B------:R-:W-:Y:S01]  /*a030*/  ULDC.64 UR4, c[0x0][0x408] ;  /* 0x0001020000047ab9 */ /* 0x000fe20000000a00 */
[----:B-1----:R-:W-:-:S13]  /*a040*/  ISETP.NE.AND P0, PT, R9, 0x1, PT ;  /* 0x000000010900780c */ /* 0x002fda0003f05270 */
[----:B------:R-:W1:Y:S02]  /*a050*/  @P0 LDC.64 R6, c[0x0][0x420] ;  /* 0x00010800ff060b82 */ /* 0x000e640000000a00 */
        /* <DEDUP_REMOVED lines=12> */
[----:B----4-:R1:W5:Y:S02]  /*a120*/  LDG.E R4, desc[UR50][R2.64] ;  /* 0x0000003202047981 */ /* 0x010364000c1e1900 */
.L_x_162:
[----:B-1----:R-:W2:Y:S04]  /*a130*/  LDL R2, [R1] ;  /* 0x0000000001027983 */ /* 0x002ea80000100800 */
[----:B------:R-:W3:Y:S01]  /*a140*/  LDL R0, [R1+0xc] ;  /* 0x00000c0001007983 */ /* 0x000ee20000100800 */
[----:B--2---:R-:W-:Y:S02]  /*a150*/  LEA R2, R2, UR40, 0x3 ;  /* 0x0000002802027c11 */ /* 0x004fe4000f8e18ff */
[----:B---3--:R-:W-:-:S04]  /*a160*/  SHF.L.U32 R3, R0, 0x1f, RZ ;  /* 0x0000001f00037819 */ /* 0x008fc800000006ff */
[----:B------:R-:W1:Y:S02]  /*a170*/  SYNCS.PHASECHK.TRANS64.TRYWAIT P0, [R2+URZ+0x29880], R3 ;  /* 0x02988003020075a7 */ /* 0x000e64000800017f */
[----:B-1----:R-:W-:Y:S05]  /*a180*/  @!P0 BRA `(.L_x_163) ;  /* 0x0000002400e08947 */ /* 0x002fea0003800000 */
.L_x_223:
[----:B------:R-:W2:Y:S01]  /*a190*/  S2R R0, SR_TID.X ;  /* 0x0000000000007919 */ /* 0x000ea20000002100 */
[----:B------:R-:W-:Y:S01]  /*a1a0*/  UPRMT UR4, UR48, 0x9910, URZ ;  /* 0x0000991030047896 */ /* 0x000fe2000800003f */
[----:B--2---:R-:W-:-:S04]  /*a1b0*/  LOP3.LUT R0, R0, 0x7f, RZ, 0xc0, !PT ;  /* 0x0000007f00007812 */ /* 0x004fc800078ec0ff */
[----:B------:R-:W-:-:S13]  /*a1c0*/  ISETP.NE.AND P0, PT, R0, RZ, PT ;  /* 0x000000ff0000720c */ /* 0x000fda0003f05270 */
[----:B------:R-:W-:-:S04]  /*a1d0*/  @!P0 IMAD.MOV.U32 R0, RZ, RZ, 0x5000 ;  /* 0x00005000ff008424 */ /* 0x000fc800078e00ff */
[----:B------:R2:W-:Y:S02]  /*a1e0*/  @!P0 SYNCS.ARRIVE.TRANS64 RZ, [R2+URZ+0x29870], R0 ;  /* 0x0298700002ff89a7 */ /* 0x0005e4000800003f */
[----:B--2---:R-:W-:-:S05]  /*a1f0*/  IMAD.U32 R0, RZ, RZ, UR4 ;  /* 0x00000004ff007e24 */ /* 0x004fca000f8e00ff */
[----:B------:R-:W-:-:S13]  /*a200*/  ISETP.NE.AND P2, PT, R0, 0x2, PT ;  /* 0x000000020000780c */ /* 0x000fda0003f45270 */
[----:B------:R-:W-:Y:S05]  /*a210*/  @P2 BRA `(.L_x_164) ;  /* 0x0000000000042947 */ /* 0x000fea0003800000 */
[----:B----4-:R-:W-:Y:S01]  /*a220*/  BPT.TRAP 0x1 ;  /* 0x000000040000795c */ /* 0x010fe20000300000 */
.L_x_164:
[----:B------:R-:W2:Y:S02]  /*a230*/  LDL R0, [R1+0x14] ;  /* 0x0000140001007983 */ /* 0x000ea40000100800 */
[----:B--2---:R-:W-:-:S13]  /*a240*/  LOP3.LUT P0, RZ, R0, 0x2, RZ, 0xc0, !PT ;  /* 0x0000000200ff7812 */ /* 0x004fda000780c0ff */
[----:B------:R-:W-:Y:S05]  /*a250*/  @P0 BRA `(.L_x_165) ;  /* 0x0000000000040947 */ /* 0x000fea0003800000 */
[----:B----4-:R-:W-:Y:S01]  /*a260*/  BPT.TRAP 0x1 ;  /* 0x000000040000795c */ /* 0x010fe20000300000 */
.L_x_165:
[----:B------:R-:W2:Y:S04]  /*a270*/  LDL R0, [R1] ;  /* 0x0000000001007983 */ /* 0x000ea80000100800 */
[----:B------:R-:W3:Y:S01]  /*a280*/  LDL R6, [R1+0x8] ;  /* 0x0000080001067983 */ /* 0x000ee20000100800 */
[----:B----4-:R-:W-:Y:S01]  /*a290*/  R2UR UR9, R2 ;  /* 0x00000000020972ca */ /* 0x010fe200000e0000 */
[----:B------:R-:W-:Y:S01]  /*a2a0*/  UIADD3 UR4, UP0, UR52, 0x470, URZ ;  /* 0x0000047034047890 */ /* 0x000fe2000ff1e03f */
[----:B-----5:R-:W-:Y:S01]  /*a2b0*/  R2UR UR13, R4 ;  /* 0x00000000040d72ca */ /* 0x020fe200000e0000 */
[----:B------:R-:W4:Y:S01]  /*a2c0*/  S2R R9, SR_CgaCtaId ;  /* 0x0000000000097919 */ /* 0x000f220000008800 */
[----:B------:R-:W-:Y:S01]  /*a2d0*/  UMOV UR6, 0x30000 ;  /* 0x0003000000067882 */ /* 0x000fe20000000000 */
[----:B------:R-:W-:Y:S01]  /*a2e0*/  UIADD3.X UR5, URZ, UR53, URZ, UP0, !UPT ;  /* 0x000000353f057290 */ /* 0x000fe200087fe43f */
[----:B------:R-:W1:Y:S01]  /*a2f0*/  S2R R7, SR_CgaCtaId ;  /* 0x0000000000077919 */ /* 0x000e620000008800 */
[----:B------:R-:W-:Y:S01]  /*a300*/  UMOV UR14, 0x0 ;  /* 0x00000000000e7882 */ /* 0x000fe20000000000 */
[----:B------:R-:W-:Y:S01]  /*a310*/  UMOV UR15, 0x14f00000 ;  /* 0x14f00000000f7882 */ /* 0x000fe20000000000 */
[----:B------:R-:W-:-:S04]  /*a320*/  UMOV UR10, URZ ;  /* 0x0000003f000a7c82 */ /* 0x000fc80008000000 */
[----:B------:R-:W-:Y:S01]  /*a330*/  UIADD3 UR9, UR9, 0x29870, URZ ;  /* 0x0002987009097890 */ /* 0x000fe2000fffe03f */
[----:B----4-:R-:W-:Y:S02]  /*a340*/  LOP3.LUT R9, R9, 0x1, RZ, 0xc0, !PT ;  /* 0x0000000109097812 */ /* 0x010fe400078ec0ff */
[----:B-1----:R-:W-:-:S03]  /*a350*/  LOP3.LUT R7, R7, 0x1, RZ, 0xc0, !PT ;  /* 0x0000000107077812 */ /* 0x002fc600078ec0ff */
[----:B------:R-:W-:Y:S02]  /*a360*/  IMAD R9, R9, 0x2800, RZ ;  /* 0x0000280009097824 */ /* 0x000fe400078e02ff */
[----:B------:R-:W-:-:S04]  /*a370*/  IMAD R7, R7, 0x50, RZ ;  /* 0x0000005007077824 */ /* 0x000fc800078e02ff */
[----:B------:R-:W-:-:S05]  /*a380*/  IMAD R8, R8, 0xa0, R7 ;  /* 0x000000a008087824 */ /* 0x000fca00078e0207 */
[----:B------:R-:W-:Y:S01]  /*a390*/  R2UR UR11, R8 ;  /* 0x00000000080b72ca */ /* 0x000fe200000e0000 */
[----:B--2---:R-:W-:Y:S01]  /*a3a0*/  IMAD R0, R0, 0x5000, R9 ;  /* 0x0000500000007824 */ /* 0x004fe200078e0209 */
[----:B---3--:R-:W-:-:S04]  /*a3b0*/  R2UR UR12, R6 ;  /* 0x00000000060c72ca */ /* 0x008fc800000e0000 */
[----:B------:R-:W-:-:S13]  /*a3c0*/  R2UR UR8, R0 ;  /* 0x00000000000872ca */ /* 0x000fda00000e0000 */
[----:B------:R-:W-:-:S09]  /*a3d0*/  UIADD3 UR8, UR40, 0xa400, UR8 ;  /* 0x0000a40028087890 */ /* 0x000fd2000fffe008 */
[----:B------:R1:W-:Y:S01]  /*a3e0*/  UTMALDG.4D.MULTICAST [UR8], [UR4], UR6, desc[UR14] ;  /* 0x00000e08040073b4 */ /* 0x0003e20008019806 */
[----:B------:R-:W2:Y:S02]  /*a3f0*/  SYNCS.PHASECHK.TRANS64.TRYWAIT P0, [R2+URZ+0x29840], R3 ;  /* 0x02984003020075a7 */ /* 0x000ea4000800017f */
[----:B-12---:R-:W-:Y:S05]  /*a400*/  @!P0 BRA `(.L_x_166) ;  /* 0x0000002400548947 */ /* 0x006fea0003800000 */
.L_x_224:
[----:B------:R-:W2:Y:S02]  /*a410*/  S2R R0, SR_TID.X ;  /* 0x0000000000007919 */ /* 0x000ea40000002100 */
[----:B--2---:R-:W-:-:S04]  /*a420*/  LOP3.LUT R0, R0, 0x7f, RZ, 0xc0, !PT ;  /* 0x0000007f00007812 */ /* 0x004fc800078ec0ff */
[----:B------:R-:W-:-:S13]  /*a430*/  ISETP.NE.AND P0, PT, R0, RZ, PT ;  /* 0x000000ff0000720c */ /* 0x000fda0003f05270 */
[----:B-1----:R-:W-:-:S04]  /*a440*/  @!P0 IMAD.MOV.U32 R3, RZ, RZ, 0x7800 ;  /* 0x00007800ff038424 */ /* 0x002fc800078e00ff */
[----:B------:R1:W-:Y:S01]  /*a450*/  @!P0 SYNCS.ARRIVE.TRANS64 RZ, [R2+URZ+0x29830], R3 ;  /* 0x0298300302ff89a7 */ /* 0x0003e2000800003f */
[----:B------:R-:W-:Y:S05]  /*a460*/  @P2 BRA `(.L_x_167) ;  /* 0x0000000000042947 */ /* 0x000fea0003800000 */
[----:B------:R-:W-:Y:S01]  /*a470*/  BPT.TRAP 0x1 ;  /* 0x000000040000795c */ /* 0x000fe20000300000 */
.L_x_167:
[----:B------:R-:W2:Y:S02]  /*a480*/  LDL R0, [R1+0x14] ;  /* 0x0000140001007983 */ /* 0x000ea40000100800 */
[----:B--2---:R-:W-:-:S13]  /*a490*/  LOP3.LUT P0, RZ, R0, 0x2, RZ, 0xc0, !PT ;  /* 0x0000000200ff7812 */ /* 0x004fda000780c0ff */
[----:B------:R-:W-:Y:S05]  /*a4a0*/  @P0 BRA `(.L_x_168) ;  /* 0x0000000000040947 */ /* 0x000fea0003800000 */
[----:B------:R-:W-:Y:S01]  /*a4b0*/  BPT.TRAP 0x1 ;  /* 0x000000040000795c */ /* 0x000fe20000300000 */
.L_x_168:
[----:B------:R-:W2:Y:S04]  /*a4c0*/  LDL R0, [R1] ;  /* 0x0000000001007983 */ /* 0x000ea80000100800 */
[----:B-1----:R-:W3:Y:S01]  /*a4d0*/  LDL R3, [R1+0x8] ;  /* 0x0000080001037983 */ /* 0x002ee20000100800 */
[----:B------:R-:W1:Y:S01]  /*a4e0*/  S2R R6, SR_CgaCtaId ;  /* 0x0000000000067919 */ /* 0x000e620000008800 */
[----:B------:R-:W-:Y:S01]  /*a4f0*/  R2UR UR9, R2 ;  /* 0x00000000020972ca */ /* 0x000fe200000e0000 */
[----:B------:R-:W-:Y:S01]  /*a500*/  UIADD3 UR4, UP0, UR52, 0x370, URZ ;  /* 0x0000037034047890 */ /* 0x000fe2000ff1e03f */
[----:B------:R-:W-:Y:S02]  /*a510*/  R2UR UR11, R8 ;  /* 0x00000000080b72ca */ /* 0x000fe400000e0000 */
[----:B------:R-:W-:-:S02]  /*a520*/  R2UR UR13, R4 ;  /* 0x00000000040d72ca */ /* 0x000fc400000e0000 */
[----:B-1----:R-:W-:-:S05]  /*a530*/  LOP3.LUT R6, R6, 0x1, RZ, 0xc0, !PT ;  /* 0x0000000106067812 */ /* 0x002fca00078ec0ff */
[----:B------:R-:W-:Y:S02]  /*a540*/  IMAD R6, R6, 0x1400, RZ ;  /* 0x0000140006067824 */ /* 0x000fe400078e02ff */
[----:B------:R-:W-:Y:S01]  /*a550*/  UIADD3 UR9, UR9, 0x29830, URZ ;  /* 0x0002983009097890 */ /* 0x000fe2000fffe03f */
[----:B------:R-:W-:Y:S01]  /*a560*/  UMOV UR10, URZ ;  /* 0x0000003f000a7c82 */ /* 0x000fe20008000000 */
[----:B------:R-:W-:Y:S01]  /*a570*/  UMOV UR18, 0x30000 ;  /* 0x0003000000127882 */ /* 0x000fe20000000000 */
[----:B------:R-:W-:Y:S01]  /*a580*/  UMOV UR6, 0x0 ;  /* 0x0000000000067882 */ /* 0x000fe20000000000 */
[----:B------:R-:W-:Y:S01]  /*a590*/  UMOV UR7, 0x14f00000 ;  /* 0x14f0000000077882 */ /* 0x000fe20000000000 */
[----:B------:R-:W-:Y:S01]  /*a5a0*/  UMOV UR16, 0x40 ;  /* 0x0000004000107882 */ /* 0x000fe20000000000 */
[----:B--2---:R-:W-:-:S05]  /*a5b0*/  IMAD R0, R0, 0x7800, R6 ;  /* 0x0000780000007824 */ /* 0x004fca00078e0206 */
[----:B------:R-:W-:Y:S02]  /*a5c0*/  R2UR UR5, R0 ;  /* 0x00000000000572ca */ /* 0x000fe400000e0000 */
[----:B---3--:R-:W-:-:S11]  /*a5d0*/  R2UR UR12, R3 ;  /* 0x00000000030c72ca */ /* 0x008fd600000e0000 */
[----:B------:R-:W-:Y:S02]  /*a5e0*/  UIADD3 UR8, UR40, UR5, URZ ;  /* 0x0000000528087290 */ /* 0x000fe4000fffe03f */
[----:B------:R-:W-:Y:S02]  /*a5f0*/  UIADD3.X UR5, URZ, UR53, URZ, UP0, !UPT ;  /* 0x000000353f057290 */ /* 0x000fe400087fe43f */
[----:B------:R-:W-:Y:S02]  /*a600*/  UIADD3 UR14, UR8, 0x1a400, URZ ;  /* 0x0001a400080e7890 */ /* 0x000fe4000fffe03f */
[----:B------:R-:W-:Y:S02]  /*a610*/  UIADD3 UR15, UR8, 0x1cc00, URZ ;  /* 0x0001cc00080f7890 */ /* 0x000fe4000fffe03f */
[----:B------:R-:W-:-:S03]  /*a620*/  UIADD3 UR17, UR8, 0x1f400, URZ ;  /* 0x0001f40008117890 */ /* 0x000fc6000fffe03f */
[----:B------:R-:W-:Y:S02]  /*a630*/  UMOV UR8, UR14 ;  /* 0x0000000e00087c82 */ /* 0x000fe40008000000 */
[----:B------:R1:W-:Y:S01]  /*a640*/  UTMALDG.4D.MULTICAST [UR8], [UR4], UR18, desc[UR6] ;  /* 0x00000608040073b4 */ /* 0x0003e20008019812 */
[----:B------:R-:W-:Y:S01]  /*a650*/  UMOV UR14, 0x80 ;  /* 0x00000080000e7882 */ /* 0x000fe20000000000 */
[----:B------:R-:W-:Y:S01]  /*a660*/  IMAD.MOV.U32 R0, RZ, RZ, R4 ;  /* 0x000000ffff007224 */ /* 0x000fe200078e0004 */
[----:B-1----:R-:W-:Y:S01]  /*a670*/  UMOV UR8, UR15 ;  /* 0x0000000f00087c82 */ /* 0x002fe20008000000 */
[----:B------:R-:W-:Y:S02]  /*a680*/  UMOV UR10, UR16 ;  /* 0x00000010000a7c82 */ /* 0x000fe40008000000 */
[----:B------:R1:W-:Y:S02]  /*a690*/  UTMALDG.4D.MULTICAST [UR8], [UR4], UR18, desc[UR6] ;  /* 0x00000608040073b4 */ /* 0x0003e40008019812 */
[----:B-1----:R-:W-:Y:S01]  /*a6a0*/  UMOV UR8, UR17 ;  /* 0x0000001100087c82 */ /* 0x002fe20008000000 */
[----:B------:R-:W-:-:S02]  /*a6b0*/  UMOV UR10, UR14 ;  /* 0x0000000e000a7c82 */ /* 0x000fc40008000000 */
[----:B------:R1:W-:Y:S02]  /*a6c0*/  UTMALDG.4D.MULTICAST [UR8], [UR4], UR18, desc[UR6] ;  /* 0x00000608040073b4 */ /* 0x0003e40008019812 */
[----:B-1----:R-:W-:Y:S01]  /*a6d0*/  NOP ;  /* 0x0000000000007918 */ /* 0x002fe20000000000 */
.L_x_161:
[----:B------:R-:W-:Y:S05]  /*a6e0*/  WARPSYNC.ALL ;  /* 0x0000000000007948 */ /* 0x000fea0003800000 */
[----:B------:R-:W-:Y:S01]  /*a6f0*/  ELECT P0, URZ, PT ;  /* 0x00000000003f782f */ /* 0x000fe20003800000 */
[----:B------:R-:W-:Y:S01]  /*a700*/  BAR.SYNC.DEFER_BLOCKING 0x8, 0x120 ;  /* 0x0204800000007b1d */ /* 0x000fe20000010000 */
[----:B------:R-:W-:Y:S02]  /*a710*/  UIADD3 UR4, UP0, UR52, 0x270, URZ ;  /* 0x0000027034047890 */ /* 0x000fe4000ff1e03f */
[----:B----4-:R-:W-:Y:S02]  /*a720*/  UIADD3 UR8, UR40, 0x14400, URZ ;  /* 0x0001440028087890 */ /* 0x010fe4000fffe03f */
        /* <DEDUP_REMOVED lines=26> */
.L_x_159:
[----:B------:R-:W-:-:S06]  /*a8d0*/  ULOP3.LUT UR4, UR47, 0x1, URZ, 0xc, !UPT ;  /* 0x000000012f047892 */ /* 0x000fcc000f8e0c3f */
[----:B------:R-:W-:-:S05]  /*a8e0*/  IMAD.U32 R2, RZ, RZ, UR4 ;  /* 0x00000004ff027e24 */ /* 0x000fca000f8e00ff */
[----:B------:R-:W-:-:S04]  /*a8f0*/  SHF.L.U32 R2, R2, 0x1f, RZ ;  /* 0x0000001f02027819 */ /* 0x000fc800000006ff */
[----:B------:R-:W2:Y:S02]  /*a900*/  SYNCS.PHASECHK.TRANS64.TRYWAIT P0, [UR40+0x29820], R2 ;  /* 0x02982002ff0075a7 */ /* 0x000ea40008000168 */
[----:B--2---:R-:W-:Y:S05]  /*a910*/  @!P0 BRA `(.L_x_169) ;  /* 0x0000002000248947 */ /* 0x004fea0003800000 */
.L_x_225:
[----:B------:R-:W-:-:S06]  /*a920*/  UISETP.GE.AND UP0, UPT, UR42, 0xa1, UPT ;  /* 0x000000a12a00788c */ /* 0x000fcc000bf06270 */
[----:B------:R-:W-:-:S13]  /*a930*/  PLOP3.LUT P0, PT, PT, PT, UP0, 0x80, 0x0 ;  /* 0x000000000000781c */ /* 0x000fda0003f0f008 */
[----:B------:R-:W-:Y:S05]  /*a940*/  @!P0 BRA `(.L_x_170) ;  /* 0x0000001000608947 */ /* 0x000fea0003800000 */
[----:B------:R3:W5:Y:S01]  /*a950*/  LDL.LU R6, [R1+0xc] ;  /* 0x00000c0001067983 */ /* 0x0007620000300800 */
[----:B------:R-:W-:-:S03]  /*a960*/  UIADD3 UR4, UR41, -0x2, URZ ;  /* 0xfffffffe29047890 */ /* 0x000fc6000fffe03f */
[----:B------:R3:W5:Y:S03]  /*a970*/  LDL.LU R7, [R1] ;  /* 0x0000000001077983 */ /* 0x0007660000300800 */
[----:B------:R-:W-:-:S07]  /*a980*/  IMAD.U32 R20, RZ, RZ, UR4 ;  /* 0x00000004ff147e24 */ /* 0x000fce000f8e00ff */
.L_x_195:
[----:B-12--5:R-:W-:Y:S01]  /*a990*/  VIADD R2, R7, 0x1 ;  /* 0x0000000107027836 */ /* 0x026fe20000000000 */
[----:B------:R-:W-:Y:S04]  /*a9a0*/  BSSY B0, `(.L_x_171) ;  /* 0x00000a0000007945 */ /* 0x000fe80003800000 */
[----:B------:R-:W-:-:S04]  /*a9b0*/  ISETP.NE.AND P0, PT, R2, 0x2, PT ;  /* 0x000000020200780c */ /* 0x000fc80003f05270 */
[----:B------:R-:W-:Y:S02]  /*a9c0*/  SEL R3, RZ, 0x1, P0 ;  /* 0x00000001ff037807 */ /* 0x000fe40000000000 */
[----:B----4-:R-:W-:Y:S02]  /*a9d0*/  SEL R10, R2, RZ, P0 ;  /* 0x000000ff020a7207 */ /* 0x010fe40000000000 */
[----:B------:R-:W-:-:S05]  /*a9e0*/  LOP3.LUT R9, R6, R3, RZ, 0x3c, !PT ;  /* 0x0000000306097212 */ /* 0x000fca00078e3cff */
[----:B------:R2:W-:Y:S04]  /*a9f0*/  STL [R1+0xc], R9 ;  /* 0x00000c0901007387 */ /* 0x0005e80000100800 */
[----:B------:R2:W-:Y:S01]  /*aa00*/  STL [R1], R10 ;  /* 0x0000000a01007387 */ /* 0x0005e20000100800 */
[----:B------:R-:W-:Y:S05]  /*aa10*/  @!P6 BRA `(.L_x_172) ;  /* 0x000000080060e947 */ /* 0x000fea0003800000 */
[----:B-1----:R-:W-:Y:S01]  /*aa20*/  IMAD.MOV.U32 R8, RZ, RZ, R20 ;  /* 0x000000ffff087224 */ /* 0x002fe200078e0014 */
[----:B------:R-:W-:Y:S06]  /*aa30*/  @!P1 BRA `(.L_x_173) ;  /* 0x0000000000509947 */ /* 0x000fec0003800000 */
[----:B------:R-:W4:Y:S01]  /*aa40*/  LDL R5, [R1+0x18] ;  /* 0x0000180001057983 */ /* 0x000f220000100800 */
[----:B------:R-:W1:Y:S01]  /*aa50*/  LDC R8, c[0x0][0x41c] ;  /* 0x00010700ff087b82 */ /* 0x000e620000000800 */
[----:B------:R-:W-:Y:S02]  /*aa60*/  ULDC.64 UR4, c[0x0][0x408] ;  /* 0x0001020000047ab9 */ /* 0x000fe40000000a00 */
[----:B------:R-:W2:Y:S01]  /*aa70*/  LDL R4, [R1+0x10] ;  /* 0x0000100001047983 */ /* 0x000ea20000100800 */
        /* <DEDUP_REMOVED lines=8> */
[----:B----4-:R-:W-:-:S04]  /*ab00*/  IMAD R0, R5, UR4, RZ ;  /* 0x0000000405007c24 */ /* 0x010fc8000f8e02ff */
[C---:B--2---:R-:W-:Y:S02]  /*ab10*/  IMAD R0, R4.reuse, UR5, R0 ;  /* 0x0000000504007c24 */ /* 0x044fe4000f8e0200 */
[----:B------:R-:W-:Y:S01]  /*ab20*/  IMAD.WIDE.U32 R2, R4, UR4, R2 ;  /* 0x0000000404027c25 */ /* 0x000fe2000f8e0002 */
[----:B------:R-:W-:-:S03]  /*ab30*/  ULDC.64 UR4, c[0x0][0x3f8] ;  /* 0x0000fe0000047ab9 */ /* 0x000fc60000000a00 */
[----:B------:R-:W-:Y:S01]  /*ab40*/  IMAD.IADD R0, R0, 0x1, R3 ;  /* 0x0000000100007824 */ /* 0x000fe200078e0203 */
[----:B------:R-:W-:-:S04]  /*ab50*/  LEA R4, P0, R2, UR4, 0x2 ;  /* 0x0000000402047c11 */ /* 0x000fc8000f8010ff */
[----:B------:R-:W-:-:S05]  /*ab60*/  LEA.HI.X R5, R2, UR5, R0, 0x2, P0 ;  /* 0x0000000502057c11 */ /* 0x000fca00080f1400 */
[----:B------:R1:W5:Y:S04]  /*ab70*/  LDG.E R0, desc[UR50][R4.64] ;  /* 0x0000003204007981 */ /* 0x000368000c1e1900 */
.L_x_173:
[----:B-1----:R-:W-:Y:S01]  /*ab80*/  LEA R4, R10, UR40, 0x3 ;  /* 0x000000280a047c11 */ /* 0x002fe2000f8e18ff */
[----:B------:R-:W-:Y:S01]  /*ab90*/  BSSY B1, `(.L_x_174) ;  /* 0x0000004000017945 */ /* 0x000fe20003800000 */
[----:B------:R-:W-:-:S04]  /*aba0*/  SHF.L.U32 R3, R9, 0x1f, RZ ;  /* 0x0000001f09037819 */ /* 0x000fc800000006ff */
[----:B------:R-:W1:Y:S02]  /*abb0*/  SYNCS.PHASECHK.TRANS64.TRYWAIT P0, [R4+URZ+0x29880], R3 ;  /* 0x02988003040075a7 */ /* 0x000e64000800017f */
[----:B-1----:R-:W-:Y:S05]  /*abc0*/  @!P0 BRA `(.L_x_175) ;  /* 0x0000001c00908947 */ /* 0x002fea0003800000 */
.L_x_226:
[----:B------:R-:W-:Y:S05]  /*abd0*/  BSYNC B1 ;  /* 0x0000000000017941 */ /* 0x000fea0003800000 */
.L_x_174:
[----:B------:R-:W4:Y:S01]  /*abe0*/  S2R R2, SR_TID.X ;  /* 0x0000000000027919 */ /* 0x000f220000002100 */
[----:B------:R-:W-:Y:S01]  /*abf0*/  UPRMT UR4, UR48, 0x9910, URZ ;  /* 0x0000991030047896 */ /* 0x000fe2000800003f */
[----:B----4-:R-:W-:-:S04]  /*ac00*/  LOP3.LUT R2, R2, 0x7f, RZ, 0xc0, !PT ;  /* 0x0000007f02027812 */ /* 0x010fc800078ec0ff */
[----:B------:R-:W-:-:S13]  /*ac10*/  ISETP.NE.AND P0, PT, R2, RZ, PT ;  /* 0x000000ff0200720c */ /* 0x000fda0003f05270 */
[----:B------:R-:W-:-:S04]  /*ac20*/  @!P0 IMAD.MOV.U32 R2, RZ, RZ, 0x5000 ;  /* 0x00005000ff028424 */ /* 0x000fc800078e00ff */
[----:B------:R4:W-:Y:S02]  /*ac30*/  @!P0 SYNCS.ARRIVE.TRANS64 RZ, [R4+URZ+0x29870], R2 ;  /* 0x0298700204ff89a7 */ /* 0x0009e4000800003f */
[----:B----4-:R-:W-:-:S05]  /*ac40*/  IMAD.U32 R2, RZ, RZ, UR4 ;  /* 0x00000004ff027e24 */ /* 0x010fca000f8e00ff */
[----:B------:R-:W-:-:S13]  /*ac50*/  ISETP.NE.AND P2, PT, R2, 0x2, PT ;  /* 0x000000020200780c */ /* 0x000fda0003f45270 */
[----:B------:R-:W-:Y:S05]  /*ac60*/  @P2 BRA `(.L_x_176) ;  /* 0x0000000000042947 */ /* 0x000fea0003800000 */
[----:B------:R-:W-:Y:S01]  /*ac70*/  BPT.TRAP 0x1 ;  /* 0x000000040000795c */ /* 0x000fe20000300000 */
.L_x_176:
[----:B------:R-:W4:Y:S01]  /*ac80*/  LDL R2, [R1+0x14] ;  /* 0x0000140001027983 */ /* 0x000f220000100800 */
[----:B------:R-:W-:Y:S01]  /*ac90*/  BSSY B1, `(.L_x_177) ;  /* 0x0000004000017945 */ /* 0x000fe20003800000 */
[----:B----4-:R-:W-:-:S13]  /*aca0*/  LOP3.LUT P0, RZ, R2, 0x2, RZ, 0xc0, !PT ;  /* 0x0000000202ff7812 */ /* 0x010fda000780c0ff */
[----:B------:R-:W-:Y:S05]  /*acb0*/  @P0 BRA `(.L_x_178) ;  /* 0x0000000000040947 */ /* 0x000fea0003800000 */
[----:B------:R-:W-:Y:S01]  /*acc0*/  BPT.TRAP 0x1 ;  /* 0x000000040000795c */ /* 0x000fe20000300000 */
.L_x_178:
[----:B------:R-:W-:Y:S05]  /*acd0*/  BSYNC B1 ;  /* 0x0000000000017941 */ /* 0x000fea0003800000 */
.L_x_177:
[----:B--2---:R-:W2:Y:S04]  /*ace0*/  LDL R10, [R1+0x8] ;  /* 0x00000800010a7983 */ /* 0x004ea80000100800 */
[----:B------:R-:W4:Y:S01]  /*acf0*/  LDL R2, [R1] ;  /* 0x0000000001027983 */ /* 0x000f220000100800 */
[----:B------:R-:W1:Y:S01]  /*ad00*/  S2R R5, SR_CgaCtaId ;  /* 0x0000000000057919 */ /* 0x000e620000008800 */
[----:B------:R-:W-:-:S05]  /*ad10*/  IMAD.MOV.U32 R9, RZ, RZ, RZ ;  /* 0x000000ffff097224 */ /* 0x000fca00078e00ff */
[----:B------:R-:W-:Y:S01]  /*ad20*/  R2UR UR10, R9 ;  /* 0x00000000090a72ca */ /* 0x000fe200000e0000 */
[----:B------:R-:W-:Y:S01]  /*ad30*/  UIADD3 UR4, UP0, UR52, 0x470, URZ ;  /* 0x0000047034047890 */ /* 0x000fe2000ff1e03f */
[----:B------:R-:W-:Y:S01]  /*ad40*/  PLOP3.LUT P0, PT, PT, PT, PT, 0x80, 0x0 ;  /* 0x000000000000781c */ /* 0x000fe20003f0f070 */
[----:B------:R-:W-:Y:S01]  /*ad50*/  UMOV UR6, 0x30000 ;  /* 0x0003000000067882 */ /* 0x000fe20000000000 */
[----:B------:R-:W-:Y:S01]  /*ad60*/  UMOV UR14, 0x0 ;  /* 0x00000000000e7882 */ /* 0x000fe20000000000 */
[----:B------:R-:W-:Y:S01]  /*ad70*/  UIADD3.X UR5, URZ, UR53, URZ, UP0, !UPT ;  /* 0x000000353f057290 */ /* 0x000fe200087fe43f */
[----:B-1----:R-:W-:-:S05]  /*ad80*/  LOP3.LUT R5, R5, 0x1, RZ, 0xc0, !PT ;  /* 0x0000000105057812 */ /* 0x002fca00078ec0ff */
[----:B------:R-:W-:Y:S01]  /*ad90*/  IMAD R5, R5, 0x2800, RZ ;  /* 0x0000280005057824 */ /* 0x000fe200078e02ff */
[----:B------:R-:W-:Y:S01]  /*ada0*/  UMOV UR15, 0x14f00000 ;  /* 0x14f00000000f7882 */ /* 0x000fe20000000000 */
[----:B--2---:R-:W-:Y:S02]  /*adb0*/  R2UR UR12, R10 ;  /* 0x000000000a0c72ca */ /* 0x004fe400000e0000 */
[----:B------:R-:W1:Y:S01]  /*adc0*/  S2R R10, SR_CgaCtaId ;  /* 0x00000000000a7919 */ /* 0x000e620000008800 */
[----:B----4-:R-:W-:Y:S02]  /*add0*/  IMAD R2, R2, 0x5000, R5 ;  /* 0x0000500002027824 */ /* 0x010fe400078e0205 */
[----:B------:R-:W-:-:S05]  /*ade0*/  IMAD.U32 R5, RZ, RZ, UR40 ;  /* 0x00000028ff057e24 */ /* 0x000fca000f8e00ff */
[----:B------:R-:W-:Y:S02]  /*adf0*/  IADD3 R2, R5, 0xa400, R2 ;  /* 0x0000a40005027810 */ /* 0x000fe40007ffe002 */
[----:B-1----:R-:W-:-:S05]  /*ae00*/  LOP3.LUT R10, R10, 0x1, RZ, 0xc0, !PT ;  /* 0x000000010a0a7812 */ /* 0x002fca00078ec0ff */
[----:B------:R-:W-:-:S04]  /*ae10*/  IMAD R10, R10, 0x50, RZ ;  /* 0x000000500a0a7824 */ /* 0x000fc800078e02ff */
[----:B------:R-:W-:Y:S02]  /*ae20*/  IMAD R5, R8, 0xa0, R10 ;  /* 0x000000a008057824 */ /* 0x000fe400078e020a */
[----:B------:R-:W-:-:S07]  /*ae30*/  VIADD R8, R4, 0x29870 ;  /* 0x0002987004087836 */ /* 0x000fce0000000000 */
.L_x_179:
[----:B------:R-:W-:-:S13]  /*ae40*/  @P0 ELECT P3, URZ, PT ;  /* 0x00000000003f082f */ /* 0x000fda0003860000 */
[----:B-----5:R-:W-:Y:S02]  /*ae50*/  @P3 R2UR UR13, R0 ;  /* 0x00000000000d32ca */ /* 0x020fe400000e0000 */
[----:B------:R-:W-:Y:S02]  /*ae60*/  @P3 R2UR UR11, R5 ;  /* 0x00000000050b32ca */ /* 0x000fe400000e0000 */
[----:B------:R-:W-:Y:S02]  /*ae70*/  @P3 R2UR UR9, R8 ;  /* 0x00000000080932ca */ /* 0x000fe400000e0000 */
[----:B------:R-:W-:Y:S02]  /*ae80*/  @P3 R2UR UR8, R2 ;  /* 0x00000000020832ca */ /* 0x000fe400000e0000 */
[----:B------:R-:W-:Y:S02]  /*ae90*/  @P3 PLOP3.LUT P0, PT, P3, PT, PT, 0x8, 0x0 ;  /* 0x000000000000381c */ /* 0x000fe40001f0e170 */
[----:B------:R-:W-:-:S09]  /*aea0*/  PLOP3.LUT P3, PT, PT, PT, PT, 0x8, 0x0 ;  /* 0x000000000000781c */ /* 0x000fd20003f6e170 */
[----:B------:R1:W-:Y:S02]  /*aeb0*/  UTMALDG.4D.MULTICAST [UR8], [UR4], UR6, desc[UR14] ;  /* 0x00000e08040073b4 */ /* 0x0003e40008019806 */
[----:B-1----:R-:W-:Y:S05]  /*aec0*/  @P0 BRA.U.ANY `(.L_x_179) ;  /* 0xfffffffd00dc0947 */ /* 0x002fea000393ffff */
[----:B------:R-:W1:Y:S01]  /*aed0*/  SYNCS.PHASECHK.TRANS64.TRYWAIT P0, [R4+URZ+0x29840], R3 ;  /* 0x02984003040075a7 */ /* 0x000e62000800017f */
[----:B------:R-:W-:Y:S04]  /*aee0*/  BSSY B1, `(.L_x_180) ;  /* 0x0000002000017945 */ /* 0x000fe80003800000 */
[----:B-1----:R-:W-:Y:S05]  /*aef0*/  @!P0 BRA `(.L_x_181) ;  /* 0x0000001800d88947 */ /* 0x002fea0003800000 */
.L_x_227:
[----:B------:R-:W-:Y:S05]  /*af00*/  BSYNC B1 ;  /* 0x0000000000017941 */ /* 0x000fea0003800000 */
.L_x_180:
[----:B------:R-:W2:Y:S02]  /*af10*/  S2R R2, SR_TID.X ;  /* 0x0000000000027919 */ /* 0x000ea40000002100 */
[----:B--2---:R-:W-:-:S04]  /*af20*/  LOP3.LUT R2, R2, 0x7f, RZ, 0xc0, !PT ;  /* 0x0000007f02027812 */ /* 0x004fc800078ec0ff */
[----:B------:R-:W-:-:S13]  /*af30*/  ISETP.NE.AND P0, PT, R2, RZ, PT ;  /* 0x000000ff0200720c */ /* 0x000fda0003f05270 */
[----:B------:R-:W-:-:S04]  /*af40*/  @!P0 IMAD.MOV.U32 R2, RZ, RZ, 0x7800 ;  /* 0x00007800ff028424 */ /* 0x000fc800078e00ff */
[----:B------:R2:W-:Y:S01]  /*af50*/  @!P0 SYNCS.ARRIVE.TRANS64 RZ, [R4+URZ+0x29830], R2 ;  /* 0x0298300204ff89a7 */ /* 0x0005e2000800003f */
[----:B------:R-:W-:Y:S05]  /*af60*/  @P2 BRA `(.L_x_182) ;  /* 0x0000000000042947 */ /* 0x000fea0003800000 */
[----:B------:R-:W-:Y:S01]  /*af70*/  BPT.TRAP 0x1 ;  /* 0x000000040000795c */ /* 0x000fe20000300000 */
.L_x_182:
[----:B--2---:R-:W2:Y:S01]  /*af80*/  LDL R2, [R1+0x14] ;  /* 0x0000140001027983 */ /* 0x004ea20000100800 */
[----:B------:R-:W-:Y:S01]  /*af90*/  BSSY B1, `(.L_x_183) ;  /* 0x0000004000017945 */ /* 0x000fe20003800000 */
[----:B--2---:R-:W-:-:S13]  /*afa0*/  LOP3.LUT P0, RZ, R2, 0x2, RZ, 0xc0, !PT ;  /* 0x0000000202ff7812 */ /* 0x004fda000780c0ff */
[----:B------:R-:W-:Y:S05]  /*afb0*/  @P0 BRA `(.L_x_184) ;  /* 0x0000000000040947 */ /* 0x000fea0003800000 */
[----:B------:R-:W-:Y:S01]  /*afc0*/  BPT.TRAP 0x1 ;  /* 0x000000040000795c */ /* 0x000fe20000300000 */
.L_x_184:
[----:B------:R-:W-:Y:S05]  /*afd0*/  BSYNC B1 ;  /* 0x0000000000017941 */ /* 0x000fea0003800000 */
.L_x_183:
[----:B------:R-:W2:Y:S04]  /*afe0*/  LDL R8, [R1+0x8] ;  /* 0x0000080001087983 */ /* 0x000ea80000100800 */
[----:B------:R-:W4:Y:S01]  /*aff0*/  LDL R2, [R1] ;  /* 0x0000000001027983 */ /* 0x000f220000100800 */
[----:B------:R-:W-:Y:S01]  /*b000*/  R2UR UR10, R9 ;  /* 0x00000000090a72ca */ /* 0x000fe200000e0000 */
[----:B------:R-:W-:Y:S01]  /*b010*/  UIADD3 UR4, UP0, UR52, 0x370, URZ ;  /* 0x0000037034047890 */ /* 0x000fe2000ff1e03f */
[----:B------:R-:W-:Y:S01]  /*b020*/  PLOP3.LUT P0, PT, PT, PT, PT, 0x80, 0x0 ;  /* 0x000000000000781c */ /* 0x000fe20003f0f070 */
[----:B-1----:R-:W1:Y:S01]  /*b030*/  S2R R3, SR_CgaCtaId ;  /* 0x0000000000037919 */ /* 0x002e620000008800 */
[----:B------:R-:W-:Y:S01]  /*b040*/  VIADD R4, R4, 0x29830 ;  /* 0x0002983004047836 */ /* 0x000fe20000000000 */
[----:B------:R-:W-:Y:S01]  /*b050*/  UIADD3.X UR5, URZ, UR53, URZ, UP0, !UPT ;  /* 0x000000353f057290 */ /* 0x000fe200087fe43f */
[----:B------:R-:W-:Y:S01]  /*b060*/  UMOV UR6, 0x30000 ;  /* 0x0003000000067882 */ /* 0x000fe20000000000 */
[----:B------:R-:W-:Y:S01]  /*b070*/  UMOV UR14, 0x0 ;  /* 0x00000000000e7882 */ /* 0x000fe20000000000 */
[----:B------:R-:W-:Y:S01]  /*b080*/  UMOV UR15, 0x14f00000 ;  /* 0x14f00000000f7882 */ /* 0x000fe20000000000 */
[----:B-1----:R-:W-:-:S05]  /*b090*/  LOP3.LUT R3, R3, 0x1, RZ, 0xc0, !PT ;  /* 0x0000000103037812 */ /* 0x002fca00078ec0ff */
[----:B------:R-:W-:Y:S01]  /*b0a0*/  IMAD R3, R3, 0x1400, RZ ;  /* 0x0000140003037824 */ /* 0x000fe200078e02ff */
[----:B--2---:R-:W-:-:S03]  /*b0b0*/  R2UR UR12, R8 ;  /* 0x00000000080c72ca */ /* 0x004fc600000e0000 */
[----:B----4-:R-:W-:-:S04]  /*b0c0*/  IMAD R2, R2, 0x7800, R3 ;  /* 0x0000780002027824 */ /* 0x010fc800078e0203 */
[----:B------:R-:W-:-:S04]  /*b0d0*/  VIADD R2, R2, UR40 ;  /* 0x0000002802027c36 */ /* 0x000fc80008000000 */
[----:B------:R-:W-:-:S07]  /*b0e0*/  VIADD R3, R2, 0x1a400 ;  /* 0x0001a40002037836 */ /* 0x000fce0000000000 */
.L_x_185:
[----:B------:R-:W-:-:S13]  /*b0f0*/  @P0 ELECT P2, URZ, PT ;  /* 0x00000000003f082f */ /* 0x000fda0003840000 */
[----:B------:R-:W-:Y:S02]  /*b100*/  @P2 R2UR UR13, R0 ;  /* 0x00000000000d22ca */ /* 0x000fe400000e0000 */
[----:B------:R-:W-:Y:S02]  /*b110*/  @P2 R2UR UR11, R5 ;  /* 0x00000000050b22ca */ /* 0x000fe400000e0000 */
[----:B------:R-:W-:Y:S02]  /*b120*/  @P2 R2UR UR9, R4 ;  /* 0x00000000040922ca */ /* 0x000fe400000e0000 */
[----:B------:R-:W-:Y:S02]  /*b130*/  @P2 R2UR UR8, R3 ;  /* 0x00000000030822ca */ /* 0x000fe400000e0000 */
[----:B------:R-:W-:Y:S02]  /*b140*/  @P2 PLOP3.LUT P0, PT, P2, PT, PT, 0x8, 0x0 ;  /* 0x000000000000281c */ /* 0x000fe4000170e170 */
[----:B------:R-:W-:-:S09]  /*b150*/  PLOP3.LUT P2, PT, PT, PT, PT, 0x8, 0x0 ;  /* 0x000000000000781c */ /* 0x000fd20003f4e170 */
[----:B------:R1:W-:Y:S02]  /*b160*/  UTMALDG.4D.MULTICAST [UR8], [UR4], UR6, desc[UR14] ;  /* 0x00000e08040073b4 */ /* 0x0003e40008019806 */
[----:B-1----:R-:W-:Y:S05]  /*b170*/  @P0 BRA.U.ANY `(.L_x_185) ;  /* 0xfffffffd00dc0947 */ /* 0x002fea000393ffff */
[----:B------:R-:W2:Y:S01]  /*b180*/  LDL R8, [R1+0x8] ;  /* 0x0000080001087983 */ /* 0x000ea20000100800 */
[----:B------:R-:W-:Y:S01]  /*b190*/  PLOP3.LUT P0, PT, PT, PT, PT, 0x80, 0x0 ;  /* 0x000000000000781c */ /* 0x000fe20003f0f070 */
[----:B------:R-:W-:Y:S01]  /*b1a0*/  VIADD R3, R2, 0x1cc00 ;  /* 0x0001cc0002037836 */ /* 0x000fe20000000000 */
[----:B------:R-:W-:Y:S01]  /*b1b0*/  UMOV UR6, 0x30000 ;  /* 0x0003000000067882 */ /* 0x000fe20000000000 */
[----:B------:R-:W-:Y:S01]  /*b1c0*/  UMOV UR14, 0x0 ;  /* 0x00000000000e7882 */ /* 0x000fe20000000000 */
[----:B------:R-:W-:Y:S01]  /*b1d0*/  UMOV UR15, 0x14f00000 ;  /* 0x14f00000000f7882 */ /* 0x000fe20000000000 */
[----:B------:R-:W-:Y:S01]  /*b1e0*/  UMOV UR10, 0x40 ;  /* 0x00000040000a7882 */ /* 0x000fe20000000000 */
[----:B--2---:R-:W-:-:S15]  /*b1f0*/  R2UR UR12, R8 ;  /* 0x00000000080c72ca */ /* 0x004fde00000e0000 */
.L_x_186:
        /* <DEDUP_REMOVED lines=17> */
.L_x_187:
        /* <DEDUP_REMOVED lines=8> */
[----:B----4-:R-:W-:Y:S05]  /*b390*/  @P0 BRA.U.ANY `(.L_x_187) ;  /* 0xfffffffd00dc0947 */ /* 0x010fea000393ffff */
.L_x_172:
[----:B------:R-:W-:Y:S05]  /*b3a0*/  BSYNC B0 ;  /* 0x0000000000007941 */ /* 0x000fea0003800000 */
.L_x_171:
[----:B------:R-:W-:-:S05]  /*b3b0*/  IMAD.U32 R2, RZ, RZ, UR43 ;  /* 0x0000002bff027e24 */ /* 0x000fca000f8e00ff */
[----:B------:R-:W-:-:S13]  /*b3c0*/  ISETP.NE.AND P0, PT, R2, 0x3, PT ;  /* 0x000000030200780c */ /* 0x000fda0003f05270 */
[----:B------:R-:W-:Y:S05]  /*b3d0*/  @!P0 BRA `(.L_x_188) ;  /* 0x0000000000048947 */ /* 0x000fea0003800000 */
[----:B------:R-:W-:Y:S01]  /*b3e0*/  BPT.TRAP 0x1 ;  /* 0x000000040000795c */ /* 0x000fe20000300000 */
.L_x_188:
[----:B------:R-:W-:Y:S01]  /*b3f0*/  IMAD.U32 R2, RZ, RZ, UR48 ;  /* 0x00000030ff027e24 */ /* 0x000fe2000f8e00ff */
[----:B------:R-:W-:Y:S01]  /*b400*/  LEA R3, R7, UR40, 0x3 ;  /* 0x0000002807037c11 */ /* 0x000fe2000f8e18ff */
[----:B------:R-:W-:Y:S03]  /*b410*/  BSSY B0, `(.L_x_189) ;  /* 0x0000007000007945 */ /* 0x000fe60003800000 */
[----:B------:R-:W-:Y:S01]  /*b420*/  ISETP.NE.AND P2, PT, R2, 0x3, PT ;  /* 0x000000030200780c */ /* 0x000fe20003f45270 */
[----:B------:R4:W-:Y:S01]  /*b430*/  STL [R1+0x4], R3 ;  /* 0x0000040301007387 */ /* 0x0009e20000100800 */
[----:B------:R-:W-:-:S04]  /*b440*/  LOP3.LUT R2, R6, 0x1, RZ, 0x3c, !PT ;  /* 0x0000000106027812 */ /* 0x000fc800078e3cff */
[----:B------:R-:W-:-:S04]  /*b450*/  SHF.L.U32 R2, R2, 0x1f, RZ ;  /* 0x0000001f02027819 */ /* 0x000fc800000006ff */
[----:B------:R-:W5:Y:S02]  /*b460*/  SYNCS.PHASECHK.TRANS64.TRYWAIT P3, [R3+URZ+0x29870], R2 ;  /* 0x02987002030075a7 */ /* 0x000f64000806017f */
[----:B----45:R-:W-:Y:S05]  /*b470*/  @!P3 BRA `(.L_x_190) ;  /* 0x00000014008cb947 */ /* 0x030fea0003800000 */
.L_x_228:
[----:B------:R-:W-:Y:S05]  /*b480*/  BSYNC B0 ;  /* 0x0000000000007941 */ /* 0x000fea0003800000 */
.L_x_189:
[----:B------:R-:W-:Y:S05]  /*b490*/  @!P2 BRA `(.L_x_191) ;  /* 0x000000000004a947 */ /* 0x000fea0003800000 */
[----:B------:R-:W-:Y:S01]  /*b4a0*/  BPT.TRAP 0x1 ;  /* 0x000000040000795c */ /* 0x000fe20000300000 */
.L_x_191:
[----:B----4-:R-:W4:Y:S01]  /*b4b0*/  LDL R2, [R1+0x4] ;  /* 0x0000040001027983 */ /* 0x010f220000100800 */
[----:B------:R-:W-:-:S04]  /*b4c0*/  SHF.L.U32 R3, R6, 0x1f, RZ ;  /* 0x0000001f06037819 */ /* 0x000fc800000006ff */
[----:B----4-:R4:W5:Y:S02]  /*b4d0*/  SYNCS.PHASECHK.TRANS64.TRYWAIT P3, [R2+URZ+0x29860], R3 ;  /* 0x02986003020075a7 */ /* 0x010964000806017f */
[----:B----4-:R-:W-:Y:S01]  /*b4e0*/  IMAD R2, R7, 0x5000, RZ ;  /* 0x0000500007027824 */ /* 0x010fe200078e02ff */
[----:B-----5:R-:W-:Y:S06]  /*b4f0*/  @!P3 BRA `(.L_x_192) ;  /* 0x000000140084b947 */ /* 0x020fec0003800000 */
.L_x_229:
[----:B----4-:R-:W4:Y:S04]  /*b500*/  LDL R4, [R1+0x28] ;  /* 0x0000280001047983 */ /* 0x010f280000100800 */
[----:B--2---:R-:W2:Y:S04]  /*b510*/  LDL R10, [R1+0x2c] ;  /* 0x00002c00010a7983 */ /* 0x004ea80000100800 */
[----:B------:R-:W5:Y:S01]  /*b520*/  LDL R12, [R1+0x24] ;  /* 0x00002400010c7983 */ /* 0x000f620000100800 */
[----:B------:R-:W-:Y:S05]  /*b530*/  WARPSYNC.ALL ;  /* 0x0000000000007948 */ /* 0x000fea0003800000 */
[----:B----4-:R-:W-:-:S05]  /*b540*/  LOP3.LUT R3, R2, R4, RZ, 0xfc, !PT ;  /* 0x0000000402037212 */ /* 0x010fca00078efcff */
[----:B------:R-:W1:Y:S01]  /*b550*/  LDSM.16.MT88.4 R4, [R3+UR40+0xa400] ;  /* 0x00a400280304783b */ /* 0x000e620008004200 */
[----:B------:R-:W-:Y:S01]  /*b560*/  VIADD R21, R3, UR40 ;  /* 0x0000002803157c36 */ /* 0x000fe20008000000 */
[----:B-----5:R-:W-:-:S03]  /*b570*/  IADD3 R2, R2, UR40, R12 ;  /* 0x0000002802027c10 */ /* 0x020fc6000fffe00c */
[----:B--2---:R-:W-:Y:S01]  /*b580*/  IMAD.IADD R21, R10, 0x1, R21 ;  /* 0x000000010a157824 */ /* 0x004fe200078e0215 */
        /* <DEDUP_REMOVED lines=67> */
.L_x_193:
[----:B-1----:R-:W2:Y:S02]  /*b9c0*/  LDL R2, [R1+0x4] ;  /* 0x0000040001027983 */ /* 0x002ea40000100800 */
[----:B--2---:R1:W-:Y:S01]  /*b9d0*/  SYNCS.ARRIVE.TRANS64.A1T0 RZ, [R2+URZ+0x29850], RZ ;  /* 0x029850ff02ff79a7 */ /* 0x0043e2000810003f */
[----:B------:R-:W-:Y:S06]  /*b9e0*/  BAR.SYNC.DEFER_BLOCKING 0x2, 0x80 ;  /* 0x0082000000007b1d */ /* 0x000fec0000010000 */
[----:B------:R-:W-:Y:S05]  /*b9f0*/  @!P0 BRA `(.L_x_194) ;  /* 0x0000000000048947 */ /* 0x000fea0003800000 */
[----:B------:R-:W-:Y:S01]  /*ba00*/  BPT.TRAP 0x1 ;  /* 0x000000040000795c */ /* 0x000fe20000300000 */
.L_x_194:
[----:B------:R-:W2:Y:S04]  /*ba10*/  LDL R4, [R1+0x1c] ;  /* 0x00001c0001047983 */ /* 0x000ea80000100800 */
[----:B------:R-:W4:Y:S01]  /*ba20*/  LDL R3, [R1+0x20] ;  /* 0x0000200001037983 */ /* 0x000f220000100800 */
[----:B--2---:R-:W-:-:S13]  /*ba30*/  ISETP.NE.AND P0, PT, R4, RZ, PT ;  /* 0x000000ff0400720c */ /* 0x004fda0003f05270 */
[----:B-1----:R-:W-:-:S05]  /*ba40*/  @P0 VIADD R2, R2, 0x29880 ;  /* 0x0002988002020836 */ /* 0x002fca0000000000 */
[----:B----4-:R-:W-:-:S04]  /*ba50*/  @P0 PRMT R2, R3, 0x654, R2 ;  /* 0x0000065403020816 */ /* 0x010fc80000000002 */
[----:B------:R1:W-:Y:S01]  /*ba60*/  @P0 SYNCS.ARRIVE.TRANS64.RED.A1T0 RZ, [R2+URZ], RZ ;  /* 0x000000ff02ff09a7 */ /* 0x0003e2000810043f */
[----:B------:R-:W-:Y:S02]  /*ba70*/  BPT.TRAP 0x1 ;  /* 0x000000040000795c */ /* 0x000fe40000300000 */
[----:B------:R2:W5:Y:S01]  /*ba80*/  LDL R6, [R1+0xc] ;  /* 0x00000c0001067983 */ /* 0x0005620000100800 */
[C---:B------:R-:W-:Y:S01]  /*ba90*/  ISETP.GT.AND P0, PT, R20.reuse, RZ, PT ;  /* 0x000000ff1400720c */ /* 0x040fe20003f04270 */
[----:B------:R-:W-:Y:S02]  /*baa0*/  VIADD R20, R20, 0xffffffff ;  /* 0xffffffff14147836 */ /* 0x000fe40000000000 */
[----:B------:R2:W5:Y:S10]  /*bab0*/  LDL R7, [R1] ;  /* 0x0000000001077983 */ /* 0x0005740000100800 */
[----:B--2---:R-:W-:Y:S05]  /*bac0*/  @P0 BRA `(.L_x_195) ;  /* 0xffffffec00b00947 */ /* 0x004fea000383ffff */
.L_x_170:
[----:B------:R-:W-:-:S05]  /*bad0*/  IMAD.U32 R0, RZ, RZ, UR43 ;  /* 0x0000002bff007e24 */ /* 0x000fca000f8e00ff */
[----:B------:R-:W-:-:S13]  /*bae0*/  ISETP.NE.AND P0, PT, R0, 0x3, PT ;  /* 0x000000030000780c */ /* 0x000fda0003f05270 */
[----:B------:R-:W-:Y:S05]  /*baf0*/  @!P0 BRA `(.L_x_196) ;  /* 0x0000000000048947 */ /* 0x000fea0003800000 */
[----:B----4-:R-:W-:Y:S01]  /*bb00*/  BPT.TRAP 0x1 ;  /* 0x000000040000795c */ /* 0x010fe20000300000 */
.L_x_196:
[----:B-12---:R-:W2:Y:S04]  /*bb10*/  LDL R2, [R1+0xc] ;  /* 0x00000c0001027983 */ /* 0x006ea80000100800 */
[----:B------:R-:W3:Y:S01]  /*bb20*/  LDL R0, [R1] ;  /* 0x0000000001007983 */ /* 0x000ee20000100800 */
[----:B------:R-:W-:Y:S01]  /*bb30*/  BSSY B0, `(.L_x_197) ;  /* 0x0000008000007945 */ /* 0x000fe20003800000 */
[----:B--2---:R-:W-:-:S04]  /*bb40*/  LOP3.LUT R3, R2, 0x1, RZ, 0x3c, !PT ;  /* 0x0000000102037812 */ /* 0x004fc800078e3cff */
[----:B------:R-:W-:Y:S02]  /*bb50*/  SHF.L.U32 R3, R3, 0x1f, RZ ;  /* 0x0000001f03037819 */ /* 0x000fe400000006ff */
[----:B---3--:R-:W-:-:S04]  /*bb60*/  LEA R20, R0, UR40, 0x3 ;  /* 0x0000002800147c11 */ /* 0x008fc8000f8e18ff */
[----:B------:R-:W1:Y:S01]  /*bb70*/  SYNCS.PHASECHK.TRANS64.TRYWAIT P2, [R20+URZ+0x29870], R3 ;  /* 0x02987003140075a7 */ /* 0x000e62000804017f */
[----:B------:R-:W-:-:S05]  /*bb80*/  IMAD.U32 R0, RZ, RZ, UR48 ;  /* 0x00000030ff007e24 */ /* 0x000fca000f8e00ff */
[----:B------:R-:W-:Y:S01]  /*bb90*/  ISETP.NE.AND P1, PT, R0, 0x3, PT ;  /* 0x000000030000780c */ /* 0x000fe20003f25270 */
[----:B-1----:R-:W-:-:S12]  /*bba0*/  @!P2 BRA `(.L_x_198) ;  /* 0x0000000c00f0a947 */ /* 0x002fd80003800000 */
.L_x_230:
[----:B----4-:R-:W-:Y:S05]  /*bbb0*/  BSYNC B0 ;  /* 0x0000000000007941 */ /* 0x010fea0003800000 */
.L_x_197:
[----:B------:R-:W-:Y:S05]  /*bbc0*/  @!P1 BRA `(.L_x_199) ;  /* 0x0000000000049947 */ /* 0x000fea0003800000 */
[----:B------:R-:W-:Y:S01]  /*bbd0*/  BPT.TRAP 0x1 ;  /* 0x000000040000795c */ /* 0x000fe20000300000 */
.L_x_199:
[----:B------:R-:W1:Y:S02]  /*bbe0*/  LDL R0, [R1+0xc] ;  /* 0x00000c0001007983 */ /* 0x000e640000100800 */
[----:B-1----:R-:W-:-:S04]  /*bbf0*/  SHF.L.U32 R3, R0, 0x1f, RZ ;  /* 0x0000001f00037819 */ /* 0x002fc800000006ff */
[----:B------:R-:W1:Y:S02]  /*bc00*/  SYNCS.PHASECHK.TRANS64.TRYWAIT P2, [R20+URZ+0x29860], R3 ;  /* 0x02986003140075a7 */ /* 0x000e64000804017f */
[----:B-1----:R-:W-:Y:S05]  /*bc10*/  @!P2 BRA `(.L_x_200) ;  /* 0x0000000c00e8a947 */ /* 0x002fea0003800000 */
.L_x_231:
[----:B------:R-:W2:Y:S04]  /*bc20*/  LDL R0, [R1] ;  /* 0x0000000001007983 */ /* 0x000ea80000100800 */
[----:B------:R-:W3:Y:S04]  /*bc30*/  LDL R2, [R1+0x28] ;  /* 0x0000280001027983 */ /* 0x000ee80000100800 */
[----:B------:R-:W4:Y:S04]  /*bc40*/  LDL R10, [R1+0x2c] ;  /* 0x00002c00010a7983 */ /* 0x000f280000100800 */
[----:B------:R-:W4:Y:S01]  /*bc50*/  LDL R12, [R1+0x24] ;  /* 0x00002400010c7983 */ /* 0x000f220000100800 */
[----:B------:R-:W-:Y:S05]  /*bc60*/  WARPSYNC.ALL ;  /* 0x0000000000007948 */ /* 0x000fea0003800000 */
[----:B--2---:R-:W-:-:S05]  /*bc70*/  IMAD R0, R0, 0x5000, RZ ;  /* 0x0000500000007824 */ /* 0x004fca00078e02ff */
[----:B---3--:R-:W-:-:S05]  /*bc80*/  LOP3.LUT R2, R0, R2, RZ, 0xfc, !PT ;  /* 0x0000000200027212 */ /* 0x008fca00078efcff */
[----:B-----5:R-:W2:Y:S01]  /*bc90*/  LDSM.16.MT88.4 R4, [R2+UR40+0xa400] ;  /* 0x00a400280204783b */ /* 0x020ea20008004200 */
[----:B-1----:R-:W-:Y:S01]  /*bca0*/  VIADD R3, R2, UR40 ;  /* 0x0000002802037c36 */ /* 0x002fe20008000000 */
[----:B----4-:R-:W-:-:S03]  /*bcb0*/  IADD3 R0, R0, UR40, R12 ;  /* 0x0000002800007c10 */ /* 0x010fc6000fffe00c */
[----:B------:R-:W-:Y:S01]  /*bcc0*/  IMAD.IADD R3, R10, 0x1, R3 ;  /* 0x000000010a037824 */ /* 0x000fe200078e0203 */
[C-C-:B--2---:R-:W-:Y:S02]  /*bcd0*/  PRMT R8, R4.reuse, 0x6420, R5.reuse ;  /* 0x0000642004087816 */ /* 0x144fe40000000005 */
        /* <DEDUP_REMOVED lines=66> */
.L_x_201:
[----:B-1----:R1:W-:Y:S01]  /*c100*/  SYNCS.ARRIVE.TRANS64.A1T0 RZ, [R20+URZ+0x29850], RZ ;  /* 0x029850ff14ff79a7 */ /* 0x0023e2000810003f */
[----:B------:R-:W-:Y:S06]  /*c110*/  BAR.SYNC.DEFER_BLOCKING 0x2, 0x80 ;  /* 0x0082000000007b1d */ /* 0x000fec0000010000 */
[----:B------:R-:W-:Y:S05]  /*c120*/  @!P0 BRA `(.L_x_202) ;  /* 0x0000000000048947 */ /* 0x000fea0003800000 */
[----:B------:R-:W-:Y:S01]  /*c130*/  BPT.TRAP 0x1 ;  /* 0x000000040000795c */ /* 0x000fe20000300000 */
.L_x_202:
[----:B------:R-:W3:Y:S04]  /*c140*/  LDL R2, [R1+0x1c] ;  /* 0x00001c0001027983 */ /* 0x000ee80000100800 */
[----:B--2---:R-:W2:Y:S01]  /*c150*/  LDL R0, [R1+0x20] ;  /* 0x0000200001007983 */ /* 0x004ea20000100800 */
[----:B---3--:R-:W-:-:S13]  /*c160*/  ISETP.NE.AND P0, PT, R2, RZ, PT ;  /* 0x000000ff0200720c */ /* 0x008fda0003f05270 */
[----:B-1----:R-:W-:-:S05]  /*c170*/  @P0 VIADD R20, R20, 0x29880 ;  /* 0x0002988014140836 */ /* 0x002fca0000000000 */
[----:B--2---:R-:W-:-:S04]  /*c180*/  @P0 PRMT R20, R0, 0x654, R20 ;  /* 0x0000065400140816 */ /* 0x004fc80000000014 */
[----:B------:R1:W-:Y:S01]  /*c190*/  @P0 SYNCS.ARRIVE.TRANS64.RED.A1T0 RZ, [R20+URZ], RZ ;  /* 0x000000ff14ff09a7 */ /* 0x0003e2000810043f */
[----:B------:R-:W-:Y:S02]  /*c1a0*/  BPT.TRAP 0x1 ;  /* 0x000000040000795c */ /* 0x000fe40000300000 */
[----:B------:R-:W2:Y:S01]  /*c1b0*/  LDL.LU R0, [R1] ;  /* 0x0000000001007983 */ /* 0x000ea20000300800 */
[----:B------:R-:W3:Y:S03]  /*c1c0*/  LDC R2, c[0x0][0xda4] ;  /* 0x00036900ff027b82 */ /* 0x000ee60000000800 */
[----:B------:R-:W4:Y:S01]  /*c1d0*/  LDL.LU R3, [R1+0xc] ;  /* 0x00000c0001037983 */ /* 0x000f220000300800 */
[----:B------:R-:W-:Y:S02]  /*c1e0*/  UIADD3 UR49, UR44, UR49, URZ ;  /* 0x000000312c317290 */ /* 0x000fe4000fffe03f */
[----:B------:R-:W-:-:S04]  /*c1f0*/  UIADD3 UR47, UR47, 0x1, URZ ;  /* 0x000000012f2f7890 */ /* 0x000fc8000fffe03f */
[----:B---3--:R-:W-:Y:S01]  /*c200*/  ISETP.LE.AND P1, PT, R2, UR49, PT ;  /* 0x0000003102007c0c */ /* 0x008fe2000bf23270 */
[----:B--2---:R-:W-:-:S05]  /*c210*/  VIADD R0, R0, 0x1 ;  /* 0x0000000100007836 */ /* 0x004fca0000000000 */
        /* <DEDUP_REMOVED lines=8> */
.L_x_153:
[----:B--2---:R-:W2:Y:S01]  /*c2a0*/  S2R R3, SR_CgaCtaId ;  /* 0x0000000000037919 */ /* 0x004ea20000008800 */
[----:B------:R-:W-:-:S04]  /*c2b0*/  MOV R0, 0x400 ;  /* 0x0000040000007802 */ /* 0x000fc80000000f00 */
[----:B--2---:R-:W-:Y:S01]  /*c2c0*/  LEA R9, R3, R0, 0x18 ;  /* 0x0000000003097211 */ /* 0x004fe200078ec0ff */
[----:B------:R-:W-:-:S05]  /*c2d0*/  IMAD.U32 R0, RZ, RZ, UR47 ;  /* 0x0000002fff007e24 */ /* 0x000fca000f8e00ff */
[----:B------:R-:W-:-:S04]  /*c2e0*/  SHF.L.U32 R0, R0, 0x1f, RZ ;  /* 0x0000001f00007819 */ /* 0x000fc800000006ff */
[----:B------:R-:W2:Y:S02]  /*c2f0*/  SYNCS.PHASECHK.TRANS64.TRYWAIT P0, [R9+URZ+0x29820], R0 ;  /* 0x02982000090075a7 */ /* 0x000ea4000800017f */
[----:B--2---:R-:W-:Y:S05]  /*c300*/  @!P0 BRA `(.L_x_204) ;  /* 0x0000000800408947 */ /* 0x004fea0003800000 */
.L_x_232:
[----:B------:R-:W3:Y:S02]  /*c310*/  S2R R2, SR_TID.X ;  /* 0x0000000000027919 */ /* 0x000ee40000002100 */
[----:B---3--:R-:W-:-:S04]  /*c320*/  SHF.R.U32.HI R2, RZ, 0x5, R2 ;  /* 0x00000005ff027819 */ /* 0x008fc80000011602 */
[----:B------:R-:W-:-:S05]  /*c330*/  LOP3.LUT R2, R2, 0x3, RZ, 0xc0, !PT ;  /* 0x0000000302027812 */ /* 0x000fca00078ec0ff */
[----:B--2---:R-:W2:Y:S02]  /*c340*/  SHFL.IDX PT, R0, R2, RZ, 0x1f ;  /* 0x00001fff02007589 */ /* 0x004ea400000e0000 */
[----:B--2---:R-:W-:-:S13]  /*c350*/  ISETP.NE.AND P0, PT, R0, RZ, PT ;  /* 0x000000ff0000720c */ /* 0x004fda0003f05270 */
        /* <DEDUP_REMOVED lines=9> */
.L_x_207:
[----:B------:R-:W2:Y:S04]  /*c3f0*/  LDL R2, [R1] ;  /* 0x0000000001027983 */ /* 0x000ea80000100800 */
[----:B------:R-:W3:Y:S01]  /*c400*/  LDL.LU R6, [R1+0xc] ;  /* 0x00000c0001067983 */ /* 0x000ee20000300800 */
[----:B------:R-:W-:-:S04]  /*c410*/  VIADD R0, R9, 0x29840 ;  /* 0x0002984009007836 */ /* 0x000fc80000000000 */
[C---:B--2---:R-:W-:Y:S02]  /*c420*/  IMAD R5, R2.reuse, 0x8, R0 ;  /* 0x0000000802057824 */ /* 0x044fe400078e0200 */
[----:B------:R-:W-:Y:S01]  /*c430*/  VIADD R2, R2, 0x1 ;  /* 0x0000000102027836 */ /* 0x000fe20000000000 */
[----:B---3--:R-:W-:-:S04]  /*c440*/  SHF.L.U32 R4, R6, 0x1f, RZ ;  /* 0x0000001f06047819 */ /* 0x008fc800000006ff */
[----:B------:R-:W-:Y:S01]  /*c450*/  ISETP.NE.AND P2, PT, R2, 0x2, PT ;  /* 0x000000020200780c */ /* 0x000fe20003f45270 */
[----:B------:R-:W2:Y:S03]  /*c460*/  SYNCS.PHASECHK.TRANS64.TRYWAIT P1, [R5+URZ], R4 ;  /* 0x00000004050075a7 */ /* 0x000ea6000802017f */
[----:B------:R-:W-:-:S04]  /*c470*/  SEL R3, RZ, 0x1, P2 ;  /* 0x00000001ff037807 */ /* 0x000fc80001000000 */
[----:B------:R-:W-:Y:S02]  /*c480*/  LOP3.LUT R6, R6, R3, RZ, 0x3c, !PT ;  /* 0x0000000306067212 */ /* 0x000fe400078e3cff */
[----:B------:R-:W-:-:S05]  /*c490*/  SEL R3, R2, RZ, P2 ;  /* 0x000000ff02037207 */ /* 0x000fca0001000000 */
[----:B------:R-:W-:Y:S01]  /*c4a0*/  IMAD R7, R3, 0x8, R0 ;  /* 0x0000000803077824 */ /* 0x000fe200078e0200 */
[----:B------:R-:W-:Y:S01]  /*c4b0*/  SHF.L.U32 R0, R6, 0x1f, RZ ;  /* 0x0000001f06007819 */ /* 0x000fe200000006ff */
[----:B--2---:R-:W-:Y:S06]  /*c4c0*/  @!P1 BRA `(.L_x_208) ;  /* 0x0000000400e49947 */ /* 0x004fec0003800000 */
.L_x_233:
[----:B------:R-:W3:Y:S02]  /*c4d0*/  SYNCS.PHASECHK.TRANS64.TRYWAIT P1, [R7+URZ], R0 ;  /* 0x00000000070075a7 */ /* 0x000ee4000802017f */
[----:B---3--:R-:W-:Y:S05]  /*c4e0*/  @!P1 BRA `(.L_x_209) ;  /* 0x0000000400f09947 */ /* 0x008fea0003800000 */
.L_x_234:
[----:B------:R-:W-:Y:S05]  /*c4f0*/  @!P0 BRA `(.L_x_210) ;  /* 0x0000000000048947 */ /* 0x000fea0003800000 */
[----:B------:R-:W-:Y:S01]  /*c500*/  BPT.TRAP 0x1 ;  /* 0x000000040000795c */ /* 0x000fe20000300000 */
.L_x_210:
[----:B------:R-:W2:Y:S02]  /*c510*/  LDL.LU R2, [R1] ;  /* 0x0000000001027983 */ /* 0x000ea40000300800 */
[----:B--2---:R-:W-:-:S04]  /*c520*/  IMAD R5, R2, 0x8, R9 ;  /* 0x0000000802057824 */ /* 0x004fc800078e0209 */
[----:B------:R-:W2:Y:S02]  /*c530*/  SYNCS.PHASECHK.TRANS64.TRYWAIT P1, [R5+URZ+0x29860], R4 ;  /* 0x02986004050075a7 */ /* 0x000ea4000802017f */
[----:B--2---:R-:W-:Y:S05]  /*c540*/  @!P1 BRA `(.L_x_211) ;  /* 0x0000000400ec9947 */ /* 0x004fea0003800000 */
.L_x_235:
[----:B------:R-:W-:Y:S05]  /*c550*/  @!P0 BRA `(.L_x_212) ;  /* 0x0000000000048947 */ /* 0x000fea0003800000 */
[----:B------:R-:W-:Y:S01]  /*c560*/  BPT.TRAP 0x1 ;  /* 0x000000040000795c */ /* 0x000fe20000300000 */
.L_x_212:
[----:B------:R-:W-:-:S04]  /*c570*/  IMAD R3, R3, 0x8, R9 ;  /* 0x0000000803037824 */ /* 0x000fc800078e0209 */
[----:B------:R-:W4:Y:S02]  /*c580*/  SYNCS.PHASECHK.TRANS64.TRYWAIT P1, [R3+URZ+0x29860], R0 ;  /* 0x02986000030075a7 */ /* 0x000f24000802017f */
[----:B----4-:R-:W-:Y:S05]  /*c590*/  @!P1 BRA `(.L_x_213) ;  /* 0x0000000400ec9947 */ /* 0x010fea0003800000 */
.L_x_236:
[----:B------:R-:W-:Y:S05]  /*c5a0*/  @!P0 BRA `(.L_x_214) ;  /* 0x0000000000048947 */ /* 0x000fea0003800000 */
[----:B------:R-:W-:Y:S01]  /*c5b0*/  BPT.TRAP 0x1 ;  /* 0x000000040000795c */ /* 0x000fe20000300000 */
.L_x_214:
[----:B------:R-:W5:Y:S02]  /*c5c0*/  SYNCS.PHASECHK.TRANS64.TRYWAIT P0, [R5+URZ+0x29880], R4 ;  /* 0x02988004050075a7 */ /* 0x000f64000800017f */
[----:B-----5:R-:W-:Y:S05]  /*c5d0*/  @!P0 BRA `(.L_x_215) ;  /* 0x0000000400f08947 */ /* 0x020fea0003800000 */
.L_x_216:
[----:B------:R1:W1:Y:S02]  /*c5e0*/  SYNCS.PHASECHK.TRANS64.TRYWAIT P0, [R3+URZ+0x29880], R0 ;  /* 0x02988000030075a7 */ /* 0x000264000800017f */
[----:B-1----:R-:W-:Y:S05]  /*c5f0*/  @!P0 NANOSLEEP.SYNCS 0x989680 ;  /* 0x009896800000895d */ /* 0x002fea0003900000 */
[----:B------:R-:W1:Y:S02]  /*c600*/  @!P0 SYNCS.PHASECHK.TRANS64 P0, [R3+URZ+0x29880], R0 ;  /* 0x02988000030085a7 */ /* 0x000e64000800007f */
[----:B-1----:R-:W-:Y:S05]  /*c610*/  @!P0 BRA `(.L_x_216) ;  /* 0xfffffffc00f08947 */ /* 0x002fea000383ffff */
.L_x_206:
[----:B------:R-:W-:Y:S05]  /*c620*/  BSYNC B0 ;  /* 0x0000000000007941 */ /* 0x000fea0003800000 */
.L_x_205:
[----:B------:R-:W-:Y:S05]  /*c630*/  EXIT ;  /* 0x000000000000794d */ /* 0x000fea0003800000 */
.L_x_127:
[----:B-1----:R-:W-:-:S04]  /*c640*/  IMAD.U32 R3, RZ, RZ, UR38 ;  /* 0x00000026ff037e24 */ /* 0x002fc8000f8e00ff */
[----:B------:R1:W2:Y:S03]  /*c650*/  SYNCS.PHASECHK.TRANS64.TRYWAIT P1, [R3+URZ+0x29800], R0 ;  /* 0x02980000030075a7 */ /* 0x0002a6000802017f */
[----:B--2---:R-:W-:Y:S05]  /*c660*/  @!P1 NANOSLEEP.SYNCS 0x989680 ;  /* 0x009896800000995d */ /* 0x004fea0003900000 */
[----:B------:R-:W2:Y:S02]  /*c670*/  @!P1 SYNCS.PHASECHK.TRANS64 P1, [R3+URZ+0x29800], R0 ;  /* 0x02980000030095a7 */ /* 0x000ea4000802007f */
[----:B--2---:R-:W-:Y:S05]  /*c680*/  @!P1 BRA `(.L_x_127) ;  /* 0xfffffffc00ec9947 */ /* 0x004fea000383ffff */
[----:B------:R-:W-:Y:S05]  /*c690*/  BRA `(.L_x_217) ;  /* 0xffffff5000f87947 */ /* 0x000fea000383ffff */
.L_x_131:
[----:B--2---:R2:W3:Y:S02]  /*c6a0*/  SYNCS.PHASECHK.TRANS64.TRYWAIT P1, [R4+URZ+0x29830], R3 ;  /* 0x02983003040075a7 */ /* 0x0044e4000802017f */
[----:B---3--:R-:W-:Y:S05]  /*c6b0*/  @!P1 NANOSLEEP.SYNCS 0x989680 ;  /* 0x009896800000995d */ /* 0x008fea0003900000 */
[----:B------:R-:W3:Y:S02]  /*c6c0*/  @!P1 SYNCS.PHASECHK.TRANS64 P1, [R4+URZ+0x29830], R3 ;  /* 0x02983003040095a7 */ /* 0x000ee4000802007f */
[----:B---3--:R-:W-:Y:S05]  /*c6d0*/  @!P1 BRA `(.L_x_131) ;  /* 0xfffffffc00f09947 */ /* 0x008fea000383ffff */
[----:B------:R-:W-:Y:S05]  /*c6e0*/  BRA `(.L_x_130) ;  /* 0xffffff5400147947 */ /* 0x000fea000383ffff */
.L_x_137:
[----:B--2---:R-:W-:-:S04]  /*c6f0*/  IMAD.U32 R3, RZ, RZ, UR6 ;  /* 0x00000006ff037e24 */ /* 0x004fc8000f8e00ff */
[----:B------:R2:W3:Y:S03]  /*c700*/  SYNCS.PHASECHK.TRANS64.TRYWAIT P1, [R3+URZ+0x29830], R0 ;  /* 0x02983000030075a7 */ /* 0x0004e6000802017f */
[----:B---3--:R-:W-:Y:S05]  /*c710*/  @!P1 NANOSLEEP.SYNCS 0x989680 ;  /* 0x009896800000995d */ /* 0x008fea0003900000 */
[----:B------:R-:W3:Y:S02]  /*c720*/  @!P1 SYNCS.PHASECHK.TRANS64 P1, [R3+URZ+0x29830], R0 ;  /* 0x02983000030095a7 */ /* 0x000ee4000802007f */
[----:B---3--:R-:W-:Y:S05]  /*c730*/  @!P1 BRA `(.L_x_137) ;  /* 0xfffffffc00ec9947 */ /* 0x008fea000383ffff */
[----:B------:R-:W-:Y:S05]  /*c740*/  BRA `(.L_x_134) ;  /* 0xffffff84001c7947 */ /* 0x000fea000383ffff */
.L_x_141:
[----:B--2---:R-:W-:-:S04]  /*c750*/  IMAD.U32 R3, RZ, RZ, UR6 ;  /* 0x00000006ff037e24 */ /* 0x004fc8000f8e00ff */
[----:B------:R2:W3:Y:S03]  /*c760*/  SYNCS.PHASECHK.TRANS64.TRYWAIT P1, [R3+URZ+0x29850], R0 ;  /* 0x02985000030075a7 */ /* 0x0004e6000802017f */
[----:B---3--:R-:W-:Y:S05]  /*c770*/  @!P1 NANOSLEEP.SYNCS 0x989680 ;  /* 0x009896800000995d */ /* 0x008fea0003900000 */
[----:B------:R-:W3:Y:S02]  /*c780*/  @!P1 SYNCS.PHASECHK.TRANS64 P1, [R3+URZ+0x29850], R0 ;  /* 0x02985000030095a7 */ /* 0x000ee4000802007f */
[----:B---3--:R-:W-:Y:S05]  /*c790*/  @!P1 BRA `(.L_x_141) ;  /* 0xfffffffc00ec9947 */ /* 0x008fea000383ffff */
[----:B------:R-:W-:Y:S05]  /*c7a0*/  BRA `(.L_x_138) ;  /* 0xffffff90001c7947 */ /* 0x000fea000383ffff */
.L_x_148:
[----:B--2---:R-:W-:-:S04]  /*c7b0*/  IMAD.U32 R7, RZ, RZ, UR8 ;  /* 0x00000008ff077e24 */ /* 0x004fc8000f8e00ff */
[----:B------:R2:W3:Y:S03]  /*c7c0*/  SYNCS.PHASECHK.TRANS64.TRYWAIT P1, [R7+URZ+0x29850], R6 ;  /* 0x02985006070075a7 */ /* 0x0004e6000802017f */
[----:B---3--:R-:W-:Y:S05]  /*c7d0*/  @!P1 NANOSLEEP.SYNCS 0x989680 ;  /* 0x009896800000995d */ /* 0x008fea0003900000 */
[----:B------:R-:W3:Y:S02]  /*c7e0*/  @!P1 SYNCS.PHASECHK.TRANS64 P1, [R7+URZ+0x29850], R6 ;  /* 0x02985006070095a7 */ /* 0x000ee4000802007f */
[----:B---3--:R-:W-:Y:S05]  /*c7f0*/  @!P1 BRA `(.L_x_148) ;  /* 0xfffffffc00ec9947 */ /* 0x008fea000383ffff */
[----:B------:R-:W-:Y:S05]  /*c800*/  BRA `(.L_x_147) ;  /* 0xffffffac00f47947 */ /* 0x000fea000383ffff */
.L_x_158:
[----:B------:R-:W-:Y:S02]  /*c810*/  IMAD.MOV.U32 R13, RZ, RZ, R8 ;  /* 0x000000ffff0d7224 */ /* 0x000fe400078e0008 */
[----:B------:R-:W-:Y:S02]  /*c820*/  IMAD.MOV.U32 R12, RZ, RZ, RZ ;  /* 0x000000ffff0c7224 */ /* 0x000fe400078e00ff */
[----:B------:R-:W-:Y:S02]  /*c830*/  IMAD.MOV.U32 R11, RZ, RZ, 0x1f ;  /* 0x0000001fff0b7424 */ /* 0x000fe400078e00ff */
[----:B------:R-:W-:-:S07]  /*c840*/  IMAD.MOV.U32 R15, RZ, RZ, -0x1 ;  /* 0xffffffffff0f7424 */ /* 0x000fce00078e00ff */
[----:B----4-:R-:W-:Y:S05]  /*c850*/  WARPSYNC.COLLECTIVE R15, `(.L_x_218) ;  /* 0x000000000f087348 */ /* 0x010fea0003c00000 */
[----:B------:R1:W2:Y:S02]  /*c860*/  SHFL.IDX P6, R14, R13, R12, R11 ;  /* 0x0000000c0d0e7389 */ /* 0x0002a400000c000b */
[----:B-12-4-:R-:W-:Y:S01]  /*c870*/  ENDCOLLECTIVE ;  /* 0x000000000000791b */ /* 0x016fe20003800000 */
.L_x_218:
[----:B------:R-:W-:Y:S05]  /*c880*/  BRA `(.L_x_219) ;  /* 0xffffffd400bc7947 */ /* 0x000fea000383ffff */
.L_x_160:
[----:B------:R-:W-:Y:S01]  /*c890*/  BSSY B0, `(.L_x_220) ;  /* 0x0000006000007945 */ /* 0x000fe20003800000 */
[----:B------:R-:W-:-:S07]  /*c8a0*/  IMAD.MOV.U32 R15, RZ, RZ, -0x1 ;  /* 0xffffffffff0f7424 */ /* 0x000fce00078e00ff */
[----:B----4-:R-:W-:Y:S05]  /*c8b0*/  WARPSYNC.COLLECTIVE R15, `(.L_x_221) ;  /* 0x000000000f0c7348 */ /* 0x010fea0003c00000 */
[----:B------:R-:W-:Y:S02]  /*c8c0*/  ELECT P6, UR62, PT ;  /* 0x00000000003e782f */ /* 0x000fe400038c0000 */
[----:B------:R-:W-:Y:S01]  /*c8d0*/  MOV R14, UR62 ;  /* 0x0000003e000e7c02 */ /* 0x000fe20008000f00 */
[----:B----4-:R-:W-:Y:S10]  /*c8e0*/  ENDCOLLECTIVE ;  /* 0x000000000000791b */ /* 0x010ff40003800000 */
.L_x_221:
[----:B------:R-:W-:Y:S05]  /*c8f0*/  BSYNC B0 ;  /* 0x0000000000007941 */ /* 0x000fea0003800000 */
.L_x_220:
[----:B------:R-:W-:Y:S05]  /*c900*/  BRA `(.L_x_222) ;  /* 0xffffffd400bc7947 */ /* 0x000fea000383ffff */
.L_x_163:
[----:B-1----:R1:W2:Y:S02]  /*c910*/  SYNCS.PHASECHK.TRANS64.TRYWAIT P0, [R2+URZ+0x29880], R3 ;  /* 0x02988003020075a7 */ /* 0x0022a4000800017f */
[----:B--2---:R-:W-:Y:S05]  /*c920*/  @!P0 NANOSLEEP.SYNCS 0x989680 ;  /* 0x009896800000895d */ /* 0x004fea0003900000 */
[----:B------:R-:W2:Y:S02]  /*c930*/  @!P0 SYNCS.PHASECHK.TRANS64 P0, [R2+URZ+0x29880], R3 ;  /* 0x02988003020085a7 */ /* 0x000ea4000800007f */
[----:B--2---:R-:W-:Y:S05]  /*c940*/  @!P0 BRA `(.L_x_163) ;  /* 0xfffffffc00f08947 */ /* 0x004fea000383ffff */
[----:B------:R-:W-:Y:S05]  /*c950*/  BRA `(.L_x_223) ;  /* 0xffffffd8000c7947 */ /* 0x000fea000383ffff */
.L_x_166:
[----:B-1----:R1:W2:Y:S02]  /*c960*/  SYNCS.PHASECHK.TRANS64.TRYWAIT P0, [R2+URZ+0x29840], R3 ;  /* 0x02984003020075a7 */ /* 0x0022a4000800017f */
[----:B--2---:R-:W-:Y:S05]  /*c970*/  @!P0 NANOSLEEP.SYNCS 0x989680 ;  /* 0x009896800000895d */ /* 0x004fea0003900000 */
[----:B------:R-:W2:Y:S02]  /*c980*/  @!P0 SYNCS.PHASECHK.TRANS64 P0, [R2+URZ+0x29840], R3 ;  /* 0x02984003020085a7 */ /* 0x000ea4000800007f */
[----:B--2---:R-:W-:Y:S05]  /*c990*/  @!P0 BRA `(.L_x_166) ;  /* 0xfffffffc00f08947 */ /* 0x004fea000383ffff */
[----:B------:R-:W-:Y:S05]  /*c9a0*/  BRA `(.L_x_224) ;  /* 0xffffffd800987947 */ /* 0x000fea000383ffff */
.L_x_169:
[----:B--2---:R-:W-:-:S04]  /*c9b0*/  IMAD.U32 R3, RZ, RZ, UR40 ;  /* 0x00000028ff037e24 */ /* 0x004fc8000f8e00ff */
[----:B------:R2:W3:Y:S03]  /*c9c0*/  SYNCS.PHASECHK.TRANS64.TRYWAIT P0, [R3+URZ+0x29820], R2 ;  /* 0x02982002030075a7 */ /* 0x0004e6000800017f */
[----:B---3--:R-:W-:Y:S05]  /*c9d0*/  @!P0 NANOSLEEP.SYNCS 0x989680 ;  /* 0x009896800000895d */ /* 0x008fea0003900000 */
[----:B------:R-:W3:Y:S02]  /*c9e0*/  @!P0 SYNCS.PHASECHK.TRANS64 P0, [R3+URZ+0x29820], R2 ;  /* 0x02982002030085a7 */ /* 0x000ee4000800007f */
[----:B---3--:R-:W-:Y:S05]  /*c9f0*/  @!P0 BRA `(.L_x_169) ;  /* 0xfffffffc00ec8947 */ /* 0x008fea000383ffff */
[----:B------:R-:W-:Y:S05]  /*ca00*/  BRA `(.L_x_225) ;  /* 0xffffffdc00c47947 */ /* 0x000fea000383ffff */
.L_x_175:
[----:B-1----:R1:W4:Y:S02]  /*ca10*/  SYNCS.PHASECHK.TRANS64.TRYWAIT P0, [R4+URZ+0x29880], R3 ;  /* 0x02988003040075a7 */ /* 0x002324000800017f */
[----:B----4-:R-:W-:Y:S05]  /*ca20*/  @!P0 NANOSLEEP.SYNCS 0x989680 ;  /* 0x009896800000895d */ /* 0x010fea0003900000 */
[----:B------:R-:W4:Y:S02]  /*ca30*/  @!P0 SYNCS.PHASECHK.TRANS64 P0, [R4+URZ+0x29880], R3 ;  /* 0x02988003040085a7 */ /* 0x000f24000800007f */
[----:B----4-:R-:W-:Y:S05]  /*ca40*/  @!P0 BRA `(.L_x_175) ;  /* 0xfffffffc00f08947 */ /* 0x010fea000383ffff */
[----:B------:R-:W-:Y:S05]  /*ca50*/  BRA `(.L_x_226) ;  /* 0xffffffe0005c7947 */ /* 0x000fea000383ffff */
.L_x_181:
[----:B-1----:R1:W2:Y:S02]  /*ca60*/  SYNCS.PHASECHK.TRANS64.TRYWAIT P0, [R4+URZ+0x29840], R3 ;  /* 0x02984003040075a7 */ /* 0x0022a4000800017f */
[----:B--2---:R-:W-:Y:S05]  /*ca70*/  @!P0 NANOSLEEP.SYNCS 0x989680 ;  /* 0x009896800000895d */ /* 0x004fea0003900000 */
[----:B------:R-:W2:Y:S02]  /*ca80*/  @!P0 SYNCS.PHASECHK.TRANS64 P0, [R4+URZ+0x29840], R3 ;  /* 0x02984003040085a7 */ /* 0x000ea4000800007f */
[----:B--2---:R-:W-:Y:S05]  /*ca90*/  @!P0 BRA `(.L_x_181) ;  /* 0xfffffffc00f08947 */ /* 0x004fea000383ffff */
[----:B------:R-:W-:Y:S05]  /*caa0*/  BRA `(.L_x_227) ;  /* 0xffffffe400147947 */ /* 0x000fea000383ffff */
.L_x_190:
[----:B----4-:R-:W4:Y:S02]  /*cab0*/  LDL R3, [R1+0x4] ;  /* 0x0000040001037983 */ /* 0x010f240000100800 */
[----:B----4-:R4:W1:Y:S02]  /*cac0*/  SYNCS.PHASECHK.TRANS64.TRYWAIT P3, [R3+URZ+0x29870], R2 ;  /* 0x02987002030075a7 */ /* 0x010864000806017f */
[----:B-1----:R-:W-:Y:S05]  /*cad0*/  @!P3 NANOSLEEP.SYNCS 0x989680 ;  /* 0x009896800000b95d */ /* 0x002fea0003900000 */
[----:B------:R-:W1:Y:S02]  /*cae0*/  @!P3 SYNCS.PHASECHK.TRANS64 P3, [R3+URZ+0x29870], R2 ;  /* 0x029870020300b5a7 */ /* 0x000e64000806007f */
[----:B-1----:R-:W-:Y:S05]  /*caf0*/  @!P3 BRA `(.L_x_190) ;  /* 0xfffffffc00ecb947 */ /* 0x002fea000383ffff */
[----:B------:R-:W-:Y:S05]  /*cb00*/  BRA `(.L_x_228) ;  /* 0xffffffe8005c7947 */ /* 0x000fea000383ffff */
.L_x_192:
[----:B----4-:R-:W4:Y:S02]  /*cb10*/  LDL R4, [R1+0x4] ;  /* 0x0000040001047983 */ /* 0x010f240000100800 */
[----:B----4-:R4:W1:Y:S02]  /*cb20*/  SYNCS.PHASECHK.TRANS64.TRYWAIT P3, [R4+URZ+0x29860], R3 ;  /* 0x02986003040075a7 */ /* 0x010864000806017f */
[----:B-1----:R-:W-:Y:S05]  /*cb30*/  @!P3 NANOSLEEP.SYNCS 0x989680 ;  /* 0x009896800000b95d */ /* 0x002fea0003900000 */
[----:B------:R-:W1:Y:S02]  /*cb40*/  @!P3 SYNCS.PHASECHK.TRANS64 P3, [R4+URZ+0x29860], R3 ;  /* 0x029860030400b5a7 */ /* 0x000e64000806007f */
[----:B-1----:R-:W-:Y:S05]  /*cb50*/  @!P3 BRA `(.L_x_192) ;  /* 0xfffffffc00ecb947 */ /* 0x002fea000383ffff */
[----:B------:R-:W-:Y:S05]  /*cb60*/  BRA `(.L_x_229) ;  /* 0xffffffe800647947 */ /* 0x000fea000383ffff */
.L_x_198:
[----:B-1----:R1:W2:Y:S02]  /*cb70*/  SYNCS.PHASECHK.TRANS64.TRYWAIT P2, [R20+URZ+0x29870], R3 ;  /* 0x02987003140075a7 */ /* 0x0022a4000804017f */
[----:B--2---:R-:W-:Y:S05]  /*cb80*/  @!P2 NANOSLEEP.SYNCS 0x989680 ;  /* 0x009896800000a95d */ /* 0x004fea0003900000 */
[----:B------:R-:W2:Y:S02]  /*cb90*/  @!P2 SYNCS.PHASECHK.TRANS64 P2, [R20+URZ+0x29870], R3 ;  /* 0x029870031400a5a7 */ /* 0x000ea4000804007f */
[----:B--2---:R-:W-:Y:S05]  /*cba0*/  @!P2 BRA `(.L_x_198) ;  /* 0xfffffffc00f0a947 */ /* 0x004fea000383ffff */
[----:B------:R-:W-:Y:S05]  /*cbb0*/  BRA `(.L_x_230) ;  /* 0xffffffec00fc7947 */ /* 0x000fea000383ffff */
.L_x_200:
[----:B-1----:R1:W2:Y:S02]  /*cbc0*/  SYNCS.PHASECHK.TRANS64.TRYWAIT P2, [R20+URZ+0x29860], R3 ;  /* 0x02986003140075a7 */ /* 0x0022a4000804017f */
[----:B--2---:R-:W-:Y:S05]  /*cbd0*/  @!P2 NANOSLEEP.SYNCS 0x989680 ;  /* 0x009896800000a95d */ /* 0x004fea0003900000 */
[----:B------:R-:W2:Y:S02]  /*cbe0*/  @!P2 SYNCS.PHASECHK.TRANS64 P2, [R20+URZ+0x29860], R3 ;  /* 0x029860031400a5a7 */ /* 0x000ea4000804007f */
[----:B--2---:R-:W-:Y:S05]  /*cbf0*/  @!P2 BRA `(.L_x_200) ;  /* 0xfffffffc00f0a947 */ /* 0x004fea000383ffff */
[----:B------:R-:W-:Y:S05]  /*cc00*/  BRA `(.L_x_231) ;  /* 0xfffffff000047947 */ /* 0x000fea000383ffff */
.L_x_204:
[----:B--2---:R2:W3:Y:S02]  /*cc10*/  SYNCS.PHASECHK.TRANS64.TRYWAIT P0, [R9+URZ+0x29820], R0 ;  /* 0x02982000090075a7 */ /* 0x0044e4000800017f */
[----:B---3--:R-:W-:Y:S05]  /*cc20*/  @!P0 NANOSLEEP.SYNCS 0x989680 ;  /* 0x009896800000895d */ /* 0x008fea0003900000 */
[----:B------:R-:W3:Y:S02]  /*cc30*/  @!P0 SYNCS.PHASECHK.TRANS64 P0, [R9+URZ+0x29820], R0 ;  /* 0x02982000090085a7 */ /* 0x000ee4000800007f */
[----:B---3--:R-:W-:Y:S05]  /*cc40*/  @!P0 BRA `(.L_x_204) ;  /* 0xfffffffc00f08947 */ /* 0x008fea000383ffff */
[----:B------:R-:W-:Y:S05]  /*cc50*/  BRA `(.L_x_232) ;  /* 0xfffffff400ac7947 */ /* 0x000fea000383ffff */
.L_x_208:
[----:B--2---:R2:W3:Y:S02]  /*cc60*/  SYNCS.PHASECHK.TRANS64.TRYWAIT P1, [R5+URZ], R4 ;  /* 0x00000004050075a7 */ /* 0x0044e4000802017f */
[----:B---3--:R-:W-:Y:S05]  /*cc70*/  @!P1 NANOSLEEP.SYNCS 0x989680 ;  /* 0x009896800000995d */ /* 0x008fea0003900000 */
[----:B------:R-:W3:Y:S02]  /*cc80*/  @!P1 SYNCS.PHASECHK.TRANS64 P1, [R5+URZ], R4 ;  /* 0x00000004050095a7 */ /* 0x000ee4000802007f */
[----:B---3--:R-:W-:Y:S05]  /*cc90*/  @!P1 BRA `(.L_x_208) ;  /* 0xfffffffc00f09947 */ /* 0x008fea000383ffff */
[----:B------:R-:W-:Y:S05]  /*cca0*/  BRA `(.L_x_233) ;  /* 0xfffffff800087947 */ /* 0x000fea000383ffff */
.L_x_209:
[----:B---3--:R3:W4:Y:S02]  /*ccb0*/  SYNCS.PHASECHK.TRANS64.TRYWAIT P1, [R7+URZ], R0 ;  /* 0x00000000070075a7 */ /* 0x008724000802017f */
[----:B----4-:R-:W-:Y:S05]  /*ccc0*/  @!P1 NANOSLEEP.SYNCS 0x989680 ;  /* 0x009896800000995d */ /* 0x010fea0003900000 */
[----:B------:R-:W4:Y:S02]  /*ccd0*/  @!P1 SYNCS.PHASECHK.TRANS64 P1, [R7+URZ], R0 ;  /* 0x00000000070095a7 */ /* 0x000f24000802007f */
[----:B----4-:R-:W-:Y:S05]  /*cce0*/  @!P1 BRA `(.L_x_209) ;  /* 0xfffffffc00f09947 */ /* 0x010fea000383ffff */
[----:B------:R-:W-:Y:S05]  /*ccf0*/  BRA `(.L_x_234) ;  /* 0xfffffff400fc7947 */ /* 0x000fea000383ffff */
.L_x_211:
[----:B--2---:R2:W4:Y:S02]  /*cd00*/  SYNCS.PHASECHK.TRANS64.TRYWAIT P1, [R5+URZ+0x29860], R4 ;  /* 0x02986004050075a7 */ /* 0x004524000802017f */
[----:B----4-:R-:W-:Y:S05]  /*cd10*/  @!P1 NANOSLEEP.SYNCS 0x989680 ;  /* 0x009896800000995d */ /* 0x010fea0003900000 */
[----:B------:R-:W4:Y:S02]  /*cd20*/  @!P1 SYNCS.PHASECHK.TRANS64 P1, [R5+URZ+0x29860], R4 ;  /* 0x02986004050095a7 */ /* 0x000f24000802007f */
[----:B----4-:R-:W-:Y:S05]  /*cd30*/  @!P1 BRA `(.L_x_211) ;  /* 0xfffffffc00f09947 */ /* 0x010fea000383ffff */
[----:B------:R-:W-:Y:S05]  /*cd40*/  BRA `(.L_x_235) ;  /* 0xfffffff800007947 */ /* 0x000fea000383ffff */
.L_x_213:
[----:B----4-:R4:W1:Y:S02]  /*cd50*/  SYNCS.PHASECHK.TRANS64.TRYWAIT P1, [R3+URZ+0x29860], R0 ;  /* 0x02986000030075a7 */ /* 0x010864000802017f */
[----:B-1----:R-:W-:Y:S05]  /*cd60*/  @!P1 NANOSLEEP.SYNCS 0x989680 ;  /* 0x009896800000995d */ /* 0x002fea0003900000 */
[----:B------:R-:W1:Y:S02]  /*cd70*/  @!P1 SYNCS.PHASECHK.TRANS64 P1, [R3+URZ+0x29860], R0 ;  /* 0x02986000030095a7 */ /* 0x000e64000802007f */
[----:B-1----:R-:W-:Y:S05]  /*cd80*/  @!P1 BRA `(.L_x_213) ;  /* 0xfffffffc00f09947 */ /* 0x002fea000383ffff */
[----:B------:R-:W-:Y:S05]  /*cd90*/  BRA `(.L_x_236) ;  /* 0xfffffff800007947 */ /* 0x000fea000383ffff */
.L_x_215:
[----:B------:R1:W1:Y:S02]  /*cda0*/  SYNCS.PHASECHK.TRANS64.TRYWAIT P0, [R5+URZ+0x29880], R4 ;  /* 0x02988004050075a7 */ /* 0x000264000800017f */
[----:B-1----:R-:W-:Y:S05]  /*cdb0*/  @!P0 NANOSLEEP.SYNCS 0x989680 ;  /* 0x009896800000895d */ /* 0x002fea0003900000 */
[----:B------:R-:W1:Y:S02]  /*cdc0*/  @!P0 SYNCS.PHASECHK.TRANS64 P0, [R5+URZ+0x29880], R4 ;  /* 0x02988004050085a7 */ /* 0x000e64000800007f */
[----:B-1----:R-:W-:Y:S05]  /*cdd0*/  @!P0 BRA `(.L_x_215) ;  /* 0xfffffffc00f08947 */ /* 0x002fea000383ffff */
[----:B------:R-:W-:Y:S05]  /*cde0*/  BRA `(.L_x_216) ;  /* 0xfffffff400fc7947 */ /* 0x000fea000383ffff */
.L_x_237:
        /* <DEDUP_REMOVED lines=9> */
.L_x_2668:


//--------------------- .text._ZN7cutlass13device_kernelIN5flash11enable_sm90INS1_16FlashAttnFwdSm90INS1_25CollectiveMainloopFwdSm90ILi2EN4cute5tupleIJNS5_1CILi1EEES8_S8_EEENS6_IJNS7_ILi128EEENS7_ILi160EEENS7_ILi192EEEEEELi128ENS_12float_e4m3_tEfNS_4arch4Sm90ELb0ELb0ELb0ELb1ELb0ELb0ELb0ELb1ELb1ELb0ELb0ELb0EEENS1_21CollectiveEpilogueFwdINS6_IJSA_SA_SB_EEES9_NS_10bfloat16_tESG_Li256ELb1ELb0ELb0ELb1EEENS1_36VarlenDynamicPersistentTileSchedulerILi128ELi160ELi256ELi128ELb0ELb0ELb1ELb0ELb1ELb1EEEEEEEEEvNT_6ParamsE --------------------------
	.section	.text._ZN7cutlass13device_kernelIN5flash11enable_sm90INS1_16FlashAttnFwdSm90INS1_25CollectiveMainloopFwdSm90ILi2EN4cute5tupleIJNS5_1CILi1EEES8_S8_EEENS6_IJNS7_ILi128EEENS7_ILi160EEENS7_ILi192EEEEEELi128ENS_12float_e4m3_tEfNS_4arch4Sm90ELb0ELb0ELb0ELb1ELb0ELb0ELb0ELb1ELb1ELb0ELb0ELb0EEENS1_21CollectiveEpilogueFwdINS6_IJSA_SA_SB_EEES9_NS_10bfloat16_tESG_Li256ELb1ELb0ELb0ELb1EEENS1_36VarlenDynamicPersistentTileSchedulerILi128ELi160ELi256ELi128ELb0ELb0ELb1ELb0ELb1ELb1EEEEEEEEEvNT_6ParamsE,"ax",@progbits
	.align	128
.text._ZN7cutlass13device_kernelIN5flash11enable_sm90INS1_16FlashAttnFwdSm90INS1_25CollectiveMainloopFwdSm90ILi2EN4cute5tupleIJNS5_1CILi1EEES8_S8_EEENS6_IJNS7_ILi128EEENS7_ILi160EEENS7_ILi192EEEEEELi128ENS_12float_e4m3_tEfNS_4arch4Sm90ELb0ELb0ELb0ELb1ELb0ELb0ELb0ELb1ELb1ELb0ELb0ELb0EEENS1_21CollectiveEpilogueFwdINS6_IJSA_SA_SB_EEES9_NS_10bfloat16_tESG_Li256ELb1ELb0ELb0ELb1EEENS1_36VarlenDynamicPersistentTileSchedulerILi128ELi160ELi256ELi128ELb0ELb0ELb1ELb0ELb1ELb1EEEEEEEEEvNT_6ParamsE:
        .type           _ZN7cutlass13device_kernelIN5flash11enable_sm90INS1_16FlashAttnFwdSm90INS1_25CollectiveMainloopFwdSm90ILi2EN4cute5tupleIJNS5_1CILi1EEES8_S8_EEENS6_IJNS7_ILi128EEENS7_ILi160EEENS7_ILi192EEEEEELi128ENS_12float_e4m3_tEfNS_4arch4Sm90ELb0ELb0ELb0ELb1ELb0ELb0ELb0ELb1ELb1ELb0ELb0ELb0EEENS1_21CollectiveEpilogueFwdINS6_IJSA_SA_SB_EEES9_NS_10bfloat16_tESG_Li256ELb1ELb0ELb0ELb1EEENS1_36VarlenDynamicPersistentTileSchedulerILi128ELi160ELi256ELi128ELb0ELb0ELb1ELb0ELb1ELb1EEEEEEEEEvNT_6ParamsE,@function
        .size           _ZN7cutlass13device_kernelIN5flash11enable_sm90INS1_16FlashAttnFwdSm90INS1_25CollectiveMainloopFwdSm90ILi2EN4cute5tupleIJNS5_1CILi1EEES8_S8_EEENS6_IJNS7_ILi128EEENS7_ILi160EEENS7_ILi192EEEEEELi128ENS_12float_e4m3_tEfNS_4arch4Sm90ELb0ELb0ELb0ELb1ELb0ELb0ELb0ELb1ELb1ELb0ELb0ELb0EEENS1_21CollectiveEpilogueFwdINS6_IJSA_SA_SB_EEES9_NS_10bfloat16_tESG_Li256ELb1ELb0ELb0ELb1EEENS1_36VarlenDynamicPersistentTileSchedulerILi128ELi160ELi256ELi128ELb0ELb0ELb1ELb0ELb1ELb1EEEEEEEEEvNT_6ParamsE,(.L_x_2669 - _ZN7cutlass13device_kernelIN5flash11enable_sm90INS1_16FlashAttnFwdSm90INS1_25CollectiveMainloopFwdSm90ILi2EN4cute5tupleIJNS5_1CILi1EEES8_S8_EEENS6_IJNS7_ILi128EEENS7_ILi160EEENS7_ILi192EEEEEELi128ENS_12float_e4m3_tEfNS_4arch4Sm90ELb0ELb0ELb0ELb1ELb0ELb0ELb0ELb1ELb1ELb0ELb0ELb0EEENS1_21CollectiveEpilogueFwdINS6_IJSA_SA_SB_EEES9_NS_10bfloat16_tESG_Li256ELb1ELb0ELb0ELb1EEENS1_36VarlenDynamicPersistentTileSchedulerILi128ELi160ELi256ELi128ELb0ELb0ELb1ELb0ELb1ELb1EEEEEEEEEvNT_6ParamsE)
        .other          _ZN7cutlass13device_kernelIN5flash11enable_sm90INS1_16FlashAttnFwdSm90INS1_25CollectiveMainloopFwdSm90ILi2EN4cute5tupleIJNS5_1CILi1EEES8_S8_EEENS6_IJNS7_ILi128EEENS7_ILi160EEENS7_ILi192EEEEEELi128ENS_12float_e4m3_tEfNS_4arch4Sm90ELb0ELb0ELb0ELb1ELb0ELb0ELb0ELb1ELb1ELb0ELb0ELb0EEENS1_21CollectiveEpilogueFwdINS6_IJSA_SA_SB_EEES9_NS_10bfloat16_tESG_Li256ELb1ELb0ELb0ELb1EEENS1_36VarlenDynamicPersistentTileSchedulerILi128ELi160ELi256ELi128ELb0ELb0ELb1ELb0ELb1ELb1EEEEEEEEEvNT_6ParamsE,@"STO_CUDA_ENTRY STV_DEFAULT"
_ZN7cutlass13device_kernelIN5flash11enable_sm90INS1_16FlashAttnFwdSm90INS1_25CollectiveMainloopFwdSm90ILi2EN4cute5tupleIJNS5_1CILi1EEES8_S8_EEENS6_IJNS7_ILi128EEENS7_ILi160EEENS7_ILi192EEEEEELi128ENS_12float_e4m3_tEfNS_4arch4Sm90ELb0ELb0ELb0ELb1ELb0ELb0ELb0ELb1ELb1ELb0ELb0ELb0EEENS1_21CollectiveEpilogueFwdINS6_IJSA_SA_SB_EEES9_NS_10bfloat16_tESG_Li256ELb1ELb0ELb0ELb1EEENS1_36VarlenDynamicPersistentTileSchedulerILi128ELi160ELi256ELi128ELb0ELb0ELb1ELb0ELb1ELb1EEEEEEEEEvNT_6ParamsE:
[----:B------:R-:W0:Y:S02]  /*0000*/  LDC R1, c[0x0][0x28] ;  /* 0x00000a00ff017b82 */ /* 0x000e240000000800 */
[----:B0-----:R-:W-:Y:S01]  /*0010*/  VIADD R1, R1, 0xffffffc8 ;  /* 0xffffffc801017836 */ /* 0x001fe20000000000 */
[----:B------:R-:W0:Y:S01]  /*0020*/  S2R R3, SR_TID.X ;  /* 0x0000000000037919 */ /* 0x000e220000002100 */
[----:B------:R-:W-:Y:S01]  /*0030*/  ELECT P0, URZ, PT ;  /* 0x00000000003f782f */ /* 0x000fe20003800000 */
[----:B------:R-:W-:Y:S01]  /*0040*/  BSSY B0, `(.L_x_238) ;  /* 0x0000011000007945 */ /* 0x000fe20003800000 */
[--C-:B0-----:R-:W-:Y:S02]  /*0050*/  SHF.R.U32.HI R0, RZ, 0x5, R3.reuse ;  /* 0x00000005ff007819 */ /* 0x101fe40000011603 */
[----:B------:R-:W-:-:S03]  /*0060*/  SHF.R.U32.HI R22, RZ, 0x7, R3 ;  /* 0x00000007ff167819 */ /* 0x000fc60000011603 */
[----:B------:R-:W0:Y:S02]  /*0070*/  SHFL.IDX PT, R2, R0, RZ, 0x1f ;  /* 0x00001fff00027589 */ /* 0x000e2400000e0000 */
[----:B0-----:R-:W-:-:S13]  /*0080*/  ISETP.EQ.AND P0, PT, R2, RZ, P0 ;  /* 0x000000ff0200720c */ /* 0x001fda0000702270 */
[----:B------:R-:W-:Y:S05]  /*0090*/  @!P0 BRA `(.L_x_239) ;  /* 0x00000000002c8947 */ /* 0x000fea0003800000 */
[----:B------:R-:W-:Y:S02]  /*00a0*/  ULDC.64 UR4, c[0x0][0x198] ;  /* 0x0000660000047ab9 */ /* 0x000fe40000000a00 */
[----:B------:R-:W-:Y:S02]  /*00b0*/  UIADD3 UR6, UP0, UR4, 0x270, URZ ;  /* 0x0000027004067890 */ /* 0x000fe4000ff1e03f */
[----:B------:R-:W-:Y:S02]  /*00c0*/  UIADD3 UR8, UP1, UR4, 0x370, URZ ;  /* 0x0000037004087890 */ /* 0x000fe4000ff3e03f */
[----:B------:R-:W-:Y:S02]  /*00d0*/  UIADD3 UR4, UP2, UR4, 0x470, URZ ;  /* 0x0000047004047890 */ /* 0x000fe4000ff5e03f */
[----:B------:R-:W-:Y:S02]  /*00e0*/  UIADD3.X UR7, URZ, UR5, URZ, UP0, !UPT ;  /* 0x000000053f077290 */ /* 0x000fe400087fe43f */
[----:B------:R-:W-:-:S02]  /*00f0*/  UIADD3.X UR9, URZ, UR5, URZ, UP1, !UPT ;  /* 0x000000053f097290 */ /* 0x000fc40008ffe43f */
[----:B------:R-:W-:-:S05]  /*0100*/  UIADD3.X UR5, URZ, UR5, URZ, UP2, !UPT ;  /* 0x000000053f057290 */ /* 0x000fca00097fe43f */
[----:B------:R0:W-:Y:S02]  /*0110*/  UTMACCTL.PF [UR6] ;  /* 0x00000000060079b9 */ /* 0x0001e40008040000 */
[----:B------:R0:W-:Y:S02]  /*0120*/  UTMACCTL.PF [UR8] ;  /* 0x00000000080079b9 */ /* 0x0001e40008040000 */
[----:B------:R0:W-:Y:S02]  /*0130*/  UTMACCTL.PF [UR4] ;  /* 0x00000000040079b9 */ /* 0x0001e40008040000 */
[----:B0-----:R-:W-:Y:S01]  /*0140*/  NOP ;  /* 0x0000000000007918 */ /* 0x001fe20000000000 */
.L_x_239:
[----:B------:R-:W-:Y:S05]  /*0150*/  BSYNC B0 ;  /* 0x0000000000007941 */ /* 0x000fea0003800000 */
.L_x_238:
[----:B------:R-:W-:Y:S01]  /*0160*/  VOTEU.ANY UP0, P0 ;  /* 0x00000000003f7886 */ /* 0x000fe20000000100 */
[----:B------:R-:W0:Y:S01]  /*0170*/  SHFL.IDX PT, R3, R22, RZ, 0x1f ;  /* 0x00001fff16037589 */ /* 0x000e2200000e0000 */
[----:B------:R-:W-:Y:S01]  /*0180*/  UMOV UR4, 0x1 ;  /* 0x0000000100047882 */ /* 0x000fe20000000000 */
[----:B------:R-:W-:Y:S01]  /*0190*/  UMOV UR7, 0x100 ;  /* 0x0000010000077882 */ /* 0x000fe20000000000 */
[----:B------:R-:W-:Y:S01]  /*01a0*/  VOTEU.ANY UP1, P0 ;  /* 0x00000000003f7886 */ /* 0x000fe20000020100 */
[----:B------:R-:W1:Y:S01]  /*01b0*/  @UP0 S2UR UR8, SR_CgaCtaId ;  /* 0x00000000000809c3 */ /* 0x000e620000008800 */
[----:B------:R-:W2:Y:S01]  /*01c0*/  SHFL.IDX PT, R2, R0, RZ, 0x1f ;  /* 0x00001fff00027589 */ /* 0x000ea200000e0000 */
[----:B------:R-:W-:Y:S01]  /*01d0*/  @UP0 UMOV UR6, 0x400 ;  /* 0x0000040000060882 */ /* 0x000fe20000000000 */
[----:B------:R-:W-:-:S04]  /*01e0*/  @UP0 UIADD3 UR4, -UR4, 0x100000, URZ ;  /* 0x0010000004040890 */ /* 0x000fc8000fffe13f */
[----:B------:R-:W-:Y:S02]  /*01f0*/  @UP0 USHF.L.U32 UR5, UR4, 0xb, URZ ;  /* 0x0000000b04050899 */ /* 0x000fe4000800063f */
[----:B------:R-:W-:Y:S01]  /*0200*/  @UP0 USHF.L.U32 UR4, UR4, 0x1, URZ ;  /* 0x0000000104040899 */ /* 0x000fe2000800063f */
[----:B------:R-:W-:Y:S01]  /*0210*/  VOTEU.ANY UP2, P0 ;  /* 0x00000000003f7886 */ /* 0x000fe20000040100 */
[----:B0-----:R-:W-:Y:S01]  /*0220*/  R2UR UR9, R3 ;  /* 0x00000000030972ca */ /* 0x001fe200000e0000 */
[----:B-1----:R-:W-:Y:S01]  /*0230*/  @UP0 ULEA UR8, UR8, UR6, 0x18 ;  /* 0x0000000608080291 */ /* 0x002fe2000f8ec03f */
[----:B--2---:R-:W-:Y:S01]  /*0240*/  ISETP.NE.AND P1, PT, R2, RZ, PT ;  /* 0x000000ff0200720c */ /* 0x004fe20003f25270 */
[----:B------:R-:W-:-:S04]  /*0250*/  @UP0 UIADD3 UR6, -UR7, 0x100000, URZ ;  /* 0x0010000007060890 */ /* 0x000fc8000fffe13f */
[----:B------:R-:W-:Y:S02]  /*0260*/  @UP0 USHF.L.U32 UR7, UR6, 0xb, URZ ;  /* 0x0000000b06070899 */ /* 0x000fe4000800063f */
[----:B------:R-:W-:-:S04]  /*0270*/  @UP0 USHF.L.U32 UR6, UR6, 0x1, URZ ;  /* 0x0000000106060899 */ /* 0x000fc8000800063f */
[----:B------:R-:W-:Y:S01]  /*0280*/  UISETP.NE.AND UP0, UPT, UR9, URZ, UPT ;  /* 0x0000003f0900728c */ /* 0x000fe2000bf05270 */
[----:B------:R-:W0:Y:S02]  /*0290*/  FENCE.VIEW.ASYNC.S ;  /* 0x00000000000073c6 */ /* 0x000e240000000000 */
[----:B0-----:R0:W1:Y:S05]  /*02a0*/  @UP1 SYNCS.EXCH.64 URZ, [UR8+0x29800], UR4 ;  /* 0x02980004083f15b2 */ /* 0x00106a0008000100 */
[----:B------:R0:W2:Y:S01]  /*02b0*/  @UP2 SYNCS.EXCH.64 URZ, [UR8+0x29820], UR6 ;  /* 0x02982006083f25b2 */ /* 0x0000a20008000100 */
[----:B------:R-:W-:Y:S05]  /*02c0*/  @P1 BRA `(.L_x_240) ;  /* 0x0000000000481947 */ /* 0x000fea0003800000 */
[----:B0-----:R-:W0:Y:S01]  /*02d0*/  S2UR UR5, SR_CgaCtaId ;  /* 0x00000000000579c3 */ /* 0x001e220000008800 */
[----:B------:R-:W-:Y:S01]  /*02e0*/  UMOV UR4, 0x400 ;  /* 0x0000040000047882 */ /* 0x000fe20000000000 */
[----:B------:R-:W-:Y:S01]  /*02f0*/  UMOV UR6, 0x1 ;  /* 0x0000000100067882 */ /* 0x000fe20000000000 */
[----:B------:R-:W-:Y:S01]  /*0300*/  UMOV UR9, 0x2 ;  /* 0x0000000200097882 */ /* 0x000fe20000000000 */
[----:B------:R-:W-:-:S04]  /*0310*/  UIADD3 UR6, -UR6, 0x100000, URZ ;  /* 0x0010000006067890 */ /* 0x000fc8000fffe13f */
[----:B------:R-:W-:Y:S02]  /*0320*/  USHF.L.U32 UR7, UR6, 0xb, URZ ;  /* 0x0000000b06077899 */ /* 0x000fe4000800063f */
[----:B------:R-:W-:Y:S01]  /*0330*/  USHF.L.U32 UR6, UR6, 0x1, URZ ;  /* 0x0000000106067899 */ /* 0x000fe2000800063f */
[----:B------:R-:W-:Y:S01]  /*0340*/  ELECT P0, URZ, PT ;  /* 0x00000000003f782f */ /* 0x000fe20003800000 */
[----:B0-----:R-:W-:Y:S02]  /*0350*/  ULEA UR8, UR5, UR4, 0x18 ;  /* 0x0000000405087291 */ /* 0x001fe4000f8ec03f */
[----:B------:R-:W-:-:S04]  /*0360*/  UIADD3 UR4, -UR9, 0x100000, URZ ;  /* 0x0010000009047890 */ /* 0x000fc8000fffe13f */
[----:B------:R-:W-:Y:S02]  /*0370*/  USHF.L.U32 UR5, UR4, 0xb, URZ ;  /* 0x0000000b04057899 */ /* 0x000fe4000800063f */
[----:B------:R-:W-:Y:S01]  /*0380*/  USHF.L.U32 UR4, UR4, 0x1, URZ ;  /* 0x0000000104047899 */ /* 0x000fe2000800063f */
[----:B------:R-:W0:Y:S03]  /*0390*/  FENCE.VIEW.ASYNC.S ;  /* 0x00000000000073c6 */ /* 0x000e260000000000 */
[----:B0-----:R3:W4:Y:S08]  /*03a0*/  SYNCS.EXCH.64 URZ, [UR8+0x29830], UR6 ;  /* 0x02983006083f75b2 */ /* 0x0017300008000100 */
[----:B------:R3:W0:Y:S01]  /*03b0*/  SYNCS.EXCH.64 URZ, [UR8+0x29840], UR4 ;  /* 0x02984004083f75b2 */ /* 0x0006220008000100 */
[----:B------:R3:W0:Y:S01]  /*03c0*/  SYNCS.EXCH.64 URZ, [UR8+0x29838], UR6 ;  /* 0x02983806083f75b2 */ /* 0x0006220008000100 */
[----:B------:R3:W0:Y:S02]  /*03d0*/  SYNCS.EXCH.64 URZ, [UR8+0x29848], UR4 ;  /* 0x02984804083f75b2 */ /* 0x0006240008000100 */
[----:B---3--:R-:W-:Y:S01]  /*03e0*/  NOP ;  /* 0x0000000000007918 */ /* 0x008fe20000000000 */
.L_x_240:
[----:B------:R-:W3:Y:S01]  /*03f0*/  SHFL.IDX PT, R2, R0, RZ, 0x1f ;  /* 0x00001fff00027589 */ /* 0x000ee200000e0000 */
[----:B------:R-:W-:Y:S01]  /*0400*/  NOP ;  /* 0x0000000000007918 */ /* 0x000fe20000000000 */
[----:B---3--:R-:W-:-:S13]  /*0410*/  ISETP.NE.AND P0, PT, R2, RZ, PT ;  /* 0x000000ff0200720c */ /* 0x008fda0003f05270 */
[----:B------:R-:W-:Y:S05]  /*0420*/  @P0 BRA `(.L_x_241) ;  /* 0x0000000000480947 */ /* 0x000fea0003800000 */
[----:B0-----:R-:W0:Y:S01]  /*0430*/  S2UR UR5, SR_CgaCtaId ;  /* 0x00000000000579c3 */ /* 0x001e220000008800 */
[----:B------:R-:W-:Y:S01]  /*0440*/  UMOV UR4, 0x400 ;  /* 0x0000040000047882 */ /* 0x000fe20000000000 */
[----:B------:R-:W-:Y:S01]  /*0450*/  UMOV UR6, 0x80 ;  /* 0x0000008000067882 */ /* 0x000fe20000000000 */
[----:B------:R-:W-:Y:S01]  /*0460*/  UMOV UR7, 0x100 ;  /* 0x0000010000077882 */ /* 0x000fe20000000000 */
[----:B------:R-:W-:Y:S01]  /*0470*/  ELECT P0, URZ, PT ;  /* 0x00000000003f782f */ /* 0x000fe20003800000 */
[----:B0-----:R-:W-:Y:S02]  /*0480*/  ULEA UR8, UR5, UR4, 0x18 ;  /* 0x0000000405087291 */ /* 0x001fe4000f8ec03f */
[----:B------:R-:W-:-:S04]  /*0490*/  UIADD3 UR4, -UR6, 0x100000, URZ ;  /* 0x0010000006047890 */ /* 0x000fc8000fffe13f */
[----:B------:R-:W-:Y:S02]  /*04a0*/  USHF.L.U32 UR5, UR4, 0xb, URZ ;  /* 0x0000000b04057899 */ /* 0x000fe4000800063f */
[----:B------:R-:W-:Y:S02]  /*04b0*/  USHF.L.U32 UR4, UR4, 0x1, URZ ;  /* 0x0000000104047899 */ /* 0x000fe4000800063f */
[----:B------:R-:W-:-:S04]  /*04c0*/  UIADD3 UR6, -UR7, 0x100000, URZ ;  /* 0x0010000007067890 */ /* 0x000fc8000fffe13f */
[----:B------:R-:W-:Y:S02]  /*04d0*/  USHF.L.U32 UR7, UR6, 0xb, URZ ;  /* 0x0000000b06077899 */ /* 0x000fe4000800063f */
[----:B------:R-:W-:Y:S01]  /*04e0*/  USHF.L.U32 UR6, UR6, 0x1, URZ ;  /* 0x0000000106067899 */ /* 0x000fe2000800063f */
[----:B------:R-:W0:Y:S03]  /*04f0*/  FENCE.VIEW.ASYNC.S ;  /* 0x00000000000073c6 */ /* 0x000e260000000000 */
[----:B0-----:R3:W0:Y:S08]  /*0500*/  SYNCS.EXCH.64 URZ, [UR8+0x29850], UR4 ;  /* 0x02985004083f75b2 */ /* 0x0016300008000100 */
[----:B------:R3:W0:Y:S01]  /*0510*/  SYNCS.EXCH.64 URZ, [UR8+0x29860], UR6 ;  /* 0x02986006083f75b2 */ /* 0x0006220008000100 */
[----:B------:R3:W0:Y:S01]  /*0520*/  SYNCS.EXCH.64 URZ, [UR8+0x29858], UR4 ;  /* 0x02985804083f75b2 */ /* 0x0006220008000100 */
[----:B------:R3:W0:Y:S02]  /*0530*/  SYNCS.EXCH.64 URZ, [UR8+0x29868], UR6 ;  /* 0x02986806083f75b2 */ /* 0x0006240008000100 */
[----:B---3--:R-:W-:Y:S01]  /*0540*/  NOP ;  /* 0x0000000000007918 */ /* 0x008fe20000000000 */
.L_x_241:
[----:B------:R-:W3:Y:S01]  /*0550*/  SHFL.IDX PT, R2, R0, RZ, 0x1f ;  /* 0x00001fff00027589 */ /* 0x000ee200000e0000 */
[----:B------:R-:W-:Y:S01]  /*0560*/  NOP ;  /* 0x0000000000007918 */ /* 0x000fe20000000000 */
[----:B---3--:R-:W-:-:S13]  /*0570*/  ISETP.NE.AND P0, PT, R2, RZ, PT ;  /* 0x000000ff0200720c */ /* 0x008fda0003f05270 */
[----:B------:R-:W-:Y:S05]  /*0580*/  @P0 BRA `(.L_x_242) ;  /* 0x0000000000380947 */ /* 0x000fea0003800000 */
[----:B0-----:R-:W0:Y:S01]  /*0590*/  S2UR UR5, SR_CgaCtaId ;  /* 0x00000000000579c3 */ /* 0x001e220000008800 */
[----:B------:R-:W-:Y:S01]  /*05a0*/  UMOV UR4, 0x400 ;  /* 0x0000040000047882 */ /* 0x000fe20000000000 */
[----:B------:R-:W-:Y:S01]  /*05b0*/  UMOV UR7, 0x1 ;  /* 0x0000000100077882 */ /* 0x000fe20000000000 */
[----:B------:R-:W-:Y:S01]  /*05c0*/  ELECT P0, URZ, PT ;  /* 0x00000000003f782f */ /* 0x000fe20003800000 */
[----:B0-----:R-:W-:Y:S02]  /*05d0*/  ULEA UR6, UR5, UR4, 0x18 ;  /* 0x0000000405067291 */ /* 0x001fe4000f8ec03f */
[----:B------:R-:W-:-:S04]  /*05e0*/  UIADD3 UR4, -UR7, 0x100000, URZ ;  /* 0x0010000007047890 */ /* 0x000fc8000fffe13f */
[----:B------:R-:W-:Y:S02]  /*05f0*/  USHF.L.U32 UR5, UR4, 0xb, URZ ;  /* 0x0000000b04057899 */ /* 0x000fe4000800063f */
[----:B------:R-:W-:Y:S01]  /*0600*/  USHF.L.U32 UR4, UR4, 0x1, URZ ;  /* 0x0000000104047899 */ /* 0x000fe2000800063f */
[----:B------:R-:W0:Y:S11]  /*0610*/  FENCE.VIEW.ASYNC.S ;  /* 0x00000000000073c6 */ /* 0x000e360000000000 */
[----:B0-----:R3:W0:Y:S01]  /*0620*/  SYNCS.EXCH.64 URZ, [UR6+0x29870], UR4 ;  /* 0x02987004063f75b2 */ /* 0x0016220008000100 */
[----:B------:R3:W0:Y:S01]  /*0630*/  SYNCS.EXCH.64 URZ, [UR6+0x29880], UR4 ;  /* 0x02988004063f75b2 */ /* 0x0006220008000100 */
[----:B------:R3:W0:Y:S01]  /*0640*/  SYNCS.EXCH.64 URZ, [UR6+0x29878], UR4 ;  /* 0x02987804063f75b2 */ /* 0x0006220008000100 */
[----:B------:R3:W0:Y:S02]  /*0650*/  SYNCS.EXCH.64 URZ, [UR6+0x29888], UR4 ;  /* 0x02988804063f75b2 */ /* 0x0006240008000100 */
[----:B---3--:R-:W-:Y:S01]  /*0660*/  NOP ;  /* 0x0000000000007918 */ /* 0x008fe20000000000 */
.L_x_242:
        /* <DEDUP_REMOVED lines=22> */
.L_x_243:
        /* <DEDUP_REMOVED lines=22> */
.L_x_244:
[----:B------:R-:W-:Y:S01]  /*0930*/  PLOP3.LUT P0, PT, PT, PT, UP0, 0x80, 0x0 ;  /* 0x000000000000781c */ /* 0x000fe20003f0f008 */
[----:B------:R-:W-:Y:S01]  /*0940*/  UMOV UR40, 0x1 ;  /* 0x0000000100287882 */ /* 0x000fe20000000000 */
[----:B------:R-:W-:Y:S01]  /*0950*/  NOP ;  /* 0x0000000000007918 */ /* 0x000fe20000000000 */
[----:B------:R-:W-:Y:S01]  /*0960*/  USEL UR40, UR40, 0x2, !UP0 ;  /* 0x0000000228287887 */ /* 0x000fe2000c000000 */
[----:B------:R-:W-:Y:S01]  /*0970*/  ULDC.64 UR48, c[0x0][0x208] ;  /* 0x0000820000307ab9 */ /* 0x000fe20000000a00 */
[----:B012-4-:R-:W-:Y:S08]  /*0980*/  BAR.SYNC.DEFER_BLOCKING 0x0 ;  /* 0x0000000000007b1d */ /* 0x017ff00000010000 */
[----:B------:R-:W-:Y:S05]  /*0990*/  @!P0 BRA `(.L_x_245) ;  /* 0x000000a000908947 */ /* 0x000fea0003800000 */
.L_x_246:
[----:B------:R-:W-:-:S08]  /*09a0*/  NOP ;  /* 0x0000000000007918 */ /* 0x000fd00000000000 */
[----:B------:R-:W0:Y:S02]  /*09b0*/  USETMAXREG.TRY_ALLOC.CTAPOOL UP0, 0xf0 ;  /* 0x000000f0000079c8 */ /* 0x000e240008000600 */
[----:B0-----:R-:W-:-:S13]  /*09c0*/  PLOP3.LUT P0, PT, PT, PT, UP0, 0x80, 0x0 ;  /* 0x000000000000781c */ /* 0x001fda0003f0f008 */
[----:B------:R-:W-:Y:S05]  /*09d0*/  @!P0 BRA `(.L_x_246) ;  /* 0xfffffffc00f08947 */ /* 0x000fea000383ffff */
[----:B------:R-:W0:Y:S01]  /*09e0*/  S2R R2, SR_TID.X ;  /* 0x0000000000027919 */ /* 0x000e220000002100 */
[----:B------:R-:W1:Y:S01]  /*09f0*/  S2UR UR5, SR_CgaCtaId ;  /* 0x00000000000579c3 */ /* 0x000e620000008800 */
[----:B------:R-:W-:-:S07]  /*0a00*/  UMOV UR4, 0x400 ;  /* 0x0000040000047882 */ /* 0x000fce0000000000 */
[----:B------:R-:W-:Y:S06]  /*0a10*/  BAR.ARV 0x8, 0x120 ;  /* 0x0204800000007b1d */ /* 0x000fec0000002000 */
[----:B-1----:R-:W-:Y:S01]  /*0a20*/  ULEA UR4, UR5, UR4, 0x18 ;  /* 0x0000000405047291 */ /* 0x002fe2000f8ec03f */
[----:B0-----:R-:W-:-:S04]  /*0a30*/  LOP3.LUT R0, R2, 0xffffff80, RZ, 0xc0, !PT ;  /* 0xffffff8002007812 */ /* 0x001fc800078ec0ff */
[----:B------:R-:W-:-:S13]  /*0a40*/  ISETP.NE.AND P0, PT, R0, 0x80, PT ;  /* 0x000000800000780c */ /* 0x000fda0003f05270 */
[----:B------:R-:W-:Y:S08]  /*0a50*/  @!P0 BAR.ARV 0x9, 0x100 ;  /* 0x0244000000008b1d */ /* 0x000ff00000002000 */
[----:B------:R-:W-:Y:S06]  /*0a60*/  BAR.SYNC.DEFER_BLOCKING 0x5, 0x180 ;  /* 0x0146000000007b1d */ /* 0x000fec0000010000 */
[----:B------:R-:W0:Y:S01]  /*0a70*/  LDS.128 R48, [UR4+0x298d0] ;  /* 0x0298d004ff307984 */ /* 0x000e220008000c00 */
[----:B------:R-:W-:Y:S01]  /*0a80*/  ULDC UR4, c[0x0][0xc14] ;  /* 0x0003050000047ab9 */ /* 0x000fe20000000800 */
[----:B------:R-:W-:Y:S06]  /*0a90*/  BAR.ARV 0x4, 0x180 ;  /* 0x0106000000007b1d */ /* 0x000fec0000002000 */
[----:B0-----:R-:W-:-:S13]  /*0aa0*/  ISETP.GE.AND P0, PT, R51, UR4, PT ;  /* 0x0000000433007c0c */ /* 0x001fda000bf06270 */
[----:B------:R-:W-:Y:S05]  /*0ab0*/  @P0 EXIT ;  /* 0x000000000000094d */ /* 0x000fea0003800000 */
[----:B------:R-:W-:Y:S01]  /*0ac0*/  VIADD R171, R2, 0xffffff80 ;  /* 0xffffff8002ab7836 */ /* 0x000fe20000000000 */
[----:B------:R-:W-:Y:S01]  /*0ad0*/  R2UR UR5, R50 ;  /* 0x00000000320572ca */ /* 0x000fe200000e0000 */
[----:B------:R-:W-:Y:S01]  /*0ae0*/  ULOP3.LUT UR45, UR40, 0x1, URZ, 0xfc, !UPT ;  /* 0x00000001282d7892 */ /* 0x000fe2000f8efc3f */
[----:B------:R-:W-:Y:S02]  /*0af0*/  UMOV UR44, URZ ;  /* 0x0000003f002c7c82 */ /* 0x000fe40008000000 */
[----:B------:R-:W-:Y:S01]  /*0b00*/  SHF.R.S32.HI R0, RZ, 0x1f, R171 ;  /* 0x0000001fff007819 */ /* 0x000fe200000114ab */
[----:B------:R-:W-:Y:S01]  /*0b10*/  UMOV UR43, URZ ;  /* 0x0000003f002b7c82 */ /* 0x000fe20008000000 */
[----:B------:R-:W-:Y:S02]  /*0b20*/  UMOV UR51, URZ ;  /* 0x0000003f00337c82 */ /* 0x000fe40008000000 */
[CC--:B------:R-:W-:Y:S02]  /*0b30*/  LEA.HI R2, R0.reuse, R171.reuse, RZ, 0x7 ;  /* 0x000000ab00027211 */ /* 0x0c0fe400078f38ff */
[----:B------:R-:W-:-:S02]  /*0b40*/  LEA.HI R3, R0, R171, RZ, 0x4 ;  /* 0x000000ab00037211 */ /* 0x000fc400078f20ff */
[----:B------:R-:W-:Y:S02]  /*0b50*/  LOP3.LUT R4, R2, 0xffffff80, RZ, 0xc0, !PT ;  /* 0xffffff8002047812 */ /* 0x000fe400078ec0ff */
[----:B------:R-:W-:Y:S02]  /*0b60*/  SHF.R.S32.HI R6, RZ, 0x4, R3 ;  /* 0x00000004ff067819 */ /* 0x000fe40000011403 */
[----:B------:R-:W-:Y:S01]  /*0b70*/  SHF.R.S32.HI R23, RZ, 0x7, R2 ;  /* 0x00000007ff177819 */ /* 0x000fe20000011402 */
[----:B------:R-:W-:Y:S01]  /*0b80*/  IMAD.IADD R19, R171, 0x1, -R4 ;  /* 0x00000001ab137824 */ /* 0x000fe200078e0a04 */
[----:B------:R-:W-:Y:S02]  /*0b90*/  LEA.HI R4, R0, R171, RZ, 0x5 ;  /* 0x000000ab00047211 */ /* 0x000fe400078f28ff */
[----:B------:R-:W-:Y:S02]  /*0ba0*/  LEA.HI R2, R2, R23, RZ, 0x1 ;  /* 0x0000001702027211 */ /* 0x000fe400078f08ff */
[----:B------:R-:W-:Y:S01]  /*0bb0*/  SHF.R.S32.HI R8, RZ, 0x1f, R19 ;  /* 0x0000001fff087819 */ /* 0x000fe20000011413 */
[----:B------:R-:W-:Y:S01]  /*0bc0*/  IMAD.SHL.U32 R5, R4, 0x20, RZ ;  /* 0x0000002004057824 */ /* 0x000fe200078e00ff */
[----:B------:R-:W-:-:S02]  /*0bd0*/  LOP3.LUT R4, R3, 0x3fffff0, RZ, 0xc0, !PT ;  /* 0x03fffff003047812 */ /* 0x000fc400078ec0ff */
[----:B------:R-:W-:Y:S02]  /*0be0*/  LEA.HI R7, R8, R19, RZ, 0x2 ;  /* 0x0000001308077211 */ /* 0x000fe400078f10ff */
[----:B------:R-:W-:Y:S01]  /*0bf0*/  LEA.HI R3, R3, R6, RZ, 0x1 ;  /* 0x0000000603037211 */ /* 0x000fe200078f08ff */
[----:B------:R-:W-:Y:S01]  /*0c00*/  IMAD.IADD R4, R171, 0x1, -R4 ;  /* 0x00000001ab047824 */ /* 0x000fe200078e0a04 */
[--C-:B------:R-:W-:Y:S02]  /*0c10*/  SHF.R.S32.HI R9, RZ, 0x2, R7.reuse ;  /* 0x00000002ff097819 */ /* 0x100fe40000011407 */
[----:B------:R-:W-:Y:S02]  /*0c20*/  SHF.R.S32.HI R10, RZ, 0x1f, R7 ;  /* 0x0000001fff0a7819 */ /* 0x000fe40000011407 */
[----:B------:R-:W-:Y:S02]  /*0c30*/  LOP3.LUT R3, R3, 0x1ffffffe, RZ, 0xc0, !PT ;  /* 0x1ffffffe03037812 */ /* 0x000fe400078ec0ff */
[----:B------:R-:W-:-:S02]  /*0c40*/  LEA.HI R10, R10, R9, RZ, 0x3 ;  /* 0x000000090a0a7211 */ /* 0x000fc400078f18ff */
[----:B------:R-:W-:Y:S01]  /*0c50*/  LOP3.LUT R2, R2, 0x3fffffe, RZ, 0xc0, !PT ;  /* 0x03fffffe02027812 */ /* 0x000fe200078ec0ff */
[----:B------:R-:W-:Y:S01]  /*0c60*/  IMAD.IADD R3, R6, 0x1, -R3 ;  /* 0x0000000106037824 */ /* 0x000fe200078e0a03 */
[----:B------:R-:W-:Y:S02]  /*0c70*/  LOP3.LUT R10, R10, 0xfffffff8, RZ, 0xc0, !PT ;  /* 0xfffffff80a0a7812 */ /* 0x000fe400078ec0ff */
[----:B------:R-:W-:Y:S01]  /*0c80*/  LEA.HI R8, R8, R19, RZ, 0x5 ;  /* 0x0000001308087211 */ /* 0x000fe200078f28ff */
[----:B------:R-:W-:Y:S01]  /*0c90*/  IMAD.IADD R169, R23, 0x1, -R2 ;  /* 0x0000000117a97824 */ /* 0x000fe200078e0a02 */
[----:B------:R-:W-:Y:S01]  /*0ca0*/  LEA.HI R0, R0, R171, RZ, 0x3 ;  /* 0x000000ab00007211 */ /* 0x000fe200078f18ff */
[----:B------:R-:W-:Y:S01]  /*0cb0*/  IMAD.IADD R9, R9, 0x1, -R10 ;  /* 0x0000000109097824 */ /* 0x000fe200078e0a0a */
[----:B------:R-:W-:Y:S02]  /*0cc0*/  LOP3.LUT R5, R5, 0xfffffc00, RZ, 0xc0, !PT ;  /* 0xfffffc0005057812 */ /* 0x000fe400078ec0ff */
[----:B------:R-:W-:-:S02]  /*0cd0*/  LOP3.LUT R6, R7, 0x7ffffffc, RZ, 0xc0, !PT ;  /* 0x7ffffffc07067812 */ /* 0x000fc400078ec0ff */
[----:B------:R-:W-:Y:S01]  /*0ce0*/  SHF.R.S32.HI R8, RZ, 0x5, R8 ;  /* 0x00000005ff087819 */ /* 0x000fe20000011408 */
[----:B------:R-:W-:Y:S01]  /*0cf0*/  IMAD R4, R4, 0x40, R5 ;  /* 0x0000004004047824 */ /* 0x000fe200078e0205 */
[----:B------:R-:W-:Y:S01]  /*0d00*/  LOP3.LUT R2, R0, 0x1ffffff8, RZ, 0xc0, !PT ;  /* 0x1ffffff800027812 */ /* 0x000fe200078ec0ff */
[----:B------:R-:W-:Y:S01]  /*0d10*/  IMAD.MOV.U32 R5, RZ, RZ, -0x2 ;  /* 0xfffffffeff057424 */ /* 0x000fe200078e00ff */
[----:B------:R-:W-:Y:S01]  /*0d20*/  SHF.R.S32.HI R16, RZ, 0x3, R0 ;  /* 0x00000003ff107819 */ /* 0x000fe20000011400 */
[----:B------:R-:W-:Y:S02]  /*0d30*/  IMAD.IADD R6, R19, 0x1, -R6 ;  /* 0x0000000113067824 */ /* 0x000fe400078e0a06 */
[----:B------:R-:W-:Y:S02]  /*0d40*/  IMAD R8, R8, 0x10, R9 ;  /* 0x0000001008087824 */ /* 0x000fe400078e0209 */
[----:B------:R-:W-:Y:S02]  /*0d50*/  IMAD.IADD R2, R171, 0x1, -R2 ;  /* 0x00000001ab027824 */ /* 0x000fe400078e0a02 */
[----:B------:R-:W-:-:S02]  /*0d60*/  IMAD R170, R3, 0x8, R4 ;  /* 0x0000000803aa7824 */ /* 0x000fc400078e0204 */
[----:B------:R-:W-:Y:S02]  /*0d70*/  IMAD R168, R6, R5, 0xa0 ;  /* 0x000000a006a87424 */ /* 0x000fe400078e0205 */
[----:B------:R-:W-:Y:S02]  /*0d80*/  IMAD R169, R169, 0x40, R8 ;  /* 0x00000040a9a97824 */ /* 0x000fe400078e0208 */
[----:B------:R-:W-:-:S07]  /*0d90*/  IMAD.SHL.U32 R2, R2, 0x8, RZ ;  /* 0x0000000802027824 */ /* 0x000fce00078e00ff */
.L_x_290:
[----:B0-----:R-:W0:Y:S01]  /*0da0*/  LDC.64 R4, c[0x0][0xc60] ;  /* 0x00031800ff047b82 */ /* 0x001e220000000a00 */
[----:B------:R-:W-:Y:S01]  /*0db0*/  ULDC.64 UR8, c[0x0][0x990] ;  /* 0x0002640000087ab9 */ /* 0x000fe20000000a00 */
[----:B------:R-:W-:Y:S01]  /*0dc0*/  ULDC UR4, c[0x0][0x428] ;  /* 0x00010a0000047ab9 */ /* 0x000fe20000000800 */
[----:B------:R-:W-:Y:S01]  /*0dd0*/  ULDC.64 UR6, c[0x0][0x998] ;  /* 0x0002660000067ab9 */ /* 0x000fe20000000a00 */
[----:B0-----:R-:W-:-:S06]  /*0de0*/  IMAD.WIDE R4, R51, 0x4, R4 ;  /* 0x0000000433047825 */ /* 0x001fcc00078e0204 */
[----:B--2---:R-:W2:Y:S01]  /*0df0*/  LDG.E R4, desc[UR48][R4.64] ;  /* 0x0000003004047981 */ /* 0x004ea2000c1e1900 */
[----:B------:R-:W-:Y:S01]  /*0e00*/  UISETP.NE.U32.AND UP2, UPT, UR8, URZ, UPT ;  /* 0x0000003f0800728c */ /* 0x000fe2000bf45070 */
[----:B------:R-:W-:Y:S01]  /*0e10*/  IMAD.MOV.U32 R3, RZ, RZ, 0x3f800000 ;  /* 0x3f800000ff037424 */ /* 0x000fe200078e00ff */
[----:B------:R-:W-:Y:S02]  /*0e20*/  UISETP.NE.AND UP3, UPT, UR4, 0x1, UPT ;  /* 0x000000010400788c */ /* 0x000fe4000bf65270 */
[----:B------:R-:W-:Y:S02]  /*0e30*/  UISETP.NE.AND.EX UP2, UPT, UR9, URZ, UPT, UP2 ;  /* 0x0000003f0900728c */ /* 0x000fe4000bf45320 */
[----:B------:R-:W-:-:S04]  /*0e40*/  UISETP.NE.U32.AND UP0, UPT, UR6, URZ, UPT ;  /* 0x0000003f0600728c */ /* 0x000fc8000bf05070 */
[----:B------:R-:W-:Y:S01]  /*0e50*/  UISETP.NE.AND.EX UP0, UPT, UR7, URZ, UPT, UP0 ;  /* 0x0000003f0700728c */ /* 0x000fe2000bf05300 */
[----:B------:R-:W-:Y:S02]  /*0e60*/  PLOP3.LUT P0, PT, PT, PT, UP2, 0x80, 0x0 ;  /* 0x000000000000781c */ /* 0x000fe40003f0f028 */
[----:B------:R-:W-:Y:S02]  /*0e70*/  @UP3 ULDC UR10, c[0x0][0x42c] ;  /* 0x00010b00000a3ab9 */ /* 0x000fe40000000800 */
[----:B------:R-:W-:Y:S01]  /*0e80*/  @UP2 ULDC.64 UR14, c[0x0][0x9a8] ;  /* 0x00026a00000e2ab9 */ /* 0x000fe20000000a00 */
[----:B------:R-:W-:Y:S01]  /*0e90*/  UIMAD.WIDE.U32 UR10, UR5, UR10, URZ ;  /* 0x0000000a050a72a5 */ /* 0x000fe2000f8e003f */
[----:B------:R-:W-:Y:S01]  /*0ea0*/  PLOP3.LUT P2, PT, PT, PT, UP0, 0x80, 0x0 ;  /* 0x000000000000781c */ /* 0x000fe20003f4f008 */
[----:B------:R-:W-:-:S03]  /*0eb0*/  @UP2 ULDC.64 UR18, c[0x0][0x9b0] ;  /* 0x00026c0000122ab9 */ /* 0x000fc60000000a00 */
[----:B------:R-:W-:Y:S01]  /*0ec0*/  @UP0 ULDC.64 UR16, c[0x0][0x9b8] ;  /* 0x00026e0000100ab9 */ /* 0x000fe20000000a00 */
[----:B------:R-:W-:Y:S01]  /*0ed0*/  IMAD.MOV.U32 R0, RZ, RZ, 0x3f800000 ;  /* 0x3f800000ff007424 */ /* 0x000fe200078e00ff */
[----:B--2---:R-:W-:-:S13]  /*0ee0*/  R2UR UR36, R4 ;  /* 0x00000000042472ca */ /* 0x004fda00000e0000 */
[----:B------:R-:W-:Y:S02]  /*0ef0*/  USHF.R.S32.HI UR37, URZ, 0x1f, UR36 ;  /* 0x0000001f3f257899 */ /* 0x000fe40008011424 */
[----:B------:R-:W-:Y:S02]  /*0f00*/  @UP2 UIMAD.WIDE.U32 UR12, UR36, UR14, URZ ;  /* 0x0000000e240c22a5 */ /* 0x000fe4000f8e003f */
[----:B------:R-:W-:-:S03]  /*0f10*/  @UP2 UIMAD UR4, UR37, UR14, URZ ;  /* 0x0000000e250422a4 */ /* 0x000fc6000f8e023f */
[----:B------:R-:W-:Y:S01]  /*0f20*/  @UP3 ULDC UR14, c[0x0][0x430] ;  /* 0x00010c00000e3ab9 */ /* 0x000fe20000000800 */
[----:B------:R-:W-:-:S03]  /*0f30*/  @UP2 UIMAD UR15, UR36, UR15, UR4 ;  /* 0x0000000f240f22a4 */ /* 0x000fc6000f8e0204 */
[----:B------:R-:W-:Y:S01]  /*0f40*/  UMOV UR4, UR5 ;  /* 0x0000000500047c82 */ /* 0x000fe20008000000 */
[----:B------:R-:W-:Y:S02]  /*0f50*/  @UP3 USHF.R.U32.HI UR4, URZ, UR14, UR11 ;  /* 0x0000000e3f043299 */ /* 0x000fe4000801160b */
[----:B------:R-:W-:Y:S02]  /*0f60*/  @UP0 UIMAD.WIDE.U32 UR10, UR36, UR16, URZ ;  /* 0x00000010240a02a5 */ /* 0x000fe4000f8e003f */
[----:B------:R-:W-:Y:S02]  /*0f70*/  @UP2 USHF.R.S32.HI UR14, URZ, 0x1f, UR4 ;  /* 0x0000001f3f0e2899 */ /* 0x000fe40008011404 */
[----:B------:R-:W-:Y:S02]  /*0f80*/  @UP0 UIMAD UR16, UR37, UR16, URZ ;  /* 0x00000010251002a4 */ /* 0x000fe4000f8e023f */
[----:B------:R-:W-:Y:S02]  /*0f90*/  @UP2 UIADD3 UR13, UR13, UR15, URZ ;  /* 0x0000000f0d0d2290 */ /* 0x000fe4000fffe03f */
[----:B------:R-:W-:-:S02]  /*0fa0*/  @UP2 UIMAD UR14, UR14, UR18, URZ ;  /* 0x000000120e0e22a4 */ /* 0x000fc4000f8e023f */
[----:B------:R-:W-:Y:S02]  /*0fb0*/  @UP0 UIMAD UR16, UR36, UR17, UR16 ;  /* 0x00000011241002a4 */ /* 0x000fe4000f8e0210 */
[----:B------:R-:W-:Y:S02]  /*0fc0*/  @UP0 USHF.R.S32.HI UR15, URZ, 0x1f, UR4 ;  /* 0x0000001f3f0f0899 */ /* 0x000fe40008011404 */
[----:B------:R-:W-:Y:S02]  /*0fd0*/  @UP2 UIMAD UR14, UR4, UR19, UR14 ;  /* 0x00000013040e22a4 */ /* 0x000fe4000f8e020e */
[----:B------:R-:W-:Y:S02]  /*0fe0*/  @UP2 UIMAD.WIDE.U32 UR12, UR4, UR18, UR12 ;  /* 0x00000012040c22a5 */ /* 0x000fe4000f8e000c */
[----:B------:R-:W-:Y:S01]  /*0ff0*/  @UP0 UIADD3 UR11, UR11, UR16, URZ ;  /* 0x000000100b0b0290 */ /* 0x000fe2000fffe03f */
[----:B------:R-:W-:Y:S01]  /*1000*/  @UP0 ULDC.64 UR18, c[0x0][0x9c0] ;  /* 0x0002700000120ab9 */ /* 0x000fe20000000a00 */
[----:B------:R-:W-:-:S02]  /*1010*/  @UP2 UIADD3 UR13, UR13, UR14, URZ ;  /* 0x0000000e0d0d2290 */ /* 0x000fc4000fffe03f */
[----:B------:R-:W-:Y:S02]  /*1020*/  @UP0 UIMAD UR15, UR15, UR18, URZ ;  /* 0x000000120f0f02a4 */ /* 0x000fe4000f8e023f */
[----:B------:R-:W-:Y:S02]  /*1030*/  @UP2 ULEA UR8, UP1, UR12, UR8, 0x2 ;  /* 0x000000080c082291 */ /* 0x000fe4000f82103f */
[----:B------:R-:W-:Y:S02]  /*1040*/  @UP0 UIMAD UR15, UR4, UR19, UR15 ;  /* 0x00000013040f02a4 */ /* 0x000fe4000f8e020f */
[----:B------:R-:W-:Y:S01]  /*1050*/  @UP0 UIMAD.WIDE.U32 UR10, UR4, UR18, UR10 ;  /* 0x00000012040a02a5 */ /* 0x000fe2000f8e000a */
[----:B------:R-:W-:Y:S02]  /*1060*/  ULDC.64 UR16, c[0x0][0xa28] ;  /* 0x00028a0000107ab9 */ /* 0x000fe40000000a00 */
[----:B------:R-:W-:Y:S01]  /*1070*/  ULDC.64 UR18, c[0x0][0xa20] ;  /* 0x0002880000127ab9 */ /* 0x000fe20000000a00 */
[----:B------:R-:W-:Y:S01]  /*1080*/  @UP2 ULEA.HI.X UR9, UR12, UR9, UR13, 0x2, UP1 ;  /* 0x000000090c092291 */ /* 0x000fe200088f140d */
[----:B---34-:R-:W-:Y:S01]  /*1090*/  IMAD.U32 R6, RZ, RZ, UR8 ;  /* 0x00000008ff067e24 */ /* 0x018fe2000f8e00ff */
[----:B------:R-:W-:-:S02]  /*10a0*/  UISETP.NE.U32.AND UP4, UPT, UR16, URZ, UPT ;  /* 0x0000003f1000728c */ /* 0x000fc4000bf85070 */
[----:B------:R-:W-:Y:S02]  /*10b0*/  UISETP.NE.U32.AND UP1, UPT, UR18, URZ, UPT ;  /* 0x0000003f1200728c */ /* 0x000fe4000bf25070 */
[----:B------:R-:W-:Y:S01]  /*10c0*/  UISETP.NE.AND.EX UP2, UPT, UR17, URZ, UPT, UP4 ;  /* 0x0000003f1100728c */ /* 0x000fe2000bf45340 */
[----:B------:R-:W-:Y:S01]  /*10d0*/  IMAD.U32 R7, RZ, RZ, UR9 ;  /* 0x00000009ff077e24 */ /* 0x000fe2000f8e00ff */
[----:B------:R-:W-:Y:S02]  /*10e0*/  UISETP.NE.AND.EX UP1, UPT, UR19, URZ, UPT, UP1 ;  /* 0x0000003f1300728c */ /* 0x000fe4000bf25310 */
[----:B------:R-:W-:Y:S02]  /*10f0*/  @UP0 UIADD3 UR4, UR11, UR15, URZ ;  /* 0x0000000f0b040290 */ /* 0x000fe4000fffe03f */
[----:B------:R-:W-:Y:S01]  /*1100*/  @UP0 ULEA UR12, UP4, UR10, UR6, 0x2 ;  /* 0x000000060a0c0291 */ /* 0x000fe2000f88103f */
[----:B------:R0:W2:Y:S03]  /*1110*/  @P0 LDG.E R3, desc[UR48][R6.64] ;  /* 0x0000003006030981 */ /* 0x0000a6000c1e1900 */
[----:B------:R-:W-:-:S02]  /*1120*/  @UP0 ULEA.HI.X UR13, UR10, UR7, UR4, 0x2, UP4 ;  /* 0x000000070a0d0291 */ /* 0x000fc4000a0f1404 */
[----:B------:R-:W-:Y:S01]  /*1130*/  @UP2 ULEA UR6, UP0, UR36, UR16, 0x2 ;  /* 0x0000001024062291 */ /* 0x000fe2000f80103f */
[----:B-----5:R-:W-:Y:S01]  /*1140*/  IMAD.U32 R8, RZ, RZ, UR12 ;  /* 0x0000000cff087e24 */ /* 0x020fe2000f8e00ff */
[----:B------:R-:W-:Y:S01]  /*1150*/  @UP1 ULEA UR8, UP4, UR36, UR18, 0x2 ;  /* 0x0000001224081291 */ /* 0x000fe2000f88103f */
[----:B------:R-:W-:Y:S01]  /*1160*/  PLOP3.LUT P0, PT, PT, PT, UP2, 0x80, 0x0 ;  /* 0x000000000000781c */ /* 0x000fe20003f0f028 */
[----:B------:R-:W-:Y:S01]  /*1170*/  IMAD.U32 R9, RZ, RZ, UR13 ;  /* 0x0000000dff097e24 */ /* 0x000fe2000f8e00ff */
[----:B------:R-:W-:Y:S01]  /*1180*/  PLOP3.LUT P1, PT, PT, PT, UP1, 0x80, 0x0 ;  /* 0x000000000000781c */ /* 0x000fe20003f2f018 */
[----:B------:R-:W-:Y:S02]  /*1190*/  @UP2 ULEA.HI.X UR7, UR36, UR17, UR37, 0x2, UP0 ;  /* 0x0000001124072291 */ /* 0x000fe400080f1425 */
[----:B------:R-:W-:Y:S01]  /*11a0*/  @UP1 ULEA.HI.X UR9, UR36, UR19, UR37, 0x2, UP4 ;  /* 0x0000001324091291 */ /* 0x000fe2000a0f1425 */
[----:B-1----:R1:W2:Y:S01]  /*11b0*/  @P2 LDG.E R0, desc[UR48][R8.64] ;  /* 0x0000003008002981 */ /* 0x0022a2000c1e1900 */
[----:B------:R-:W-:Y:S01]  /*11c0*/  IMAD.U32 R4, RZ, RZ, UR6 ;  /* 0x00000006ff047e24 */ /* 0x000fe2000f8e00ff */
[----:B------:R-:W-:Y:S01]  /*11d0*/  ULDC UR4, c[0x0][0x404] ;  /* 0x0001010000047ab9 */ /* 0x000fe20000000800 */
[----:B0-----:R-:W-:-:S02]  /*11e0*/  IMAD.U32 R6, RZ, RZ, UR8 ;  /* 0x00000008ff067e24 */ /* 0x001fc4000f8e00ff */
[----:B------:R-:W-:Y:S01]  /*11f0*/  IMAD.U32 R5, RZ, RZ, UR7 ;  /* 0x00000007ff057e24 */ /* 0x000fe2000f8e00ff */
[----:B------:R-:W-:Y:S01]  /*1200*/  ULDC.64 UR6, c[0x0][0x3f8] ;  /* 0x0000fe0000067ab9 */ /* 0x000fe20000000a00 */
[----:B------:R-:W-:-:S03]  /*1210*/  IMAD.U32 R7, RZ, RZ, UR9 ;  /* 0x00000009ff077e24 */ /* 0x000fc6000f8e00ff */
[----:B------:R-:W3:Y:S04]  /*1220*/  @P0 LDG.E R4, desc[UR48][R4.64] ;  /* 0x0000003004040981 */ /* 0x000ee8000c1e1900 */
[----:B------:R-:W4:Y:S01]  /*1230*/  @P1 LDG.E R6, desc[UR48][R6.64] ;  /* 0x0000003006061981 */ /* 0x000f22000c1e1900 */
[----:B------:R-:W-:-:S03]  /*1240*/  UISETP.NE.U32.AND UP0, UPT, UR6, URZ, UPT ;  /* 0x0000003f0600728c */ /* 0x000fc6000bf05070 */
[----:B------:R-:W-:Y:S01]  /*1250*/  ULDC UR6, c[0x0][0x2e0] ;  /* 0x0000b80000067ab9 */ /* 0x000fe20000000800 */
[----:B------:R-:W-:-:S03]  /*1260*/  UISETP.NE.AND.EX UP0, UPT, UR7, URZ, UPT, UP0 ;  /* 0x0000003f0700728c */ /* 0x000fc6000bf05300 */
[----:B------:R-:W-:Y:S01]  /*1270*/  ULDC UR7, c[0x0][0x988] ;  /* 0x0002620000077ab9 */ /* 0x000fe20000000800 */
[----:B------:R-:W-:-:S04]  /*1280*/  USEL UR4, UR4, 0x1, UP0 ;  /* 0x0000000104047887 */ /* 0x000fc80008000000 */
[----:B------:R-:W-:Y:S01]  /*1290*/  UIMAD UR4, UR4, UR6, URZ ;  /* 0x00000006040472a4 */ /* 0x000fe2000f8e023f */
[----:B------:R-:W-:Y:S01]  /*12a0*/  UMOV UR50, URZ ;  /* 0x0000003f00327c82 */ /* 0x000fe20008000000 */
[----:B------:R-:W-:Y:S01]  /*12b0*/  UMOV UR42, UR5 ;  /* 0x00000005002a7c82 */ /* 0x000fe20008000000 */
[----:B------:R-:W-:Y:S01]  /*12c0*/  IMAD.MOV.U32 R18, RZ, RZ, R49 ;  /* 0x000000ffff127224 */ /* 0x000fe200078e0031 */
[----:B-1----:R-:W-:Y:S01]  /*12d0*/  CS2R R8, SRZ ;  /* 0x0000000000087805 */ /* 0x002fe2000001ff00 */
[----:B------:R-:W-:Y:S01]  /*12e0*/  IMAD.MOV.U32 R87, RZ, RZ, RZ ;  /* 0x000000ffff577224 */ /* 0x000fe200078e00ff */
        /* <DEDUP_REMOVED lines=23> */
[----:B------:R-:W-:Y:S02]  /*1460*/  IMAD.MOV.U32 R64, RZ, RZ, RZ ;  /* 0x000000ffff407224 */ /* 0x000fe400078e00ff */
[----:B------:R-:W-:Y:S02]  /*1470*/  IMAD.MOV.U32 R96, RZ, RZ, RZ ;  /* 0x000000ffff607224 */ /* 0x000fe400078e00ff */
[----:B--2---:R-:W-:-:S04]  /*1480*/  FMUL.FTZ R0, R3, R0 ;  /* 0x0000000003007220 */ /* 0x004fc80000410000 */
[----:B------:R-:W-:-:S05]  /*1490*/  FMUL.FTZ R0, R0, UR7 ;  /* 0x0000000700007c20 */ /* 0x000fca0008410000 */
[----:B------:R-:W-:Y:S02]  /*14a0*/  R2UR UR38, R0 ;  /* 0x00000000002672ca */ /* 0x000fe400000e0000 */
[----:B---3--:R-:W-:Y:S02]  /*14b0*/  @P0 R2UR UR50, R4 ;  /* 0x00000000043202ca */ /* 0x008fe400000e0000 */
[----:B----4-:R-:W-:Y:S01]  /*14c0*/  @P1 R2UR UR4, R6 ;  /* 0x00000000060412ca */ /* 0x010fe200000e0000 */
[----:B------:R-:W-:Y:S01]  /*14d0*/  IMAD.MOV.U32 R0, RZ, RZ, RZ ;  /* 0x000000ffff007224 */ /* 0x000fe200078e00ff */
[----:B------:R-:W-:Y:S02]  /*14e0*/  PLOP3.LUT P0, PT, PT, PT, PT, 0x80, 0x0 ;  /* 0x000000000000781c */ /* 0x000fe40003f0f070 */
[----:B------:R-:W-:Y:S01]  /*14f0*/  CS2R R6, SRZ ;  /* 0x0000000000067805 */ /* 0x000fe2000001ff00 */
[----:B------:R-:W-:Y:S10]  /*1500*/  @P1 BRA `(.L_x_247) ;  /* 0x0000000000341947 */ /* 0x000ff40003800000 */
[----:B------:R-:W-:Y:S02]  /*1510*/  ULDC.64 UR6, c[0x0][0xa08] ;  /* 0x0002820000067ab9 */ /* 0x000fe40000000a00 */
[----:B------:R-:W-:-:S04]  /*1520*/  ISETP.NE.U32.AND P1, PT, RZ, UR6, PT ;  /* 0x00000006ff007c0c */ /* 0x000fc8000bf25070 */
[----:B------:R-:W-:-:S13]  /*1530*/  ISETP.NE.AND.EX P1, PT, RZ, UR7, PT, P1 ;  /* 0x00000007ff007c0c */ /* 0x000fda000bf25310 */
[----:B------:R-:W-:Y:S05]  /*1540*/  @!P1 BRA `(.L_x_247) ;  /* 0x0000000000249947 */ /* 0x000fea0003800000 */
[----:B------:R-:W-:Y:S02]  /*1550*/  ULDC.64 UR6, c[0x0][0xa08] ;  /* 0x0002820000067ab9 */ /* 0x000fe40000000a00 */
[----:B------:R-:W-:-:S06]  /*1560*/  UIMAD.WIDE UR6, UR36, 0x4, UR6 ;  /* 0x00000004240678a5 */ /* 0x000fcc000f8e0206 */
[----:B------:R-:W-:Y:S02]  /*1570*/  IMAD.U32 R4, RZ, RZ, UR6 ;  /* 0x00000006ff047e24 */ /* 0x000fe4000f8e00ff */
[----:B------:R-:W-:-:S05]  /*1580*/  IMAD.U32 R5, RZ, RZ, UR7 ;  /* 0x00000007ff057e24 */ /* 0x000fca000f8e00ff */
[----:B------:R-:W2:Y:S04]  /*1590*/  LDG.E R48, desc[UR48][R4.64] ;  /* 0x0000003004307981 */ /* 0x000ea8000c1e1900 */
[----:B------:R-:W3:Y:S01]  /*15a0*/  LDG.E R3, desc[UR48][R4.64+0x4] ;  /* 0x0000043004037981 */ /* 0x000ee2000c1e1900 */
[----:B--2---:R-:W-:Y:S02]  /*15b0*/  R2UR UR4, R48 ;  /* 0x00000000300472ca */ /* 0x004fe400000e0000 */
[----:B---3--:R-:W-:-:S13]  /*15c0*/  R2UR UR6, R3 ;  /* 0x00000000030672ca */ /* 0x008fda00000e0000 */
[----:B------:R-:W-:-:S12]  /*15d0*/  UIADD3 UR4, -UR4, UR6, URZ ;  /* 0x0000000604047290 */ /* 0x000fd8000fffe13f */
.L_x_247:
[----:B------:R-:W-:Y:S01]  /*15e0*/  UIADD3 UR50, -UR50, UR4, URZ ;  /* 0x0000000432327290 */ /* 0x000fe2000fffe13f */
[----:B------:R-:W-:Y:S01]  /*15f0*/  IMAD.MOV.U32 R65, RZ, RZ, RZ ;  /* 0x000000ffff417224 */ /* 0x000fe200078e00ff */
[----:B------:R-:W-:Y:S01]  /*1600*/  @UP3 ULDC UR6, c[0x0][0x42c] ;  /* 0x00010b0000063ab9 */ /* 0x000fe20000000800 */
[----:B------:R-:W-:Y:S01]  /*1610*/  @UP3 ULDC UR4, c[0x0][0x430] ;  /* 0x00010c0000043ab9 */ /* 0x000fe20000000800 */
[----:B------:R-:W-:Y:S01]  /*1620*/  UISETP.GE.AND UP0, UPT, UR50, 0x1, UPT ;  /* 0x000000013200788c */ /* 0x000fe2000bf06270 */
[----:B------:R-:W-:Y:S01]  /*1630*/  CS2R R68, SRZ ;  /* 0x0000000000447805 */ /* 0x000fe2000001ff00 */
[----:B------:R-:W-:Y:S01]  /*1640*/  UIADD3 UR8, UR50, 0x9f, URZ ;  /* 0x0000009f32087890 */ /* 0x000fe2000fffe03f */
[----:B------:R-:W-:Y:S01]  /*1650*/  IMAD.MOV.U32 R97, RZ, RZ, RZ ;  /* 0x000000ffff617224 */ /* 0x000fe200078e00ff */
[----:B------:R-:W-:Y:S01]  /*1660*/  UIMAD.WIDE.U32 UR6, UR5, UR6, URZ ;  /* 0x00000006050672a5 */ /* 0x000fe2000f8e003f */
[----:B------:R-:W-:Y:S02]  /*1670*/  CS2R R98, SRZ ;  /* 0x0000000000627805 */ /* 0x000fe4000001ff00 */
[----:B------:R-:W-:Y:S01]  /*1680*/  PLOP3.LUT P1, PT, PT, PT, UP0, 0x80, 0x0 ;  /* 0x000000000000781c */ /* 0x000fe20003f2f008 */
[----:B------:R-:W-:Y:S01]  /*1690*/  UIMAD.WIDE UR8, UR8, 0x66666667, URZ ;  /* 0x66666667080878a5 */ /* 0x000fe2000f8e023f */
[----:B------:R-:W-:Y:S01]  /*16a0*/  CS2R R72, SRZ ;  /* 0x0000000000487805 */ /* 0x000fe2000001ff00 */
[----:B------:R-:W-:Y:S01]  /*16b0*/  @UP3 USHF.R.U32.HI UR42, URZ, UR4, UR7 ;  /* 0x000000043f2a3299 */ /* 0x000fe20008011607 */
[----:B------:R-:W-:Y:S01]  /*16c0*/  CS2R R100, SRZ ;  /* 0x0000000000647805 */ /* 0x000fe2000001ff00 */
[----:B------:R-:W-:Y:S01]  /*16d0*/  USHF.R.U32.HI UR47, URZ, 0x1f, UR9 ;  /* 0x0000001f3f2f7899 */ /* 0x000fe20008011609 */
[----:B------:R-:W-:Y:S01]  /*16e0*/  IMAD.MOV.U32 R76, RZ, RZ, RZ ;  /* 0x000000ffff4c7224 */ /* 0x000fe200078e00ff */
[----:B------:R-:W-:Y:S01]  /*16f0*/  UMOV UR39, UR5 ;  /* 0x0000000500277c82 */ /* 0x000fe20008000000 */
[----:B------:R-:W-:Y:S01]  /*1700*/  IMAD.MOV.U32 R102, RZ, RZ, RZ ;  /* 0x000000ffff667224 */ /* 0x000fe200078e00ff */
[----:B------:R-:W-:-:S04]  /*1710*/  ULEA.HI.SX32 UR47, UR9, UR47, 0x1a ;  /* 0x0000002f092f7291 */ /* 0x000fc8000f8fd23f */
[----:B------:R-:W-:Y:S08]  /*1720*/  @!P1 BRA `(.L_x_248) ;  /* 0x0000006c00bc9947 */ /* 0x000ff00003800000 */
[----:B------:R-:W0:Y:S01]  /*1730*/  SHFL.IDX PT, R0, R23, RZ, 0x1f ;  /* 0x00001fff17007589 */ /* 0x000e2200000e0000 */
[----:B------:R-:W1:Y:S01]  /*1740*/  S2UR UR6, SR_CgaCtaId ;  /* 0x00000000000679c3 */ /* 0x000e620000008800 */
[----:B------:R-:W-:Y:S01]  /*1750*/  UMOV UR5, 0x400 ;  /* 0x0000040000057882 */ /* 0x000fe20000000000 */
[----:B0-----:R-:W-:Y:S01]  /*1760*/  R2UR UR41, R0 ;  /* 0x00000000002972ca */ /* 0x001fe200000e0000 */
[----:B-1----:R-:W-:-:S04]  /*1770*/  ULEA UR5, UR6, UR5, 0x18 ;  /* 0x0000000506057291 */ /* 0x002fc8000f8ec03f */
[----:B------:R-:W-:-:S04]  /*1780*/  UIADD3 UR5, UR5, 0x14400, URZ ;  /* 0x0001440005057890 */ /* 0x000fc8000fffe03f */
[----:B------:R-:W-:-:S04]  /*1790*/  ULOP3.LUT UP0, URZ, UR5, 0x9f, URZ, 0xc0, !UPT ;  /* 0x0000009f053f7892 */ /* 0x000fc8000f80c03f */
[----:B------:R-:W-:Y:S02]  /*17a0*/  ULEA.HI UR4, UR41, UR41, URZ, 0x1 ;  /* 0x0000002929047291 */ /* 0x000fe4000f8f083f */
[----:B------:R-:W-:Y:S02]  /*17b0*/  PLOP3.LUT P0, PT, PT, PT, UP0, 0x80, 0x0 ;  /* 0x000000000000781c */ /* 0x000fe40003f0f008 */
[----:B------:R-:W-:-:S04]  /*17c0*/  ULOP3.LUT UR4, UR4, 0x3e, URZ, 0xc0, !UPT ;  /* 0x0000003e04047892 */ /* 0x000fc8000f8ec03f */
[----:B------:R-:W-:-:S04]  /*17d0*/  UIADD3 UR4, UR41, -UR4, URZ ;  /* 0x8000000429047290 */ /* 0x000fc8000fffe03f */
[----:B------:R-:W-:-:S04]  /*17e0*/  ULEA UR4, UR4, UR5, 0xc ;  /* 0x0000000504047291 */ /* 0x000fc8000f8e603f */
[----:B------:R-:W-:-:S04]  /*17f0*/  USHF.R.U32.HI UR4, URZ, 0x4, UR4 ;  /* 0x000000043f047899 */ /* 0x000fc80008011604 */
[----:B------:R-:W-:Y:S01]  /*1800*/  ULOP3.LUT UR52, UR4, 0x3fff, URZ, 0xc0, !UPT ;  /* 0x00003fff04347892 */ /* 0x000fe2000f8ec03f */
[----:B------:R-:W-:Y:S11]  /*1810*/  @!P0 BRA `(.L_x_249) ;  /* 0x0000000000408947 */ /* 0x000ff60003800000 */
[----:B------:R-:W-:Y:S01]  /*1820*/  MOV R0, 0x0 ;  /* 0x0000000000007802 */ /* 0x000fe20000000f00 */
[----:B------:R-:W-:Y:S01]  /*1830*/  ULDC.64 UR4, c[0x4][0xa0] ;  /* 0x0100280000047ab9 */ /* 0x000fe20000000a00 */
[----:B------:R-:W-:Y:S01]  /*1840*/  ULDC.64 UR6, c[0x4][0x30] ;  /* 0x01000c0000067ab9 */ /* 0x000fe20000000a00 */
[----:B------:R-:W-:Y:S01]  /*1850*/  IMAD.U32 R4, RZ, RZ, UR4 ;  /* 0x00000004ff047e24 */ /* 0x000fe2000f8e00ff */
[----:B------:R0:W1:Y:S01]  /*1860*/  LDC.64 R14, c[0x4][R0] ;  /* 0x01000000000e7b82 */ /* 0x0000620000000a00 */
        /* <DEDUP_REMOVED lines=8> */
[----:B0-----:R-:W-:-:S07]  /*18f0*/  IMAD.MOV.U32 R13, RZ, RZ, RZ ;  /* 0x000000ffff0d7224 */ /* 0x001fce00078e00ff */
[----:B------:R-:W-:-:S07]  /*1900*/  LEPC R20, `(.L_x_249) ;  /* 0x000000001014794e */ /* 0x000fce0000000000 */
[----:B-1----:R-:W-:Y:S05]  /*1910*/  CALL.ABS.NOINC R14 ;  /* 0x000000000e007343 */ /* 0x002fea0003c00000 */
.L_x_249:
[----:B------:R-:W0:Y:S01]  /*1920*/  S2UR UR5, SR_CgaCtaId ;  /* 0x00000000000579c3 */ /* 0x000e220000008800 */
[----:B------:R-:W-:Y:S01]  /*1930*/  ULEA.HI UR4, UR44, UR44, URZ, 0x1 ;  /* 0x0000002c2c047291 */ /* 0x000fe2000f8f083f */
[----:B------:R-:W-:Y:S01]  /*1940*/  MOV R0, 0x400 ;  /* 0x0000040000007802 */ /* 0x000fe20000000f00 */
[----:B------:R-:W-:Y:S02]  /*1950*/  IMAD.U32 R4, RZ, RZ, UR45 ;  /* 0x0000002dff047e24 */ /* 0x000fe4000f8e00ff */
[----:B------:R-:W-:-:S03]  /*1960*/  ULOP3.LUT UR4, UR4, 0xfffffffe, URZ, 0xc0, !UPT ;  /* 0xfffffffe04047892 */ /* 0x000fc6000f8ec03f */
[----:B------:R-:W-:Y:S01]  /*1970*/  ISETP.NE.AND P0, PT, R4, 0x3, PT ;  /* 0x000000030400780c */ /* 0x000fe20003f05270 */
[----:B------:R-:W-:-:S06]  /*1980*/  UIADD3 UR4, UR44, -UR4, URZ ;  /* 0x800000042c047290 */ /* 0x000fcc000fffe03f */
[----:B------:R-:W-:-:S05]  /*1990*/  IMAD.U32 R5, RZ, RZ, UR4 ;  /* 0x00000004ff057e24 */ /* 0x000fca000f8e00ff */
[----:B------:R-:W-:Y:S01]  /*19a0*/  SHF.L.U32 R5, R5, 0x1f, RZ ;  /* 0x0000001f05057819 */ /* 0x000fe200000006ff */
[----:B0-----:R-:W-:-:S05]  /*19b0*/  IMAD.U32 R3, RZ, RZ, UR5 ;  /* 0x00000005ff037e24 */ /* 0x001fca000f8e00ff */
[----:B------:R-:W-:-:S04]  /*19c0*/  LEA R0, R3, R0, 0x18 ;  /* 0x0000000003007211 */ /* 0x000fc800078ec0ff */
[----:B------:R-:W0:Y:S02]  /*19d0*/  SYNCS.PHASECHK.TRANS64.TRYWAIT P1, [R0+URZ+0x29800], R5 ;  /* 0x02980005000075a7 */ /* 0x000e24000802017f */
[----:B0-----:R-:W-:Y:S05]  /*19e0*/  @!P1 BRA `(.L_x_250) ;  /* 0x000000dc00389947 */ /* 0x001fea0003800000 */
.L_x_377:
[----:B------:R-:W-:Y:S05]  /*19f0*/  @!P0 BRA `(.L_x_251) ;  /* 0x0000000000048947 */ /* 0x000fea0003800000 */
[----:B------:R-:W-:Y:S01]  /*1a00*/  BPT.TRAP 0x1 ;  /* 0x000000040000795c */ /* 0x000fe20000300000 */
.L_x_251:
[----:B0-----:R-:W-:Y:S02]  /*1a10*/  IMAD.U32 R5, RZ, RZ, UR51 ;  /* 0x00000033ff057e24 */ /* 0x001fe4000f8e00ff */
[----:B------:R-:W-:Y:S02]  /*1a20*/  IMAD.U32 R4, RZ, RZ, UR43 ;  /* 0x0000002bff047e24 */ /* 0x000fe4000f8e00ff */
[----:B------:R-:W-:-:S03]  /*1a30*/  IMAD R6, R5, 0x8, R0 ;  /* 0x0000000805067824 */ /* 0x000fc600078e0200 */
[----:B------:R-:W-:-:S04]  /*1a40*/  SHF.L.U32 R5, R4, 0x1f, RZ ;  /* 0x0000001f04057819 */ /* 0x000fc800000006ff */
[----:B------:R0:W1:Y:S01]  /*1a50*/  SYNCS.PHASECHK.TRANS64.TRYWAIT P1, [R6+URZ+0x29830], R5 ;  /* 0x02983005060075a7 */ /* 0x000062000802017f */
[----:B------:R-:W-:Y:S05]  /*1a60*/  @!P0 BRA `(.L_x_252) ;  /* 0x0000000000048947 */ /* 0x000fea0003800000 */
[----:B------:R-:W-:Y:S01]  /*1a70*/  BPT.TRAP 0x1 ;  /* 0x000000040000795c */ /* 0x000fe20000300000 */
.L_x_252:
[----:B------:R-:W2:Y:S01]  /*1a80*/  S2R R4, SR_TID.X ;  /* 0x0000000000047919 */ /* 0x000ea20000002100 */
[----:B------:R-:W-:Y:S01]  /*1a90*/  IMAD.MOV.U32 R87, RZ, RZ, RZ ;  /* 0x000000ffff577224 */ /* 0x000fe200078e00ff */
[----:B--2---:R-:W-:Y:S01]  /*1aa0*/  LOP3.LUT P2, RZ, R4, 0x7f, RZ, 0xc0, !PT ;  /* 0x0000007f04ff7812 */ /* 0x004fe2000784c0ff */
[----:B-1----:R-:W-:-:S12]  /*1ab0*/  @P1 BRA `(.L_x_253) ;  /* 0x0000000000081947 */ /* 0x002fd80003800000 */
[----:B------:R-:W1:Y:S02]  /*1ac0*/  SYNCS.PHASECHK.TRANS64.TRYWAIT P1, [R6+URZ+0x29830], R5 ;  /* 0x02983005060075a7 */ /* 0x000e64000802017f */
[----:B-1----:R-:W-:Y:S05]  /*1ad0*/  @!P1 BRA `(.L_x_254) ;  /* 0x000000dc00109947 */ /* 0x002fea0003800000 */
.L_x_253:
[----:B------:R-:W-:Y:S05]  /*1ae0*/  WARPSYNC.ALL ;  /* 0x0000000000007948 */ /* 0x000fea0003800000 */
[----:B------:R-:W-:Y:S01]  /*1af0*/  R2UR UR4, R0 ;  /* 0x00000000000472ca */ /* 0x000fe200000e0000 */
[----:B------:R-:W-:Y:S01]  /*1b00*/  ULOP3.LUT UR20, UR52, 0x10000, URZ, 0xfc, !UPT ;  /* 0x0001000034147892 */ /* 0x000fe2000f8efc3f */
[----:B------:R-:W-:Y:S01]  /*1b10*/  WARPGROUP.ARRIVE ;  /* 0x00000000000079c5 */ /* 0x000fe20000000000 */
[----:B------:R-:W-:Y:S01]  /*1b20*/  UMOV UR25, 0x80000020 ;  /* 0x8000002000197882 */ /* 0x000fe20000000000 */
[----:B------:R-:W-:Y:S01]  /*1b30*/  UMOV UR27, 0x80000020 ;  /* 0x80000020001b7882 */ /* 0x000fe20000000000 */
[----:B------:R-:W-:Y:S01]  /*1b40*/  UMOV UR5, UR25 ;  /* 0x0000001900057c82 */ /* 0x000fe20008000000 */
[----:B------:R-:W-:Y:S01]  /*1b50*/  UMOV UR7, 0x80000020 ;  /* 0x8000002000077882 */ /* 0x000fe20000000000 */
[----:B------:R-:W-:Y:S01]  /*1b60*/  UIADD3 UR9, UR20, 0x2, URZ ;  /* 0x0000000214097890 */ /* 0x000fe2000fffe03f */
[----:B------:R-:W-:Y:S01]  /*1b70*/  VIADD R4, R168, UR50 ;  /* 0x00000032a8047c36 */ /* 0x000fe20008000000 */
[----:B------:R-:W-:Y:S01]  /*1b80*/  UMOV UR24, UR20 ;  /* 0x0000001400187c82 */ /* 0x000fe20008000000 */
[----:B------:R-:W-:Y:S01]  /*1b90*/  UMOV UR11, 0x80000020 ;  /* 0x80000020000b7882 */ /* 0x000fe20000000000 */
[----:B------:R-:W-:Y:S01]  /*1ba0*/  UIADD3 UR13, UR20, 0x200, URZ ;  /* 0x00000200140d7890 */ /* 0x000fe2000fffe03f */
[----:B------:R-:W-:Y:S01]  /*1bb0*/  IMAD.U32 R7, RZ, RZ, UR47 ;  /* 0x0000002fff077e24 */ /* 0x000fe2000f8e00ff */
[----:B------:R-:W-:Y:S01]  /*1bc0*/  UIADD3 UR4, UR4, 0x1a400, URZ ;  /* 0x0001a40004047890 */ /* 0x000fe2000fffe03f */
[----:B------:R-:W-:Y:S01]  /*1bd0*/  P2R R15, PR, RZ, 0x1 ;  /* 0x00000001ff0f7803 */ /* 0x000fe20000000000 */
[----:B------:R-:W-:Y:S01]  /*1be0*/  UMOV UR15, 0x80000020 ;  /* 0x80000020000f7882 */ /* 0x000fe20000000000 */
[----:B------:R-:W-:Y:S01]  /*1bf0*/  UMOV UR19, 0x80000020 ;  /* 0x8000002000137882 */ /* 0x000fe20000000000 */
[----:B------:R-:W-:Y:S01]  /*1c00*/  USHF.R.U32.HI UR4, URZ, 0x4, UR4 ;  /* 0x000000043f047899 */ /* 0x000fe20008011604 */
[----:B------:R-:W-:Y:S01]  /*1c10*/  IMAD R7, R7, -0xa0, R4 ;  /* 0xffffff6007077824 */ /* 0x000fe200078e0204 */
[----:B------:R-:W-:Y:S01]  /*1c20*/  UMOV UR23, 0x80000020 ;  /* 0x8000002000177882 */ /* 0x000fe20000000000 */
[----:B------:R-:W-:Y:S01]  /*1c30*/  IMAD.U32 R11, RZ, RZ, UR38 ;  /* 0x00000026ff0b7e24 */ /* 0x000fe2000f8e00ff */
[----:B------:R-:W-:Y:S01]  /*1c40*/  ULOP3.LUT UR4, UR4, 0x3fff, URZ, 0xc0, !UPT ;  /* 0x00003fff04047892 */ /* 0x000fe2000f8ec03f */
[----:B------:R-:W2:Y:S01]  /*1c50*/  S2R R84, SR_TID.X ;  /* 0x0000000000547919 */ /* 0x000ea20000002100 */
[C---:B------:R-:W-:Y:S01]  /*1c60*/  ISETP.GT.AND P2, PT, R7.reuse, RZ, PT ;  /* 0x000000ff0700720c */ /* 0x040fe20003f44270 */
[----:B------:R-:W-:Y:S01]  /*1c70*/  UISETP.GE.AND UP0, UPT, UR50, 0xa1, UPT ;  /* 0x000000a13200788c */ /* 0x000fe2000bf06270 */
[C---:B------:R-:W-:Y:S01]  /*1c80*/  ISETP.GT.AND P5, PT, R7.reuse, 0x1, PT ;  /* 0x000000010700780c */ /* 0x040fe20003fa4270 */
[----:B------:R-:W-:Y:S01]  /*1c90*/  ULOP3.LUT UR46, UR4, 0x10000, URZ, 0xfc, !UPT ;  /* 0x00010000042e7892 */ /* 0x000fe2000f8efc3f */
[C---:B------:R-:W-:Y:S01]  /*1ca0*/  ISETP.GT.AND P4, PT, R7.reuse, 0x8, PT ;  /* 0x000000080700780c */ /* 0x040fe20003f84270 */
[--C-:B------:R-:W-:Y:S01]  /*1cb0*/  IMAD.MOV.U32 R86, RZ, RZ, R87.reuse ;  /* 0x000000ffff567224 */ /* 0x100fe200078e0057 */
[----:B------:R-:W-:Y:S01]  /*1cc0*/  UMOV UR4, UR24 ;  /* 0x0000001800047c82 */ /* 0x000fe20008000000 */
[----:B------:R-:W-:Y:S01]  /*1cd0*/  UIMAD UR28, UR51, 0x780, UR46 ;  /* 0x00000780331c78a4 */ /* 0x000fe2000f8e022e */
[C---:B------:R-:W-:Y:S01]  /*1ce0*/  ISETP.GT.AND P1, PT, R7.reuse, 0x9, PT ;  /* 0x000000090700780c */ /* 0x040fe20003f24270 */
[----:B------:R-:W-:Y:S01]  /*1cf0*/  IMAD.MOV.U32 R85, RZ, RZ, R87 ;  /* 0x000000ffff557224 */ /* 0x000fe200078e0057 */
[C---:B------:R-:W-:Y:S01]  /*1d00*/  ISETP.GT.AND P3, PT, R7.reuse, 0x10, PT ;  /* 0x000000100700780c */ /* 0x040fe20003f64270 */
[----:B------:R-:W-:Y:S01]  /*1d10*/  UIADD3 UR6, UR28, 0x180, URZ ;  /* 0x000001801c067890 */ /* 0x000fe2000fffe03f */
[C---:B------:R-:W-:Y:S01]  /*1d20*/  ISETP.GT.AND P0, PT, R7.reuse, 0x79, PT ;  /* 0x000000790700780c */ /* 0x040fe20003f04270 */
[----:B------:R-:W-:Y:S01]  /*1d30*/  UIADD3 UR8, UR28, 0x200, URZ ;  /* 0x000002001c087890 */ /* 0x000fe2000fffe03f */
[----:B------:R-:W-:Y:S01]  /*1d40*/  ISETP.GT.AND P6, PT, R7, 0x80, PT ;  /* 0x000000800700780c */ /* 0x000fe20003fc4270 */
[----:B------:R-:W-:Y:S01]  /*1d50*/  UMOV UR26, UR28 ;  /* 0x0000001c001a7c82 */ /* 0x000fe20008000000 */
[----:B------:R-:W-:Y:S01]  /*1d60*/  UIADD3 UR10, UR28, 0x2, URZ ;  /* 0x000000021c0a7890 */ /* 0x000fe2000fffe03f */
[----:B------:R-:W-:Y:S01]  /*1d70*/  QGMMA.64x32x32.F32.E4M3.E4M3 R104, gdesc[UR24], RZ, !UPT, gsb0 ;  /* 0x00600000186879f3 */ /* 0x000fe2000c0008ff */
[----:B------:R-:W-:Y:S01]  /*1d80*/  UIADD3 UR26, UR28, 0x80, URZ ;  /* 0x000000801c1a7890 */ /* 0x000fe2000fffe03f */
[----:B------:R-:W-:Y:S01]  /*1d90*/  UMOV UR27, 0x80000020 ;  /* 0x80000020001b7882 */ /* 0x000fe20000000000 */
[----:B------:R-:W-:-:S02]  /*1da0*/  UIADD3 UR12, UR28, 0x202, URZ ;  /* 0x000002021c0c7890 */ /* 0x000fc4000fffe03f */
[----:B------:R-:W-:Y:S02]  /*1db0*/  UIADD3 UR14, UR28, 0x280, URZ ;  /* 0x000002801c0e7890 */ /* 0x000fe4000fffe03f */
[----:B------:R-:W-:Y:S02]  /*1dc0*/  UIADD3 UR16, UR28, 0x282, URZ ;  /* 0x000002821c107890 */ /* 0x000fe4000fffe03f */
[----:B------:R-:W-:Y:S02]  /*1dd0*/  UIADD3 UR18, UR28, 0x402, URZ ;  /* 0x000004021c127890 */ /* 0x000fe4000fffe03f */
[----:B------:R-:W-:Y:S01]  /*1de0*/  UIADD3 UR22, UR28, 0x680, URZ ;  /* 0x000006801c167890 */ /* 0x000fe2000fffe03f */
[----:B------:R-:W-:Y:S02]  /*1df0*/  WARPGROUP.DEPBAR.LE gsb0, 0x0 ;  /* 0x00008000000079c5 */ /* 0x000fe40000010000 */
        /* <DEDUP_REMOVED lines=149> */
[----:B01----:R-:W-:Y:S01]  /*2750*/  FMNMX.FTZ R5, R104, R105, !PT ;  /* 0x0000006968057209 */ /* 0x003fe20007810000 */
        /* <DEDUP_REMOVED lines=119> */
[----:B------:R-:W-:Y:S02]  /*2ed0*/  ISETP.GT.AND P2, PT, R7, 0x78, PT ;  /* 0x000000780700780c */ /* 0x000fe40003f44270 */
[----:B------:R-:W-:Y:S02]  /*2ee0*/  FSEL R49, R49, -INF , P1 ;  /* 0xff80000031317808 */ /* 0x000fe40000800000 */
[----:B------:R-:W-:Y:S02]  /*2ef0*/  FMNMX.FTZ R4, R48, R5, !PT ;  /* 0x0000000530047209 */ /* 0x000fe40007810000 */
[----:B------:R-:W-:-:S02]  /*2f00*/  P2R R14, PR, RZ, 0x1 ;  /* 0x00000001ff0e7803 */ /* 0x000fc40000000000 */
        /* <DEDUP_REMOVED lines=32> */
[----:B------:R-:W-:Y:S02]  /*3110*/  FSEL R74, R32, -INF , P3 ;  /* 0xff800000204a7808 */ /* 0x000fe40001800000 */
[----:B------:R-:W-:Y:S02]  /*3120*/  FMNMX.FTZ R9, R73, R4, !PT ;  /* 0x0000000449097209 */ /* 0x000fe40007810000 */
[----:B------:R-:W-:Y:S02]  /*3130*/  FMNMX.FTZ R21, R115, R20, !PT ;  /* 0x0000001473157209 */ /* 0x000fe40007810000 */
[----:B------:R-:W-:Y:S02]  /*3140*/  FSEL R68, R33, -INF , P4 ;  /* 0xff80000021447808 */ /* 0x000fe40002000000 */
[----:B------:R-:W-:-:S02]  /*3150*/  FMNMX.FTZ R9, R74, R9, !PT ;  /* 0x000000094a097209 */ /* 0x000fc40007810000 */
[----:B------:R-:W-:Y:S02]  /*3160*/  FMNMX.FTZ R24, R118, R21, !PT ;  /* 0x0000001576187209 */ /* 0x000fe40007810000 */
[----:B------:R-:W-:Y:S02]  /*3170*/  FSEL R65, R36, -INF , P5 ;  /* 0xff80000024417808 */ /* 0x000fe40002800000 */
[----:B------:R-:W-:Y:S02]  /*3180*/  FMNMX.FTZ R4, R68, R9, !PT ;  /* 0x0000000944047209 */ /* 0x000fe40007810000 */
[----:B------:R-:W-:Y:S02]  /*3190*/  ISETP.GT.AND P6, PT, R7, 0x99, PT ;  /* 0x000000990700780c */ /* 0x000fe40003fc4270 */
[----:B------:R-:W-:Y:S02]  /*31a0*/  FMNMX.FTZ R21, R119, R24, !PT ;  /* 0x0000001877157209 */ /* 0x000fe40007810000 */
[----:B------:R-:W-:-:S02]  /*31b0*/  FSEL R69, R37, -INF , P6 ;  /* 0xff80000025457808 */ /* 0x000fc40003000000 */
[----:B------:R-:W-:Y:S02]  /*31c0*/  FMNMX.FTZ R4, R65, R4, !PT ;  /* 0x0000000441047209 */ /* 0x000fe40007810000 */
[----:B------:R-:W-:Y:S02]  /*31d0*/  FMNMX.FTZ R24, R90, R21, !PT ;  /* 0x000000155a187209 */ /* 0x000fe40007810000 */
[----:B------:R-:W-:Y:S02]  /*31e0*/  FMNMX.FTZ R8, R69, R4, !PT ;  /* 0x0000000445087209 */ /* 0x000fe40007810000 */
[----:B------:R-:W-:Y:S02]  /*31f0*/  FMNMX.FTZ R25, R91, R24, !PT ;  /* 0x000000185b197209 */ /* 0x000fe40007810000 */
[----:B------:R-:W-:Y:S01]  /*3200*/  P2R R13, PR, RZ, 0x2 ;  /* 0x00000002ff0d7803 */ /* 0x000fe20000000000 */
[----:B------:R-:W0:Y:S01]  /*3210*/  SHFL.BFLY PT, R9, R8, 0x2, 0x1f ;  /* 0x0c401f0008097f89 */ /* 0x000e2200000e0000 */
        /* <DEDUP_REMOVED lines=8> */
[----:B------:R-:W-:-:S04]  /*32a0*/  FMNMX.FTZ R32, R102, R29, !PT ;  /* 0x0000001d66207209 */ /* 0x000fc80007810000 */
[----:B------:R-:W-:Y:S02]  /*32b0*/  FMNMX.FTZ R29, R103, R32, !PT ;  /* 0x00000020671d7209 */ /* 0x000fe40007810000 */
[----:B0-----:R-:W-:Y:S02]  /*32c0*/  FMNMX.FTZ R9, R8, R9, !PT ;  /* 0x0000000908097209 */ /* 0x001fe40007810000 */
[----:B------:R-:W-:-:S03]  /*32d0*/  FMNMX.FTZ R32, R58, R29, !PT ;  /* 0x0000001d3a207209 */ /* 0x000fc60007810000 */
[----:B------:R-:W0:Y:S01]  /*32e0*/  SHFL.BFLY PT, R4, R9, 0x1, 0x1f ;  /* 0x0c201f0009047f89 */ /* 0x000e2200000e0000 */
[----:B------:R-:W-:-:S04]  /*32f0*/  FMNMX.FTZ R33, R59, R32, !PT ;  /* 0x000000203b217209 */ /* 0x000fc80007810000 */
[----:B------:R-:W-:-:S04]  /*3300*/  FMNMX.FTZ R36, R62, R33, !PT ;  /* 0x000000213e247209 */ /* 0x000fc80007810000 */
[----:B------:R-:W-:-:S04]  /*3310*/  FMNMX.FTZ R33, R63, R36, !PT ;  /* 0x000000243f217209 */ /* 0x000fc80007810000 */
[----:B------:R-:W-:-:S04]  /*3320*/  FMNMX.FTZ R36, R66, R33, !PT ;  /* 0x0000002142247209 */ /* 0x000fc80007810000 */
[----:B------:R-:W-:-:S04]  /*3330*/  FMNMX.FTZ R37, R67, R36, !PT ;  /* 0x0000002443257209 */ /* 0x000fc80007810000 */
[----:B------:R-:W-:Y:S02]  /*3340*/  FMNMX.FTZ R40, R70, R37, !PT ;  /* 0x0000002546287209 */ /* 0x000fe40007810000 */
[----:B0-----:R-:W-:Y:S02]  /*3350*/  FMNMX.FTZ R4, R9, R4, !PT ;  /* 0x0000000409047209 */ /* 0x001fe40007810000 */
        /* <DEDUP_REMOVED lines=14> */
[--C-:B------:R-:W-:Y:S01]  /*3440*/  FFMA.FTZ R52, R78, UR38, -R82.reuse ;  /* 0x000000264e347c23 */ /* 0x100fe20008010852 */
[----:B------:R-:W-:Y:S01]  /*3450*/  FSEL R78, R38, -INF , P5 ;  /* 0xff800000264e7808 */ /* 0x000fe20002800000 */
[--C-:B------:R-:W-:Y:S01]  /*3460*/  FFMA.FTZ R40, R79, UR38, -R82.reuse ;  /* 0x000000264f287c23 */ /* 0x100fe20008010852 */
[----:B------:R-:W-:Y:S01]  /*3470*/  FSEL R79, R39, -INF , P6 ;  /* 0xff800000274f7808 */ /* 0x000fe20003000000 */
[--C-:B------:R-:W-:Y:S01]  /*3480*/  FFMA.FTZ R83, R41, UR38, -R82.reuse ;  /* 0x0000002629537c23 */ /* 0x100fe20008010852 */
[----:B------:R-:W-:-:S01]  /*3490*/  FFMA.FTZ R41, R45, UR38, -R82 ;  /* 0x000000262d297c23 */ /* 0x000fc20008010852 */
[----:B------:R1:W-:Y:S01]  /*34a0*/  MUFU.EX2 R37, R77 ;  /* 0x0000004d00257308 */ /* 0x0003e20000000800 */
[----:B0-----:R-:W-:Y:S01]  /*34b0*/  FMNMX.FTZ R56, R50, R53, !PT ;  /* 0x0000003532387209 */ /* 0x001fe20007810000 */
        /* <DEDUP_REMOVED lines=17> */
[----:B------:R-:W-:Y:S01]  /*35d0*/  MUFU.EX2 R7, R7 ;  /* 0x0000000700077308 */ /* 0x000fe20000000800 */
[----:B------:R-:W-:-:S01]  /*35e0*/  FFMA.FTZ R13, R116, UR38, -R82 ;  /* 0x00000026740d7c23 */ /* 0x000fc20008010852 */
[----:B------:R-:W-:Y:S01]  /*35f0*/  FMNMX.FTZ R77, R27, R76, !PT ;  /* 0x0000004c1b4d7209 */ /* 0x000fe20007810000 */
[----:B------:R-:W-:-:S01]  /*3600*/  FFMA.FTZ R14, R117, UR38, -R82 ;  /* 0x00000026750e7c23 */ /* 0x000fc20008010852 */
[----:B------:R-:W-:Y:S01]  /*3610*/  FSEL R76, R31, -INF , P2 ;  /* 0xff8000001f4c7808 */ /* 0x000fe20001000000 */
[----:B------:R-:W-:-:S01]  /*3620*/  FFMA.FTZ R31, R75, UR38, -R82 ;  /* 0x000000264b1f7c23 */ /* 0x000fc20008010852 */
[----:B------:R-:W-:Y:S01]  /*3630*/  FMNMX.FTZ R77, R30, R77, !PT ;  /* 0x0000004d1e4d7209 */ /* 0x000fe20007810000 */
[----:B------:R-:W-:-:S01]  /*3640*/  FFMA.FTZ R88, R88, UR38, -R82 ;  /* 0x0000002658587c23 */ /* 0x000fc20008010852 */
[----:B------:R-:W-:Y:S01]  /*3650*/  FSEL R75, R34, -INF , P3 ;  /* 0xff800000224b7808 */ /* 0x000fe20001800000 */
[----:B------:R-:W1:Y:S01]  /*3660*/  MUFU.EX2 R8, R8 ;  /* 0x0000000800087308 */ /* 0x000e620000000800 */
[----:B------:R-:W-:Y:S01]  /*3670*/  FMNMX.FTZ R34, R76, R77, !PT ;  /* 0x0000004d4c227209 */ /* 0x000fe20007810000 */
[--C-:B------:R-:W-:Y:S01]  /*3680*/  FFMA.FTZ R20, R89, UR38, -R82.reuse ;  /* 0x0000002659147c23 */ /* 0x100fe20008010852 */
[----:B------:R-:W-:Y:S01]  /*3690*/  FSEL R77, R35, -INF , P4 ;  /* 0xff800000234d7808 */ /* 0x000fe20002000000 */
[--C-:B------:R-:W-:Y:S01]  /*36a0*/  FFMA.FTZ R92, R92, UR38, -R82.reuse ;  /* 0x000000265c5c7c23 */ /* 0x100fe20008010852 */
[----:B0-----:R-:W-:Y:S01]  /*36b0*/  FMNMX.FTZ R80, R75, R34, !PT ;  /* 0x000000224b507209 */ /* 0x001fe20007810000 */
[--C-:B------:R-:W-:Y:S01]  /*36c0*/  FFMA.FTZ R24, R93, UR38, -R82.reuse ;  /* 0x000000265d187c23 */ /* 0x100fe20008010852 */
[----:B--2---:R-:W-:Y:S01]  /*36d0*/  LOP3.LUT P2, RZ, R84, 0x7f, RZ, 0xc0, !PT ;  /* 0x0000007f54ff7812 */ /* 0x004fe2000784c0ff */
[----:B------:R-:W0:Y:S01]  /*36e0*/  MUFU.EX2 R9, R9 ;  /* 0x0000000900097308 */ /* 0x000e220000000800 */
[----:B------:R-:W-:Y:S01]  /*36f0*/  FMNMX.FTZ R35, R77, R80, !PT ;  /* 0x000000504d237209 */ /* 0x000fe20007810000 */
[--C-:B------:R-:W-:Y:S01]  /*3700*/  FFMA.FTZ R96, R96, UR38, -R82.reuse ;  /* 0x0000002660607c23 */ /* 0x100fe20008010852 */
[----:B------:R-:W-:-:S01]  /*3710*/  FFMA.FTZ R28, R97, UR38, -R82 ;  /* 0x00000026611c7c23 */ /* 0x000fc20008010852 */
[--C-:B------:R-:W-:Y:S01]  /*3720*/  FFMA.FTZ R100, R100, UR38, -R82.reuse ;  /* 0x0000002664647c23 */ /* 0x100fe20008010852 */
[----:B------:R-:W-:Y:S01]  /*3730*/  FMNMX.FTZ R38, R78, R35, !PT ;  /* 0x000000234e267209 */ /* 0x000fe20007810000 */
[--C-:B------:R-:W-:Y:S01]  /*3740*/  FFMA.FTZ R32, R101, UR38, -R82.reuse ;  /* 0x0000002665207c23 */ /* 0x100fe20008010852 */
[----:B------:R-:W-:-:S01]  /*3750*/  FFMA.FTZ R60, R60, UR38, -R82 ;  /* 0x000000263c3c7c23 */ /* 0x000fc20008010852 */
[----:B------:R-:W2:Y:S01]  /*3760*/  MUFU.EX2 R10, R10 ;  /* 0x0000000a000a7308 */ /* 0x000ea20000000800 */
[----:B------:R-:W-:Y:S01]  /*3770*/  FMNMX.FTZ R57, R79, R38, !PT ;  /* 0x000000264f397209 */ /* 0x000fe20007810000 */
[--C-:B------:R-:W-:Y:S01]  /*3780*/  FFMA.FTZ R38, R44, UR38, -R82.reuse ;  /* 0x000000262c267c23 */ /* 0x100fe20008010852 */
[----:B------:R-:W-:-:S01]  /*3790*/  FFMA.FTZ R44, R49, UR38, -R82 ;  /* 0x00000026312c7c23 */ /* 0x000fc20008010852 */
[--C-:B------:R-:W-:Y:S01]  /*37a0*/  FFMA.FTZ R49, R61, UR38, -R82.reuse ;  /* 0x000000263d317c23 */ /* 0x100fe20008010852 */
[----:B------:R-:W-:-:S01]  /*37b0*/  FFMA.FTZ R61, R74, UR38, -R82 ;  /* 0x000000264a3d7c23 */ /* 0x000fc20008010852 */
[----:B------:R-:W3:Y:S01]  /*37c0*/  SHFL.BFLY PT, R80, R57, 0x2, 0x1f ;  /* 0x0c401f0039507f89 */ /* 0x000ee200000e0000 */
[----:B-1----:R-:W-:-:S01]  /*37d0*/  FADD.FTZ R74, R7, R8 ;  /* 0x00000008074a7221 */ /* 0x002fc20000010000 */
[----:B------:R-:W1:Y:S01]  /*37e0*/  MUFU.EX2 R11, R11 ;  /* 0x0000000b000b7308 */ /* 0x000e620000000800 */
[----:B------:R-:W-:-:S02]  /*37f0*/  @!P2 VIADD R6, R6, 0x29840 ;  /* 0x000298400606a836 */ /* 0x000fc40000000000 */
[--C-:B------:R-:W-:Y:S01]  /*3800*/  FFMA.FTZ R68, R68, UR38, -R82.reuse ;  /* 0x0000002644447c23 */ /* 0x100fe20008010852 */
[----:B------:R-:W-:-:S01]  /*3810*/  FFMA.FTZ R65, R65, UR38, -R82 ;  /* 0x0000002641417c23 */ /* 0x000fc20008010852 */
[----:B------:R-:W-:Y:S01]  /*3820*/  IMAD.MOV.U32 R84, RZ, RZ, R87 ;  /* 0x000000ffff547224 */ /* 0x000fe200078e0057 */
[----:B------:R-:W-:Y:S02]  /*3830*/  @!P2 PRMT R6, RZ, 0x654, R6 ;  /* 0x00000654ff06a816 */ /* 0x000fe40000000006 */
[----:B------:R-:W-:Y:S02]  /*3840*/  MUFU.EX2 R12, R12 ;  /* 0x0000000c000c7308 */ /* 0x000fe40000000800 */
[----:B------:R4:W-:Y:S06]  /*3850*/  @!P2 SYNCS.ARRIVE.TRANS64.RED.A1T0 RZ, [R6+URZ], RZ ;  /* 0x000000ff06ffa9a7 */ /* 0x0009ec000810043f */
[----:B------:R-:W-:Y:S01]  /*3860*/  MUFU.EX2 R13, R13 ;  /* 0x0000000d000d7308 */ /* 0x000fe20000000800 */
[----:B---3--:R-:W-:Y:S01]  /*3870*/  FMNMX.FTZ R80, R57, R80, !PT ;  /* 0x0000005039507209 */ /* 0x008fe20007810000 */
[----:B------:R-:W-:Y:S01]  /*3880*/  FFMA.FTZ R57, R72, UR38, -R82 ;  /* 0x0000002648397c23 */ /* 0x000fe20008010852 */
[----:B------:R-:W-:-:S05]  /*3890*/  IMAD.U32 R72, RZ, RZ, UR38 ;  /* 0x00000026ff487e24 */ /* 0x000fca000f8e00ff */
[----:B------:R0:W-:Y:S01]  /*38a0*/  MUFU.EX2 R34, R81 ;  /* 0x0000005100227308 */ /* 0x0001e20000000800 */
[----:B------:R-:W3:Y:S07]  /*38b0*/  SHFL.BFLY PT, R5, R80, 0x1, 0x1f ;  /* 0x0c201f0050057f89 */ /* 0x000eee00000e0000 */
[----:B------:R-:W-:Y:S01]  /*38c0*/  MUFU.EX2 R14, R14 ;  /* 0x0000000e000e7308 */ /* 0x000fe20000000800 */
[----:B0-----:R-:W-:-:S07]  /*38d0*/  FADD.FTZ R81, R9, R74 ;  /* 0x0000004a09517221 */ /* 0x001fce0000010000 */
[----:B------:R-:W-:Y:S08]  /*38e0*/  MUFU.EX2 R15, R88 ;  /* 0x00000058000f7308 */ /* 0x000ff00000000800 */
[----:B------:R-:W-:Y:S01]  /*38f0*/  MUFU.EX2 R20, R20 ;  /* 0x0000001400147308 */ /* 0x000fe20000000800 */
[----:B---3--:R-:W-:Y:S01]  /*3900*/  FMNMX.FTZ R5, R80, R5, !PT ;  /* 0x0000000550057209 */ /* 0x008fe20007810000 */
[----:B--2---:R-:W-:-:S03]  /*3910*/  FADD.FTZ R80, R10, R81 ;  /* 0x000000510a507221 */ /* 0x004fc60000010000 */
[C---:B------:R-:W-:Y:S01]  /*3920*/  FSETP.NEU.FTZ.AND P1, PT, R5.reuse, -INF , PT ;  /* 0xff8000000500780b */ /* 0x040fe20003f3d000 */
[----:B------:R-:W-:-:S01]  /*3930*/  FFMA.FTZ R73, R5, R72, -8 ;  /* 0xc100000005497423 */ /* 0x000fc20000010048 */
[----:B------:R-:W-:Y:S01]  /*3940*/  FFMA.FTZ R72, R69, UR38, -R82 ;  /* 0x0000002645487c23 */ /* 0x000fe20008010852 */
[----:B-1----:R-:W-:-:S01]  /*3950*/  FADD.FTZ R81, R11, R80 ;  /* 0x000000500b517221 */ /* 0x002fc20000010000 */
[----:B------:R-:W-:Y:S01]  /*3960*/  MUFU.EX2 R21, R92 ;  /* 0x0000005c00157308 */ /* 0x000fe20000000800 */
[--C-:B------:R-:W-:Y:S01]  /*3970*/  IMAD.MOV.U32 R82, RZ, RZ, R87.reuse ;  /* 0x000000ffff527224 */ /* 0x100fe200078e0057 */
[----:B------:R-:W-:Y:S01]  /*3980*/  FSEL R73, R73, RZ, P1 ;  /* 0x000000ff49497208 */ /* 0x000fe20000800000 */
[----:B------:R-:W-:Y:S01]  /*3990*/  IMAD.MOV.U32 R80, RZ, RZ, R87 ;  /* 0x000000ffff507224 */ /* 0x000fe200078e0057 */
[----:B------:R-:W-:-:S03]  /*39a0*/  PLOP3.LUT P1, PT, PT, PT, UP0, 0x80, 0x0 ;  /* 0x000000000000781c */ /* 0x000fc60003f2f008 */
        /* <DEDUP_REMOVED lines=10> */
[--C-:B------:R-:W-:Y:S01]  /*3a50*/  FFMA.FTZ R91, R91, UR38, -R73.reuse ;  /* 0x000000265b5b7c23 */ /* 0x100fe20008010849 */
[----:B------:R-:W-:-:S01]  /*3a60*/  FFMA.FTZ R94, R94, UR38, -R73 ;  /* 0x000000265e5e7c23 */ /* 0x000fc20008010849 */
[--C-:B------:R-:W-:Y:S01]  /*3a70*/  FFMA.FTZ R95, R95, UR38, -R73.reuse ;  /* 0x000000265f5f7c23 */ /* 0x100fe20008010849 */
[----:B------:R-:W-:-:S01]  /*3a80*/  FFMA.FTZ R98, R98, UR38, -R73 ;  /* 0x0000002662627c23 */ /* 0x000fc20008010849 */
[----:B------:R-:W0:Y:S01]  /*3a90*/  MUFU.EX2 R107, R107 ;  /* 0x0000006b006b7308 */ /* 0x000e220000000800 */
[----:B------:R-:W-:-:S01]  /*3aa0*/  FFMA.FTZ R99, R99, UR38, -R73 ;  /* 0x0000002663637c23 */ /* 0x000fc20008010849 */
        /* <DEDUP_REMOVED lines=15> */
[----:B0-----:R-:W-:-:S01]  /*3ba0*/  FADD.FTZ R69, R106, R107 ;  /* 0x0000006b6a457221 */ /* 0x001fc20000010000 */
[--C-:B------:R-:W-:Y:S01]  /*3bb0*/  FFMA.FTZ R47, R47, UR38, -R73.reuse ;  /* 0x000000262f2f7c23 */ /* 0x100fe20008010849 */
[----:B------:R-:W-:-:S01]  /*3bc0*/  FFMA.FTZ R50, R50, UR38, -R73 ;  /* 0x0000002632327c23 */ /* 0x000fc20008010849 */
[--C-:B------:R-:W-:Y:S01]  /*3bd0*/  FFMA.FTZ R51, R51, UR38, -R73.reuse ;  /* 0x0000002633337c23 */ /* 0x100fe20008010849 */
[----:B------:R-:W-:-:S01]  /*3be0*/  FFMA.FTZ R54, R54, UR38, -R73 ;  /* 0x0000002636367c23 */ /* 0x000fc20008010849 */
[--C-:B------:R-:W-:Y:S01]  /*3bf0*/  FFMA.FTZ R55, R55, UR38, -R73.reuse ;  /* 0x0000002637377c23 */ /* 0x100fe20008010849 */
[----:B------:R-:W-:-:S01]  /*3c00*/  FFMA.FTZ R26, R26, UR38, -R73 ;  /* 0x000000261a1a7c23 */ /* 0x000fc20008010849 */
[----:B------:R-:W4:Y:S01]  /*3c10*/  MUFU.EX2 R114, R114 ;  /* 0x0000007200727308 */ /* 0x000f220000000800 */
[----:B-1----:R-:W-:-:S01]  /*3c20*/  FADD.FTZ R74, R110, R69 ;  /* 0x000000456e4a7221 */ /* 0x002fc20000010000 */
[--C-:B------:R-:W-:Y:S01]  /*3c30*/  FFMA.FTZ R27, R27, UR38, -R73.reuse ;  /* 0x000000261b1b7c23 */ /* 0x100fe20008010849 */
[----:B------:R-:W-:-:S01]  /*3c40*/  FFMA.FTZ R30, R30, UR38, -R73 ;  /* 0x000000261e1e7c23 */ /* 0x000fc20008010849 */
[--C-:B------:R-:W-:Y:S01]  /*3c50*/  FFMA.FTZ R76, R76, UR38, -R73.reuse ;  /* 0x000000264c4c7c23 */ /* 0x100fe20008010849 */
[----:B------:R-:W-:-:S01]  /*3c60*/  FFMA.FTZ R75, R75, UR38, -R73 ;  /* 0x000000264b4b7c23 */ /* 0x000fc20008010849 */
[--C-:B------:R-:W-:Y:S01]  /*3c70*/  FFMA.FTZ R77, R77, UR38, -R73.reuse ;  /* 0x000000264d4d7c23 */ /* 0x100fe20008010849 */
[----:B------:R-:W-:-:S01]  /*3c80*/  FFMA.FTZ R78, R78, UR38, -R73 ;  /* 0x000000264e4e7c23 */ /* 0x000fc20008010849 */
[----:B------:R-:W0:Y:S01]  /*3c90*/  MUFU.EX2 R115, R115 ;  /* 0x0000007300737308 */ /* 0x000e220000000800 */
[----:B--2---:R-:W-:-:S01]  /*3ca0*/  FADD.FTZ R69, R111, R74 ;  /* 0x0000004a6f457221 */ /* 0x004fc20000010000 */
[----:B------:R-:W-:Y:S01]  /*3cb0*/  FADD.FTZ R74, R12, R81 ;  /* 0x000000510c4a7221 */ /* 0x000fe20000010000 */
[----:B------:R-:W-:-:S01]  /*3cc0*/  FFMA.FTZ R73, R79, UR38, -R73 ;  /* 0x000000264f497c23 */ /* 0x000fc20008010849 */
[----:B------:R-:W-:Y:S01]  /*3cd0*/  F2FP.SATFINITE.E4M3.F32.PACK_AB_MERGE_C R110, R111, R110, RZ ;  /* 0x0000006e6f6e723e */ /* 0x000fe200048070ff */
[----:B------:R-:W-:-:S02]  /*3ce0*/  IMAD.MOV.U32 R79, RZ, RZ, R87 ;  /* 0x000000ffff4f7224 */ /* 0x000fc400078e0057 */
[----:B------:R-:W-:Y:S01]  /*3cf0*/  FADD.FTZ R81, R13, R74 ;  /* 0x0000004a0d517221 */ /* 0x000fe20000010000 */
[----:B------:R-:W1:Y:S01]  /*3d00*/  MUFU.EX2 R118, R118 ;  /* 0x0000007600767308 */ /* 0x000e620000000800 */
[----:B----4-:R-:W-:-:S02]  /*3d10*/  FADD.FTZ R6, R114, R69 ;  /* 0x0000004572067221 */ /* 0x010fc40000010000 */
[C---:B------:R-:W-:Y:S01]  /*3d20*/  FADD.FTZ R74, R14.reuse, R81 ;  /* 0x000000510e4a7221 */ /* 0x040fe20000010000 */
[----:B------:R-:W-:Y:S02]  /*3d30*/  F2FP.SATFINITE.E4M3.F32.PACK_AB_MERGE_C R14, R14, R13, RZ ;  /* 0x0000000d0e0e723e */ /* 0x000fe400048070ff */
[----:B------:R-:W-:Y:S01]  /*3d40*/  F2FP.SATFINITE.E4M3.F32.PACK_AB_MERGE_C R173, R107, R106, R110 ;  /* 0x0000006a6bad723e */ /* 0x000fe2000480706e */
[----:B------:R-:W-:-:S01]  /*3d50*/  FADD.FTZ R81, R15, R74 ;  /* 0x0000004a0f517221 */ /* 0x000fc20000010000 */
[----:B------:R-:W-:Y:S01]  /*3d60*/  F2FP.SATFINITE.E4M3.F32.PACK_AB_MERGE_C R174, R12, R11, R14 ;  /* 0x0000000b0cae723e */ /* 0x000fe2000480700e */
[----:B------:R-:W2:Y:S01]  /*3d70*/  MUFU.EX2 R119, R119 ;  /* 0x0000007700777308 */ /* 0x000ea20000000800 */
[----:B0-----:R-:W-:-:S01]  /*3d80*/  FADD.FTZ R69, R115, R6 ;  /* 0x0000000673457221 */ /* 0x001fc20000010000 */
[----:B------:R-:W-:-:S04]  /*3d90*/  FADD.FTZ R74, R20, R81 ;  /* 0x00000051144a7221 */ /* 0x000fc80000010000 */
[----:B------:R-:W-:Y:S02]  /*3da0*/  FADD.FTZ R81, R21, R74 ;  /* 0x0000004a15517221 */ /* 0x000fe40000010000 */
[----:B------:R-:W0:Y:S01]  /*3db0*/  MUFU.EX2 R90, R90 ;  /* 0x0000005a005a7308 */ /* 0x000e220000000800 */
[----:B-1----:R-:W-:-:S07]  /*3dc0*/  FADD.FTZ R6, R118, R69 ;  /* 0x0000004576067221 */ /* 0x002fce0000010000 */
[----:B------:R-:W1:Y:S01]  /*3dd0*/  MUFU.EX2 R91, R91 ;  /* 0x0000005b005b7308 */ /* 0x000e620000000800 */
[----:B--2---:R-:W-:-:S01]  /*3de0*/  FADD.FTZ R69, R119, R6 ;  /* 0x0000000677457221 */ /* 0x004fc20000010000 */
[----:B------:R-:W-:-:S04]  /*3df0*/  F2FP.SATFINITE.E4M3.F32.PACK_AB_MERGE_C R118, R119, R118, RZ ;  /* 0x000000767776723e */ /* 0x000fc800048070ff */
[----:B------:R-:W-:Y:S02]  /*3e00*/  F2FP.SATFINITE.E4M3.F32.PACK_AB_MERGE_C R175, R115, R114, R118 ;  /* 0x0000007273af723e */ /* 0x000fe40004807076 */
[----:B------:R-:W2:Y:S01]  /*3e10*/  MUFU.EX2 R94, R94 ;  /* 0x0000005e005e7308 */ /* 0x000ea20000000800 */
[----:B0-----:R-:W-:-:S07]  /*3e20*/  FADD.FTZ R6, R90, R69 ;  /* 0x000000455a067221 */ /* 0x001fce0000010000 */
[----:B------:R-:W0:Y:S01]  /*3e30*/  MUFU.EX2 R24, R24 ;  /* 0x0000001800187308 */ /* 0x000e220000000800 */
[----:B-1----:R-:W-:-:S07]  /*3e40*/  FADD.FTZ R69, R91, R6 ;  /* 0x000000065b457221 */ /* 0x002fce0000010000 */
[----:B------:R-:W1:Y:S01]  /*3e50*/  MUFU.EX2 R95, R95 ;  /* 0x0000005f005f7308 */ /* 0x000e620000000800 */
[----:B--2---:R-:W-:-:S07]  /*3e60*/  FADD.FTZ R6, R94, R69 ;  /* 0x000000455e067221 */ /* 0x004fce0000010000 */
[----:B------:R-:W2:Y:S01]  /*3e70*/  MUFU.EX2 R25, R96 ;  /* 0x0000006000197308 */ /* 0x000ea20000000800 */
[----:B0-----:R-:W-:-:S01]  /*3e80*/  FADD.FTZ R74, R24, R81 ;  /* 0x00000051184a7221 */ /* 0x001fc20000010000 */
[----:B------:R-:W-:Y:S01]  /*3e90*/  F2FP.SATFINITE.E4M3.F32.PACK_AB_MERGE_C R21, R24, R21, RZ ;  /* 0x000000151815723e */ /* 0x000fe200048070ff */
[----:B------:R-:W-:-:S03]  /*3ea0*/  IMAD.MOV.U32 R24, RZ, RZ, R87 ;  /* 0x000000ffff187224 */ /* 0x000fc600078e0057 */
[----:B------:R-:W-:Y:S02]  /*3eb0*/  F2FP.SATFINITE.E4M3.F32.PACK_AB_MERGE_C R176, R20, R15, R21 ;  /* 0x0000000f14b0723e */ /* 0x000fe40004807015 */
[----:B------:R-:W0:Y:S01]  /*3ec0*/  MUFU.EX2 R98, R98 ;  /* 0x0000006200627308 */ /* 0x000e220000000800 */
[----:B-1----:R-:W-:-:S01]  /*3ed0*/  FADD.FTZ R69, R95, R6 ;  /* 0x000000065f457221 */ /* 0x002fc20000010000 */
[----:B------:R-:W-:-:S04]  /*3ee0*/  F2FP.SATFINITE.E4M3.F32.PACK_AB_MERGE_C R94, R95, R94, RZ ;  /* 0x0000005e5f5e723e */ /* 0x000fc800048070ff */
[----:B------:R-:W-:Y:S02]  /*3ef0*/  F2FP.SATFINITE.E4M3.F32.PACK_AB_MERGE_C R177, R91, R90, R94 ;  /* 0x0000005a5bb1723e */ /* 0x000fe4000480705e */
[----:B------:R-:W1:Y:S01]  /*3f00*/  MUFU.EX2 R28, R28 ;  /* 0x0000001c001c7308 */ /* 0x000e620000000800 */
[----:B--2---:R-:W-:-:S07]  /*3f10*/  FADD.FTZ R81, R25, R74 ;  /* 0x0000004a19517221 */ /* 0x004fce0000010000 */
        /* <DEDUP_REMOVED lines=8> */
[----:B------:R-:W-:-:S06]  /*3fa0*/  IMAD.MOV.U32 R74, RZ, RZ, R87 ;  /* 0x000000ffff4a7224 */ /* 0x000fcc00078e0057 */
[----:B------:R-:W0:Y:S01]  /*3fb0*/  MUFU.EX2 R103, R103 ;  /* 0x0000006700677308 */ /* 0x000e220000000800 */
[----:B-1----:R-:W-:-:S01]  /*3fc0*/  FADD.FTZ R6, R102, R69 ;  /* 0x0000004566067221 */ /* 0x002fc20000010000 */
[----:B------:R-:W-:-:S04]  /*3fd0*/  F2FP.SATFINITE.E4M3.F32.PACK_AB_MERGE_C R69, R10, R9, RZ ;  /* 0x000000090a45723e */ /* 0x000fc800048070ff */
[----:B------:R-:W-:Y:S01]  /*3fe0*/  F2FP.SATFINITE.E4M3.F32.PACK_AB_MERGE_C R172, R8, R7, R69 ;  /* 0x0000000708ac723e */ /* 0x000fe20004807045 */
[----:B------:R-:W-:Y:S01]  /*3ff0*/  IMAD.MOV.U32 R69, RZ, RZ, R87 ;  /* 0x000000ffff457224 */ /* 0x000fe200078e0057 */
[----:B------:R-:W1:Y:S01]  /*4000*/  MUFU.EX2 R58, R58 ;  /* 0x0000003a003a7308 */ /* 0x000e620000000800 */
[----:B--2---:R-:W-:-:S01]  /*4010*/  FADD.FTZ R10, R32, R81 ;  /* 0x00000051200a7221 */ /* 0x004fc20000010000 */
[----:B------:R-:W-:Y:S01]  /*4020*/  F2FP.SATFINITE.E4M3.F32.PACK_AB_MERGE_C R29, R32, R29, RZ ;  /* 0x0000001d201d723e */ /* 0x000fe200048070ff */
[----:B------:R-:W-:Y:S02]  /*4030*/  IMAD.MOV.U32 R81, RZ, RZ, R87 ;  /* 0x000000ffff517224 */ /* 0x000fe400078e0057 */
[----:B------:R-:W-:Y:S01]  /*4040*/  FADD.FTZ R13, R33, R10 ;  /* 0x0000000a210d7221 */ /* 0x000fe20000010000 */
[----:B------:R-:W-:Y:S01]  /*4050*/  F2FP.SATFINITE.E4M3.F32.PACK_AB_MERGE_C R178, R28, R25, R29 ;  /* 0x000000191cb2723e */ /* 0x000fe2000480701d */
[----:B------:R-:W-:Y:S01]  /*4060*/  IMAD.MOV.U32 R32, RZ, RZ, R87 ;  /* 0x000000ffff207224 */ /* 0x000fe200078e0057 */
[----:B------:R-:W2:Y:S01]  /*4070*/  MUFU.EX2 R36, R36 ;  /* 0x0000002400247308 */ /* 0x000ea20000000800 */
[----:B0-----:R-:W-:-:S01]  /*4080*/  FADD.FTZ R9, R103, R6 ;  /* 0x0000000667097221 */ /* 0x001fc20000010000 */
[----:B------:R-:W-:Y:S01]  /*4090*/  F2FP.SATFINITE.E4M3.F32.PACK_AB_MERGE_C R102, R103, R102, RZ ;  /* 0x000000666766723e */ /* 0x000fe200048070ff */
[----:B------:R-:W-:-:S02]  /*40a0*/  IMAD.MOV.U32 R29, RZ, RZ, R87 ;  /* 0x000000ffff1d7224 */ /* 0x000fc400078e0057 */
[--C-:B------:R-:W-:Y:S01]  /*40b0*/  IMAD.MOV.U32 R28, RZ, RZ, R87.reuse ;  /* 0x000000ffff1c7224 */ /* 0x100fe200078e0057 */
[----:B------:R-:W-:Y:S01]  /*40c0*/  F2FP.SATFINITE.E4M3.F32.PACK_AB_MERGE_C R179, R99, R98, R102 ;  /* 0x0000006263b3723e */ /* 0x000fe20004807066 */
[----:B------:R-:W-:Y:S01]  /*40d0*/  IMAD.MOV.U32 R25, RZ, RZ, R87 ;  /* 0x000000ffff197224 */ /* 0x000fe200078e0057 */
[----:B------:R-:W0:Y:S01]  /*40e0*/  MUFU.EX2 R59, R59 ;  /* 0x0000003b003b7308 */ /* 0x000e220000000800 */
[----:B-1----:R-:W-:-:S07]  /*40f0*/  FADD.FTZ R6, R58, R9 ;  /* 0x000000093a067221 */ /* 0x002fce0000010000 */
[----:B------:R-:W1:Y:S01]  /*4100*/  MUFU.EX2 R62, R62 ;  /* 0x0000003e003e7308 */ /* 0x000e620000000800 */
[----:B--2---:R-:W-:-:S04]  /*4110*/  FADD.FTZ R10, R36, R13 ;  /* 0x0000000d240a7221 */ /* 0x004fc80000010000 */
[----:B------:R-:W-:-:S03]  /*4120*/  FADD.FTZ R13, R37, R10 ;  /* 0x0000000a250d7221 */ /* 0x000fc60000010000 */
[----:B------:R-:W2:Y:S01]  /*4130*/  MUFU.EX2 R52, R52 ;  /* 0x0000003400347308 */ /* 0x000ea20000000800 */
[----:B0-----:R-:W-:-:S07]  /*4140*/  FADD.FTZ R9, R59, R6 ;  /* 0x000000063b097221 */ /* 0x001fce0000010000 */
[----:B------:R-:W0:Y:S01]  /*4150*/  MUFU.EX2 R63, R63 ;  /* 0x0000003f003f7308 */ /* 0x000e220000000800 */
        /* <DEDUP_REMOVED lines=8> */
[----:B0-----:R-:W-:-:S01]  /*41e0*/  FADD.FTZ R9, R63, R6 ;  /* 0x000000063f097221 */ /* 0x001fc20000010000 */
[----:B------:R-:W-:Y:S01]  /*41f0*/  F2FP.SATFINITE.E4M3.F32.PACK_AB_MERGE_C R62, R63, R62, RZ ;  /* 0x0000003e3f3e723e */ /* 0x000fe200048070ff */
[--C-:B------:R-:W-:Y:S02]  /*4200*/  IMAD.MOV.U32 R63, RZ, RZ, R87.reuse ;  /* 0x000000ffff3f7224 */ /* 0x100fe400078e0057 */
[--C-:B------:R-:W-:Y:S01]  /*4210*/  IMAD.MOV.U32 R36, RZ, RZ, R87.reuse ;  /* 0x000000ffff247224 */ /* 0x100fe200078e0057 */
[----:B------:R-:W-:Y:S01]  /*4220*/  F2FP.SATFINITE.E4M3.F32.PACK_AB_MERGE_C R181, R59, R58, R62 ;  /* 0x0000003a3bb5723e */ /* 0x000fe2000480703e */
[----:B------:R-:W-:Y:S01]  /*4230*/  IMAD.MOV.U32 R62, RZ, RZ, R87 ;  /* 0x000000ffff3e7224 */ /* 0x000fe200078e0057 */
[----:B------:R-:W0:Y:S01]  /*4240*/  MUFU.EX2 R67, R67 ;  /* 0x0000004300437308 */ /* 0x000e220000000800 */
[----:B-1----:R-:W-:-:S01]  /*4250*/  FADD.FTZ R6, R40, R13 ;  /* 0x0000000d28067221 */ /* 0x002fc20000010000 */
[----:B------:R-:W-:-:S02]  /*4260*/  IMAD.MOV.U32 R59, RZ, RZ, R87 ;  /* 0x000000ffff3b7224 */ /* 0x000fc400078e0057 */
[--C-:B------:R-:W-:Y:S02]  /*4270*/  IMAD.MOV.U32 R58, RZ, RZ, R87.reuse ;  /* 0x000000ffff3a7224 */ /* 0x100fe400078e0057 */
[----:B------:R-:W-:Y:S02]  /*4280*/  IMAD.MOV.U32 R33, RZ, RZ, R87 ;  /* 0x000000ffff217224 */ /* 0x000fe400078e0057 */
[----:B------:R-:W1:Y:S01]  /*4290*/  MUFU.EX2 R56, R56 ;  /* 0x0000003800387308 */ /* 0x000e620000000800 */
[----:B--2---:R-:W-:-:S01]  /*42a0*/  FADD.FTZ R10, R66, R9 ;  /* 0x00000009420a7221 */ /* 0x004fc20000010000 */
[----:B------:R-:W-:-:S06]  /*42b0*/  FADD.FTZ R9, R53, R6 ;  /* 0x0000000635097221 */ /* 0x000fcc0000010000 */
[----:B------:R-:W2:Y:S01]  /*42c0*/  MUFU.EX2 R70, R70 ;  /* 0x0000004600467308 */ /* 0x000ea20000000800 */
[----:B0-----:R-:W-:-:S07]  /*42d0*/  FADD.FTZ R7, R67, R10 ;  /* 0x0000000a43077221 */ /* 0x001fce0000010000 */
[----:B------:R-:W0:Y:S01]  /*42e0*/  MUFU.EX2 R31, R31 ;  /* 0x0000001f001f7308 */ /* 0x000e220000000800 */
[----:B-1----:R-:W-:-:S07]  /*42f0*/  FADD.FTZ R6, R56, R9 ;  /* 0x0000000938067221 */ /* 0x002fce0000010000 */
[----:B------:R-:W1:Y:S01]  /*4300*/  MUFU.EX2 R71, R71 ;  /* 0x0000004700477308 */ /* 0x000e620000000800 */
[----:B--2---:R-:W-:-:S07]  /*4310*/  FADD.FTZ R8, R70, R7 ;  /* 0x0000000746087221 */ /* 0x004fce0000010000 */
[----:B------:R-:W2:Y:S01]  /*4320*/  MUFU.EX2 R42, R42 ;  /* 0x0000002a002a7308 */ /* 0x000ea20000000800 */
[C---:B0-----:R-:W-:Y:S01]  /*4330*/  F2FP.SATFINITE.E4M3.F32.PACK_AB_MERGE_C R56, R31.reuse, R56, RZ ;  /* 0x000000381f38723e */ /* 0x041fe200048070ff */
[----:B------:R-:W-:-:S03]  /*4340*/  FADD.FTZ R31, R31, R6 ;  /* 0x000000061f1f7221 */ /* 0x000fc60000010000 */
[----:B------:R-:W-:Y:S01]  /*4350*/  F2FP.SATFINITE.E4M3.F32.PACK_AB_MERGE_C R182, R53, R40, R56 ;  /* 0x0000002835b6723e */ /* 0x000fe20004807038 */
[----:B------:R-:W-:-:S01]  /*4360*/  FADD.FTZ R6, R34, R31 ;  /* 0x0000001f22067221 */ /* 0x000fc20000010000 */
[--C-:B------:R-:W-:Y:S01]  /*4370*/  IMAD.MOV.U32 R56, RZ, RZ, R87.reuse ;  /* 0x000000ffff387224 */ /* 0x100fe200078e0057 */
[----:B------:R0:W3:Y:S01]  /*4380*/  MUFU.EX2 R35, R83 ;  /* 0x0000005300237308 */ /* 0x0000e20000000800 */
[C---:B-1----:R-:W-:Y:S01]  /*4390*/  F2FP.SATFINITE.E4M3.F32.PACK_AB_MERGE_C R70, R71.reuse, R70, RZ ;  /* 0x000000464746723e */ /* 0x042fe200048070ff */
[----:B------:R-:W-:Y:S01]  /*43a0*/  FADD.FTZ R71, R71, R8 ;  /* 0x0000000847477221 */ /* 0x000fe20000010000 */
[--C-:B------:R-:W-:Y:S02]  /*43b0*/  IMAD.MOV.U32 R53, RZ, RZ, R87.reuse ;  /* 0x000000ffff357224 */ /* 0x100fe400078e0057 */
[----:B------:R-:W-:Y:S01]  /*43c0*/  F2FP.SATFINITE.E4M3.F32.PACK_AB_MERGE_C R183, R67, R66, R70 ;  /* 0x0000004243b7723e */ /* 0x000fe20004807046 */
[----:B------:R-:W-:Y:S02]  /*43d0*/  IMAD.MOV.U32 R70, RZ, RZ, R87 ;  /* 0x000000ffff467224 */ /* 0x000fe400078e0057 */
[----:B------:R-:W1:Y:S01]  /*43e0*/  MUFU.EX2 R43, R43 ;  /* 0x0000002b002b7308 */ /* 0x000e620000000800 */
[----:B--2---:R-:W-:-:S01]  /*43f0*/  FADD.FTZ R8, R42, R71 ;  /* 0x000000472a087221 */ /* 0x004fc20000010000 */
[----:B0-----:R-:W-:-:S02]  /*4400*/  IMAD.MOV.U32 R83, RZ, RZ, R87 ;  /* 0x000000ffff537224 */ /* 0x001fc400078e0057 */
[--C-:B------:R-:W-:Y:S02]  /*4410*/  IMAD.MOV.U32 R71, RZ, RZ, R87.reuse ;  /* 0x000000ffff477224 */ /* 0x100fe400078e0057 */
[----:B------:R-:W-:Y:S02]  /*4420*/  IMAD.MOV.U32 R67, RZ, RZ, R87 ;  /* 0x000000ffff437224 */ /* 0x000fe400078e0057 */
[----:B------:R-:W0:Y:S01]  /*4430*/  MUFU.EX2 R38, R38 ;  /* 0x0000002600267308 */ /* 0x000e220000000800 */
[----:B---3--:R-:W-:-:S01]  /*4440*/  FADD.FTZ R9, R35, R6 ;  /* 0x0000000623097221 */ /* 0x008fc20000010000 */
[--C-:B------:R-:W-:Y:S02]  /*4450*/  IMAD.MOV.U32 R66, RZ, RZ, R87.reuse ;  /* 0x000000ffff427224 */ /* 0x100fe400078e0057 */
[--C-:B------:R-:W-:Y:S02]  /*4460*/  IMAD.MOV.U32 R40, RZ, RZ, R87.reuse ;  /* 0x000000ffff287224 */ /* 0x100fe400078e0057 */
[----:B------:R-:W-:-:S02]  /*4470*/  IMAD.MOV.U32 R31, RZ, RZ, R87 ;  /* 0x000000ffff1f7224 */ /* 0x000fc400078e0057 */
[----:B------:R-:W2:Y:S01]  /*4480*/  MUFU.EX2 R46, R46 ;  /* 0x0000002e002e7308 */ /* 0x000ea20000000800 */
[----:B-1----:R-:W-:-:S07]  /*4490*/  FADD.FTZ R11, R43, R8 ;  /* 0x000000082b0b7221 */ /* 0x002fce0000010000 */
[----:B------:R-:W1:Y:S01]  /*44a0*/  MUFU.EX2 R41, R41 ;  /* 0x0000002900297308 */ /* 0x000e620000000800 */
[----:B0-----:R-:W-:-:S07]  /*44b0*/  FADD.FTZ R6, R38, R9 ;  /* 0x0000000926067221 */ /* 0x001fce0000010000 */
[----:B------:R-:W0:Y:S01]  /*44c0*/  MUFU.EX2 R47, R47 ;  /* 0x0000002f002f7308 */ /* 0x000e220000000800 */
[----:B--2---:R-:W-:-:S07]  /*44d0*/  FADD.FTZ R8, R46, R11 ;  /* 0x0000000b2e087221 */ /* 0x004fce0000010000 */
[----:B------:R-:W2:Y:S01]  /*44e0*/  MUFU.EX2 R39, R39 ;  /* 0x0000002700277308 */ /* 0x000ea20000000800 */
[----:B-1----:R-:W-:-:S01]  /*44f0*/  FADD.FTZ R6, R41, R6 ;  /* 0x0000000629067221 */ /* 0x002fc20000010000 */
[----:B------:R-:W-:Y:S01]  /*4500*/  F2FP.SATFINITE.E4M3.F32.PACK_AB_MERGE_C R38, R41, R38, RZ ;  /* 0x000000262926723e */ /* 0x000fe200048070ff */
[----:B------:R-:W-:-:S03]  /*4510*/  IMAD.MOV.U32 R41, RZ, RZ, R87 ;  /* 0x000000ffff297224 */ /* 0x000fc600078e0057 */
[----:B------:R-:W-:Y:S01]  /*4520*/  F2FP.SATFINITE.E4M3.F32.PACK_AB_MERGE_C R184, R35, R34, R38 ;  /* 0x0000002223b8723e */ /* 0x000fe20004807026 */
[--C-:B------:R-:W-:Y:S01]  /*4530*/  IMAD.MOV.U32 R38, RZ, RZ, R87.reuse ;  /* 0x000000ffff267224 */ /* 0x100fe200078e0057 */
[----:B------:R-:W1:Y:S01]  /*4540*/  MUFU.EX2 R50, R50 ;  /* 0x0000003200327308 */ /* 0x000e620000000800 */
[C---:B0-----:R-:W-:Y:S01]  /*4550*/  F2FP.SATFINITE.E4M3.F32.PACK_AB_MERGE_C R46, R47.reuse, R46, RZ ;  /* 0x0000002e2f2e723e */ /* 0x041fe200048070ff */
[----:B------:R-:W-:Y:S01]  /*4560*/  FADD.FTZ R47, R47, R8 ;  /* 0x000000082f2f7221 */ /* 0x000fe20000010000 */
[--C-:B------:R-:W-:Y:S02]  /*4570*/  IMAD.MOV.U32 R35, RZ, RZ, R87.reuse ;  /* 0x000000ffff237224 */ /* 0x100fe400078e0057 */
[----:B------:R-:W-:Y:S01]  /*4580*/  F2FP.SATFINITE.E4M3.F32.PACK_AB_MERGE_C R185, R43, R42, R46 ;  /* 0x0000002a2bb9723e */ /* 0x000fe2000480702e */
[----:B------:R-:W-:Y:S02]  /*4590*/  IMAD.MOV.U32 R46, RZ, RZ, R87 ;  /* 0x000000ffff2e7224 */ /* 0x000fe400078e0057 */
[----:B------:R-:W0:Y:S01]  /*45a0*/  MUFU.EX2 R44, R44 ;  /* 0x0000002c002c7308 */ /* 0x000e220000000800 */
[----:B--2---:R-:W-:-:S01]  /*45b0*/  FADD.FTZ R9, R39, R6 ;  /* 0x0000000627097221 */ /* 0x004fc20000010000 */
[----:B------:R-:W-:-:S02]  /*45c0*/  IMAD.MOV.U32 R43, RZ, RZ, R87 ;  /* 0x000000ffff2b7224 */ /* 0x000fc400078e0057 */
[--C-:B------:R-:W-:Y:S02]  /*45d0*/  IMAD.MOV.U32 R42, RZ, RZ, R87.reuse ;  /* 0x000000ffff2a7224 */ /* 0x100fe400078e0057 */
[----:B------:R-:W-:Y:S02]  /*45e0*/  IMAD.MOV.U32 R34, RZ, RZ, R87 ;  /* 0x000000ffff227224 */ /* 0x000fe400078e0057 */
[----:B------:R-:W2:Y:S01]  /*45f0*/  MUFU.EX2 R51, R51 ;  /* 0x0000003300337308 */ /* 0x000ea20000000800 */
[----:B-1----:R-:W-:-:S01]  /*4600*/  FADD.FTZ R6, R50, R47 ;  /* 0x0000002f32067221 */ /* 0x002fc20000010000 */
[----:B------:R-:W-:-:S06]  /*4610*/  IMAD.MOV.U32 R47, RZ, RZ, R87 ;  /* 0x000000ffff2f7224 */ /* 0x000fcc00078e0057 */
[----:B------:R-:W1:Y:S01]  /*4620*/  MUFU.EX2 R45, R45 ;  /* 0x0000002d002d7308 */ /* 0x000e620000000800 */
[----:B0-----:R-:W-:-:S07]  /*4630*/  FADD.FTZ R8, R44, R9 ;  /* 0x000000092c087221 */ /* 0x001fce0000010000 */
[----:B------:R-:W0:Y:S01]  /*4640*/  MUFU.EX2 R54, R54 ;  /* 0x0000003600367308 */ /* 0x000e220000000800 */
[----:B--2---:R-:W-:-:S07]  /*4650*/  FADD.FTZ R9, R51, R6 ;  /* 0x0000000633097221 */ /* 0x004fce0000010000 */
[----:B------:R-:W2:Y:S01]  /*4660*/  MUFU.EX2 R60, R60 ;  /* 0x0000003c003c7308 */ /* 0x000ea20000000800 */
[----:B-1----:R-:W-:-:S07]  /*4670*/  FADD.FTZ R11, R45, R8 ;  /* 0x000000082d0b7221 */ /* 0x002fce0000010000 */
[----:B------:R-:W1:Y:S01]  /*4680*/  MUFU.EX2 R55, R55 ;  /* 0x0000003700377308 */ /* 0x000e620000000800 */
[----:B0-----:R-:W-:-:S07]  /*4690*/  FADD.FTZ R8, R54, R9 ;  /* 0x0000000936087221 */ /* 0x001fce0000010000 */
[----:B------:R-:W0:Y:S01]  /*46a0*/  MUFU.EX2 R48, R48 ;  /* 0x0000003000307308 */ /* 0x000e220000000800 */
[----:B--2---:R-:W-:-:S01]  /*46b0*/  FADD.FTZ R11, R60, R11 ;  /* 0x0000000b3c0b7221 */ /* 0x004fc20000010000 */
[----:B------:R-:W-:Y:S01]  /*46c0*/  F2FP.SATFINITE.E4M3.F32.PACK_AB_MERGE_C R45, R60, R45, RZ ;  /* 0x0000002d3c2d723e */ /* 0x000fe200048070ff */
[----:B------:R-:W-:-:S03]  /*46d0*/  IMAD.MOV.U32 R60, RZ, RZ, R87 ;  /* 0x000000ffff3c7224 */ /* 0x000fc600078e0057 */
[----:B------:R-:W-:Y:S01]  /*46e0*/  F2FP.SATFINITE.E4M3.F32.PACK_AB_MERGE_C R186, R44, R39, R45 ;  /* 0x000000272cba723e */ /* 0x000fe2000480702d */
[--C-:B------:R-:W-:Y:S01]  /*46f0*/  IMAD.MOV.U32 R45, RZ, RZ, R87.reuse ;  /* 0x000000ffff2d7224 */ /* 0x100fe200078e0057 */
[----:B------:R-:W2:Y:S01]  /*4700*/  MUFU.EX2 R26, R26 ;  /* 0x0000001a001a7308 */ /* 0x000ea20000000800 */
[C---:B-1----:R-:W-:Y:S01]  /*4710*/  F2FP.SATFINITE.E4M3.F32.PACK_AB_MERGE_C R54, R55.reuse, R54, RZ ;  /* 0x000000363736723e */ /* 0x042fe200048070ff */
[----:B------:R-:W-:Y:S01]  /*4720*/  FADD.FTZ R55, R55, R8 ;  /* 0x0000000837377221 */ /* 0x000fe20000010000 */
[--C-:B------:R-:W-:Y:S02]  /*4730*/  IMAD.MOV.U32 R44, RZ, RZ, R87.reuse ;  /* 0x000000ffff2c7224 */ /* 0x100fe400078e0057 */
[----:B------:R-:W-:Y:S01]  /*4740*/  F2FP.SATFINITE.E4M3.F32.PACK_AB_MERGE_C R187, R51, R50, R54 ;  /* 0x0000003233bb723e */ /* 0x000fe20004807036 */
[----:B------:R-:W-:Y:S02]  /*4750*/  IMAD.MOV.U32 R54, RZ, RZ, R87 ;  /* 0x000000ffff367224 */ /* 0x000fe400078e0057 */
[----:B------:R-:W1:Y:S01]  /*4760*/  MUFU.EX2 R49, R49 ;  /* 0x0000003100317308 */ /* 0x000e620000000800 */
[----:B0-----:R-:W-:-:S01]  /*4770*/  FADD.FTZ R8, R48, R11 ;  /* 0x0000000b30087221 */ /* 0x001fc20000010000 */
[----:B------:R-:W-:-:S02]  /*4780*/  IMAD.MOV.U32 R51, RZ, RZ, R87 ;  /* 0x000000ffff337224 */ /* 0x000fc400078e0057 */
[--C-:B------:R-:W-:Y:S02]  /*4790*/  IMAD.MOV.U32 R50, RZ, RZ, R87.reuse ;  /* 0x000000ffff327224 */ /* 0x100fe400078e0057 */
[----:B------:R-:W-:Y:S02]  /*47a0*/  IMAD.MOV.U32 R39, RZ, RZ, R87 ;  /* 0x000000ffff277224 */ /* 0x000fe400078e0057 */
[----:B------:R-:W0:Y:S01]  /*47b0*/  MUFU.EX2 R27, R27 ;  /* 0x0000001b001b7308 */ /* 0x000e220000000800 */
[----:B--2---:R-:W-:-:S01]  /*47c0*/  FADD.FTZ R10, R26, R55 ;  /* 0x000000371a0a7221 */ /* 0x004fc20000010000 */
[----:B------:R-:W-:-:S06]  /*47d0*/  IMAD.MOV.U32 R55, RZ, RZ, R87 ;  /* 0x000000ffff377224 */ /* 0x000fcc00078e0057 */
[----:B------:R-:W2:Y:S01]  /*47e0*/  MUFU.EX2 R57, R57 ;  /* 0x0000003900397308 */ /* 0x000ea20000000800 */
[----:B-1----:R-:W-:-:S07]  /*47f0*/  FADD.FTZ R8, R49, R8 ;  /* 0x0000000831087221 */ /* 0x002fce0000010000 */
[----:B------:R-:W1:Y:S01]  /*4800*/  MUFU.EX2 R30, R30 ;  /* 0x0000001e001e7308 */ /* 0x000e620000000800 */
[----:B0-----:R-:W-:-:S07]  /*4810*/  FADD.FTZ R9, R27, R10 ;  /* 0x0000000a1b097221 */ /* 0x001fce0000010000 */
[----:B------:R-:W0:Y:S01]  /*4820*/  MUFU.EX2 R64, R64 ;  /* 0x0000004000407308 */ /* 0x000e220000000800 */
[----:B--2---:R-:W-:-:S07]  /*4830*/  FADD.FTZ R11, R57, R8 ;  /* 0x00000008390b7221 */ /* 0x004fce0000010000 */
[----:B------:R2:W3:Y:S01]  /*4840*/  MUFU.EX2 R7, R76 ;  /* 0x0000004c00077308 */ /* 0x0004e20000000800 */
[----:B-1----:R-:W-:-:S07]  /*4850*/  FADD.FTZ R8, R30, R9 ;  /* 0x000000091e087221 */ /* 0x002fce0000010000 */
[----:B------:R-:W1:Y:S01]  /*4860*/  MUFU.EX2 R61, R61 ;  /* 0x0000003d003d7308 */ /* 0x000e620000000800 */
[C---:B0-----:R-:W-:Y:S01]  /*4870*/  F2FP.SATFINITE.E4M3.F32.PACK_AB_MERGE_C R57, R64.reuse, R57, RZ ;  /* 0x000000394039723e */ /* 0x041fe200048070ff */
[----:B------:R-:W-:Y:S01]  /*4880*/  FADD.FTZ R64, R64, R11 ;  /* 0x0000000b40407221 */ /* 0x000fe20000010000 */
[----:B--2---:R-:W-:Y:S02]  /*4890*/  IMAD.MOV.U32 R76, RZ, RZ, R87 ;  /* 0x000000ffff4c7224 */ /* 0x004fe400078e0057 */
[----:B------:R-:W-:Y:S01]  /*48a0*/  F2FP.SATFINITE.E4M3.F32.PACK_AB_MERGE_C R188, R49, R48, R57 ;  /* 0x0000003031bc723e */ /* 0x000fe20004807039 */
[----:B------:R-:W-:Y:S02]  /*48b0*/  IMAD.MOV.U32 R57, RZ, RZ, R87 ;  /* 0x000000ffff397224 */ /* 0x000fe400078e0057 */
[----:B------:R-:W0:Y:S01]  /*48c0*/  MUFU.EX2 R75, R75 ;  /* 0x0000004b004b7308 */ /* 0x000e220000000800 */
[----:B---3--:R-:W-:-:S01]  /*48d0*/  FADD.FTZ R8, R7, R8 ;  /* 0x0000000807087221 */ /* 0x008fc20000010000 */
[----:B------:R-:W-:Y:S01]  /*48e0*/  F2FP.SATFINITE.E4M3.F32.PACK_AB_MERGE_C R30, R7, R30, RZ ;  /* 0x0000001e071e723e */ /* 0x000fe200048070ff */
[----:B------:R-:W-:-:S02]  /*48f0*/  IMAD.MOV.U32 R49, RZ, RZ, R87 ;  /* 0x000000ffff317224 */ /* 0x000fc400078e0057 */
[--C-:B------:R-:W-:Y:S01]  /*4900*/  IMAD.MOV.U32 R48, RZ, RZ, R87.reuse ;  /* 0x000000ffff307224 */ /* 0x100fe200078e0057 */
[----:B------:R-:W-:Y:S01]  /*4910*/  F2FP.SATFINITE.E4M3.F32.PACK_AB_MERGE_C R189, R27, R26, R30 ;  /* 0x0000001a1bbd723e */ /* 0x000fe2000480701e */
[----:B------:R-:W-:Y:S01]  /*4920*/  IMAD.MOV.U32 R30, RZ, RZ, R87 ;  /* 0x000000ffff1e7224 */ /* 0x000fe200078e0057 */
[----:B------:R-:W2:Y:S01]  /*4930*/  MUFU.EX2 R68, R68 ;  /* 0x0000004400447308 */ /* 0x000ea20000000800 */
[----:B-1----:R-:W-:-:S01]  /*4940*/  FADD.FTZ R7, R61, R64 ;  /* 0x000000403d077221 */ /* 0x002fc20000010000 */
[--C-:B------:R-:W-:Y:S02]  /*4950*/  IMAD.MOV.U32 R64, RZ, RZ, R87.reuse ;  /* 0x000000ffff407224 */ /* 0x100fe400078e0057 */
[--C-:B------:R-:W-:Y:S02]  /*4960*/  IMAD.MOV.U32 R27, RZ, RZ, R87.reuse ;  /* 0x000000ffff1b7224 */ /* 0x100fe400078e0057 */
[----:B------:R-:W-:Y:S02]  /*4970*/  IMAD.MOV.U32 R26, RZ, RZ, R87 ;  /* 0x000000ffff1a7224 */ /* 0x000fe400078e0057 */
[----:B------:R1:W3:Y:S01]  /*4980*/  MUFU.EX2 R6, R77 ;  /* 0x0000004d00067308 */ /* 0x0002e20000000800 */
[----:B0-----:R-:W-:-:S07]  /*4990*/  FADD.FTZ R9, R75, R8 ;  /* 0x000000084b097221 */ /* 0x001fce0000010000 */
[----:B------:R-:W-:Y:S01]  /*49a0*/  MUFU.EX2 R78, R78 ;  /* 0x0000004e004e7308 */ /* 0x000fe20000000800 */
[----:B--2---:R-:W-:-:S01]  /*49b0*/  FADD.FTZ R8, R68, R7 ;  /* 0x0000000744087221 */ /* 0x004fc20000010000 */
[----:B-1----:R-:W-:-:S06]  /*49c0*/  IMAD.MOV.U32 R77, RZ, RZ, R87 ;  /* 0x000000ffff4d7224 */ /* 0x002fcc00078e0057 */
[----:B------:R-:W0:Y:S01]  /*49d0*/  MUFU.EX2 R73, R73 ;  /* 0x0000004900497308 */ /* 0x000e220000000800 */
[----:B---3--:R-:W-:-:S07]  /*49e0*/  FADD.FTZ R9, R6, R9 ;  /* 0x0000000906097221 */ /* 0x008fce0000010000 */
[----:B------:R-:W1:Y:S08]  /*49f0*/  MUFU.EX2 R65, R65 ;  /* 0x0000004100417308 */ /* 0x000e700000000800 */
[----:B------:R-:W2:Y:S01]  /*4a00*/  MUFU.EX2 R72, R72 ;  /* 0x0000004800487308 */ /* 0x000ea20000000800 */
[----:B0-----:R-:W-:Y:S01]  /*4a10*/  F2FP.SATFINITE.E4M3.F32.PACK_AB_MERGE_C R11, R73, R78, RZ ;  /* 0x0000004e490b723e */ /* 0x001fe200048070ff */
[----:B------:R-:W-:-:S03]  /*4a20*/  FADD.FTZ R78, R78, R9 ;  /* 0x000000094e4e7221 */ /* 0x000fc60000010000 */
[----:B------:R-:W-:Y:S01]  /*4a30*/  F2FP.SATFINITE.E4M3.F32.PACK_AB_MERGE_C R191, R6, R75, R11 ;  /* 0x0000004b06bf723e */ /* 0x000fe2000480700b */
[----:B------:R-:W-:-:S01]  /*4a40*/  FADD.FTZ R6, R73, R78 ;  /* 0x0000004e49067221 */ /* 0x000fc20000010000 */
[----:B------:R-:W-:Y:S02]  /*4a50*/  IMAD.MOV.U32 R78, RZ, RZ, R87 ;  /* 0x000000ffff4e7224 */ /* 0x000fe400078e0057 */
[----:B-1----:R-:W-:-:S01]  /*4a60*/  FADD.FTZ R7, R65, R8 ;  /* 0x0000000841077221 */ /* 0x002fc20000010000 */
[--C-:B------:R-:W-:Y:S02]  /*4a70*/  IMAD.MOV.U32 R75, RZ, RZ, R87.reuse ;  /* 0x000000ffff4b7224 */ /* 0x100fe400078e0057 */
[----:B------:R-:W-:Y:S01]  /*4a80*/  IMAD.MOV.U32 R73, RZ, RZ, R87 ;  /* 0x000000ffff497224 */ /* 0x000fe200078e0057 */
[C---:B--2---:R-:W-:Y:S01]  /*4a90*/  F2FP.SATFINITE.E4M3.F32.PACK_AB_MERGE_C R10, R72.reuse, R65, RZ ;  /* 0x00000041480a723e */ /* 0x044fe200048070ff */
[----:B------:R-:W-:-:S01]  /*4aa0*/  FADD.FTZ R7, R72, R7 ;  /* 0x0000000748077221 */ /* 0x000fc20000010000 */
[----:B------:R-:W-:-:S02]  /*4ab0*/  IMAD.MOV.U32 R72, RZ, RZ, R87 ;  /* 0x000000ffff487224 */ /* 0x000fc400078e0057 */
[----:B------:R-:W-:Y:S01]  /*4ac0*/  F2FP.SATFINITE.E4M3.F32.PACK_AB_MERGE_C R190, R68, R61, R10 ;  /* 0x0000003d44be723e */ /* 0x000fe2000480700a */
        /* <DEDUP_REMOVED lines=41> */
.L_x_265:
[----:B------:R-:W-:Y:S01]  /*4d60*/  ISETP.NE.AND P2, PT, RZ, UR41, PT ;  /* 0x00000029ff007c0c */ /* 0x000fe2000bf45270 */
[----:B------:R-:W-:-:S04]  /*4d70*/  UISETP.NE.AND UP0, UPT, UR50, 0x1, UPT ;  /* 0x000000013200788c */ /* 0x000fc8000bf05270 */
[----:B------:R-:W-:-:S04]  /*4d80*/  USEL UR43, URZ, 0x1, UP0 ;  /* 0x000000013f2b7887 */ /* 0x000fc80008000000 */
[----:B------:R-:W-:-:S04]  /*4d90*/  ULOP3.LUT UR43, UR52, UR43, URZ, 0x3c, !UPT ;  /* 0x0000002b342b7292 */ /* 0x000fc8000f8e3c3f */
[----:B------:R-:W-:Y:S08]  /*4da0*/  @P2 BRA `(.L_x_256) ;  /* 0x0000000000442947 */ /* 0x000ff00003800000 */
[----:B------:R-:W-:Y:S05]  /*4db0*/  @!P0 BRA `(.L_x_257) ;  /* 0x0000000000048947 */ /* 0x000fea0003800000 */
[----:B------:R-:W-:Y:S01]  /*4dc0*/  BPT.TRAP 0x1 ;  /* 0x000000040000795c */ /* 0x000fe20000300000 */
.L_x_257:
[----:B------:R-:W0:Y:S01]  /*4dd0*/  S2UR UR10, SR_CgaCtaId ;  /* 0x00000000000a79c3 */ /* 0x000e220000008800 */
[----:B------:R-:W-:Y:S01]  /*4de0*/  UIADD3 UR6, UR50, 0x1, URZ ;  /* 0x0000000132067890 */ /* 0x000fe2000fffe03f */
[----:B------:R-:W-:Y:S01]  /*4df0*/  IMAD.U32 R0, RZ, RZ, UR43 ;  /* 0x0000002bff007e24 */ /* 0x000fe2000f8e00ff */
[----:B------:R-:W-:Y:S02]  /*4e00*/  UMOV UR7, 0x400 ;  /* 0x0000040000077882 */ /* 0x000fe40000000000 */
[----:B------:R-:W-:Y:S02]  /*4e10*/  UISETP.NE.AND UP0, UPT, UR6, 0x2, UPT ;  /* 0x000000020600788c */ /* 0x000fe4000bf05270 */
[----:B------:R-:W-:Y:S02]  /*4e20*/  SHF.L.U32 R0, R0, 0x1f, RZ ;  /* 0x0000001f00007819 */ /* 0x000fe400000006ff */
[----:B------:R-:W-:Y:S02]  /*4e30*/  USEL UR6, UR6, URZ, UP0 ;  /* 0x0000003f06067287 */ /* 0x000fe40008000000 */
[----:B0-----:R-:W-:-:S04]  /*4e40*/  ULEA UR7, UR10, UR7, 0x18 ;  /* 0x000000070a077291 */ /* 0x001fc8000f8ec03f */
[----:B------:R-:W-:-:S09]  /*4e50*/  ULEA UR6, UR6, UR7, 0x3 ;  /* 0x0000000706067291 */ /* 0x000fd2000f8e183f */
[----:B------:R0:W1:Y:S01]  /*4e60*/  SYNCS.PHASECHK.TRANS64.TRYWAIT P1, [UR6+0x29830], R0 ;  /* 0x02983000ff0075a7 */ /* 0x0000620008020146 */
[----:B------:R-:W-:Y:S05]  /*4e70*/  @!P0 BRA `(.L_x_258) ;  /* 0x0000000000048947 */ /* 0x000fea0003800000 */
[----:B------:R-:W-:Y:S01]  /*4e80*/  BPT.TRAP 0x1 ;  /* 0x000000040000795c */ /* 0x000fe20000300000 */
.L_x_258:
[----:B-1----:R-:W-:Y:S05]  /*4e90*/  @P1 BRA `(.L_x_256) ;  /* 0x0000000000081947 */ /* 0x002fea0003800000 */
[----:B------:R-:W1:Y:S02]  /*4ea0*/  SYNCS.PHASECHK.TRANS64.TRYWAIT P1, [UR6+0x29830], R0 ;  /* 0x02983000ff0075a7 */ /* 0x000e640008020146 */
[----:B-1----:R-:W-:Y:S05]  /*4eb0*/  @!P1 BRA `(.L_x_259) ;  /* 0x000000a8002c9947 */ /* 0x002fea0003800000 */
.L_x_256:
[----:B01----:R-:W-:Y:S01]  /*4ec0*/  VIADD R0, R22, 0x8 ;  /* 0x0000000816007836 */ /* 0x003fe20000000000 */
        /* <DEDUP_REMOVED lines=185> */
[----:B0-----:R-:W-:Y:S05]  /*5a60*/  @P2 BRA `(.L_x_260) ;  /* 0x0000000000382947 */ /* 0x001fea0003800000 */
[----:B------:R-:W-:Y:S05]  /*5a70*/  @!P0 BRA `(.L_x_261) ;  /* 0x0000000000048947 */ /* 0x000fea0003800000 */
[----:B------:R-:W-:Y:S01]  /*5a80*/  BPT.TRAP 0x1 ;  /* 0x000000040000795c */ /* 0x000fe20000300000 */
.L_x_261:
[----:B------:R-:W0:Y:S01]  /*5a90*/  S2UR UR7, SR_CgaCtaId ;  /* 0x00000000000779c3 */ /* 0x000e220000008800 */
[----:B------:R-:W-:Y:S01]  /*5aa0*/  UMOV UR6, 0x400 ;  /* 0x0000040000067882 */ /* 0x000fe20000000000 */
[----:B------:R-:W-:-:S05]  /*5ab0*/  IMAD.U32 R0, RZ, RZ, UR52 ;  /* 0x00000034ff007e24 */ /* 0x000fca000f8e00ff */
[----:B------:R-:W-:Y:S01]  /*5ac0*/  SHF.L.U32 R0, R0, 0x1f, RZ ;  /* 0x0000001f00007819 */ /* 0x000fe200000006ff */
[----:B0-----:R-:W-:-:S04]  /*5ad0*/  ULEA UR6, UR7, UR6, 0x18 ;  /* 0x0000000607067291 */ /* 0x001fc8000f8ec03f */
[----:B------:R-:W-:-:S09]  /*5ae0*/  ULEA UR6, UR50, UR6, 0x3 ;  /* 0x0000000632067291 */ /* 0x000fd2000f8e183f */
[----:B------:R0:W1:Y:S01]  /*5af0*/  SYNCS.PHASECHK.TRANS64.TRYWAIT P1, [UR6+0x29850], R0 ;  /* 0x02985000ff0075a7 */ /* 0x0000620008020146 */
[----:B------:R-:W-:Y:S05]  /*5b00*/  @!P0 BRA `(.L_x_262) ;  /* 0x0000000000048947 */ /* 0x000fea0003800000 */
[----:B------:R-:W-:Y:S01]  /*5b10*/  BPT.TRAP 0x1 ;  /* 0x000000040000795c */ /* 0x000fe20000300000 */
.L_x_262:
[----:B-1----:R-:W-:Y:S05]  /*5b20*/  @P1 BRA `(.L_x_260) ;  /* 0x0000000000081947 */ /* 0x002fea0003800000 */
[----:B------:R-:W1:Y:S02]  /*5b30*/  SYNCS.PHASECHK.TRANS64.TRYWAIT P1, [UR6+0x29850], R0 ;  /* 0x02985000ff0075a7 */ /* 0x000e640008020146 */
[----:B-1----:R-:W-:Y:S05]  /*5b40*/  @!P1 BRA `(.L_x_263) ;  /* 0x0000009c00209947 */ /* 0x002fea0003800000 */
.L_x_260:
[----:B01----:R-:W-:Y:S01]  /*5b50*/  FMNMX.FTZ R0, R152, R9, !PT ;  /* 0x0000000998007209 */ /* 0x003fe20007810000 */
[----:B------:R-:W0:Y:S01]  /*5b60*/  S2UR UR6, SR_CgaCtaId ;  /* 0x00000000000679c3 */ /* 0x000e220000008800 */
[----:B------:R-:W-:Y:S01]  /*5b70*/  MOV R14, 0x400 ;  /* 0x00000400000e7802 */ /* 0x000fe20000000f00 */
[----:B------:R-:W-:Y:S01]  /*5b80*/  WARPGROUP.ARRIVE ;  /* 0x00000000000079c5 */ /* 0x000fe20000000000 */
[----:B------:R-:W-:Y:S01]  /*5b90*/  FMNMX.FTZ R3, R153, R0, !PT ;  /* 0x0000000099037209 */ /* 0x000fe20007810000 */
[----:B------:R-:W-:Y:S01]  /*5ba0*/  UMOV UR7, 0xc0000010 ;  /* 0xc000001000077882 */ /* 0x000fe20000000000 */
[----:B------:R-:W-:-:S03]  /*5bb0*/  FMNMX.FTZ R0, R154, R8, !PT ;  /* 0x000000089a007209 */ /* 0x000fc60007810000 */
[----:B------:R-:W1:Y:S01]  /*5bc0*/  S2R R193, SR_TID.X ;  /* 0x0000000000c17919 */ /* 0x000e620000002100 */
        /* <DEDUP_REMOVED lines=76> */
[----:B-1----:R-:W-:Y:S01]  /*6090*/  LOP3.LUT P1, RZ, R193, 0x7f, RZ, 0xc0, !PT ;  /* 0x0000007fc1ff7812 */ /* 0x002fe2000782c0ff */
[----:B------:R-:W1:Y:S01]  /*60a0*/  SHFL.BFLY PT, R3, R4, 0x2, 0x1f ;  /* 0x0c401f0004037f89 */ /* 0x000e6200000e0000 */
[----:B------:R-:W-:-:S05]  /*60b0*/  FMNMX.FTZ R5, R103, R0, !PT ;  /* 0x0000000067057209 */ /* 0x000fca0007810000 */
[----:B------:R-:W2:Y:S01]  /*60c0*/  SHFL.BFLY PT, R0, R5, 0x2, 0x1f ;  /* 0x0c401f0005007f89 */ /* 0x000ea200000e0000 */
[----:B-1----:R-:W-:Y:S01]  /*60d0*/  FMNMX.FTZ R10, R4, R3, !PT ;  /* 0x00000003040a7209 */ /* 0x002fe20007810000 */
[----:B0-----:R-:W-:-:S04]  /*60e0*/  IMAD.U32 R3, RZ, RZ, UR6 ;  /* 0x00000006ff037e24 */ /* 0x001fc8000f8e00ff */
[----:B------:R-:W0:Y:S01]  /*60f0*/  SHFL.BFLY PT, R11, R10, 0x1, 0x1f ;  /* 0x0c201f000a0b7f89 */ /* 0x000e2200000e0000 */
[----:B--2---:R-:W-:Y:S02]  /*6100*/  FMNMX.FTZ R12, R5, R0, !PT ;  /* 0x00000000050c7209 */ /* 0x004fe40007810000 */
[----:B------:R-:W-:-:S03]  /*6110*/  LEA R0, R3, R14, 0x18 ;  /* 0x0000000e03007211 */ /* 0x000fc600078ec0ff */
[----:B------:R-:W1:Y:S01]  /*6120*/  SHFL.BFLY PT, R13, R12, 0x1, 0x1f ;  /* 0x0c201f000c0d7f89 */ /* 0x000e6200000e0000 */
[----:B------:R-:W-:-:S13]  /*6130*/  R2UR UR6, R0 ;  /* 0x00000000000672ca */ /* 0x000fda00000e0000 */
[----:B------:R-:W-:-:S04]  /*6140*/  UIADD3 UR6, UR6, 0x400, URZ ;  /* 0x0000040006067890 */ /* 0x000fc8000fffe03f */
[----:B------:R-:W-:Y:S01]  /*6150*/  USHF.R.U32.HI UR6, URZ, 0x4, UR6 ;  /* 0x000000043f067899 */ /* 0x000fe20008011606 */
[----:B0-----:R-:W-:Y:S01]  /*6160*/  FMNMX.FTZ R4, R10, R11, !PT ;  /* 0x0000000b0a047209 */ /* 0x001fe20007810000 */
[----:B------:R-:W-:Y:S02]  /*6170*/  IMAD.U32 R11, RZ, RZ, UR38 ;  /* 0x00000026ff0b7e24 */ /* 0x000fe4000f8e00ff */
[----:B------:R-:W-:Y:S02]  /*6180*/  ULOP3.LUT UR6, UR6, 0x3fff, URZ, 0xc0, !UPT ;  /* 0x00003fff06067892 */ /* 0x000fe4000f8ec03f */
[----:B------:R-:W-:-:S01]  /*6190*/  FADD.FTZ R9, -R4, R9 ;  /* 0x0000000904097221 */ /* 0x000fc20000010100 */
[----:B------:R-:W-:Y:S01]  /*61a0*/  FFMA.FTZ R192, R4, R11, -8 ;  /* 0xc100000004c07423 */ /* 0x000fe2000001000b */
[----:B------:R-:W-:Y:S01]  /*61b0*/  ULOP3.LUT UR6, UR6, 0x10000, URZ, 0xfc, !UPT ;  /* 0x0001000006067892 */ /* 0x000fe2000f8efc3f */
[----:B-1----:R-:W-:Y:S01]  /*61c0*/  FMNMX.FTZ R5, R12, R13, !PT ;  /* 0x0000000d0c057209 */ /* 0x002fe20007810000 */
[----:B------:R-:W-:Y:S01]  /*61d0*/  FMUL.FTZ R10, R9, UR38 ;  /* 0x00000026090a7c20 */ /* 0x000fe20008410000 */
[--C-:B------:R-:W-:Y:S01]  /*61e0*/  FFMA.FTZ R153, R153, UR38, -R192.reuse ;  /* 0x0000002699997c23 */ /* 0x100fe200080108c0 */
[----:B------:R-:W-:Y:S01]  /*61f0*/  UIMAD UR10, UR50, 0x500, UR6 ;  /* 0x00000500320a78a4 */ /* 0x000fe2000f8e0206 */
[----:B------:R-:W-:Y:S01]  /*6200*/  FFMA.FTZ R11, R152, UR38, -R192 ;  /* 0x00000026980b7c23 */ /* 0x000fe200080108c0 */
[----:B------:R-:W-:-:S01]  /*6210*/  FADD.FTZ R9, -R5, R8 ;  /* 0x0000000805097221 */ /* 0x000fc20000010100 */
[----:B------:R-:W-:Y:S01]  /*6220*/  IMAD.U32 R152, RZ, RZ, UR38 ;  /* 0x00000026ff987e24 */ /* 0x000fe2000f8e00ff */
[----:B------:R-:W-:Y:S01]  /*6230*/  MUFU.EX2 R8, R10 ;  /* 0x0000000a00087308 */ /* 0x000fe20000000800 */
[----:B------:R-:W-:-:S01]  /*6240*/  FFMA.FTZ R12, R156, UR38, -R192 ;  /* 0x000000269c0c7c23 */ /* 0x000fc200080108c0 */
[----:B------:R-:W-:Y:S01]  /*6250*/  FMUL.FTZ R9, R9, UR38 ;  /* 0x0000002609097c20 */ /* 0x000fe20008410000 */
[----:B------:R-:W-:Y:S01]  /*6260*/  UMOV UR6, UR10 ;  /* 0x0000000a00067c82 */ /* 0x000fe20008000000 */
[--C-:B------:R-:W-:Y:S01]  /*6270*/  FFMA.FTZ R13, R157, UR38, -R192.reuse ;  /* 0x000000269d0d7c23 */ /* 0x100fe200080108c0 */
[----:B------:R-:W-:Y:S01]  /*6280*/  QGMMA.64x128x32.F32.E4M3.E4M3 R24, R172, gdesc[UR4], R24, gsb0 ;  /* 0x01e00004ac187df3 */ /* 0x000fe20008000818 */
[----:B------:R-:W-:Y:S01]  /*6290*/  UIADD3 UR6, UR10, 0x100, URZ ;  /* 0x000001000a067890 */ /* 0x000fe2000fffe03f */
[--C-:B------:R-:W-:Y:S01]  /*62a0*/  FFMA.FTZ R14, R160, UR38, -R192.reuse ;  /* 0x00000026a00e7c23 */ /* 0x100fe200080108c0 */
[----:B------:R-:W-:Y:S01]  /*62b0*/  UMOV UR7, 0xc0000010 ;  /* 0xc000001000077882 */ /* 0x000fe20000000000 */
        /* <DEDUP_REMOVED lines=9> */
[----:B0-----:R-:W-:-:S01]  /*6350*/  FFMA.FTZ R153, R101, UR38, -R192 ;  /* 0x0000002665997c23 */ /* 0x001fc200080108c0 */
[----:B------:R-:W-:Y:S01]  /*6360*/  FFMA.FTZ R101, R5, R152, -8 ;  /* 0xc100000005657423 */ /* 0x000fe20000010098 */
        /* <DEDUP_REMOVED lines=29> */
[----:B------:R-:W2:Y:S01]  /*6540*/  MUFU.EX2 R12, R12 ;  /* 0x0000000c000c7308 */ /* 0x000ea20000000800 */
[----:B0-----:R-:W-:-:S01]  /*6550*/  FFMA.FTZ R6, R9, R6, R152 ;  /* 0x0000000609067223 */ /* 0x001fc20000010098 */
[----:B------:R-:W-:Y:S01]  /*6560*/  FFMA.FTZ R124, R124, UR38, -R192 ;  /* 0x000000267c7c7c23 */ /* 0x000fe200080108c0 */
[----:B------:R-:W-:-:S01]  /*6570*/  FFMA.FTZ R126, R126, UR38, -R101 ;  /* 0x000000267e7e7c23 */ /* 0x000fc20008010865 */
[----:B------:R-:W-:Y:S01]  /*6580*/  FFMA.FTZ R125, R125, UR38, -R192 ;  /* 0x000000267d7d7c23 */ /* 0x000fe200080108c0 */
[----:B------:R-:W-:-:S01]  /*6590*/  FFMA.FTZ R127, R127, UR38, -R101 ;  /* 0x000000267f7f7c23 */ /* 0x000fc20008010865 */
[----:B------:R-:W-:Y:S01]  /*65a0*/  FFMA.FTZ R128, R128, UR38, -R192 ;  /* 0x0000002680807c23 */ /* 0x000fe200080108c0 */
[----:B------:R-:W-:-:S01]  /*65b0*/  FFMA.FTZ R130, R130, UR38, -R101 ;  /* 0x0000002682827c23 */ /* 0x000fc20008010865 */
[----:B------:R-:W0:Y:S01]  /*65c0*/  MUFU.EX2 R154, R154 ;  /* 0x0000009a009a7308 */ /* 0x000e220000000800 */
        /* <DEDUP_REMOVED lines=16> */
[----:B0-----:R-:W-:-:S01]  /*66d0*/  FADD.FTZ R160, R154, R163 ;  /* 0x000000a39aa07221 */ /* 0x001fc20000010000 */
        /* <DEDUP_REMOVED lines=32> */
[----:B------:R-:W-:-:S06]  /*68e0*/  FFMA.FTZ R101, R103, UR38, -R101 ;  /* 0x0000002667657c23 */ /* 0x000fcc0008010865 */
        /* <DEDUP_REMOVED lines=10> */
[----:B------:R-:W-:Y:S02]  /*6990*/  WARPGROUP.DEPBAR.LE gsb0, 0x0 ;  /* 0x00008000000079c5 */ /* 0x000fe40000010000 */
[----:B------:R-:W-:-:S04]  /*69a0*/  WARPGROUP.ARRIVE ;  /* 0x00000000000079c5 */ /* 0x000fc80000000000 */
[----:B------:R-:W0:Y:S01]  /*69b0*/  MUFU.EX2 R138, R138 ;  /* 0x0000008a008a7308 */ /* 0x000e220000000800 */
[----:B-1----:R-:W-:-:S01]  /*69c0*/  FADD.FTZ R163, R161, R160 ;  /* 0x000000a0a1a37221 */ /* 0x002fc20000010000 */
[----:B------:R-:W-:Y:S01]  /*69d0*/  QGMMA.64x128x32.F32.E4M3.E4M3 R24, R176, gdesc[UR4], R24, gsb0 ;  /* 0x01e00004b0187df3 */ /* 0x000fe20008000818 */
[----:B------:R-:W-:Y:S01]  /*69e0*/  UIADD3 UR6, UR10, 0x200, URZ ;  /* 0x000002000a067890 */ /* 0x000fe2000fffe03f */
[----:B------:R-:W-:-:S04]  /*69f0*/  UMOV UR7, 0xc0000010 ;  /* 0xc000001000077882 */ /* 0x000fc80000000000 */
        /* <DEDUP_REMOVED lines=40> */
[----:B--2---:R-:W-:Y:S01]  /*6c80*/  FADD.FTZ R7, R121, R6 ;  /* 0x0000000679077221 */ /* 0x004fe20000010000 */
[----:B------:R-:W-:-:S03]  /*6c90*/  UMOV UR7, 0xc0000010 ;  /* 0xc000001000077882 */ /* 0x000fc60000000000 */
[----:B------:R-:W1:Y:S08]  /*6ca0*/  MUFU.EX2 R124, R124 ;  /* 0x0000007c007c7308 */ /* 0x000e700000000800 */
        /* <DEDUP_REMOVED lines=33> */
[----:B-1----:R-:W-:-:S01]  /*6ec0*/  FADD.FTZ R163, R107, R160 ;  /* 0x000000a06ba37221 */ /* 0x002fc20000010000 */
[----:B------:R-:W-:Y:S02]  /*6ed0*/  WARPGROUP.DEPBAR.LE gsb0, 0x0 ;  /* 0x00008000000079c5 */ /* 0x000fe40000010000 */
[----:B------:R-:W-:-:S04]  /*6ee0*/  WARPGROUP.ARRIVE ;  /* 0x00000000000079c5 */ /* 0x000fc80000000000 */
[----:B------:R-:W1:Y:S01]  /*6ef0*/  MUFU.EX2 R109, R109 ;  /* 0x0000006d006d7308 */ /* 0x000e620000000800 */
[----:B--2---:R-:W-:-:S01]  /*6f00*/  FADD.FTZ R6, R108, R7 ;  /* 0x000000076c067221 */ /* 0x004fc20000010000 */
[----:B------:R-:W-:Y:S01]  /*6f10*/  QGMMA.64x128x32.F32.E4M3.E4M3 R24, R184, gdesc[UR4], R24, gsb0 ;  /* 0x01e00004b8187df3 */ /* 0x000fe20008000818 */
[----:B------:R-:W-:Y:S01]  /*6f20*/  UIADD3 UR6, UR10, 0x400, URZ ;  /* 0x000004000a067890 */ /* 0x000fe2000fffe03f */
[----:B------:R-:W-:-:S04]  /*6f30*/  UMOV UR7, 0xc0000010 ;  /* 0xc000001000077882 */ /* 0x000fc80000000000 */
[----:B------:R-:W2:Y:S01]  /*6f40*/  MUFU.EX2 R111, R111 ;  /* 0x0000006f006f7308 */ /* 0x000ea20000000800 */
[----:B0-----:R-:W-:-:S07]  /*6f50*/  FADD.FTZ R160, R110, R163 ;  /* 0x000000a36ea07221 */ /* 0x001fce0000010000 */
[----:B------:R-:W0:Y:S01]  /*6f60*/  MUFU.EX2 R112, R112 ;  /* 0x0000007000707308 */ /* 0x000e220000000800 */
[----:B-1----:R-:W-:-:S01]  /*6f70*/  FADD.FTZ R7, R109, R6 ;  /* 0x000000066d077221 */ /* 0x002fc20000010000 */
[----:B------:R-:W-:-:S06]  /*6f80*/  IADD3 R6, -R22, 0xb, RZ ;  /* 0x0000000b16067810 */ /* 0x000fcc0007ffe1ff */
        /* <DEDUP_REMOVED lines=13> */
[----:B--2---:R-:W-:-:S01]  /*7060*/  FADD.FTZ R162, R118, R163 ;  /* 0x000000a376a27221 */ /* 0x004fc20000010000 */
[----:B------:R-:W-:-:S06]  /*7070*/  IMAD.U32 R163, RZ, RZ, UR51 ;  /* 0x00000033ffa37e24 */ /* 0x000fcc000f8e00ff */
[----:B------:R-:W-:Y:S01]  /*7080*/  MUFU.EX2 R88, R88 ;  /* 0x0000005800587308 */ /* 0x000fe20000000800 */
[----:B0-----:R-:W-:-:S07]  /*7090*/  FADD.FTZ R7, R117, R160 ;  /* 0x000000a075077221 */ /* 0x001fce0000010000 */
[----:B------:R-:W0:Y:S08]  /*70a0*/  MUFU.EX2 R90, R90 ;  /* 0x0000005a005a7308 */ /* 0x000e300000000800 */
[----:B------:R-:W-:Y:S08]  /*70b0*/  MUFU.EX2 R89, R89 ;  /* 0x0000005900597308 */ /* 0x000ff00000000800 */
[----:B------:R-:W2:Y:S08]  /*70c0*/  MUFU.EX2 R91, R91 ;  /* 0x0000005b005b7308 */ /* 0x000eb00000000800 */
[----:B------:R-:W-:Y:S08]  /*70d0*/  MUFU.EX2 R92, R92 ;  /* 0x0000005c005c7308 */ /* 0x000ff00000000800 */
[----:B------:R-:W3:Y:S08]  /*70e0*/  MUFU.EX2 R165, R94 ;  /* 0x0000005e00a57308 */ /* 0x000ef00000000800 */
[----:B------:R-:W-:Y:S08]  /*70f0*/  MUFU.EX2 R93, R93 ;  /* 0x0000005d005d7308 */ /* 0x000ff00000000800 */
[----:B------:R1:W4:Y:S01]  /*7100*/  MUFU.EX2 R164, R95 ;  /* 0x0000005f00a47308 */ /* 0x0003220000000800 */
[----:B------:R-:W-:-:S02]  /*7110*/  WARPGROUP.DEPBAR.LE gsb0, 0x0 ;  /* 0x00008000000079c5 */ /* 0x000fc40000010000 */
[----:B------:R-:W-:Y:S01]  /*7120*/  WARPGROUP.ARRIVE ;  /* 0x00000000000079c5 */ /* 0x000fe20000000000 */
[----:B-1----:R-:W-:-:S04]  /*7130*/  FADD.FTZ R95, R119, R162 ;  /* 0x000000a2775f7221 */ /* 0x002fc80000010000 */
[----:B------:R-:W-:Y:S01]  /*7140*/  MUFU.EX2 R96, R96 ;  /* 0x0000006000607308 */ /* 0x000fe20000000800 */
[----:B------:R-:W-:Y:S02]  /*7150*/  @!P1 IMAD R162, R163, 0x8, R0 ;  /* 0x00000008a3a29824 */ /* 0x000fe400078e0200 */
[----:B0-----:R-:W-:Y:S01]  /*7160*/  FADD.FTZ R160, R90, R95 ;  /* 0x0000005f5aa07221 */ /* 0x001fe20000010000 */
[----:B------:R-:W-:Y:S03]  /*7170*/  QGMMA.64x128x32.F32.E4M3.E4M3 R24, R188, gdesc[UR4], R24, gsb0 ;  /* 0x01e00004bc187df3 */ /* 0x000fe60008000818 */
[----:B--2---:R-:W-:-:S01]  /*7180*/  FADD.FTZ R160, R91, R160 ;  /* 0x000000a05ba07221 */ /* 0x004fc20000010000 */
[----:B------:R0:W1:Y:S03]  /*7190*/  MUFU.EX2 R94, R98 ;  /* 0x00000062005e7308 */ /* 0x0000660000000800 */
[----:B---3--:R-:W-:-:S04]  /*71a0*/  FADD.FTZ R160, R165, R160 ;  /* 0x000000a0a5a07221 */ /* 0x008fc80000010000 */
[----:B----4-:R-:W-:Y:S01]  /*71b0*/  FADD.FTZ R95, R164, R160 ;  /* 0x000000a0a45f7221 */ /* 0x010fe20000010000 */
[----:B------:R-:W-:Y:S01]  /*71c0*/  MUFU.EX2 R97, R97 ;  /* 0x0000006100617308 */ /* 0x000fe20000000800 */
[----:B0-----:R-:W-:-:S04]  /*71d0*/  FADD.FTZ R98, R88, R7 ;  /* 0x0000000758627221 */ /* 0x001fc80000010000 */
[----:B------:R-:W-:-:S03]  /*71e0*/  FADD.FTZ R7, R89, R98 ;  /* 0x0000006259077221 */ /* 0x000fc60000010000 */
[----:B------:R-:W0:Y:S01]  /*71f0*/  MUFU.EX2 R166, R99 ;  /* 0x0000006300a67308 */ /* 0x000e220000000800 */
[----:B------:R-:W-:-:S01]  /*7200*/  FADD.FTZ R98, R92, R7 ;  /* 0x000000075c627221 */ /* 0x000fc20000010000 */
[----:B-1----:R-:W-:-:S03]  /*7210*/  FADD.FTZ R95, R94, R95 ;  /* 0x0000005f5e5f7221 */ /* 0x002fc60000010000 */
[----:B------:R-:W-:-:S03]  /*7220*/  FADD.FTZ R7, R93, R98 ;  /* 0x000000625d077221 */ /* 0x000fc60000010000 */
[----:B------:R-:W-:Y:S08]  /*7230*/  MUFU.EX2 R100, R100 ;  /* 0x0000006400647308 */ /* 0x000ff00000000800 */
[----:B------:R-:W1:Y:S01]  /*7240*/  MUFU.EX2 R102, R102 ;  /* 0x0000006600667308 */ /* 0x000e620000000800 */
[----:B0-----:R-:W-:-:S07]  /*7250*/  FADD.FTZ R95, R166, R95 ;  /* 0x0000005fa65f7221 */ /* 0x001fce0000010000 */
[----:B------:R-:W0:Y:S08]  /*7260*/  MUFU.EX2 R153, R153 ;  /* 0x0000009900997308 */ /* 0x000e300000000800 */
[----:B------:R-:W2:Y:S01]  /*7270*/  MUFU.EX2 R101, R101 ;  /* 0x0000006500657308 */ /* 0x000ea20000000800 */
[----:B-1----:R-:W-:-:S01]  /*7280*/  FADD.FTZ R95, R102, R95 ;  /* 0x0000005f665f7221 */ /* 0x002fc20000010000 */
[----:B------:R-:W-:-:S02]  /*7290*/  WARPGROUP.DEPBAR.LE gsb0, 0x0 ;  /* 0x00008000000079c5 */ /* 0x000fc40000010000 */
[----:B------:R1:W-:Y:S06]  /*72a0*/  BAR.ARV R6, 0x100 ;  /* 0x000400060000751d */ /* 0x0003ec0000002000 */
[----:B-1----:R-:W-:-:S05]  /*72b0*/  @!P1 VIADD R6, R162, 0x29840 ;  /* 0x00029840a2069836 */ /* 0x002fca0000000000 */
[----:B------:R-:W-:-:S04]  /*72c0*/  @!P1 PRMT R6, RZ, 0x654, R6 ;  /* 0x00000654ff069816 */ /* 0x000fc80000000006 */
[----:B------:R1:W-:Y:S02]  /*72d0*/  @!P1 SYNCS.ARRIVE.TRANS64.RED.A1T0 RZ, [R6+URZ], RZ ;  /* 0x000000ff06ff99a7 */ /* 0x0003e4000810043f */
[----:B-1----:R-:W-:-:S04]  /*72e0*/  FADD.FTZ R6, R96, R7 ;  /* 0x0000000760067221 */ /* 0x002fc80000010000 */
[----:B------:R-:W-:-:S04]  /*72f0*/  FADD.FTZ R7, R97, R6 ;  /* 0x0000000661077221 */ /* 0x000fc80000010000 */
[----:B------:R-:W-:-:S04]  /*7300*/  FADD.FTZ R6, R100, R7 ;  /* 0x0000000764067221 */ /* 0x000fc80000010000 */
[----:B0-----:R-:W-:Y:S01]  /*7310*/  FADD.FTZ R7, R153, R6 ;  /* 0x0000000699077221 */ /* 0x001fe20000010000 */
[----:B--2---:R-:W-:-:S01]  /*7320*/  FADD.FTZ R6, R101, R95 ;  /* 0x0000005f65067221 */ /* 0x004fc20000010000 */
[----:B------:R-:W-:Y:S06]  /*7330*/  @!P0 BRA `(.L_x_264) ;  /* 0x0000000000048947 */ /* 0x000fec0003800000 */
[----:B------:R-:W-:Y:S01]  /*7340*/  BPT.TRAP 0x1 ;  /* 0x000000040000795c */ /* 0x000fe20000300000 */
.L_x_264:
[----:B------:R-:W-:Y:S01]  /*7350*/  F2FP.SATFINITE.E4M3.F32.PACK_AB_MERGE_C R12, R13, R12, RZ ;  /* 0x0000000c0d0c723e */ /* 0x000fe200048070ff */
[----:B------:R-:W-:Y:S02]  /*7360*/  UIADD3 UR6, UR47, -0x1, URZ ;  /* 0xffffffff2f067890 */ /* 0x000fe4000fffe03f */
[----:B------:R-:W-:Y:S01]  /*7370*/  ISETP.LT.AND P1, PT, RZ, UR47, PT ;  /* 0x0000002fff007c0c */ /* 0x000fe2000bf21270 */
[----:B------:R-:W-:Y:S01]  /*7380*/  UMOV UR52, UR43 ;  /* 0x0000002b00347c82 */ /* 0x000fe20008000000 */
[----:B------:R-:W-:Y:S01]  /*7390*/  F2FP.SATFINITE.E4M3.F32.PACK_AB_MERGE_C R172, R10, R11, R12 ;  /* 0x0000000b0aac723e */ /* 0x000fe2000480700c */
[----:B------:R-:W-:Y:S01]  /*73a0*/  IMAD.U32 R11, RZ, RZ, UR50 ;  /* 0x00000032ff0b7e24 */ /* 0x000fe2000f8e00ff */
[----:B------:R-:W-:Y:S01]  /*73b0*/  F2FP.SATFINITE.E4M3.F32.PACK_AB_MERGE_C R20, R21, R20, RZ ;  /* 0x000000141514723e */ /* 0x000fe200048070ff */
[----:B------:R-:W-:Y:S01]  /*73c0*/  UMOV UR50, UR51 ;  /* 0x0000003300327c82 */ /* 0x000fe20008000000 */
[----:B------:R-:W-:Y:S01]  /*73d0*/  F2FP.SATFINITE.E4M3.F32.PACK_AB_MERGE_C R154, R157, R154, RZ ;  /* 0x0000009a9d9a723e */ /* 0x000fe200048070ff */
[----:B------:R-:W-:Y:S01]  /*73e0*/  IMAD R10, R11, 0x8, R0 ;  /* 0x000000080b0a7824 */ /* 0x000fe200078e0200 */
[----:B------:R-:W-:Y:S01]  /*73f0*/  F2FP.SATFINITE.E4M3.F32.PACK_AB_MERGE_C R158, R161, R158, RZ ;  /* 0x0000009ea19e723e */ /* 0x000fe200048070ff */
[----:B------:R-:W-:Y:S01]  /*7400*/  UMOV UR47, UR6 ;  /* 0x00000006002f7c82 */ /* 0x000fe20008000000 */
[----:B------:R-:W-:Y:S01]  /*7410*/  F2FP.SATFINITE.E4M3.F32.PACK_AB_MERGE_C R140, R141, R140, RZ ;  /* 0x0000008c8d8c723e */ /* 0x000fe200048070ff */
[----:B------:R-:W-:Y:S01]  /*7420*/  VIADD R10, R10, 0x29860 ;  /* 0x000298600a0a7836 */ /* 0x000fe20000000000 */
[----:B------:R-:W-:Y:S01]  /*7430*/  F2FP.SATFINITE.E4M3.F32.PACK_AB_MERGE_C R142, R143, R142, RZ ;  /* 0x0000008e8f8e723e */ /* 0x000fe200048070ff */
[----:B------:R-:W-:Y:S01]  /*7440*/  FMUL.FTZ R24, R24, R8 ;  /* 0x0000000818187220 */ /* 0x000fe20000410000 */
[----:B------:R-:W-:Y:S01]  /*7450*/  F2FP.SATFINITE.E4M3.F32.PACK_AB_MERGE_C R148, R149, R148, RZ ;  /* 0x000000949594723e */ /* 0x000fe200048070ff */
[-C--:B------:R-:W-:Y:S01]  /*7460*/  FMUL.FTZ R25, R25, R8.reuse ;  /* 0x0000000819197220 */ /* 0x080fe20000410000 */
[----:B------:R-:W-:Y:S01]  /*7470*/  PRMT R10, R3, 0x654, R10 ;  /* 0x00000654030a7816 */ /* 0x000fe2000000000a */
[----:B------:R-:W-:Y:S01]  /*7480*/  FMUL.FTZ R28, R28, R8 ;  /* 0x000000081c1c7220 */ /* 0x000fe20000410000 */
[----:B------:R-:W-:Y:S01]  /*7490*/  F2FP.SATFINITE.E4M3.F32.PACK_AB_MERGE_C R150, R151, R150, RZ ;  /* 0x000000969796723e */ /* 0x000fe200048070ff */
[----:B------:R-:W-:Y:S01]  /*74a0*/  FMUL.FTZ R29, R29, R8 ;  /* 0x000000081d1d7220 */ /* 0x000fe20000410000 */
[----:B------:R-:W-:Y:S01]  /*74b0*/  F2FP.SATFINITE.E4M3.F32.PACK_AB_MERGE_C R124, R125, R124, RZ ;  /* 0x0000007c7d7c723e */ /* 0x000fe200048070ff */
[----:B------:R0:W-:Y:S01]  /*74c0*/  SYNCS.ARRIVE.TRANS64.RED.A1T0 RZ, [R10+URZ], RZ ;  /* 0x000000ff0aff79a7 */ /* 0x0001e2000810043f */
[----:B------:R-:W-:Y:S01]  /*74d0*/  F2FP.SATFINITE.E4M3.F32.PACK_AB_MERGE_C R126, R127, R126, RZ ;  /* 0x0000007e7f7e723e */ /* 0x000fe200048070ff */
[----:B------:R-:W-:Y:S01]  /*74e0*/  FMUL.FTZ R32, R32, R8 ;  /* 0x0000000820207220 */ /* 0x000fe20000410000 */
        /* <DEDUP_REMOVED lines=13> */
[-C--:B------:R-:W-:Y:S01]  /*75c0*/  FMUL.FTZ R45, R45, R8.reuse ;  /* 0x000000082d2d7220 */ /* 0x080fe20000410000 */
[----:B------:R-:W-:Y:S01]  /*75d0*/  F2FP.SATFINITE.E4M3.F32.PACK_AB_MERGE_C R13, R164, R165, RZ ;  /* 0x000000a5a40d723e */ /* 0x000fe200048070ff */
[----:B------:R-:W-:Y:S01]  /*75e0*/  FMUL.FTZ R48, R48, R8 ;  /* 0x0000000830307220 */ /* 0x000fe20000410000 */
        /* <DEDUP_REMOVED lines=73> */
[----:B------:R-:W-:Y:S01]  /*7a80*/  F2FP.SATFINITE.E4M3.F32.PACK_AB_MERGE_C R191, R166, R94, R21 ;  /* 0x0000005ea6bf723e */ /* 0x000fe20004807015 */
[----:B0-----:R-:W-:Y:S06]  /*7a90*/  @P1 BRA `(.L_x_265) ;  /* 0xffffffd000b01947 */ /* 0x001fec000383ffff */
.L_x_255:
[----:B------:R-:W-:Y:S06]  /*7aa0*/  BAR.ARV 0x8, 0x120 ;  /* 0x0204800000007b1d */ /* 0x000fec0000002000 */
[----:B------:R-:W-:Y:S05]  /*7ab0*/  @!P0 BRA `(.L_x_266) ;  /* 0x0000000000048947 */ /* 0x000fea0003800000 */
[----:B------:R-:W-:Y:S01]  /*7ac0*/  BPT.TRAP 0x1 ;  /* 0x000000040000795c */ /* 0x000fe20000300000 */
.L_x_266:
[----:B------:R-:W-:Y:S02]  /*7ad0*/  IMAD.U32 R8, RZ, RZ, UR43 ;  /* 0x0000002bff087e24 */ /* 0x000fe4000f8e00ff */
[----:B------:R-:W-:-:S03]  /*7ae0*/  IMAD.U32 R15, RZ, RZ, UR51 ;  /* 0x00000033ff0f7e24 */ /* 0x000fc6000f8e00ff */
[----:B------:R-:W-:Y:S01]  /*7af0*/  SHF.L.U32 R8, R8, 0x1f, RZ ;  /* 0x0000001f08087819 */ /* 0x000fe200000006ff */
[----:B------:R-:W-:-:S04]  /*7b00*/  IMAD R15, R15, 0x8, R0 ;  /* 0x000000080f0f7824 */ /* 0x000fc800078e0200 */
[----:B------:R0:W1:Y:S01]  /*7b10*/  SYNCS.PHASECHK.TRANS64.TRYWAIT P1, [R15+URZ+0x29850], R8 ;  /* 0x029850080f0075a7 */ /* 0x000062000802017f */
[----:B------:R-:W-:Y:S05]  /*7b20*/  @!P0 BRA `(.L_x_267) ;  /* 0x0000000000048947 */ /* 0x000fea0003800000 */
[----:B------:R-:W-:Y:S01]  /*7b30*/  BPT.TRAP 0x1 ;  /* 0x000000040000795c */ /* 0x000fe20000300000 */
.L_x_267:
[----:B------:R-:W-:Y:S02]  /*7b40*/  VIADD R0, R0, 0x400 ;  /* 0x0000040000007836 */ /* 0x000fe40000000000 */
[----:B------:R-:W-:-:S03]  /*7b50*/  IMAD.U32 R9, RZ, RZ, UR51 ;  /* 0x00000033ff097e24 */ /* 0x000fc6000f8e00ff */
[----:B------:R-:W-:-:S04]  /*7b60*/  SHF.R.U32.HI R0, RZ, 0x4, R0 ;  /* 0x00000004ff007819 */ /* 0x000fc80000011600 */
[----:B------:R-:W-:-:S04]  /*7b70*/  LOP3.LUT R0, R0, 0x3fff, RZ, 0xc0, !PT ;  /* 0x00003fff00007812 */ /* 0x000fc800078ec0ff */
[----:B------:R-:W-:Y:S01]  /*7b80*/  LOP3.LUT R0, R0, 0x10000, RZ, 0xfc, !PT ;  /* 0x0001000000007812 */ /* 0x000fe200078efcff */
[----:B-1----:R-:W-:Y:S06]  /*7b90*/  @P1 BRA `(.L_x_268) ;  /* 0x0000000000081947 */ /* 0x002fec0003800000 */
[----:B------:R-:W1:Y:S02]  /*7ba0*/  SYNCS.PHASECHK.TRANS64.TRYWAIT P1, [R15+URZ+0x29850], R8 ;  /* 0x029850080f0075a7 */ /* 0x000e64000802017f */
[----:B-1----:R-:W-:Y:S05]  /*7bb0*/  @!P1 BRA `(.L_x_269) ;  /* 0x0000007c001c9947 */ /* 0x002fea0003800000 */
.L_x_268:
[----:B01----:R-:W-:Y:S01]  /*7bc0*/  IMAD R8, R9, 0x500, R0 ;  /* 0x0000050009087824 */ /* 0x003fe200078e0200 */
[----:B------:R-:W-:Y:S05]  /*7bd0*/  WARPSYNC.ALL ;  /* 0x0000000000007948 */ /* 0x000fea0003800000 */
[----:B------:R-:W-:Y:S01]  /*7be0*/  IMAD.MOV.U32 R9, RZ, RZ, -0x3ffffff0 ;  /* 0xc0000010ff097424 */ /* 0x000fe200078e00ff */
[C---:B------:R-:W-:Y:S01]  /*7bf0*/  R2UR UR6, R8.reuse ;  /* 0x00000000080672ca */ /* 0x040fe200000e0000 */
[----:B------:R-:W-:Y:S01]  /*7c00*/  WARPGROUP.ARRIVE ;  /* 0x00000000000079c5 */ /* 0x000fe20000000000 */
[----:B------:R-:W-:Y:S01]  /*7c10*/  VIADD R10, R8, 0x100 ;  /* 0x00000100080a7836 */ /* 0x000fe20000000000 */
[----:B------:R-:W-:Y:S01]  /*7c20*/  ULDC.64 UR8, c[0x0][0x9a0] ;  /* 0x0002680000087ab9 */ /* 0x000fe20000000a00 */
[----:B------:R-:W-:Y:S01]  /*7c30*/  R2UR UR7, R9 ;  /* 0x00000000090772ca */ /* 0x000fe200000e0000 */
[----:B------:R-:W-:Y:S01]  /*7c40*/  IMAD.MOV.U32 R11, RZ, RZ, -0x3ffffff0 ;  /* 0xc0000010ff0b7424 */ /* 0x000fe200078e00ff */
[----:B------:R-:W-:Y:S01]  /*7c50*/  UISETP.NE.U32.AND UP0, UPT, UR8, URZ, UPT ;  /* 0x0000003f0800728c */ /* 0x000fe2000bf05070 */
[----:B------:R-:W-:-:S03]  /*7c60*/  IMAD.MOV.U32 R14, RZ, RZ, 0x3f800000 ;  /* 0x3f800000ff0e7424 */ /* 0x000fc600078e00ff */
[----:B------:R-:W-:-:S06]  /*7c70*/  UISETP.NE.AND.EX UP0, UPT, UR9, URZ, UPT, UP0 ;  /* 0x0000003f0900728c */ /* 0x000fcc000bf05300 */
[----:B------:R-:W-:Y:S01]  /*7c80*/  PLOP3.LUT P1, PT, PT, PT, UP0, 0x80, 0x0 ;  /* 0x000000000000781c */ /* 0x000fe20003f2f008 */
[----:B------:R-:W-:Y:S01]  /*7c90*/  QGMMA.64x128x32.F32.E4M3.E4M3 R24, R172, gdesc[UR4], R24, gsb0 ;  /* 0x01e00004ac187df3 */ /* 0x000fe20008000818 */
[----:B------:R-:W-:Y:S01]  /*7ca0*/  R2UR UR6, R10 ;  /* 0x000000000a0672ca */ /* 0x000fe200000e0000 */
[----:B------:R-:W-:Y:S01]  /*7cb0*/  VIADD R10, R8, 0x200 ;  /* 0x00000200080a7836 */ /* 0x000fe20000000000 */
[----:B------:R-:W-:Y:S01]  /*7cc0*/  R2UR UR7, R11 ;  /* 0x000000000b0772ca */ /* 0x000fe200000e0000 */
[----:B------:R-:W-:Y:S02]  /*7cd0*/  @UP0 ULDC.64 UR10, c[0x0][0x9c8] ;  /* 0x00027200000a0ab9 */ /* 0x000fe40000000a00 */
[----:B------:R-:W-:Y:S01]  /*7ce0*/  @UP0 UIMAD.WIDE.U32 UR4, UR36, UR10, URZ ;  /* 0x0000000a240402a5 */ /* 0x000fe2000f8e003f */
[----:B------:R-:W-:Y:S01]  /*7cf0*/  IMAD.MOV.U32 R11, RZ, RZ, -0x3ffffff0 ;  /* 0xc0000010ff0b7424 */ /* 0x000fe200078e00ff */
[----:B------:R-:W-:Y:S02]  /*7d00*/  WARPGROUP.DEPBAR.LE gsb0, 0x0 ;  /* 0x00008000000079c5 */ /* 0x000fe40000010000 */
[----:B------:R-:W-:-:S06]  /*7d10*/  WARPGROUP.ARRIVE ;  /* 0x00000000000079c5 */ /* 0x000fcc0000000000 */
[----:B------:R-:W-:Y:S01]  /*7d20*/  QGMMA.64x128x32.F32.E4M3.E4M3 R24, R176, gdesc[UR4], R24, gsb0 ;  /* 0x01e00004b0187df3 */ /* 0x000fe20008000818 */
[----:B------:R-:W-:-:S04]  /*7d30*/  @UP0 UIMAD UR6, UR37, UR10, URZ ;  /* 0x0000000a250602a4 */ /* 0x000fc8000f8e023f */
[----:B------:R-:W-:Y:S02]  /*7d40*/  @UP0 UIMAD UR7, UR36, UR11, UR6 ;  /* 0x0000000b240702a4 */ /* 0x000fe4000f8e0206 */
[----:B------:R-:W-:Y:S01]  /*7d50*/  @UP0 USHF.R.S32.HI UR6, URZ, 0x1f, UR42 ;  /* 0x0000001f3f060899 */ /* 0x000fe2000801142a */
[----:B------:R-:W-:Y:S01]  /*7d60*/  @UP0 ULDC.64 UR10, c[0x0][0x9d0] ;  /* 0x00027400000a0ab9 */ /* 0x000fe20000000a00 */
[----:B------:R-:W-:Y:S02]  /*7d70*/  @UP0 UIADD3 UR5, UR5, UR7, URZ ;  /* 0x0000000705050290 */ /* 0x000fe4000fffe03f */
[----:B------:R-:W-:Y:S02]  /*7d80*/  @UP0 UIMAD UR6, UR6, UR10, URZ ;  /* 0x0000000a060602a4 */ /* 0x000fe4000f8e023f */
[----:B------:R-:W-:Y:S02]  /*7d90*/  @UP0 UIMAD.WIDE.U32 UR4, UR42, UR10, UR4 ;  /* 0x0000000a2a0402a5 */ /* 0x000fe4000f8e0004 */
[----:B------:R-:W-:-:S04]  /*7da0*/  @UP0 UIMAD UR6, UR42, UR11, UR6 ;  /* 0x0000000b2a0602a4 */ /* 0x000fc8000f8e0206 */
[----:B------:R-:W-:Y:S02]  /*7db0*/  @UP0 UIADD3 UR5, UR5, UR6, URZ ;  /* 0x0000000605050290 */ /* 0x000fe4000fffe03f */
[----:B------:R-:W-:Y:S01]  /*7dc0*/  @UP0 ULEA UR6, UP1, UR4, UR8, 0x2 ;  /* 0x0000000804060291 */ /* 0x000fe2000f82103f */
[----:B------:R-:W-:-:S03]  /*7dd0*/  R2UR UR7, R11 ;  /* 0x000000000b0772ca */ /* 0x000fc600000e0000 */
[----:B------:R-:W-:-:S03]  /*7de0*/  @UP0 ULEA.HI.X UR5, UR4, UR9, UR5, 0x2, UP1 ;  /* 0x0000000904050291 */ /* 0x000fc600088f1405 */
[----:B------:R-:W-:Y:S01]  /*7df0*/  @UP0 UMOV UR4, UR6 ;  /* 0x0000000600040c82 */ /* 0x000fe20008000000 */
[----:B------:R-:W-:Y:S01]  /*7e00*/  R2UR UR6, R10 ;  /* 0x000000000a0672ca */ /* 0x000fe200000e0000 */
[----:B------:R-:W-:Y:S02]  /*7e10*/  IMAD.U32 R12, RZ, RZ, UR4 ;  /* 0x00000004ff0c7e24 */ /* 0x000fe4000f8e00ff */
[----:B------:R-:W-:-:S05]  /*7e20*/  IMAD.U32 R13, RZ, RZ, UR5 ;  /* 0x00000005ff0d7e24 */ /* 0x000fca000f8e00ff */
[----:B------:R0:W2:Y:S01]  /*7e30*/  @P1 LDG.E R14, desc[UR48][R12.64] ;  /* 0x000000300c0e1981 */ /* 0x0000a2000c1e1900 */
[----:B------:R-:W-:Y:S02]  /*7e40*/  VIADD R10, R8, 0x300 ;  /* 0x00000300080a7836 */ /* 0x000fe40000000000 */
[----:B------:R-:W-:Y:S01]  /*7e50*/  IMAD.MOV.U32 R11, RZ, RZ, -0x3ffffff0 ;  /* 0xc0000010ff0b7424 */ /* 0x000fe200078e00ff */
[----:B------:R-:W-:Y:S02]  /*7e60*/  WARPGROUP.DEPBAR.LE gsb0, 0x0 ;  /* 0x00008000000079c5 */ /* 0x000fe40000010000 */
[----:B------:R-:W-:-:S06]  /*7e70*/  WARPGROUP.ARRIVE ;  /* 0x00000000000079c5 */ /* 0x000fcc0000000000 */
[----:B------:R-:W-:Y:S01]  /*7e80*/  QGMMA.64x128x32.F32.E4M3.E4M3 R24, R180, gdesc[UR4], R24, gsb0 ;  /* 0x01e00004b4187df3 */ /* 0x000fe20008000818 */
[----:B------:R-:W-:Y:S02]  /*7e90*/  R2UR UR6, R10 ;  /* 0x000000000a0672ca */ /* 0x000fe400000e0000 */
[----:B------:R-:W-:Y:S01]  /*7ea0*/  R2UR UR7, R11 ;  /* 0x000000000b0772ca */ /* 0x000fe200000e0000 */
[----:B------:R-:W-:Y:S02]  /*7eb0*/  VIADD R8, R8, 0x400 ;  /* 0x0000040008087836 */ /* 0x000fe40000000000 */
[----:B------:R-:W-:Y:S01]  /*7ec0*/  IMAD.MOV.U32 R9, RZ, RZ, -0x3ffffff0 ;  /* 0xc0000010ff097424 */ /* 0x000fe200078e00ff */
[----:B------:R-:W1:Y:S04]  /*7ed0*/  SHFL.BFLY PT, R0, R7, 0x2, 0x1f ;  /* 0x0c401f0007007f89 */ /* 0x000e6800000e0000 */
[----:B------:R-:W3:Y:S01]  /*7ee0*/  SHFL.BFLY PT, R11, R6, 0x2, 0x1f ;  /* 0x0c401f00060b7f89 */ /* 0x000ee200000e0000 */
[----:B------:R-:W-:-:S02]  /*7ef0*/  WARPGROUP.DEPBAR.LE gsb0, 0x0 ;  /* 0x00008000000079c5 */ /* 0x000fc40000010000 */
[----:B------:R-:W-:-:S06]  /*7f00*/  WARPGROUP.ARRIVE ;  /* 0x00000000000079c5 */ /* 0x000fcc0000000000 */
[----:B------:R-:W-:Y:S01]  /*7f10*/  QGMMA.64x128x32.F32.E4M3.E4M3 R24, R184, gdesc[UR4], R24, gsb0 ;  /* 0x01e00004b8187df3 */ /* 0x000fe20008000818 */
[----:B------:R-:W-:Y:S02]  /*7f20*/  R2UR UR6, R8 ;  /* 0x00000000080672ca */ /* 0x000fe400000e0000 */
[----:B------:R-:W-:Y:S01]  /*7f30*/  R2UR UR7, R9 ;  /* 0x00000000090772ca */ /* 0x000fe200000e0000 */
[----:B-1----:R-:W-:-:S01]  /*7f40*/  FADD.FTZ R0, R0, R7 ;  /* 0x0000000700007221 */ /* 0x002fc20000010000 */
[----:B---3--:R-:W-:-:S04]  /*7f50*/  FADD.FTZ R11, R11, R6 ;  /* 0x000000060b0b7221 */ /* 0x008fc80000010000 */
[----:B------:R-:W1:Y:S04]  /*7f60*/  SHFL.BFLY PT, R9, R0, 0x1, 0x1f ;  /* 0x0c201f0000097f89 */ /* 0x000e6800000e0000 */
[----:B------:R-:W0:Y:S01]  /*7f70*/  SHFL.BFLY PT, R8, R11, 0x1, 0x1f ;  /* 0x0c201f000b087f89 */ /* 0x000e2200000e0000 */
[----:B------:R-:W-:Y:S02]  /*7f80*/  IMAD.MOV.U32 R7, RZ, RZ, RZ ;  /* 0x000000ffff077224 */ /* 0x000fe400078e00ff */
[----:B-1----:R-:W-:Y:S01]  /*7f90*/  FADD.FTZ R9, R0, R9 ;  /* 0x0000000900097221 */ /* 0x002fe20000010000 */
[----:B0-----:R-:W-:-:S04]  /*7fa0*/  FADD.FTZ R12, R11, R8 ;  /* 0x000000080b0c7221 */ /* 0x001fc80000010000 */
[C---:B------:R-:W-:Y:S01]  /*7fb0*/  FSETP.NE.FTZ.AND P1, PT, R9.reuse, RZ, PT ;  /* 0x000000ff0900720b */ /* 0x040fe20003f35000 */
[----:B------:R-:W-:Y:S01]  /*7fc0*/  FMUL.FTZ R13, R9, 0.00390625 ;  /* 0x3b800000090d7820 */ /* 0x000fe20000410000 */
[----:B------:R-:W-:-:S04]  /*7fd0*/  FMUL.FTZ R20, R12, 0.00390625 ;  /* 0x3b8000000c147820 */ /* 0x000fc80000410000 */
[----:B------:R-:W-:Y:S02]  /*7fe0*/  FSETP.NE.FTZ.AND P2, PT, R13, RZ, PT ;  /* 0x000000ff0d00720b */ /* 0x000fe40003f55000 */
[----:B------:R-:W-:-:S05]  /*7ff0*/  FSETP.NE.FTZ.AND P3, PT, R20, RZ, PT ;  /* 0x000000ff1400720b */ /* 0x000fca0003f75000 */
[----:B------:R0:W-:Y:S01]  /*8000*/  @P1 MUFU.RCP R7, R9 ;  /* 0x0000000900071308 */ /* 0x0001e20000001000 */
[----:B------:R-:W-:Y:S01]  /*8010*/  FSETP.NE.FTZ.AND P1, PT, R12, RZ, PT ;  /* 0x000000ff0c00720b */ /* 0x000fe20003f35000 */
[----:B------:R-:W-:Y:S01]  /*8020*/  IMAD.MOV.U32 R11, RZ, RZ, RZ ;  /* 0x000000ffff0b7224 */ /* 0x000fe200078e00ff */
[----:B------:R-:W-:Y:S02]  /*8030*/  WARPGROUP.DEPBAR.LE gsb0, 0x0 ;  /* 0x00008000000079c5 */ /* 0x000fe40000010000 */
[----:B------:R-:W-:-:S06]  /*8040*/  WARPGROUP.ARRIVE ;  /* 0x00000000000079c5 */ /* 0x000fcc0000000000 */
[----:B------:R-:W-:Y:S01]  /*8050*/  QGMMA.64x128x32.F32.E4M3.E4M3 R24, R188, gdesc[UR4], R24, gsb0 ;  /* 0x01e00004bc187df3 */ /* 0x000fe20008000818 */
[----:B------:R-:W1:Y:S08]  /*8060*/  @P3 MUFU.LG2 R10, R20 ;  /* 0x00000014000a3308 */ /* 0x000e700000000c00 */
[----:B------:R-:W3:Y:S01]  /*8070*/  @P2 MUFU.LG2 R8, R13 ;  /* 0x0000000d00082308 */ /* 0x000ee20000000c00 */
[----:B------:R-:W-:-:S07]  /*8080*/  IMAD.U32 R21, RZ, RZ, UR38 ;  /* 0x00000026ff157e24 */ /* 0x000fce000f8e00ff */
[----:B------:R-:W4:Y:S01]  /*8090*/  @P1 MUFU.RCP R11, R12 ;  /* 0x0000000c000b1308 */ /* 0x000f220000001000 */
[----:B------:R-:W-:Y:S02]  /*80a0*/  IMAD.U32 R88, RZ, RZ, UR38 ;  /* 0x00000026ff587e24 */ /* 0x000fe4000f8e00ff */
[----:B0-----:R-:W-:Y:S01]  /*80b0*/  @P2 FMUL.FTZ R9, R21, 0.69314718246459960938 ;  /* 0x3f31721815092820 */ /* 0x001fe20000410000 */
[----:B-1----:R-:W-:Y:S01]  /*80c0*/  @P3 FMUL.FTZ R10, R10, 0.69314718246459960938 ;  /* 0x3f3172180a0a3820 */ /* 0x002fe20000410000 */
[----:B------:R-:W-:Y:S01]  /*80d0*/  @P3 FMUL.FTZ R21, R88, 0.69314718246459960938 ;  /* 0x3f31721858153820 */ /* 0x000fe20000410000 */
[----:B------:R-:W-:Y:S02]  /*80e0*/  IMAD.MOV.U32 R0, RZ, RZ, -0x800000 ;  /* 0xff800000ff007424 */ /* 0x000fe400078e00ff */
[----:B---3--:R-:W-:Y:S01]  /*80f0*/  @P2 FMUL.FTZ R8, R8, 0.69314718246459960938 ;  /* 0x3f31721808082820 */ /* 0x008fe20000410000 */
[----:B------:R-:W-:Y:S02]  /*8100*/  IMAD.MOV.U32 R6, RZ, RZ, -0x800000 ;  /* 0xff800000ff067424 */ /* 0x000fe400078e00ff */
[----:B------:R-:W-:Y:S01]  /*8110*/  @P3 FFMA.FTZ R0, R21, R5, R10 ;  /* 0x0000000515003223 */ /* 0x000fe2000001000a */
[----:B--2---:R-:W-:Y:S01]  /*8120*/  FMUL.FTZ R7, R7, R14 ;  /* 0x0000000e07077220 */ /* 0x004fe20000410000 */
[----:B------:R-:W-:Y:S01]  /*8130*/  @P2 FFMA.FTZ R6, R9, R4, R8 ;  /* 0x0000000409062223 */ /* 0x000fe20000010008 */
[----:B----4-:R-:W-:Y:S01]  /*8140*/  FMUL.FTZ R5, R11, R14 ;  /* 0x0000000e0b057220 */ /* 0x010fe20000410000 */
[----:B------:R-:W-:-:S02]  /*8150*/  WARPGROUP.DEPBAR.LE gsb0, 0x0 ;  /* 0x00008000000079c5 */ /* 0x000fc40000010000 */
[----:B------:R-:W-:Y:S05]  /*8160*/  @!P0 BRA `(.L_x_270) ;  /* 0x0000000000048947 */ /* 0x000fea0003800000 */
[----:B------:R-:W-:Y:S01]  /*8170*/  BPT.TRAP 0x1 ;  /* 0x000000040000795c */ /* 0x000fe20000300000 */
.L_x_270:
[----:B------:R-:W-:Y:S01]  /*8180*/  VIADD R4, R15, 0x29860 ;  /* 0x000298600f047836 */ /* 0x000fe20000000000 */
[----:B------:R-:W-:Y:S01]  /*8190*/  UIADD3 UR51, UR51, 0x1, URZ ;  /* 0x0000000133337890 */ /* 0x000fe2000fffe03f */
[-C--:B------:R-:W-:Y:S01]  /*81a0*/  FMUL.FTZ R102, R24, R7.reuse ;  /* 0x0000000718667220 */ /* 0x080fe20000410000 */
[-C--:B------:R-:W-:Y:S01]  /*81b0*/  FMUL.FTZ R100, R25, R7.reuse ;  /* 0x0000000719647220 */ /* 0x080fe20000410000 */
[-C--:B------:R-:W-:Y:S01]  /*81c0*/  FMUL.FTZ R101, R28, R7.reuse ;  /* 0x000000071c657220 */ /* 0x080fe20000410000 */
[----:B------:R-:W-:Y:S01]  /*81d0*/  PRMT R4, R3, 0x654, R4 ;  /* 0x0000065403047816 */ /* 0x000fe20000000004 */
[----:B------:R-:W-:Y:S01]  /*81e0*/  UISETP.NE.AND UP0, UPT, UR51, 0x2, UPT ;  /* 0x000000023300788c */ /* 0x000fe2000bf05270 */
[-C--:B------:R-:W-:Y:S01]  /*81f0*/  FMUL.FTZ R99, R29, R7.reuse ;  /* 0x000000071d637220 */ /* 0x080fe20000410000 */
[-C--:B------:R-:W-:Y:S01]  /*8200*/  FMUL.FTZ R98, R32, R7.reuse ;  /* 0x0000000720627220 */ /* 0x080fe20000410000 */
[----:B------:R0:W-:Y:S01]  /*8210*/  SYNCS.ARRIVE.TRANS64.RED.A1T0 RZ, [R4+URZ], RZ ;  /* 0x000000ff04ff79a7 */ /* 0x0001e2000810043f */
        /* <DEDUP_REMOVED lines=38> */
[----:B------:R-:W-:Y:S01]  /*8480*/  USEL UR4, URZ, 0x1, UP0 ;  /* 0x000000013f047887 */ /* 0x000fe20008000000 */
        /* <DEDUP_REMOVED lines=16> */
[----:B------:R-:W-:Y:S01]  /*8590*/  PLOP3.LUT P0, PT, PT, PT, PT, 0x8, 0x0 ;  /* 0x000000000000781c */ /* 0x000fe20003f0e170 */
[-C--:B------:R-:W-:Y:S01]  /*85a0*/  FMUL.FTZ R13, R79, R5.reuse ;  /* 0x000000054f0d7220 */ /* 0x080fe20000410000 */
[-C--:B------:R-:W-:Y:S01]  /*85b0*/  FMUL.FTZ R12, R82, R5.reuse ;  /* 0x00000005520c7220 */ /* 0x080fe20000410000 */
[-C--:B------:R-:W-:Y:S01]  /*85c0*/  FMUL.FTZ R8, R83, R5.reuse ;  /* 0x0000000553087220 */ /* 0x080fe20000410000 */
[-C--:B------:R-:W-:Y:S01]  /*85d0*/  FMUL.FTZ R9, R86, R5.reuse ;  /* 0x0000000556097220 */ /* 0x080fe20000410000 */
[----:B------:R-:W-:Y:S01]  /*85e0*/  FMUL.FTZ R87, R87, R5 ;  /* 0x0000000557577220 */ /* 0x000fe20000410000 */
[----:B------:R-:W-:-:S02]  /*85f0*/  UIADD3 UR44, UR44, 0x1, URZ ;  /* 0x000000012c2c7890 */ /* 0x000fc4000fffe03f */
[----:B------:R-:W-:Y:S02]  /*8600*/  USEL UR51, UR51, URZ, UP0 ;  /* 0x0000003f33337287 */ /* 0x000fe40008000000 */
[----:B0-----:R-:W-:-:S12]  /*8610*/  ULOP3.LUT UR43, UR43, UR4, URZ, 0x3c, !UPT ;  /* 0x000000042b2b7292 */ /* 0x001fd8000f8e3c3f */
.L_x_248:
[----:B------:R-:W0:Y:S01]  /*8620*/  S2R R4, SR_CgaCtaId ;  /* 0x0000000000047919 */ /* 0x000e220000008800 */
[----:B------:R-:W-:Y:S01]  /*8630*/  MOV R3, 0x400 ;  /* 0x0000040000037802 */ /* 0x000fe20000000f00 */
[----:B------:R-:W-:Y:S01]  /*8640*/  BSSY B0, `(.L_x_271) ;  /* 0x0000255000007945 */ /* 0x000fe20003800000 */
[----:B------:R-:W-:Y:S02]  /*8650*/  BAR.SYNC.DEFER_BLOCKING 0x5, 0x180 ;  /* 0x0146000000007b1d */ /* 0x000fe40000010000 */
[----:B0-----:R-:W-:-:S05]  /*8660*/  LEA R3, R4, R3, 0x18 ;  /* 0x0000000304037211 */ /* 0x001fca00078ec0ff */
[----:B------:R-:W0:Y:S02]  /*8670*/  LDS.128 R48, [R3+0x298d0] ;  /* 0x0298d00003307984 */ /* 0x000e240000000c00 */
[----:B0-----:R-:W-:Y:S01]  /*8680*/  R2UR UR5, R50 ;  /* 0x00000000320572ca */ /* 0x001fe200000e0000 */
[----:B------:R-:W-:Y:S06]  /*8690*/  BAR.ARV 0x4, 0x180 ;  /* 0x0106000000007b1d */ /* 0x000fec0000002000 */
[----:B------:R-:W-:Y:S08]  /*86a0*/  @P0 BRA `(.L_x_272) ;  /* 0x00000018009c0947 */ /* 0x000ff00003800000 */
[----:B------:R-:W0:Y:S01]  /*86b0*/  S2R R54, SR_TID.X ;  /* 0x0000000000367919 */ /* 0x000e220000002100 */
[----:B------:R-:W-:Y:S01]  /*86c0*/  ULDC.64 UR6, c[0x4][0x40] ;  /* 0x0100100000067ab9 */ /* 0x000fe20000000a00 */
[----:B0-----:R-:W-:-:S05]  /*86d0*/  IMAD.SHL.U32 R4, R54, 0x4, RZ ;  /* 0x0000000436047824 */ /* 0x001fca00078e00ff */
[----:B------:R-:W-:-:S04]  /*86e0*/  LOP3.LUT R4, R4, 0xc, RZ, 0xc0, !PT ;  /* 0x0000000c04047812 */ /* 0x000fc800078ec0ff */
[----:B------:R-:W-:-:S05]  /*86f0*/  IADD3 R4, P0, R4, UR6, RZ ;  /* 0x0000000604047c10 */ /* 0x000fca000ff1e0ff */
[----:B------:R-:W-:Y:S01]  /*8700*/  IMAD.X R5, RZ, RZ, UR7, P0 ;  /* 0x00000007ff057e24 */ /* 0x000fe200080e06ff */
[----:B------:R-:W-:Y:S02]  /*8710*/  F2FP.BF16.F32.PACK_AB R21, R21, R26 ;  /* 0x0000001a1515723e */ /* 0x000fe400000010ff */
[----:B------:R-:W-:Y:S02]  /*8720*/  F2FP.BF16.F32.PACK_AB R65, R65, R68 ;  /* 0x000000444141723e */ /* 0x000fe400000010ff */
[----:B------:R-:W-:Y:S01]  /*8730*/  F2FP.BF16.F32.PACK_AB R64, R61, R64 ;  /* 0x000000403d40723e */ /* 0x000fe200000010ff */
[----:B------:R0:W2:Y:S01]  /*8740*/  LDG.E.CONSTANT R48, desc[UR48][R4.64] ;  /* 0x0000003004307981 */ /* 0x0000a2000c1e9900 */
[----:B------:R-:W-:Y:S01]  /*8750*/  F2FP.BF16.F32.PACK_AB R12, R9, R12 ;  /* 0x0000000c090c723e */ /* 0x000fe200000010ff */
[----:B------:R-:W-:Y:S01]  /*8760*/  USHF.L.U32 UR8, UR36, 0x2, URZ ;  /* 0x0000000224087899 */ /* 0x000fe2000800063f */
[----:B------:R-:W-:Y:S01]  /*8770*/  F2FP.BF16.F32.PACK_AB R87, R87, R8 ;  /* 0x000000085757723e */ /* 0x000fe200000010ff */
[----:B------:R-:W1:Y:S01]  /*8780*/  S2R R26, SR_SWINHI ;  /* 0x00000000001a7919 */ /* 0x000e620000002f00 */
[----:B------:R-:W-:Y:S01]  /*8790*/  F2FP.BF16.F32.PACK_AB R57, R57, R60 ;  /* 0x0000003c3939723e */ /* 0x000fe200000010ff */
[----:B------:R-:W-:Y:S01]  /*87a0*/  ULDC.64 UR6, c[0x0][0xbd8] ;  /* 0x0002f60000067ab9 */ /* 0x000fe20000000a00 */
[----:B------:R-:W-:Y:S01]  /*87b0*/  F2FP.BF16.F32.PACK_AB R56, R53, R56 ;  /* 0x000000383538723e */ /* 0x000fe200000010ff */
[----:B------:R-:W-:Y:S01]  /*87c0*/  USHF.L.U64.HI UR9, UR36, 0x2, UR37 ;  /* 0x0000000224097899 */ /* 0x000fe20008010225 */
[----:B------:R-:W-:Y:S01]  /*87d0*/  F2FP.BF16.F32.PACK_AB R47, R47, R52 ;  /* 0x000000342f2f723e */ /* 0x000fe200000010ff */
[----:B------:R-:W-:Y:S01]  /*87e0*/  UIADD3 UR4, UP1, UR8, UR6, URZ ;  /* 0x0000000608047290 */ /* 0x000fe2000ff3e03f */
[----:B0-----:R-:W-:Y:S01]  /*87f0*/  LOP3.LUT P0, R4, R54, 0x3, RZ, 0xc0, !PT ;  /* 0x0000000336047812 */ /* 0x001fe2000780c0ff */
[----:B------:R-:W-:Y:S01]  /*8800*/  UISETP.NE.U32.AND UP0, UPT, UR6, URZ, UPT ;  /* 0x0000003f0600728c */ /* 0x000fe2000bf05070 */
[----:B------:R-:W-:Y:S01]  /*8810*/  F2FP.BF16.F32.PACK_AB R46, R43, R46 ;  /* 0x0000002e2b2e723e */ /* 0x000fe200000010ff */
[----:B------:R-:W-:Y:S01]  /*8820*/  UIADD3.X UR6, UR9, UR7, URZ, UP1, !UPT ;  /* 0x0000000709067290 */ /* 0x000fe20008ffe43f */
[----:B------:R-:W-:Y:S01]  /*8830*/  ISETP.EQ.OR P0, PT, R4, 0x3, !P0 ;  /* 0x000000030400780c */ /* 0x000fe20004702670 */
[----:B------:R-:W-:Y:S01]  /*8840*/  UISETP.NE.AND.EX UP0, UPT, UR7, URZ, UPT, UP0 ;  /* 0x0000003f0700728c */ /* 0x000fe2000bf05300 */
[----:B------:R-:W-:-:S02]  /*8850*/  F2FP.BF16.F32.PACK_AB R10, R7, R10 ;  /* 0x0000000a070a723e */ /* 0x000fc400000010ff */
[----:B------:R-:W-:Y:S02]  /*8860*/  SEL R61, R65, R64, P0 ;  /* 0x00000040413d7207 */ /* 0x000fe40000000000 */
[----:B------:R-:W-:Y:S02]  /*8870*/  SEL R64, R64, R65, P0 ;  /* 0x0000004140407207 */ /* 0x000fe40000000000 */
[----:B------:R-:W-:Y:S02]  /*8880*/  F2FP.BF16.F32.PACK_AB R39, R39, R42 ;  /* 0x0000002a2727723e */ /* 0x000fe400000010ff */
[----:B------:R-:W-:Y:S02]  /*8890*/  F2FP.BF16.F32.PACK_AB R38, R35, R38 ;  /* 0x000000262326723e */ /* 0x000fe400000010ff */
[----:B------:R-:W-:Y:S02]  /*88a0*/  F2FP.BF16.F32.PACK_AB R11, R11, R14 ;  /* 0x0000000e0b0b723e */ /* 0x000fe400000010ff */
[----:B------:R-:W-:-:S02]  /*88b0*/  SEL R63, R57, R56, P0 ;  /* 0x00000038393f7207 */ /* 0x000fc40000000000 */
[----:B------:R-:W-:Y:S02]  /*88c0*/  SEL R65, R12, R87, P0 ;  /* 0x000000570c417207 */ /* 0x000fe40000000000 */
[----:B------:R-:W-:Y:S02]  /*88d0*/  SEL R54, R87, R12, P0 ;  /* 0x0000000c57367207 */ /* 0x000fe40000000000 */
[----:B------:R-:W-:Y:S02]  /*88e0*/  F2FP.BF16.F32.PACK_AB R73, R73, R76 ;  /* 0x0000004c4949723e */ /* 0x000fe400000010ff */
[----:B------:R-:W-:Y:S02]  /*88f0*/  MOV R4, R3 ;  /* 0x0000000300047202 */ /* 0x000fe40000000f00 */
[----:B-1----:R-:W-:Y:S02]  /*8900*/  MOV R5, R26 ;  /* 0x0000001a00057202 */ /* 0x002fe40000000f00 */
[----:B------:R-:W-:-:S02]  /*8910*/  F2FP.BF16.F32.PACK_AB R72, R69, R72 ;  /* 0x000000484548723e */ /* 0x000fc400000010ff */
[----:B------:R-:W-:Y:S01]  /*8920*/  SEL R56, R56, R57, P0 ;  /* 0x0000003938387207 */ /* 0x000fe20000000000 */
[----:B------:R-:W-:Y:S01]  /*8930*/  IMAD.WIDE R8, R170, 0x2, R4 ;  /* 0x00000002aa087825 */ /* 0x000fe200078e0204 */
[----:B------:R-:W-:Y:S02]  /*8940*/  F2FP.BF16.F32.PACK_AB R31, R31, R34 ;  /* 0x000000221f1f723e */ /* 0x000fe400000010ff */
[----:B------:R-:W-:Y:S02]  /*8950*/  F2FP.BF16.F32.PACK_AB R30, R27, R30 ;  /* 0x0000001e1b1e723e */ /* 0x000fe400000010ff */
[C---:B------:R-:W-:Y:S02]  /*8960*/  LOP3.LUT R7, R8.reuse, 0x380, RZ, 0xc0, !PT ;  /* 0x0000038008077812 */ /* 0x040fe400078ec0ff */
[----:B------:R-:W-:Y:S02]  /*8970*/  IADD3 R12, P6, R8, 0x20, RZ ;  /* 0x00000020080c7810 */ /* 0x000fe40007fde0ff */
[----:B------:R-:W-:-:S02]  /*8980*/  SEL R57, R47, R46, P0 ;  /* 0x0000002e2f397207 */ /* 0x000fc40000000000 */
[----:B------:R-:W-:Y:S02]  /*8990*/  F2FP.BF16.F32.PACK_AB R33, R33, R36 ;  /* 0x000000242121723e */ /* 0x000fe400000010ff */
[----:B------:R-:W-:Y:S02]  /*89a0*/  SEL R46, R46, R47, P0 ;  /* 0x0000002f2e2e7207 */ /* 0x000fe40000000000 */
[----:B------:R-:W-:Y:S02]  /*89b0*/  SEL R55, R11, R10, P0 ;  /* 0x0000000a0b377207 */ /* 0x000fe40000000000 */
[----:B------:R-:W-:Y:S02]  /*89c0*/  SEL R36, R10, R11, P0 ;  /* 0x0000000b0a247207 */ /* 0x000fe40000000000 */
[----:B------:R-:W-:Y:S02]  /*89d0*/  SEL R47, R39, R38, P0 ;  /* 0x00000026272f7207 */ /* 0x000fe40000000000 */
[----:B------:R-:W-:-:S02]  /*89e0*/  SHF.R.U64 R7, R7, 0x3, RZ ;  /* 0x0000000307077819 */ /* 0x000fc400000012ff */
[----:B------:R-:W-:Y:S01]  /*89f0*/  F2FP.BF16.F32.PACK_AB R32, R29, R32 ;  /* 0x000000201d20723e */ /* 0x000fe200000010ff */
[----:B------:R-:W-:Y:S01]  /*8a00*/  IMAD.X R29, RZ, RZ, R9, P6 ;  /* 0x000000ffff1d7224 */ /* 0x000fe200030e0609 */
[----:B------:R-:W-:Y:S02]  /*8a10*/  SEL R59, R73, R72, P0 ;  /* 0x00000048493b7207 */ /* 0x000fe40000000000 */
[----:B------:R-:W-:Y:S02]  /*8a20*/  SEL R38, R38, R39, P0 ;  /* 0x0000002726267207 */ /* 0x000fe40000000000 */
[----:B------:R-:W-:Y:S02]  /*8a30*/  LOP3.LUT R10, R12, 0x380, RZ, 0xc0, !PT ;  /* 0x000003800c0a7812 */ /* 0x000fe400078ec0ff */
[----:B------:R-:W-:Y:S02]  /*8a40*/  SEL R72, R72, R73, P0 ;  /* 0x0000004948487207 */ /* 0x000fe40000000000 */
[----:B------:R-:W-:-:S02]  /*8a50*/  SEL R39, R31, R30, P0 ;  /* 0x0000001e1f277207 */ /* 0x000fc40000000000 */
[----:B------:R-:W-:Y:S02]  /*8a60*/  SEL R50, R30, R31, P0 ;  /* 0x0000001f1e327207 */ /* 0x000fe40000000000 */
[C---:B------:R-:W-:Y:S02]  /*8a70*/  IADD3 R67, P1, R8.reuse, 0x40, RZ ;  /* 0x0000004008437810 */ /* 0x040fe40007f3e0ff */
[C---:B------:R-:W-:Y:S02]  /*8a80*/  IADD3 R69, P2, R8.reuse, 0x60, RZ ;  /* 0x0000006008457810 */ /* 0x040fe40007f5e0ff */
[C---:B------:R-:W-:Y:S01]  /*8a90*/  IADD3 R30, P3, R8.reuse, 0x4000, RZ ;  /* 0x00004000081e7810 */ /* 0x040fe20007f7e0ff */
[----:B------:R-:W-:Y:S01]  /*8aa0*/  IMAD.X R27, RZ, RZ, R9, P1 ;  /* 0x000000ffff1b7224 */ /* 0x000fe200008e0609 */
[C---:B------:R-:W-:Y:S02]  /*8ab0*/  IADD3 R71, P4, R8.reuse, 0x4020, RZ ;  /* 0x0000402008477810 */ /* 0x040fe40007f9e0ff */
[----:B------:R-:W-:-:S02]  /*8ac0*/  IADD3 R73, P5, R8, 0x4040, RZ ;  /* 0x0000404008497810 */ /* 0x000fc40007fbe0ff */
[----:B------:R-:W-:Y:S02]  /*8ad0*/  IADD3 R75, P6, R8, 0x4060, RZ ;  /* 0x00004060084b7810 */ /* 0x000fe40007fde0ff */
[----:B------:R-:W-:Y:S02]  /*8ae0*/  LOP3.LUT R8, R7, R8, RZ, 0x3c, !PT ;  /* 0x0000000807087212 */ /* 0x000fe400078e3cff */
[----:B------:R-:W-:Y:S01]  /*8af0*/  SHF.R.U64 R7, R10, 0x3, RZ ;  /* 0x000000030a077819 */ /* 0x000fe200000012ff */
[--C-:B------:R-:W-:Y:S01]  /*8b00*/  IMAD.X R11, RZ, RZ, R9.reuse, P6 ;  /* 0x000000ffff0b7224 */ /* 0x100fe200030e0609 */
[----:B------:R-:W-:Y:S02]  /*8b10*/  LOP3.LUT R14, R67, 0x380, RZ, 0xc0, !PT ;  /* 0x00000380430e7812 */ /* 0x000fe400078ec0ff */
[----:B------:R-:W-:Y:S02]  /*8b20*/  F2FP.BF16.F32.PACK_AB R25, R25, R28 ;  /* 0x0000001c1919723e */ /* 0x000fe400000010ff */
[----:B------:R-:W-:Y:S01]  /*8b30*/  F2FP.BF16.F32.PACK_AB R20, R13, R20 ;  /* 0x000000140d14723e */ /* 0x000fe200000010ff */
[----:B------:R-:W-:Y:S01]  /*8b40*/  IMAD.X R13, RZ, RZ, R9, P5 ;  /* 0x000000ffff0d7224 */ /* 0x000fe200028e0609 */
[----:B------:R-:W-:-:S02]  /*8b50*/  LOP3.LUT R28, R7, R12, RZ, 0x3c, !PT ;  /* 0x0000000c071c7212 */ /* 0x000fc400078e3cff */
[----:B------:R-:W-:Y:S02]  /*8b60*/  LOP3.LUT R7, R30, 0x380, RZ, 0xc0, !PT ;  /* 0x000003801e077812 */ /* 0x000fe400078ec0ff */
[----:B------:R-:W-:Y:S02]  /*8b70*/  SHF.R.U64 R10, R14, 0x3, RZ ;  /* 0x000000030e0a7819 */ /* 0x000fe400000012ff */
[----:B------:R-:W-:Y:S02]  /*8b80*/  F2FP.BF16.F32.PACK_AB R41, R41, R44 ;  /* 0x0000002c2929723e */ /* 0x000fe400000010ff */
[----:B------:R-:W-:Y:S02]  /*8b90*/  F2FP.BF16.F32.PACK_AB R40, R37, R40 ;  /* 0x000000282528723e */ /* 0x000fe400000010ff */
[----:B------:R-:W-:Y:S02]  /*8ba0*/  SEL R31, R21, R20, P0 ;  /* 0x00000014151f7207 */ /* 0x000fe40000000000 */
[----:B------:R-:W-:Y:S01]  /*8bb0*/  SEL R52, R20, R21, P0 ;  /* 0x0000001514347207 */ /* 0x000fe20000000000 */
[----:B------:R-:W-:Y:S01]  /*8bc0*/  IMAD.X R21, RZ, RZ, R9, P3 ;  /* 0x000000ffff157224 */ /* 0x000fe200018e0609 */
[----:B------:R-:W-:-:S02]  /*8bd0*/  F2FP.BF16.F32.PACK_AB R101, R101, R102 ;  /* 0x000000666565723e */ /* 0x000fc400000010ff */
[----:B------:R-:W-:Y:S02]  /*8be0*/  F2FP.BF16.F32.PACK_AB R100, R99, R100 ;  /* 0x000000646364723e */ /* 0x000fe400000010ff */
[----:B------:R-:W-:Y:S02]  /*8bf0*/  LOP3.LUT R20, R69, 0x380, RZ, 0xc0, !PT ;  /* 0x0000038045147812 */ /* 0x000fe400078ec0ff */
[----:B------:R-:W-:Y:S02]  /*8c00*/  F2FP.BF16.F32.PACK_AB R97, R97, R98 ;  /* 0x000000626161723e */ /* 0x000fe400000010ff */
[----:B------:R-:W-:Y:S02]  /*8c10*/  F2FP.BF16.F32.PACK_AB R96, R95, R96 ;  /* 0x000000605f60723e */ /* 0x000fe400000010ff */
[----:B------:R-:W-:Y:S02]  /*8c20*/  SHF.R.U64 R7, R7, 0x3, RZ ;  /* 0x0000000307077819 */ /* 0x000fe400000012ff */
[----:B------:R-:W-:-:S02]  /*8c30*/  F2FP.BF16.F32.PACK_AB R93, R93, R94 ;  /* 0x0000005e5d5d723e */ /* 0x000fc400000010ff */
[----:B------:R-:W-:Y:S02]  /*8c40*/  F2FP.BF16.F32.PACK_AB R92, R91, R92 ;  /* 0x0000005c5b5c723e */ /* 0x000fe400000010ff */
[----:B------:R-:W-:Y:S02]  /*8c50*/  LOP3.LUT R26, R10, R67, RZ, 0x3c, !PT ;  /* 0x000000430a1a7212 */ /* 0x000fe400078e3cff */
[----:B------:R-:W-:Y:S02]  /*8c60*/  F2FP.BF16.F32.PACK_AB R89, R89, R90 ;  /* 0x0000005a5959723e */ /* 0x000fe400000010ff */
[----:B------:R-:W-:Y:S02]  /*8c70*/  F2FP.BF16.F32.PACK_AB R88, R45, R88 ;  /* 0x000000582d58723e */ /* 0x000fe400000010ff */
[----:B------:R-:W-:Y:S01]  /*8c80*/  F2FP.BF16.F32.PACK_AB R24, R15, R24 ;  /* 0x000000180f18723e */ /* 0x000fe200000010ff */
[----:B------:R-:W-:Y:S01]  /*8c90*/  IMAD.X R15, RZ, RZ, R9, P4 ;  /* 0x000000ffff0f7224 */ /* 0x000fe200020e0609 */
[----:B------:R-:W-:-:S02]  /*8ca0*/  SEL R53, R41, R40, P0 ;  /* 0x0000002829357207 */ /* 0x000fc40000000000 */
[----:B------:R-:W-:Y:S02]  /*8cb0*/  LOP3.LUT R10, R71, 0x380, RZ, 0xc0, !PT ;  /* 0x00000380470a7812 */ /* 0x000fe400078ec0ff */
[----:B------:R-:W-:Y:S02]  /*8cc0*/  LOP3.LUT R42, R75, 0x380, RZ, 0xc0, !PT ;  /* 0x000003804b2a7812 */ /* 0x000fe400078ec0ff */
[----:B------:R-:W-:Y:S02]  /*8cd0*/  SEL R35, R101, R100, P0 ;  /* 0x0000006465237207 */ /* 0x000fe40000000000 */
[----:B------:R-:W-:Y:S02]  /*8ce0*/  SEL R40, R40, R41, P0 ;  /* 0x0000002928287207 */ /* 0x000fe40000000000 */
[----:B------:R-:W-:Y:S02]  /*8cf0*/  SHF.R.U64 R14, R20, 0x3, RZ ;  /* 0x00000003140e7819 */ /* 0x000fe400000012ff */
[----:B------:R-:W-:-:S02]  /*8d00*/  SEL R100, R100, R101, P0 ;  /* 0x0000006564647207 */ /* 0x000fc40000000000 */
[----:B------:R-:W-:Y:S02]  /*8d10*/  SEL R37, R97, R96, P0 ;  /* 0x0000006061257207 */ /* 0x000fe40000000000 */
[----:B------:R-:W-:Y:S02]  /*8d20*/  SEL R41, R33, R32, P0 ;  /* 0x0000002021297207 */ /* 0x000fe40000000000 */
[----:B------:R-:W-:Y:S02]  /*8d30*/  LOP3.LUT R20, R7, R30, RZ, 0x3c, !PT ;  /* 0x0000001e07147212 */ /* 0x000fe400078e3cff */
[----:B------:R-:W-:Y:S02]  /*8d40*/  SEL R96, R96, R97, P0 ;  /* 0x0000006160607207 */ /* 0x000fe40000000000 */
[----:B------:R-:W-:Y:S02]  /*8d50*/  SEL R43, R93, R92, P0 ;  /* 0x0000005c5d2b7207 */ /* 0x000fe40000000000 */
[----:B------:R-:W-:-:S02]  /*8d60*/  SEL R32, R32, R33, P0 ;  /* 0x0000002120207207 */ /* 0x000fc40000000000 */
[----:B------:R-:W-:Y:S02]  /*8d70*/  SEL R92, R92, R93, P0 ;  /* 0x0000005d5c5c7207 */ /* 0x000fe40000000000 */
[----:B------:R-:W-:Y:S02]  /*8d80*/  SEL R45, R89, R88, P0 ;  /* 0x00000058592d7207 */ /* 0x000fe40000000000 */
[----:B------:R-:W-:Y:S02]  /*8d90*/  SEL R33, R25, R24, P0 ;  /* 0x0000001819217207 */ /* 0x000fe40000000000 */
[----:B------:R-:W-:Y:S02]  /*8da0*/  SHF.R.U64 R10, R10, 0x3, RZ ;  /* 0x000000030a0a7819 */ /* 0x000fe400000012ff */
[----:B------:R-:W-:Y:S02]  /*8db0*/  SHF.R.U64 R42, R42, 0x3, RZ ;  /* 0x000000032a2a7819 */ /* 0x000fe400000012ff */
[----:B------:R-:W-:-:S02]  /*8dc0*/  SEL R88, R88, R89, P0 ;  /* 0x0000005958587207 */ /* 0x000fc40000000000 */
[----:B------:R-:W-:Y:S01]  /*8dd0*/  SEL R34, R24, R25, P0 ;  /* 0x0000001918227207 */ /* 0x000fe20000000000 */
[----:B------:R-:W-:Y:S01]  /*8de0*/  IMAD.X R25, RZ, RZ, R9, P2 ;  /* 0x000000ffff197224 */ /* 0x000fe200010e0609 */
[----:B------:R-:W-:Y:S02]  /*8df0*/  LOP3.LUT R24, R14, R69, RZ, 0x3c, !PT ;  /* 0x000000450e187212 */ /* 0x000fe400078e3cff */
[----:B------:R-:W-:Y:S02]  /*8e00*/  LOP3.LUT R14, R10, R71, RZ, 0x3c, !PT ;  /* 0x000000470a0e7212 */ /* 0x000fe400078e3cff */
[----:B------:R-:W-:Y:S02]  /*8e10*/  LOP3.LUT R10, R42, R75, RZ, 0x3c, !PT ;  /* 0x0000004b2a0a7212 */ /* 0x000fe400078e3cff */
[----:B------:R-:W-:Y:S02]  /*8e20*/  MOV R66, R20 ;  /* 0x0000001400427202 */ /* 0x000fe40000000f00 */
[----:B------:R-:W-:-:S02]  /*8e30*/  LOP3.LUT R12, R73, 0x380, RZ, 0xc0, !PT ;  /* 0x00000380490c7812 */ /* 0x000fc400078ec0ff */
[----:B------:R-:W-:Y:S02]  /*8e40*/  MOV R70, R8 ;  /* 0x0000000800467202 */ /* 0x000fe40000000f00 */
[----:B------:R-:W-:Y:S02]  /*8e50*/  SHF.R.U64 R12, R12, 0x3, RZ ;  /* 0x000000030c0c7819 */ /* 0x000fe400000012ff */
[----:B------:R-:W-:Y:S02]  /*8e60*/  MOV R58, R10 ;  /* 0x0000000a003a7202 */ /* 0x000fe40000000f00 */
[----:B------:R-:W-:Y:S02]  /*8e70*/  LOP3.LUT R12, R12, R73, RZ, 0x3c, !PT ;  /* 0x000000490c0c7212 */ /* 0x000fe400078e3cff */
[----:B------:R-:W-:Y:S02]  /*8e80*/  MOV R62, R14 ;  /* 0x0000000e003e7202 */ /* 0x000fe40000000f00 */
[----:B------:R-:W-:-:S02]  /*8e90*/  MOV R60, R12 ;  /* 0x0000000c003c7202 */ /* 0x000fc40000000f00 */
[----:B------:R-:W-:Y:S02]  /*8ea0*/  MOV R69, R28 ;  /* 0x0000001c00457202 */ /* 0x000fe40000000f00 */
[----:B------:R-:W-:Y:S02]  /*8eb0*/  MOV R68, R26 ;  /* 0x0000001a00447202 */ /* 0x000fe40000000f00 */
[----:B------:R-:W-:Y:S02]  /*8ec0*/  MOV R67, R24 ;  /* 0x0000001800437202 */ /* 0x000fe40000000f00 */
[----:B------:R-:W-:Y:S02]  /*8ed0*/  PLOP3.LUT P2, PT, PT, PT, UP0, 0x80, 0x0 ;  /* 0x000000000000781c */ /* 0x000fe40003f4f008 */
[----:B--2---:R-:W-:Y:S01]  /*8ee0*/  LOP3.LUT R7, R48, 0x2, RZ, 0x3c, !PT ;  /* 0x0000000230077812 */ /* 0x004fe200078e3cff */
[----:B------:R-:W-:Y:S04]  /*8ef0*/  SHFL.IDX PT, R35, R35, R48, 0x1c1f ;  /* 0x001c1f3023237589 */ /* 0x000fe800000e0000 */
[----:B------:R-:W0:Y:S04]  /*8f00*/  SHFL.IDX PT, R100, R100, R7, 0x1c1f ;  /* 0x001c1f0764647589 */ /* 0x000e2800000e0000 */
[----:B------:R-:W-:Y:S04]  /*8f10*/  SHFL.IDX PT, R59, R59, R48, 0x1c1f ;  /* 0x001c1f303b3b7589 */ /* 0x000fe800000e0000 */
[----:B------:R-:W1:Y:S04]  /*8f20*/  SHFL.IDX PT, R72, R72, R7, 0x1c1f ;  /* 0x001c1f0748487589 */ /* 0x000e6800000e0000 */
[----:B------:R-:W-:Y:S04]  /*8f30*/  SHFL.IDX PT, R37, R37, R48, 0x1c1f ;  /* 0x001c1f3025257589 */ /* 0x000fe800000e0000 */
[----:B------:R-:W-:Y:S04]  /*8f40*/  SHFL.IDX PT, R53, R53, R48, 0x1c1f ;  /* 0x001c1f3035357589 */ /* 0x000fe800000e0000 */
[----:B------:R-:W-:Y:S04]  /*8f50*/  SHFL.IDX PT, R61, R61, R48, 0x1c1f ;  /* 0x001c1f303d3d7589 */ /* 0x000fe800000e0000 */
[----:B------:R-:W2:Y:S01]  /*8f60*/  SHFL.IDX PT, R96, R96, R7, 0x1c1f ;  /* 0x001c1f0760607589 */ /* 0x000ea200000e0000 */
[----:B0-----:R-:W-:-:S02]  /*8f70*/  SEL R8, R35, R100, P0 ;  /* 0x0000006423087207 */ /* 0x001fc40000000000 */
[----:B------:R-:W-:Y:S01]  /*8f80*/  SEL R10, R100, R35, P0 ;  /* 0x00000023640a7207 */ /* 0x000fe20000000000 */
[----:B------:R-:W0:Y:S04]  /*8f90*/  SHFL.IDX PT, R64, R64, R7, 0x1c1f ;  /* 0x001c1f0740407589 */ /* 0x000e2800000e0000 */
[----:B------:R-:W3:Y:S01]  /*8fa0*/  SHFL.IDX PT, R40, R40, R7, 0x1c1f ;  /* 0x001c1f0728287589 */ /* 0x000ee200000e0000 */
[----:B-1----:R-:W-:Y:S02]  /*8fb0*/  SEL R9, R59, R72, P0 ;  /* 0x000000483b097207 */ /* 0x002fe40000000000 */
[----:B------:R-:W-:Y:S01]  /*8fc0*/  SEL R11, R72, R59, P0 ;  /* 0x0000003b480b7207 */ /* 0x000fe20000000000 */
[----:B------:R-:W-:Y:S04]  /*8fd0*/  SHFL.IDX PT, R43, R43, R48, 0x1c1f ;  /* 0x001c1f302b2b7589 */ /* 0x000fe800000e0000 */
[----:B------:R-:W-:Y:S04]  /*8fe0*/  SHFL.IDX PT, R33, R33, R48, 0x1c1f ;  /* 0x001c1f3021217589 */ /* 0x000fe800000e0000 */
[----:B------:R-:W-:Y:S04]  /*8ff0*/  SHFL.IDX PT, R63, R63, R48, 0x1c1f ;  /* 0x001c1f303f3f7589 */ /* 0x000fe800000e0000 */
[----:B------:R-:W1:Y:S01]  /*9000*/  SHFL.IDX PT, R92, R92, R7, 0x1c1f ;  /* 0x001c1f075c5c7589 */ /* 0x000e6200000e0000 */
[----:B--2---:R-:W-:-:S02]  /*9010*/  SEL R12, R37, R96, P0 ;  /* 0x00000060250c7207 */ /* 0x004fc40000000000 */
[----:B------:R-:W-:Y:S01]  /*9020*/  SEL R14, R96, R37, P0 ;  /* 0x00000025600e7207 */ /* 0x000fe20000000000 */
[----:B------:R-:W2:Y:S01]  /*9030*/  SHFL.IDX PT, R56, R56, R7, 0x1c1f ;  /* 0x001c1f0738387589 */ /* 0x000ea200000e0000 */
[----:B0-----:R-:W-:Y:S02]  /*9040*/  SEL R13, R61, R64, P0 ;  /* 0x000000403d0d7207 */ /* 0x001fe40000000000 */
[----:B------:R-:W-:Y:S01]  /*9050*/  SEL R15, R64, R61, P0 ;  /* 0x0000003d400f7207 */ /* 0x000fe20000000000 */
[----:B------:R3:W-:Y:S04]  /*9060*/  SHFL.IDX PT, R42, R34, R7, 0x1c1f ;  /* 0x001c1f07222a7589 */ /* 0x0007e800000e0000 */
[----:B------:R-:W-:Y:S04]  /*9070*/  SHFL.IDX PT, R45, R45, R48, 0x1c1f ;  /* 0x001c1f302d2d7589 */ /* 0x000fe800000e0000 */
[----:B------:R-:W-:Y:S01]  /*9080*/  SHFL.IDX PT, R41, R41, R48, 0x1c1f ;  /* 0x001c1f3029297589 */ /* 0x000fe200000e0000 */
[----:B---3--:R-:W-:-:S03]  /*9090*/  SEL R34, R40, R53, P0 ;  /* 0x0000003528227207 */ /* 0x008fc60000000000 */
[----:B------:R-:W-:Y:S04]  /*90a0*/  SHFL.IDX PT, R55, R55, R48, 0x1c1f ;  /* 0x001c1f3037377589 */ /* 0x000fe800000e0000 */
[----:B------:R-:W-:Y:S01]  /*90b0*/  SHFL.IDX PT, R57, R57, R48, 0x1c1f ;  /* 0x001c1f3039397589 */ /* 0x000fe200000e0000 */
[----:B-1----:R-:W-:Y:S02]  /*90c0*/  SEL R24, R43, R92, P0 ;  /* 0x0000005c2b187207 */ /* 0x002fe40000000000 */
[----:B------:R-:W-:Y:S01]  /*90d0*/  SEL R26, R92, R43, P0 ;  /* 0x0000002b5c1a7207 */ /* 0x000fe20000000000 */
[----:B------:R-:W-:Y:S01]  /*90e0*/  SHFL.IDX PT, R47, R47, R48, 0x1c1f ;  /* 0x001c1f302f2f7589 */ /* 0x000fe200000e0000 */
[----:B--2---:R-:W-:Y:S02]  /*90f0*/  SEL R25, R63, R56, P0 ;  /* 0x000000383f197207 */ /* 0x004fe40000000000 */
[----:B------:R-:W-:Y:S01]  /*9100*/  SEL R27, R56, R63, P0 ;  /* 0x0000003f381b7207 */ /* 0x000fe20000000000 */
[----:B------:R-:W-:Y:S04]  /*9110*/  SHFL.IDX PT, R39, R39, R48, 0x1c1f ;  /* 0x001c1f3027277589 */ /* 0x000fe800000e0000 */
[----:B------:R-:W0:Y:S04]  /*9120*/  SHFL.IDX PT, R88, R88, R7, 0x1c1f ;  /* 0x001c1f0758587589 */ /* 0x000e2800000e0000 */
[----:B------:R-:W-:Y:S04]  /*9130*/  SHFL.IDX PT, R21, R31, R48, 0x1c1f ;  /* 0x001c1f301f157589 */ /* 0x000fe800000e0000 */
[----:B------:R-:W-:Y:S04]  /*9140*/  SHFL.IDX PT, R65, R65, R48, 0x1c1f ;  /* 0x001c1f3041417589 */ /* 0x000fe800000e0000 */
[----:B------:R-:W1:Y:S04]  /*9150*/  SHFL.IDX PT, R46, R46, R7, 0x1c1f ;  /* 0x001c1f072e2e7589 */ /* 0x000e6800000e0000 */
[----:B------:R-:W2:Y:S04]  /*9160*/  SHFL.IDX PT, R48, R38, R7, 0x1c1f ;  /* 0x001c1f0726307589 */ /* 0x000ea800000e0000 */
[----:B------:R-:W3:Y:S04]  /*9170*/  SHFL.IDX PT, R50, R50, R7, 0x1c1f ;  /* 0x001c1f0732327589 */ /* 0x000ee800000e0000 */
[----:B------:R4:W3:Y:S01]  /*9180*/  SHFL.IDX PT, R20, R32, R7, 0x1c1f ;  /* 0x001c1f0720147589 */ /* 0x0008e200000e0000 */
[----:B0-----:R-:W-:-:S02]  /*9190*/  SEL R28, R45, R88, P0 ;  /* 0x000000582d1c7207 */ /* 0x001fc40000000000 */
[----:B------:R-:W-:Y:S01]  /*91a0*/  SEL R30, R88, R45, P0 ;  /* 0x0000002d581e7207 */ /* 0x000fe20000000000 */
[----:B------:R-:W-:Y:S01]  /*91b0*/  BAR.SYNC.DEFER_BLOCKING 0x1, 0x100 ;  /* 0x0044000000007b1d */ /* 0x000fe20000010000 */
[----:B----4-:R-:W-:-:S05]  /*91c0*/  SEL R32, R53, R40, P0 ;  /* 0x0000002835207207 */ /* 0x010fca0000000000 */
[----:B------:R-:W0:Y:S01]  /*91d0*/  SHFL.IDX PT, R52, R52, R7, 0x1c1f ;  /* 0x001c1f0734347589 */ /* 0x000e2200000e0000 */
[----:B------:R-:W-:Y:S02]  /*91e0*/  SEL R40, R33, R42, P0 ;  /* 0x0000002a21287207 */ /* 0x000fe40000000000 */
[----:B-1----:R-:W-:Y:S01]  /*91f0*/  SEL R29, R57, R46, P0 ;  /* 0x0000002e391d7207 */ /* 0x002fe20000000000 */
[----:B------:R1:W4:Y:S01]  /*9200*/  SHFL.IDX PT, R44, R36, R7, 0x1c1f ;  /* 0x001c1f07242c7589 */ /* 0x00032200000e0000 */
[----:B------:R-:W-:Y:S02]  /*9210*/  SEL R31, R46, R57, P0 ;  /* 0x000000392e1f7207 */ /* 0x000fe40000000000 */
[----:B------:R-:W-:Y:S01]  /*9220*/  SEL R42, R42, R33, P0 ;  /* 0x000000212a2a7207 */ /* 0x000fe20000000000 */
[----:B------:R-:W4:Y:S01]  /*9230*/  SHFL.IDX PT, R54, R54, R7, 0x1c1f ;  /* 0x001c1f0736367589 */ /* 0x000f2200000e0000 */
[----:B--2---:R-:W-:Y:S02]  /*9240*/  SEL R33, R47, R48, P0 ;  /* 0x000000302f217207 */ /* 0x004fe40000000000 */
[----:B------:R-:W-:-:S02]  /*9250*/  SEL R35, R48, R47, P0 ;  /* 0x0000002f30237207 */ /* 0x000fc40000000000 */
[----:B---3--:R-:W-:Y:S02]  /*9260*/  SEL R37, R39, R50, P0 ;  /* 0x0000003227257207 */ /* 0x008fe40000000000 */
[----:B-1----:R-:W-:Y:S01]  /*9270*/  SEL R36, R41, R20, P0 ;  /* 0x0000001429247207 */ /* 0x002fe20000000000 */
[----:B------:R1:W-:Y:S01]  /*9280*/  STSM.16.M88.4 [R70], R8 ;  /* 0x0000000846007844 */ /* 0x0003e20000000200 */
[----:B------:R-:W-:Y:S02]  /*9290*/  SEL R38, R20, R41, P0 ;  /* 0x0000002914267207 */ /* 0x000fe40000000000 */
[----:B------:R-:W-:Y:S01]  /*92a0*/  SEL R39, R50, R39, P0 ;  /* 0x0000002732277207 */ /* 0x000fe20000000000 */
[----:B------:R4:W-:Y:S01]  /*92b0*/  STSM.16.M88.4 [R69], R12 ;  /* 0x0000000c45007844 */ /* 0x0009e20000000200 */
[----:B0-----:R-:W-:-:S03]  /*92c0*/  SEL R41, R21, R52, P0 ;  /* 0x0000003415297207 */ /* 0x001fc60000000000 */
[----:B------:R-:W-:Y:S01]  /*92d0*/  STSM.16.M88.4 [R68], R24 ;  /* 0x0000001844007844 */ /* 0x000fe20000000200 */
[----:B------:R-:W-:-:S03]  /*92e0*/  SEL R43, R52, R21, P0 ;  /* 0x00000015342b7207 */ /* 0x000fc60000000000 */
[----:B------:R-:W-:Y:S01]  /*92f0*/  STSM.16.M88.4 [R67], R28 ;  /* 0x0000001c43007844 */ /* 0x000fe20000000200 */
[----:B-1----:R-:W-:-:S03]  /*9300*/  IMAD.U32 R9, RZ, RZ, UR6 ;  /* 0x00000006ff097e24 */ /* 0x002fc6000f8e00ff */
[----:B------:R0:W-:Y:S01]  /*9310*/  STSM.16.M88.4 [R66], R32 ;  /* 0x0000002042007844 */ /* 0x0001e20000000200 */
[----:B------:R-:W-:Y:S01]  /*9320*/  ULDC.64 UR6, c[0x0][0xbe0] ;  /* 0x0002f80000067ab9 */ /* 0x000fe20000000a00 */
[----:B------:R-:W1:Y:S01]  /*9330*/  LDC R53, c[0x0][0xa88] ;  /* 0x0002a200ff357b82 */ /* 0x000e620000000800 */
[----:B----4-:R-:W-:Y:S01]  /*9340*/  SEL R12, R55, R44, P0 ;  /* 0x0000002c370c7207 */ /* 0x010fe20000000000 */
[----:B------:R2:W-:Y:S01]  /*9350*/  STSM.16.M88.4 [R62], R36 ;  /* 0x000000243e007844 */ /* 0x0005e20000000200 */
[----:B------:R-:W-:Y:S01]  /*9360*/  SEL R14, R44, R55, P0 ;  /* 0x000000372c0e7207 */ /* 0x000fe20000000000 */
[----:B------:R-:W-:Y:S01]  /*9370*/  IMAD.U32 R8, RZ, RZ, UR4 ;  /* 0x00000004ff087e24 */ /* 0x000fe2000f8e00ff */
[----:B------:R-:W-:Y:S01]  /*9380*/  SEL R13, R65, R54, P0 ;  /* 0x00000036410d7207 */ /* 0x000fe20000000000 */
[----:B------:R2:W-:Y:S01]  /*9390*/  STSM.16.M88.4 [R60], R40 ;  /* 0x000000283c007844 */ /* 0x0005e20000000200 */
[----:B------:R-:W-:Y:S01]  /*93a0*/  SEL R15, R54, R65, P0 ;  /* 0x00000041360f7207 */ /* 0x000fe20000000000 */
[----:B------:R-:W-:-:S04]  /*93b0*/  UISETP.NE.U32.AND UP1, UPT, UR6, URZ, UPT ;  /* 0x0000003f0600728c */ /* 0x000fc8000bf25070 */
[----:B------:R2:W-:Y:S01]  /*93c0*/  STSM.16.M88.4 [R58], R12 ;  /* 0x0000000c3a007844 */ /* 0x0005e20000000200 */
[----:B------:R-:W-:Y:S01]  /*93d0*/  BAR.SYNC.DEFER_BLOCKING 0x1, 0x100 ;  /* 0x0044000000007b1d */ /* 0x000fe20000010000 */
[----:B------:R-:W-:Y:S01]  /*93e0*/  UISETP.NE.AND.EX UP1, UPT, UR7, URZ, UPT, UP1 ;  /* 0x0000003f0700728c */ /* 0x000fe2000bf25310 */
[----:B------:R-:W-:-:S05]  /*93f0*/  IMAD R11, R16, 0x40, R2 ;  /* 0x00000040100b7824 */ /* 0x000fca00078e0202 */
[----:B------:R-:W-:-:S05]  /*9400*/  PLOP3.LUT P0, PT, PT, PT, UP1, 0x80, 0x0 ;  /* 0x000000000000781c */ /* 0x000fca0003f0f018 */
[----:B------:R-:W-:-:S04]  /*9410*/  @UP1 UIADD3 UR6, UP2, UR8, UR6, URZ ;  /* 0x0000000608061290 */ /* 0x000fc8000ff5e03f */
[----:B------:R-:W-:Y:S01]  /*9420*/  @UP1 UIADD3.X UR7, UR9, UR7, URZ, UP2, !UPT ;  /* 0x0000000709071290 */ /* 0x000fe200097fe43f */
[----:B------:R-:W-:-:S04]  /*9430*/  IMAD.WIDE R4, R11, 0x2, R4 ;  /* 0x000000020b047825 */ /* 0x000fc800078e0204 */
[----:B------:R-:W-:Y:S01]  /*9440*/  IMAD.U32 R10, RZ, RZ, UR6 ;  /* 0x00000006ff0a7e24 */ /* 0x000fe2000f8e00ff */
[----:B------:R-:W3:Y:S01]  /*9450*/  @P2 LDG.E R7, desc[UR48][R8.64] ;  /* 0x0000003008072981 */ /* 0x000ee2000c1e1900 */
[----:B------:R-:W-:Y:S01]  /*9460*/  IMAD.U32 R11, RZ, RZ, UR7 ;  /* 0x00000007ff0b7e24 */ /* 0x000fe2000f8e00ff */
[----:B------:R-:W-:Y:S01]  /*9470*/  UMOV UR4, URZ ;  /* 0x0000003f00047c82 */ /* 0x000fe20008000000 */
[----:B0-----:R-:W-:-:S03]  /*9480*/  IADD3 R33, P1, R4, 0x1000, RZ ;  /* 0x0000100004217810 */ /* 0x001fc60007f3e0ff */
[----:B-1----:R2:W5:Y:S01]  /*9490*/  @P0 LDG.E R53, desc[UR48][R10.64] ;  /* 0x000000300a350981 */ /* 0x002562000c1e1900 */
[----:B---3--:R-:W-:Y:S01]  /*94a0*/  @P2 R2UR UR4, R7 ;  /* 0x00000000070422ca */ /* 0x008fe200000e0000 */
[----:B--2---:R-:W-:-:S14]  /*94b0*/  @P0 BRA `(.L_x_273) ;  /* 0x0000000000100947 */ /* 0x004fdc0003800000 */
[----:B------:R-:W-:Y:S05]  /*94c0*/  @!P2 BRA `(.L_x_273) ;  /* 0x00000000000ca947 */ /* 0x000fea0003800000 */
[----:B------:R-:W2:Y:S04]  /*94d0*/  LDG.E R10, desc[UR48][R8.64] ;  /* 0x00000030080a7981 */ /* 0x000ea8000c1e1900 */
[----:B-----5:R-:W2:Y:S02]  /*94e0*/  LDG.E R53, desc[UR48][R8.64+0x4] ;  /* 0x0000043008357981 */ /* 0x020ea4000c1e1900 */
[----:B--2---:R-:W-:-:S07]  /*94f0*/  IMAD.IADD R53, R53, 0x1, -R10 ;  /* 0x0000000135357824 */ /* 0x004fce00078e0a0a */
.L_x_273:
[----:B------:R-:W-:Y:S01]  /*9500*/  USHF.R.S32.HI UR11, URZ, 0x1f, UR39 ;  /* 0x0000001f3f0b7899 */ /* 0x000fe20008011427 */
[----:B------:R-:W-:Y:S01]  /*9510*/  IMAD R12, R18, 0x80, R169 ;  /* 0x00000080120c7824 */ /* 0x000fe200078e02a9 */
[----:B------:R-:W-:Y:S01]  /*9520*/  ULDC.64 UR12, c[0x0][0xb70] ;  /* 0x0002dc00000c7ab9 */ /* 0x000fe20000000a00 */
[----:B------:R-:W-:Y:S01]  /*9530*/  USHF.R.S32.HI UR9, URZ, 0x1f, UR4 ;  /* 0x0000001f3f097899 */ /* 0x000fe20008011404 */
[----:B------:R-:W-:Y:S01]  /*9540*/  IADD3 R25, P2, R4, 0x2000, RZ ;  /* 0x0000200004197810 */ /* 0x000fe20007f5e0ff */
[----:B------:R-:W-:Y:S01]  /*9550*/  UIMAD UR10, UR11, UR12, URZ ;  /* 0x0000000c0b0a72a4 */ /* 0x000fe2000f8e023f */
[----:B------:R-:W-:Y:S01]  /*9560*/  SHF.R.S32.HI R7, RZ, 0x1f, R12 ;  /* 0x0000001fff077819 */ /* 0x000fe2000001140c */
[----:B------:R-:W-:Y:S01]  /*9570*/  UMOV UR8, UR4 ;  /* 0x0000000400087c82 */ /* 0x000fe20008000000 */
[----:B------:R-:W-:Y:S01]  /*9580*/  USEL UR37, UR37, URZ, !UP0 ;  /* 0x0000003f25257287 */ /* 0x000fe2000c000000 */
[----:B------:R-:W-:Y:S01]  /*9590*/  LOP3.LUT R32, R33, 0x380, RZ, 0xc0, !PT ;  /* 0x0000038021207812 */ /* 0x000fe200078ec0ff */
[----:B------:R-:W-:Y:S01]  /*95a0*/  UIMAD.WIDE.U32 UR6, UR39, UR12, UR8 ;  /* 0x0000000c270672a5 */ /* 0x000fe2000f8e0008 */
[----:B------:R-:W-:Y:S01]  /*95b0*/  LOP3.LUT R24, R25, 0x380, RZ, 0xc0, !PT ;  /* 0x0000038019187812 */ /* 0x000fe200078ec0ff */
[----:B------:R-:W-:Y:S01]  /*95c0*/  UIMAD UR10, UR39, UR13, UR10 ;  /* 0x0000000d270a72a4 */ /* 0x000fe2000f8e020a */
[----:B------:R-:W-:Y:S01]  /*95d0*/  SHF.R.U64 R32, R32, 0x3, RZ ;  /* 0x0000000320207819 */ /* 0x000fe200000012ff */
[----:B------:R-:W-:Y:S01]  /*95e0*/  USEL UR36, UR36, URZ, !UP0 ;  /* 0x0000003f24247287 */ /* 0x000fe2000c000000 */
[----:B------:R-:W-:Y:S01]  /*95f0*/  SHF.R.U64 R24, R24, 0x3, RZ ;  /* 0x0000000318187819 */ /* 0x000fe200000012ff */
[----:B------:R-:W-:Y:S01]  /*9600*/  ULDC.64 UR12, c[0x0][0xb78] ;  /* 0x0002de00000c7ab9 */ /* 0x000fe20000000a00 */
[----:B------:R-:W-:Y:S01]  /*9610*/  UIADD3 UR7, UR7, UR10, URZ ;  /* 0x0000000a07077290 */ /* 0x000fe2000fffe03f */
[----:B------:R-:W-:Y:S01]  /*9620*/  LOP3.LUT R32, R32, R33, RZ, 0x3c, !PT ;  /* 0x0000002120207212 */ /* 0x000fe200078e3cff */
[----:B------:R-:W-:Y:S01]  /*9630*/  UIMAD UR8, UR37, UR12, URZ ;  /* 0x0000000c250872a4 */ /* 0x000fe2000f8e023f */
[--C-:B------:R-:W-:Y:S01]  /*9640*/  IMAD.X R33, RZ, RZ, R5.reuse, P1 ;  /* 0x000000ffff217224 */ /* 0x100fe200008e0605 */
[----:B------:R-:W-:Y:S01]  /*9650*/  UIMAD.WIDE.U32 UR6, UR36, UR12, UR6 ;  /* 0x0000000c240672a5 */ /* 0x000fe2000f8e0006 */
[----:B------:R-:W-:Y:S01]  /*9660*/  LOP3.LUT R24, R24, R25, RZ, 0x3c, !PT ;  /* 0x0000001918187212 */ /* 0x000fe200078e3cff */
[----:B------:R-:W-:Y:S01]  /*9670*/  UIMAD UR8, UR36, UR13, UR8 ;  /* 0x0000000d240872a4 */ /* 0x000fe2000f8e0208 */
[----:B------:R-:W-:Y:S01]  /*9680*/  IMAD.X R25, RZ, RZ, R5, P2 ;  /* 0x000000ffff197224 */ /* 0x000fe200010e0605 */
[----:B------:R-:W-:Y:S01]  /*9690*/  IADD3 R9, P6, R4, 0x3000, RZ ;  /* 0x0000300004097810 */ /* 0x000fe20007fde0ff */
[----:B------:R-:W-:Y:S01]  /*96a0*/  ULDC.64 UR12, c[0x0][0xaa0] ;  /* 0x0002a800000c7ab9 */ /* 0x000fe20000000a00 */
[----:B------:R-:W-:-:S02]  /*96b0*/  IADD3 R10, P0, R12, UR6, RZ ;  /* 0x000000060c0a7c10 */ /* 0x000fc4000ff1e0ff */
[----:B------:R-:W-:Y:S01]  /*96c0*/  IMAD.U32 R14, RZ, RZ, UR8 ;  /* 0x00000008ff0e7e24 */ /* 0x000fe2000f8e00ff */
[C---:B------:R-:W-:Y:S02]  /*96d0*/  IADD3 R41, P5, R4.reuse, 0x4000, RZ ;  /* 0x0000400004297810 */ /* 0x040fe40007fbe0ff */
[C---:B------:R-:W-:Y:S02]  /*96e0*/  IADD3 R45, P4, R4.reuse, 0x5000, RZ ;  /* 0x00005000042d7810 */ /* 0x040fe40007f9e0ff */
[----:B------:R-:W-:Y:S01]  /*96f0*/  IADD3.X R7, R7, UR7, R14, P0, !PT ;  /* 0x0000000707077c10 */ /* 0x000fe200087fe40e */
[----:B------:R-:W-:Y:S01]  /*9700*/  ULDC.64 UR6, c[0x0][0xb40] ;  /* 0x0002d00000067ab9 */ /* 0x000fe20000000a00 */
[----:B------:R-:W-:Y:S02]  /*9710*/  IADD3 R29, P3, R4, 0x6000, RZ ;  /* 0x00006000041d7810 */ /* 0x000fe40007f7e0ff */
[----:B------:R-:W-:Y:S02]  /*9720*/  LEA R20, P0, R10, UR6, 0x2 ;  /* 0x000000060a147c11 */ /* 0x000fe4000f8010ff */
[----:B------:R-:W-:-:S02]  /*9730*/  LOP3.LUT R11, R4, 0x380, RZ, 0xc0, !PT ;  /* 0x00000380040b7812 */ /* 0x000fc400078ec0ff */
[----:B------:R-:W-:Y:S01]  /*9740*/  LEA.HI.X R21, R10, UR7, R7, 0x2, P0 ;  /* 0x000000070a157c11 */ /* 0x000fe200080f1407 */
[C---:B------:R-:W-:Y:S01]  /*9750*/  VIADD R10, R12.reuse, 0x8 ;  /* 0x000000080c0a7836 */ /* 0x040fe20000000000 */
[----:B------:R-:W-:Y:S02]  /*9760*/  LOP3.LUT P0, RZ, R19, 0x3, RZ, 0xc0, !PT ;  /* 0x0000000313ff7812 */ /* 0x000fe4000780c0ff */
[----:B------:R-:W-:Y:S02]  /*9770*/  LOP3.LUT R8, R9, 0x380, RZ, 0xc0, !PT ;  /* 0x0000038009087812 */ /* 0x000fe400078ec0ff */
[-C--:B-----5:R-:W-:Y:S02]  /*9780*/  ISETP.GE.OR P1, PT, R12, R53.reuse, P0 ;  /* 0x000000350c00720c */ /* 0x0a0fe40000726670 */
[----:B------:R-:W-:Y:S02]  /*9790*/  ISETP.GE.OR P0, PT, R10, R53, P0 ;  /* 0x000000350a00720c */ /* 0x000fe40000706670 */
[----:B------:R-:W-:-:S02]  /*97a0*/  IADD3 R12, P2, R4, 0x7000, RZ ;  /* 0x00007000040c7810 */ /* 0x000fc40007f5e0ff */
[----:B------:R-:W-:Y:S02]  /*97b0*/  LOP3.LUT R40, R41, 0x380, RZ, 0xc0, !PT ;  /* 0x0000038029287812 */ /* 0x000fe400078ec0ff */
[----:B------:R-:W-:Y:S02]  /*97c0*/  LOP3.LUT R44, R45, 0x380, RZ, 0xc0, !PT ;  /* 0x000003802d2c7812 */ /* 0x000fe400078ec0ff */
[----:B------:R-:W-:Y:S01]  /*97d0*/  LOP3.LUT R28, R29, 0x380, RZ, 0xc0, !PT ;  /* 0x000003801d1c7812 */ /* 0x000fe200078ec0ff */
[----:B------:R-:W-:Y:S01]  /*97e0*/  UIMAD UR6, UR9, UR12, URZ ;  /* 0x0000000c090672a4 */ /* 0x000fe2000f8e023f */
[----:B------:R-:W-:Y:S01]  /*97f0*/  SHF.R.U64 R11, R11, 0x3, RZ ;  /* 0x000000030b0b7819 */ /* 0x000fe200000012ff */
[----:B------:R0:W-:Y:S01]  /*9800*/  @!P1 STG.E desc[UR48][R20.64], R6 ;  /* 0x0000000614009986 */ /* 0x0001e2000c101930 */
[----:B------:R-:W-:Y:S01]  /*9810*/  LOP3.LUT R7, R12, 0x380, RZ, 0xc0, !PT ;  /* 0x000003800c077812 */ /* 0x000fe200078ec0ff */
[----:B------:R-:W-:Y:S01]  /*9820*/  IMAD.X R13, RZ, RZ, R5, P2 ;  /* 0x000000ffff0d7224 */ /* 0x000fe200010e0605 */
[----:B------:R-:W-:Y:S01]  /*9830*/  SHF.R.U64 R8, R8, 0x3, RZ ;  /* 0x0000000308087819 */ /* 0x000fe200000012ff */
[----:B------:R1:W-:Y:S01]  /*9840*/  @!P0 STG.E desc[UR48][R20.64+0x20], R0 ;  /* 0x0000200014008986 */ /* 0x0003e2000c101930 */
[----:B------:R-:W-:-:S02]  /*9850*/  SHF.R.U64 R40, R40, 0x3, RZ ;  /* 0x0000000328287819 */ /* 0x000fc400000012ff */
[----:B------:R-:W-:Y:S02]  /*9860*/  SHF.R.U64 R44, R44, 0x3, RZ ;  /* 0x000000032c2c7819 */ /* 0x000fe400000012ff */
[----:B------:R-:W-:Y:S01]  /*9870*/  SHF.R.U64 R28, R28, 0x3, RZ ;  /* 0x000000031c1c7819 */ /* 0x000fe200000012ff */
[----:B------:R-:W-:Y:S01]  /*9880*/  UIMAD UR6, UR4, UR13, UR6 ;  /* 0x0000000d040672a4 */ /* 0x000fe2000f8e0206 */
[----:B------:R-:W-:Y:S01]  /*9890*/  LOP3.LUT R4, R11, R4, RZ, 0x3c, !PT ;  /* 0x000000040b047212 */ /* 0x000fe200078e3cff */
[--C-:B0-----:R-:W-:Y:S01]  /*98a0*/  IMAD.MOV.U32 R6, RZ, RZ, R2.reuse ;  /* 0x000000ffff067224 */ /* 0x101fe200078e0002 */
[----:B------:R-:W-:Y:S01]  /*98b0*/  SHF.R.U64 R7, R7, 0x3, RZ ;  /* 0x0000000307077819 */ /* 0x000fe200000012ff */
[----:B------:R-:W5:Y:S01]  /*98c0*/  LD.E.128 R32, desc[UR48][R32.64] ;  /* 0x0000003020207980 */ /* 0x000f62000c101d00 */
[----:B------:R-:W-:Y:S01]  /*98d0*/  LOP3.LUT R8, R8, R9, RZ, 0x3c, !PT ;  /* 0x0000000908087212 */ /* 0x000fe200078e3cff */
[--C-:B------:R-:W-:Y:S01]  /*98e0*/  IMAD.X R9, RZ, RZ, R5.reuse, P6 ;  /* 0x000000ffff097224 */ /* 0x100fe200030e0605 */
[----:B------:R-:W-:Y:S01]  /*98f0*/  LOP3.LUT R40, R40, R41, RZ, 0x3c, !PT ;  /* 0x0000002928287212 */ /* 0x000fe200078e3cff */
[--C-:B------:R-:W-:Y:S01]  /*9900*/  IMAD.X R41, RZ, RZ, R5.reuse, P5 ;  /* 0x000000ffff297224 */ /* 0x100fe200028e0605 */
[----:B------:R-:W-:Y:S01]  /*9910*/  LOP3.LUT R44, R44, R45, RZ, 0x3c, !PT ;  /* 0x0000002d2c2c7212 */ /* 0x000fe200078e3cff */
[--C-:B------:R-:W-:Y:S01]  /*9920*/  IMAD.X R45, RZ, RZ, R5.reuse, P4 ;  /* 0x000000ffff2d7224 */ /* 0x100fe200020e0605 */
[----:B------:R-:W-:Y:S01]  /*9930*/  LOP3.LUT R28, R28, R29, RZ, 0x3c, !PT ;  /* 0x0000001d1c1c7212 */ /* 0x000fe200078e3cff */
[----:B------:R-:W-:Y:S01]  /*9940*/  IMAD.X R29, RZ, RZ, R5, P3 ;  /* 0x000000ffff1d7224 */ /* 0x000fe200018e0605 */
[----:B------:R-:W-:Y:S01]  /*9950*/  LOP3.LUT R12, R7, R12, RZ, 0x3c, !PT ;  /* 0x0000000c070c7212 */ /* 0x000fe200078e3cff */
[----:B------:R0:W5:Y:S01]  /*9960*/  LD.E.128 R36, desc[UR48][R4.64] ;  /* 0x0000003004247980 */ /* 0x000162000c101d00 */
[----:B------:R-:W-:-:S03]  /*9970*/  SHF.R.S32.HI R7, RZ, 0x1f, R2 ;  /* 0x0000001fff077819 */ /* 0x000fc60000011402 */
[----:B------:R-:W5:Y:S04]  /*9980*/  LD.E.128 R24, desc[UR48][R24.64] ;  /* 0x0000003018187980 */ /* 0x000f68000c101d00 */
[----:B------:R-:W5:Y:S01]  /*9990*/  LD.E.128 R8, desc[UR48][R8.64] ;  /* 0x0000003008087980 */ /* 0x000f62000c101d00 */
[----:B0-----:R-:W-:-:S03]  /*99a0*/  IMAD.U32 R5, RZ, RZ, UR12 ;  /* 0x0000000cff057e24 */ /* 0x001fc6000f8e00ff */
[----:B------:R-:W5:Y:S01]  /*99b0*/  LD.E.128 R40, desc[UR48][R40.64] ;  /* 0x0000003028287980 */ /* 0x000f62000c101d00 */
[----:B------:R-:W-:-:S03]  /*99c0*/  IMAD.WIDE.U32 R4, R5, UR4, R6 ;  /* 0x0000000405047c25 */ /* 0x000fc6000f8e0006 */
[----:B------:R-:W5:Y:S01]  /*99d0*/  LD.E.128 R44, desc[UR48][R44.64] ;  /* 0x000000302c2c7980 */ /* 0x000f62000c101d00 */
[----:B------:R-:W-:Y:S01]  /*99e0*/  VIADD R5, R5, UR6 ;  /* 0x0000000605057c36 */ /* 0x000fe20008000000 */
[----:B------:R-:W-:Y:S02]  /*99f0*/  ULDC.64 UR6, c[0x0][0xae0] ;  /* 0x0002b80000067ab9 */ /* 0x000fe40000000a00 */
[----:B------:R-:W5:Y:S04]  /*9a00*/  LD.E.128 R28, desc[UR48][R28.64] ;  /* 0x000000301c1c7980 */ /* 0x000f68000c101d00 */
[----:B------:R-:W5:Y:S01]  /*9a10*/  LD.E.128 R12, desc[UR48][R12.64] ;  /* 0x000000300c0c7980 */ /* 0x000f62000c101d00 */
[----:B------:R-:W-:Y:S01]  /*9a20*/  UIMAD UR4, UR11, UR6, URZ ;  /* 0x000000060b0472a4 */ /* 0x000fe2000f8e023f */
[----:B------:R-:W-:Y:S01]  /*9a30*/  @!PT LDS RZ, [RZ] ;  /* 0x00000000fffff984 */ /* 0x000fe20000000800 */
[----:B------:R-:W-:Y:S01]  /*9a40*/  @!PT LDS RZ, [RZ] ;  /* 0x00000000fffff984 */ /* 0x000fe20000000800 */
[----:B------:R-:W-:Y:S01]  /*9a50*/  @!PT LDS RZ, [RZ] ;  /* 0x00000000fffff984 */ /* 0x000fe20000000800 */
[----:B------:R-:W-:Y:S01]  /*9a60*/  @!PT LDS RZ, [RZ] ;  /* 0x00000000fffff984 */ /* 0x000fe20000000800 */
[----:B------:R0:W-:Y:S06]  /*9a70*/  MEMBAR.ALL.CTA ;  /* 0x0000000000007992 */ /* 0x0001ec0000008000 */
[----:B0-----:R-:W0:Y:S01]  /*9a80*/  FENCE.VIEW.ASYNC.S ;  /* 0x00000000000073c6 */ /* 0x001e220000000000 */
[----:B------:R-:W-:Y:S01]  /*9a90*/  IMAD.U32 R7, RZ, RZ, UR6 ;  /* 0x00000006ff077e24 */ /* 0x000fe2000f8e00ff */
[----:B------:R-:W-:Y:S01]  /*9aa0*/  UIMAD UR4, UR39, UR7, UR4 ;  /* 0x00000007270472a4 */ /* 0x000fe2000f8e0204 */
[----:B------:R-:W-:-:S02]  /*9ab0*/  IMAD R53, R18, -0x80, R53 ;  /* 0xffffff8012357824 */ /* 0x000fc400078e0235 */
[----:B------:R-:W-:Y:S01]  /*9ac0*/  IMAD.WIDE.U32 R4, R7, UR39, R4 ;  /* 0x0000002707047c25 */ /* 0x000fe2000f8e0004 */
[----:B------:R-:W-:Y:S02]  /*9ad0*/  ULDC.64 UR6, c[0x0][0xae8] ;  /* 0x0002ba0000067ab9 */ /* 0x000fe40000000a00 */
[CC--:B------:R-:W-:Y:S01]  /*9ae0*/  ISETP.GE.AND P2, PT, R16.reuse, R53.reuse, PT ;  /* 0x000000351000720c */ /* 0x0c0fe20003f46270 */
[----:B------:R-:W-:Y:S01]  /*9af0*/  VIADD R5, R5, UR4 ;  /* 0x0000000405057c36 */ /* 0x000fe20008000000 */
[----:B------:R-:W-:Y:S01]  /*9b00*/  UIMAD UR4, UR37, UR6, URZ ;  /* 0x00000006250472a4 */ /* 0x000fe2000f8e023f */
[----:B------:R-:W-:Y:S02]  /*9b10*/  VIADD R3, R3, 0x29820 ;  /* 0x0002982003037836 */ /* 0x000fe40000000000 */
[C---:B-1----:R-:W-:Y:S02]  /*9b20*/  VIADD R0, R16.reuse, 0x20 ;  /* 0x0000002010007836 */ /* 0x042fe40000000000 */
[----:B------:R-:W-:Y:S01]  /*9b30*/  IMAD.U32 R21, RZ, RZ, UR6 ;  /* 0x00000006ff157e24 */ /* 0x000fe2000f8e00ff */
[----:B------:R-:W-:Y:S01]  /*9b40*/  UIMAD UR4, UR36, UR7, UR4 ;  /* 0x00000007240472a4 */ /* 0x000fe2000f8e0204 */
[----:B------:R-:W-:Y:S01]  /*9b50*/  PRMT R3, RZ, 0x654, R3 ;  /* 0x00000654ff037816 */ /* 0x000fe20000000003 */
[----:B------:R-:W-:Y:S01]  /*9b60*/  VIADD R6, R16, 0x60 ;  /* 0x0000006010067836 */ /* 0x000fe20000000000 */
[-C--:B------:R-:W-:Y:S01]  /*9b70*/  ISETP.GE.AND P4, PT, R0, R53.reuse, PT ;  /* 0x000000350000720c */ /* 0x080fe20003f86270 */
[----:B------:R-:W-:Y:S01]  /*9b80*/  IMAD.WIDE.U32 R20, R21, UR36, R4 ;  /* 0x0000002415147c25 */ /* 0x000fe2000f8e0004 */
[--C-:B------:R-:W-:Y:S01]  /*9b90*/  SHF.R.S32.HI R17, RZ, 0x1f, R16.reuse ;  /* 0x0000001fff117819 */ /* 0x100fe20000011410 */
[----:B------:R-:W-:Y:S02]  /*9ba0*/  BSSY B1, `(.L_x_274) ;  /* 0x0000018000017945 */ /* 0x000fe40003800000 */
[----:B------:R-:W-:Y:S01]  /*9bb0*/  VIADD R0, R16, 0x40 ;  /* 0x0000004010007836 */ /* 0x000fe20000000000 */
[----:B0-----:R0:W-:Y:S01]  /*9bc0*/  SYNCS.ARRIVE.TRANS64.RED.A1T0 RZ, [R3+URZ], RZ ;  /* 0x000000ff03ff79a7 */ /* 0x0011e2000810043f */
[----:B------:R-:W-:Y:S01]  /*9bd0*/  VIADD R55, R21, UR4 ;  /* 0x0000000415377c36 */ /* 0x000fe20008000000 */
[-C--:B------:R-:W-:Y:S01]  /*9be0*/  ISETP.GE.AND P1, PT, R6, R53.reuse, PT ;  /* 0x000000350600720c */ /* 0x080fe20003f26270 */
[----:B------:R-:W-:Y:S01]  /*9bf0*/  IMAD.WIDE R6, R18, 0x80, R16 ;  /* 0x0000008012067825 */ /* 0x000fe200078e0210 */
[----:B------:R-:W-:Y:S01]  /*9c00*/  ISETP.GE.AND P0, PT, R0, R53, PT ;  /* 0x000000350000720c */ /* 0x000fe20003f06270 */
[----:B------:R-:W-:-:S12]  /*9c10*/  @P2 BRA `(.L_x_275) ;  /* 0x0000000000402947 */ /* 0x000fd80003800000 */
[----:B------:R-:W-:Y:S01]  /*9c20*/  ULDC.64 UR6, c[0x0][0xad8] ;  /* 0x0002b60000067ab9 */ /* 0x000fe20000000a00 */
[C---:B------:R-:W-:Y:S01]  /*9c30*/  VIADD R0, R2.reuse, 0x40 ;  /* 0x0000004002007836 */ /* 0x040fe20000000000 */
[----:B------:R-:W-:Y:S01]  /*9c40*/  ULDC UR4, c[0x0][0xa8c] ;  /* 0x0002a30000047ab9 */ /* 0x000fe20000000800 */
[----:B0-----:R-:W-:Y:S01]  /*9c50*/  IMAD R3, R7, UR6, RZ ;  /* 0x0000000607037c24 */ /* 0x001fe2000f8e02ff */
[----:B------:R-:W-:Y:S01]  /*9c60*/  ISETP.GE.AND P2, PT, R2, UR4, PT ;  /* 0x0000000402007c0c */ /* 0x000fe2000bf46270 */
[----:B------:R-:W-:Y:S01]  /*9c70*/  IMAD.MOV.U32 R4, RZ, RZ, R20 ;  /* 0x000000ffff047224 */ /* 0x000fe200078e0014 */
[----:B------:R-:W-:Y:S01]  /*9c80*/  ISETP.GE.AND P3, PT, R0, UR4, PT ;  /* 0x0000000400007c0c */ /* 0x000fe2000bf66270 */
[----:B------:R-:W-:Y:S02]  /*9c90*/  IMAD.MOV.U32 R5, RZ, RZ, R55 ;  /* 0x000000ffff057224 */ /* 0x000fe400078e0037 */
[C---:B------:R-:W-:Y:S02]  /*9ca0*/  IMAD R3, R6.reuse, UR7, R3 ;  /* 0x0000000706037c24 */ /* 0x040fe4000f8e0203 */
[----:B------:R-:W-:Y:S01]  /*9cb0*/  IMAD.WIDE.U32 R4, R6, UR6, R4 ;  /* 0x0000000606047c25 */ /* 0x000fe2000f8e0004 */
[----:B------:R-:W-:-:S03]  /*9cc0*/  ULDC.64 UR6, c[0x0][0xa80] ;  /* 0x0002a00000067ab9 */ /* 0x000fc60000000a00 */
[----:B------:R-:W-:Y:S01]  /*9cd0*/  IMAD.IADD R3, R5, 0x1, R3 ;  /* 0x0000000105037824 */ /* 0x000fe200078e0203 */
[----:B------:R-:W-:-:S04]  /*9ce0*/  LEA R52, P5, R4, UR6, 0x1 ;  /* 0x0000000604347c11 */ /* 0x000fc8000f8a08ff */
[----:B------:R-:W-:-:S05]  /*9cf0*/  LEA.HI.X R53, R4, UR7, R3, 0x1, P5 ;  /* 0x0000000704357c11 */ /* 0x000fca000a8f0c03 */
[----:B-----5:R1:W-:Y:S04]  /*9d00*/  @!P2 STG.E.128 desc[UR48][R52.64], R36 ;  /* 0x000000243400a986 */ /* 0x0203e8000c101d30 */
[----:B------:R1:W-:Y:S02]  /*9d10*/  @!P3 STG.E.128 desc[UR48][R52.64+0x80], R40 ;  /* 0x000080283400b986 */ /* 0x0003e4000c101d30 */
.L_x_275:
[----:B------:R-:W-:Y:S05]  /*9d20*/  BSYNC B1 ;  /* 0x0000000000017941 */ /* 0x000fea0003800000 */
.L_x_274:
[----:B------:R-:W-:Y:S04]  /*9d30*/  BSSY B1, `(.L_x_276) ;  /* 0x0000014000017945 */ /* 0x000fe80003800000 */
[----:B------:R-:W-:Y:S05]  /*9d40*/  @P4 BRA `(.L_x_277) ;  /* 0x0000000000484947 */ /* 0x000fea0003800000 */
[----:B0-----:R-:W-:Y:S01]  /*9d50*/  IADD3 R3, P2, R6, 0x20, RZ ;  /* 0x0000002006037810 */ /* 0x001fe20007f5e0ff */
[----:B------:R-:W-:Y:S01]  /*9d60*/  ULDC.64 UR6, c[0x0][0xad8] ;  /* 0x0002b60000067ab9 */ /* 0x000fe20000000a00 */
[----:B------:R-:W-:Y:S01]  /*9d70*/  IMAD.MOV.U32 R4, RZ, RZ, R20 ;  /* 0x000000ffff047224 */ /* 0x000fe200078e0014 */
[----:B------:R-:W-:Y:S01]  /*9d80*/  ULDC UR4, c[0x0][0xa8c] ;  /* 0x0002a30000047ab9 */ /* 0x000fe20000000800 */
[----:B------:R-:W-:Y:S01]  /*9d90*/  IMAD.MOV.U32 R5, RZ, RZ, R55 ;  /* 0x000000ffff057224 */ /* 0x000fe200078e0037 */
[C---:B------:R-:W-:Y:S01]  /*9da0*/  ISETP.GE.AND P3, PT, R2.reuse, UR4, PT ;  /* 0x0000000402007c0c */ /* 0x040fe2000bf66270 */
[----:B------:R-:W-:Y:S02]  /*9db0*/  IMAD.X R0, RZ, RZ, R7, P2 ;  /* 0x000000ffff007224 */ /* 0x000fe400010e0607 */
[----:B------:R-:W-:Y:S02]  /*9dc0*/  VIADD R18, R2, 0x40 ;  /* 0x0000004002127836 */ /* 0x000fe40000000000 */
[----:B------:R-:W-:-:S02]  /*9dd0*/  IMAD R0, R0, UR6, RZ ;  /* 0x0000000600007c24 */ /* 0x000fc4000f8e02ff */
[----:B------:R-:W-:Y:S01]  /*9de0*/  IMAD.WIDE.U32 R4, R3, UR6, R4 ;  /* 0x0000000603047c25 */ /* 0x000fe2000f8e0004 */
[----:B------:R-:W-:-:S03]  /*9df0*/  ISETP.GE.AND P4, PT, R18, UR4, PT ;  /* 0x0000000412007c0c */ /* 0x000fc6000bf86270 */
[----:B------:R-:W-:Y:S01]  /*9e00*/  IMAD R3, R3, UR7, R0 ;  /* 0x0000000703037c24 */ /* 0x000fe2000f8e0200 */
[----:B------:R-:W-:Y:S02]  /*9e10*/  ULDC.64 UR6, c[0x0][0xa80] ;  /* 0x0002a00000067ab9 */ /* 0x000fe40000000a00 */
[----:B-1---5:R-:W-:Y:S01]  /*9e20*/  LEA R36, P2, R4, UR6, 0x1 ;  /* 0x0000000604247c11 */ /* 0x022fe2000f8408ff */
[----:B------:R-:W-:-:S05]  /*9e30*/  IMAD.IADD R3, R5, 0x1, R3 ;  /* 0x0000000105037824 */ /* 0x000fca00078e0203 */
[----:B------:R-:W-:-:S05]  /*9e40*/  LEA.HI.X R37, R4, UR7, R3, 0x1, P2 ;  /* 0x0000000704257c11 */ /* 0x000fca00090f0c03 */
[----:B------:R2:W-:Y:S04]  /*9e50*/  @!P3 STG.E.128 desc[UR48][R36.64], R32 ;  /* 0x000000202400b986 */ /* 0x0005e8000c101d30 */
[----:B------:R2:W-:Y:S02]  /*9e60*/  @!P4 STG.E.128 desc[UR48][R36.64+0x80], R44 ;  /* 0x0000802c2400c986 */ /* 0x0005e4000c101d30 */
.L_x_277:
[----:B------:R-:W-:Y:S05]  /*9e70*/  BSYNC B1 ;  /* 0x0000000000017941 */ /* 0x000fea0003800000 */
.L_x_276:
        /* <DEDUP_REMOVED lines=15> */
[----:B--2--5:R-:W-:Y:S01]  /*9f70*/  LEA R32, P0, R4, UR6, 0x1 ;  /* 0x0000000604207c11 */ /* 0x024fe2000f8008ff */
[----:B------:R-:W-:-:S05]  /*9f80*/  IMAD.IADD R3, R5, 0x1, R3 ;  /* 0x0000000105037824 */ /* 0x000fca00078e0203 */
[----:B------:R-:W-:-:S05]  /*9f90*/  LEA.HI.X R33, R4, UR7, R3, 0x1, P0 ;  /* 0x0000000704217c11 */ /* 0x000fca00080f0c03 */
[----:B------:R3:W-:Y:S04]  /*9fa0*/  @!P2 STG.E.128 desc[UR48][R32.64], R24 ;  /* 0x000000182000a986 */ /* 0x0007e8000c101d30 */
[----:B------:R3:W-:Y:S02]  /*9fb0*/  @!P3 STG.E.128 desc[UR48][R32.64+0x80], R28 ;  /* 0x0000801c2000b986 */ /* 0x0007e4000c101d30 */
.L_x_279:
[----:B------:R-:W-:Y:S05]  /*9fc0*/  BSYNC B1 ;  /* 0x0000000000017941 */ /* 0x000fea0003800000 */
.L_x_278:
[----:B------:R-:W-:Y:S05]  /*9fd0*/  @P1 BRA `(.L_x_280) ;  /* 0x0000000800ec1947 */ /* 0x000fea0003800000 */
[----:B0-----:R-:W-:Y:S01]  /*9fe0*/  IADD3 R3, P0, R6, 0x60, RZ ;  /* 0x0000006006037810 */ /* 0x001fe20007f1e0ff */
[----:B------:R-:W-:Y:S01]  /*9ff0*/  ULDC.64 UR6, c[0x0][0xad8] ;  /* 0x0002b60000067ab9 */ /* 0x000fe20000000a00 */
[----:B------:R-:W-:Y:S01]  /*a000*/  IMAD.MOV.U32 R4, RZ, RZ, R20 ;  /* 0x000000ffff047224 */ /* 0x000fe200078e0014 */
[----:B------:R-:W-:Y:S01]  /*a010*/  ULDC UR4, c[0x0][0xa8c] ;  /* 0x0002a30000047ab9 */ /* 0x000fe20000000800 */
[----:B------:R-:W-:Y:S01]  /*a020*/  IMAD.MOV.U32 R5, RZ, RZ, R55 ;  /* 0x000000ffff057224 */ /* 0x000fe200078e0037 */
[----:B------:R-:W-:Y:S01]  /*a030*/  ISETP.GE.AND P1, PT, R2, UR4, PT ;  /* 0x0000000402007c0c */ /* 0x000fe2000bf26270 */
[----:B------:R-:W-:Y:S02]  /*a040*/  IMAD.X R6, RZ, RZ, R7, P0 ;  /* 0x000000ffff067224 */ /* 0x000fe400000e0607 */
[----:B------:R-:W-:-:S04]  /*a050*/  IMAD.WIDE.U32 R4, R3, UR6, R4 ;  /* 0x0000000603047c25 */ /* 0x000fc8000f8e0004 */
[----:B------:R-:W-:Y:S02]  /*a060*/  IMAD R6, R6, UR6, RZ ;  /* 0x0000000606067c24 */ /* 0x000fe4000f8e02ff */
[----:B------:R-:W-:Y:S02]  /*a070*/  VIADD R0, R2, 0x40 ;  /* 0x0000004002007836 */ /* 0x000fe40000000000 */
[----:B------:R-:W-:Y:S01]  /*a080*/  IMAD R3, R3, UR7, R6 ;  /* 0x0000000703037c24 */ /* 0x000fe2000f8e0206 */
[----:B------:R-:W-:Y:S02]  /*a090*/  ULDC.64 UR6, c[0x0][0xa80] ;  /* 0x0002a00000067ab9 */ /* 0x000fe40000000a00 */
[----:B------:R-:W-:Y:S01]  /*a0a0*/  LEA R6, P0, R4, UR6, 0x1 ;  /* 0x0000000604067c11 */ /* 0x000fe2000f8008ff */
[----:B------:R-:W-:-:S05]  /*a0b0*/  IMAD.IADD R3, R5, 0x1, R3 ;  /* 0x0000000105037824 */ /* 0x000fca00078e0203 */
[----:B------:R-:W-:Y:S02]  /*a0c0*/  LEA.HI.X R7, R4, UR7, R3, 0x1, P0 ;  /* 0x0000000704077c11 */ /* 0x000fe400080f0c03 */
[----:B------:R-:W-:-:S03]  /*a0d0*/  ISETP.GE.AND P0, PT, R0, UR4, PT ;  /* 0x0000000400007c0c */ /* 0x000fc6000bf06270 */
[----:B-----5:R4:W-:Y:S10]  /*a0e0*/  @!P1 STG.E.128 desc[UR48][R6.64], R8 ;  /* 0x0000000806009986 */ /* 0x0209f4000c101d30 */
[----:B------:R-:W-:Y:S05]  /*a0f0*/  @P0 BRA `(.L_x_280) ;  /* 0x0000000800a40947 */ /* 0x000fea0003800000 */
[----:B------:R0:W-:Y:S01]  /*a100*/  STG.E.128 desc[UR48][R6.64+0x80], R12 ;  /* 0x0000800c06007986 */ /* 0x0001e2000c101d30 */
[----:B------:R-:W-:Y:S05]  /*a110*/  BRA `(.L_x_280) ;  /* 0x00000008009c7947 */ /* 0x000fea0003800000 */
.L_x_272:
[----:B------:R-:W-:Y:S01]  /*a120*/  ULDC.64 UR6, c[0x0][0xbd8] ;  /* 0x0002f60000067ab9 */ /* 0x000fe20000000a00 */
[----:B------:R-:W-:Y:S01]  /*a130*/  IMAD.MOV.U32 R11, RZ, RZ, RZ ;  /* 0x000000ffff0b7224 */ /* 0x000fe200078e00ff */
[----:B------:R-:W-:-:S04]  /*a140*/  UISETP.NE.U32.AND UP0, UPT, UR6, URZ, UPT ;  /* 0x0000003f0600728c */ /* 0x000fc8000bf05070 */
[----:B------:R-:W-:-:S03]  /*a150*/  UISETP.NE.AND.EX UP0, UPT, UR7, URZ, UPT, UP0 ;  /* 0x0000003f0700728c */ /* 0x000fc6000bf05300 */
[----:B------:R-:W-:Y:S02]  /*a160*/  ULDC.64 UR6, c[0x0][0xbd8] ;  /* 0x0002f60000067ab9 */ /* 0x000fe40000000a00 */
[----:B------:R-:W-:Y:S01]  /*a170*/  UIMAD.WIDE UR6, UR36, 0x4, UR6 ;  /* 0x00000004240678a5 */ /* 0x000fe2000f8e0206 */
[----:B------:R-:W0:Y:S01]  /*a180*/  LDC R9, c[0x0][0xa88] ;  /* 0x0002a200ff097b82 */ /* 0x000e220000000800 */
[----:B------:R-:W-:-:S04]  /*a190*/  PLOP3.LUT P1, PT, PT, PT, UP0, 0x80, 0x0 ;  /* 0x000000000000781c */ /* 0x000fc80003f2f008 */
[----:B------:R-:W-:Y:S02]  /*a1a0*/  IMAD.U32 R4, RZ, RZ, UR6 ;  /* 0x00000006ff047e24 */ /* 0x000fe4000f8e00ff */
[----:B------:R-:W-:Y:S01]  /*a1b0*/  IMAD.U32 R5, RZ, RZ, UR7 ;  /* 0x00000007ff057e24 */ /* 0x000fe2000f8e00ff */
[----:B------:R-:W-:Y:S02]  /*a1c0*/  ULDC.64 UR6, c[0x0][0xbe0] ;  /* 0x0002f80000067ab9 */ /* 0x000fe40000000a00 */
[----:B------:R-:W-:-:S04]  /*a1d0*/  UISETP.NE.U32.AND UP1, UPT, UR6, URZ, UPT ;  /* 0x0000003f0600728c */ /* 0x000fc8000bf25070 */
[----:B------:R-:W-:Y:S01]  /*a1e0*/  UISETP.NE.AND.EX UP1, UPT, UR7, URZ, UPT, UP1 ;  /* 0x0000003f0700728c */ /* 0x000fe2000bf25310 */
[----:B------:R1:W5:Y:S05]  /*a1f0*/  @P1 LDG.E R11, desc[UR48][R4.64] ;  /* 0x00000030040b1981 */ /* 0x00036a000c1e1900 */
[----:B------:R-:W-:-:S05]  /*a200*/  PLOP3.LUT P2, PT, PT, PT, UP1, 0x80, 0x0 ;  /* 0x000000000000781c */ /* 0x000fca0003f4f018 */
[----:B------:R-:W-:Y:S02]  /*a210*/  @UP1 ULDC.64 UR6, c[0x0][0xbe0] ;  /* 0x0002f80000061ab9 */ /* 0x000fe40000000a00 */
[----:B------:R-:W-:-:S06]  /*a220*/  @UP1 UIMAD.WIDE UR6, UR36, 0x4, UR6 ;  /* 0x00000004240618a5 */ /* 0x000fcc000f8e0206 */
[----:B------:R-:W-:Y:S02]  /*a230*/  IMAD.U32 R6, RZ, RZ, UR6 ;  /* 0x00000006ff067e24 */ /* 0x000fe4000f8e00ff */
[----:B------:R-:W-:-:S05]  /*a240*/  IMAD.U32 R7, RZ, RZ, UR7 ;  /* 0x00000007ff077e24 */ /* 0x000fca000f8e00ff */
[----:B0-----:R1:W5:Y:S01]  /*a250*/  @P2 LDG.E R9, desc[UR48][R6.64] ;  /* 0x0000003006092981 */ /* 0x001362000c1e1900 */
[----:B------:R-:W-:Y:S01]  /*a260*/  ISETP.GE.AND P0, PT, R171, 0x80, PT ;  /* 0x00000080ab00780c */ /* 0x000fe20003f06270 */
[----:B------:R-:W-:-:S12]  /*a270*/  @P2 BRA `(.L_x_281) ;  /* 0x0000000000102947 */ /* 0x000fd80003800000 */
[----:B------:R-:W-:Y:S05]  /*a280*/  @!P1 BRA `(.L_x_281) ;  /* 0x00000000000c9947 */ /* 0x000fea0003800000 */
[----:B------:R-:W2:Y:S04]  /*a290*/  LDG.E R0, desc[UR48][R4.64] ;  /* 0x0000003004007981 */ /* 0x000ea8000c1e1900 */
[----:B-----5:R-:W2:Y:S02]  /*a2a0*/  LDG.E R9, desc[UR48][R4.64+0x4] ;  /* 0x0000043004097981 */ /* 0x020ea4000c1e1900 */
[----:B--2---:R-:W-:-:S07]  /*a2b0*/  IMAD.IADD R9, R9, 0x1, -R0 ;  /* 0x0000000109097824 */ /* 0x004fce00078e0a00 */
.L_x_281:
[----:B------:R-:W-:Y:S01]  /*a2c0*/  USHF.R.S32.HI UR7, URZ, 0x1f, UR39 ;  /* 0x0000001f3f077899 */ /* 0x000fe20008011427 */
[----:B------:R-:W-:Y:S01]  /*a2d0*/  BSSY B1, `(.L_x_282) ;  /* 0x000001e000017945 */ /* 0x000fe20003800000 */
[----:B------:R-:W-:Y:S01]  /*a2e0*/  USEL UR36, UR36, URZ, !UP0 ;  /* 0x0000003f24247287 */ /* 0x000fe2000c000000 */
[----:B------:R-:W-:Y:S01]  /*a2f0*/  SHF.R.S32.HI R13, RZ, 0x1f, R2 ;  /* 0x0000001fff0d7819 */ /* 0x000fe20000011402 */
[----:B------:R-:W-:Y:S01]  /*a300*/  USEL UR37, UR37, URZ, !UP0 ;  /* 0x0000003f25257287 */ /* 0x000fe2000c000000 */
[----:B-----5:R-:W-:Y:S01]  /*a310*/  SHF.R.S32.HI R8, RZ, 0x1f, R11 ;  /* 0x0000001fff087819 */ /* 0x020fe2000001140b */
[----:B------:R-:W-:Y:S10]  /*a320*/  @P0 BRA `(.L_x_283) ;  /* 0x0000000000600947 */ /* 0x000ff40003800000 */
[----:B------:R-:W0:Y:S02]  /*a330*/  S2R R0, SR_TID.X ;  /* 0x0000000000007919 */ /* 0x000e240000002100 */
[----:B0-----:R-:W-:-:S04]  /*a340*/  IMAD R0, R18, 0x80, R0 ;  /* 0x0000008012007824 */ /* 0x001fc800078e0200 */
[----:B------:R-:W-:-:S05]  /*a350*/  VIADD R0, R0, 0xffffff80 ;  /* 0xffffff8000007836 */ /* 0x000fca0000000000 */
[----:B------:R-:W-:-:S13]  /*a360*/  ISETP.GE.AND P0, PT, R0, R9, PT ;  /* 0x000000090000720c */ /* 0x000fda0003f06270 */
[----:B------:R-:W-:Y:S05]  /*a370*/  @P0 BRA `(.L_x_283) ;  /* 0x00000000004c0947 */ /* 0x000fea0003800000 */
[C---:B-1----:R-:W-:Y:S01]  /*a380*/  IADD3 R4, P0, R0.reuse, R11, RZ ;  /* 0x0000000b00047210 */ /* 0x042fe20007f1e0ff */
[----:B------:R-:W-:Y:S02]  /*a390*/  ULDC.64 UR8, c[0x0][0xb70] ;  /* 0x0002dc0000087ab9 */ /* 0x000fe40000000a00 */
[----:B------:R-:W-:Y:S01]  /*a3a0*/  UIMAD UR4, UR7, UR8, URZ ;  /* 0x00000008070472a4 */ /* 0x000fe2000f8e023f */
[----:B------:R-:W-:Y:S01]  /*a3b0*/  LEA.HI.X.SX32 R5, R0, R8, 0x1, P0 ;  /* 0x0000000800057211 */ /* 0x000fe200000f0eff */
[----:B------:R-:W-:Y:S02]  /*a3c0*/  IMAD.U32 R3, RZ, RZ, UR8 ;  /* 0x00000008ff037e24 */ /* 0x000fe4000f8e00ff */
[----:B------:R-:W-:Y:S02]  /*a3d0*/  UIMAD UR4, UR39, UR9, UR4 ;  /* 0x00000009270472a4 */ /* 0x000fe4000f8e0204 */
[----:B------:R-:W-:Y:S01]  /*a3e0*/  IMAD.WIDE.U32 R4, R3, UR39, R4 ;  /* 0x0000002703047c25 */ /* 0x000fe2000f8e0004 */
[----:B------:R-:W-:-:S02]  /*a3f0*/  ULDC.64 UR8, c[0x0][0xb78] ;  /* 0x0002de0000087ab9 */ /* 0x000fc40000000a00 */
[----:B------:R-:W-:Y:S01]  /*a400*/  UIMAD UR6, UR37, UR8, URZ ;  /* 0x00000008250672a4 */ /* 0x000fe2000f8e023f */
[----:B------:R-:W-:Y:S02]  /*a410*/  VIADD R5, R5, UR4 ;  /* 0x0000000405057c36 */ /* 0x000fe40008000000 */
[----:B------:R-:W-:Y:S01]  /*a420*/  IMAD.U32 R3, RZ, RZ, UR8 ;  /* 0x00000008ff037e24 */ /* 0x000fe2000f8e00ff */
[----:B------:R-:W-:-:S03]  /*a430*/  UIMAD UR6, UR36, UR9, UR6 ;  /* 0x00000009240672a4 */ /* 0x000fc6000f8e0206 */
[----:B------:R-:W-:Y:S01]  /*a440*/  IMAD.WIDE.U32 R4, R3, UR36, R4 ;  /* 0x0000002403047c25 */ /* 0x000fe2000f8e0004 */
[----:B------:R-:W-:-:S03]  /*a450*/  ULDC.64 UR8, c[0x0][0xb40] ;  /* 0x0002d00000087ab9 */ /* 0x000fc60000000a00 */
[----:B------:R-:W-:Y:S01]  /*a460*/  VIADD R3, R5, UR6 ;  /* 0x0000000605037c36 */ /* 0x000fe20008000000 */
[----:B------:R-:W-:-:S04]  /*a470*/  LEA R6, P0, R4, UR8, 0x2 ;  /* 0x0000000804067c11 */ /* 0x000fc8000f8010ff */
[----:B------:R-:W-:Y:S01]  /*a480*/  LEA.HI.X R7, R4, UR9, R3, 0x2, P0 ;  /* 0x0000000904077c11 */ /* 0x000fe200080f1403 */
[----:B------:R-:W-:-:S05]  /*a490*/  IMAD.MOV.U32 R3, RZ, RZ, -0x800000 ;  /* 0xff800000ff037424 */ /* 0x000fca00078e00ff */
[----:B------:R0:W-:Y:S03]  /*a4a0*/  STG.E desc[UR48][R6.64], R3 ;  /* 0x0000000306007986 */ /* 0x0001e6000c101930 */
.L_x_283:
[----:B------:R-:W-:Y:S05]  /*a4b0*/  BSYNC B1 ;  /* 0x0000000000017941 */ /* 0x000fea0003800000 */
.L_x_282:
[----:B------:R-:W-:Y:S01]  /*a4c0*/  ULDC.64 UR8, c[0x0][0xaa0] ;  /* 0x0002a80000087ab9 */ /* 0x000fe20000000a00 */
[----:B0-----:R-:W-:Y:S01]  /*a4d0*/  IMAD.MOV.U32 R3, RZ, RZ, R13 ;  /* 0x000000ffff037224 */ /* 0x001fe200078e000d */
[----:B------:R-:W-:Y:S01]  /*a4e0*/  BSSY B1, `(.L_x_284) ;  /* 0x000002d000017945 */ /* 0x000fe20003800000 */
[----:B------:R-:W-:Y:S02]  /*a4f0*/  IMAD R0, R8, UR8, RZ ;  /* 0x0000000808007c24 */ /* 0x000fe4000f8e02ff */
[----:B-1----:R-:W-:-:S04]  /*a500*/  IMAD.WIDE.U32 R4, R11, UR8, R2 ;  /* 0x000000080b047c25 */ /* 0x002fc8000f8e0002 */
[----:B------:R-:W-:Y:S01]  /*a510*/  IMAD R11, R11, UR9, R0 ;  /* 0x000000090b0b7c24 */ /* 0x000fe2000f8e0200 */
[----:B------:R-:W-:Y:S01]  /*a520*/  ULDC.64 UR8, c[0x0][0xae0] ;  /* 0x0002b80000087ab9 */ /* 0x000fe20000000a00 */
[----:B------:R-:W-:Y:S01]  /*a530*/  IMAD R9, R18, -0x80, R9 ;  /* 0xffffff8012097824 */ /* 0x000fe200078e0209 */
[----:B------:R-:W-:Y:S01]  /*a540*/  UIMAD UR4, UR7, UR8, URZ ;  /* 0x00000008070472a4 */ /* 0x000fe2000f8e023f */
[----:B------:R-:W-:Y:S02]  /*a550*/  IMAD.IADD R5, R5, 0x1, R11 ;  /* 0x0000000105057824 */ /* 0x000fe400078e020b */
[----:B------:R-:W-:Y:S01]  /*a560*/  IMAD.U32 R3, RZ, RZ, UR8 ;  /* 0x00000008ff037e24 */ /* 0x000fe2000f8e00ff */
[----:B------:R-:W-:Y:S01]  /*a570*/  UIMAD UR4, UR39, UR9, UR4 ;  /* 0x00000009270472a4 */ /* 0x000fe2000f8e0204 */
[C---:B------:R-:W-:Y:S01]  /*a580*/  VIADD R0, R16.reuse, 0x20 ;  /* 0x0000002010007836 */ /* 0x040fe20000000000 */
[----:B------:R-:W-:Y:S01]  /*a590*/  ULDC.64 UR6, c[0x0][0xae8] ;  /* 0x0002ba0000067ab9 */ /* 0x000fe20000000a00 */
[----:B------:R-:W-:Y:S01]  /*a5a0*/  IMAD.WIDE.U32 R4, R3, UR39, R4 ;  /* 0x0000002703047c25 */ /* 0x000fe2000f8e0004 */
[----:B------:R-:W-:-:S02]  /*a5b0*/  ISETP.GE.AND P2, PT, R16, R9, PT ;  /* 0x000000091000720c */ /* 0x000fc40003f46270 */
[-C--:B------:R-:W-:Y:S01]  /*a5c0*/  ISETP.GE.AND P3, PT, R0, R9.reuse, PT ;  /* 0x000000090000720c */ /* 0x080fe20003f66270 */
[----:B------:R-:W-:Y:S01]  /*a5d0*/  VIADD R5, R5, UR4 ;  /* 0x0000000405057c36 */ /* 0x000fe20008000000 */
[----:B------:R-:W-:Y:S01]  /*a5e0*/  UIMAD UR4, UR37, UR6, URZ ;  /* 0x00000006250472a4 */ /* 0x000fe2000f8e023f */
[C---:B------:R-:W-:Y:S02]  /*a5f0*/  VIADD R6, R16.reuse, 0x40 ;  /* 0x0000004010067836 */ /* 0x040fe40000000000 */
[----:B------:R-:W-:Y:S01]  /*a600*/  VIADD R0, R16, 0x60 ;  /* 0x0000006010007836 */ /* 0x000fe20000000000 */
[----:B------:R-:W-:Y:S01]  /*a610*/  UIMAD UR4, UR36, UR7, UR4 ;  /* 0x00000007240472a4 */ /* 0x000fe2000f8e0204 */
[----:B------:R-:W-:Y:S01]  /*a620*/  IMAD.U32 R7, RZ, RZ, UR6 ;  /* 0x00000006ff077e24 */ /* 0x000fe2000f8e00ff */
[-C--:B------:R-:W-:Y:S01]  /*a630*/  ISETP.GE.AND P1, PT, R6, R9.reuse, PT ;  /* 0x000000090600720c */ /* 0x080fe20003f26270 */
[----:B------:R-:W-:Y:S01]  /*a640*/  IMAD.MOV.U32 R8, RZ, RZ, R16 ;  /* 0x000000ffff087224 */ /* 0x000fe200078e0010 */
[----:B------:R-:W-:Y:S01]  /*a650*/  ISETP.GE.AND P0, PT, R0, R9, PT ;  /* 0x000000090000720c */ /* 0x000fe20003f06270 */
[----:B------:R-:W-:Y:S01]  /*a660*/  IMAD.WIDE.U32 R6, R7, UR36, R4 ;  /* 0x0000002407067c25 */ /* 0x000fe2000f8e0004 */
[----:B------:R-:W-:-:S03]  /*a670*/  SHF.R.S32.HI R9, RZ, 0x1f, R16 ;  /* 0x0000001fff097819 */ /* 0x000fc60000011410 */
[----:B------:R-:W-:Y:S02]  /*a680*/  VIADD R11, R7, UR4 ;  /* 0x00000004070b7c36 */ /* 0x000fe40008000000 */
[----:B------:R-:W-:Y:S01]  /*a690*/  IMAD.WIDE R8, R18, 0x80, R8 ;  /* 0x0000008012087825 */ /* 0x000fe200078e0208 */
[----:B------:R-:W-:Y:S06]  /*a6a0*/  @P2 BRA `(.L_x_285) ;  /* 0x0000000000402947 */ /* 0x000fec0003800000 */
[----:B------:R-:W-:Y:S01]  /*a6b0*/  ULDC.64 UR6, c[0x0][0xad8] ;  /* 0x0002b60000067ab9 */ /* 0x000fe20000000a00 */
[C---:B------:R-:W-:Y:S01]  /*a6c0*/  VIADD R0, R2.reuse, 0x40 ;  /* 0x0000004002007836 */ /* 0x040fe20000000000 */
[----:B------:R-:W-:Y:S01]  /*a6d0*/  ULDC UR4, c[0x0][0xa8c] ;  /* 0x0002a30000047ab9 */ /* 0x000fe20000000800 */
[----:B------:R-:W-:Y:S01]  /*a6e0*/  IMAD R3, R9, UR6, RZ ;  /* 0x0000000609037c24 */ /* 0x000fe2000f8e02ff */
        /* <DEDUP_REMOVED lines=10> */
[----:B------:R0:W-:Y:S04]  /*a790*/  @!P4 STG.E.128 desc[UR48][R12.64], RZ ;  /* 0x000000ff0c00c986 */ /* 0x0001e8000c101d30 */
[----:B------:R0:W-:Y:S02]  /*a7a0*/  @!P5 STG.E.128 desc[UR48][R12.64+0x80], RZ ;  /* 0x000080ff0c00d986 */ /* 0x0001e4000c101d30 */
.L_x_285:
[----:B------:R-:W-:Y:S05]  /*a7b0*/  BSYNC B1 ;  /* 0x0000000000017941 */ /* 0x000fea0003800000 */
.L_x_284:
[----:B------:R-:W-:Y:S04]  /*a7c0*/  BSSY B1, `(.L_x_286) ;  /* 0x0000014000017945 */ /* 0x000fe80003800000 */
[----:B------:R-:W-:Y:S05]  /*a7d0*/  @P3 BRA `(.L_x_287) ;  /* 0x0000000000483947 */ /* 0x000fea0003800000 */
[----:B------:R-:W-:Y:S01]  /*a7e0*/  IADD3 R3, P2, R8, 0x20, RZ ;  /* 0x0000002008037810 */ /* 0x000fe20007f5e0ff */
        /* <DEDUP_REMOVED lines=12> */
[----:B0-----:R-:W-:Y:S01]  /*a8b0*/  LEA R12, P2, R4, UR6, 0x1 ;  /* 0x00000006040c7c11 */ /* 0x001fe2000f8408ff */
[----:B------:R-:W-:-:S05]  /*a8c0*/  IMAD.IADD R3, R5, 0x1, R3 ;  /* 0x0000000105037824 */ /* 0x000fca00078e0203 */
[----:B------:R-:W-:-:S05]  /*a8d0*/  LEA.HI.X R13, R4, UR7, R3, 0x1, P2 ;  /* 0x00000007040d7c11 */ /* 0x000fca00090f0c03 */
[----:B------:R1:W-:Y:S04]  /*a8e0*/  @!P3 STG.E.128 desc[UR48][R12.64], RZ ;  /* 0x000000ff0c00b986 */ /* 0x0003e8000c101d30 */
[----:B------:R1:W-:Y:S02]  /*a8f0*/  @!P4 STG.E.128 desc[UR48][R12.64+0x80], RZ ;  /* 0x000080ff0c00c986 */ /* 0x0003e4000c101d30 */
.L_x_287:
[----:B------:R-:W-:Y:S05]  /*a900*/  BSYNC B1 ;  /* 0x0000000000017941 */ /* 0x000fea0003800000 */
.L_x_286:
        /* <DEDUP_REMOVED lines=15> */
[----:B01----:R-:W-:Y:S01]  /*aa00*/  LEA R12, P1, R4, UR6, 0x1 ;  /* 0x00000006040c7c11 */ /* 0x003fe2000f8208ff */
[----:B------:R-:W-:-:S05]  /*aa10*/  IMAD.IADD R3, R5, 0x1, R3 ;  /* 0x0000000105037824 */ /* 0x000fca00078e0203 */
[----:B------:R-:W-:-:S05]  /*aa20*/  LEA.HI.X R13, R4, UR7, R3, 0x1, P1 ;  /* 0x00000007040d7c11 */ /* 0x000fca00088f0c03 */
[----:B------:R2:W-:Y:S04]  /*aa30*/  @!P2 STG.E.128 desc[UR48][R12.64], RZ ;  /* 0x000000ff0c00a986 */ /* 0x0005e8000c101d30 */
[----:B------:R2:W-:Y:S02]  /*aa40*/  @!P3 STG.E.128 desc[UR48][R12.64+0x80], RZ ;  /* 0x000080ff0c00b986 */ /* 0x0005e4000c101d30 */
.L_x_289:
[----:B------:R-:W-:Y:S05]  /*aa50*/  BSYNC B1 ;  /* 0x0000000000017941 */ /* 0x000fea0003800000 */
.L_x_288:
        /* <DEDUP_REMOVED lines=14> */
[----:B------:R-:W-:Y:S01]  /*ab40*/  LEA R6, P0, R4, UR6, 0x1 ;  /* 0x0000000604067c11 */ /* 0x000fe2000f8008ff */
[----:B------:R-:W-:-:S05]  /*ab50*/  IMAD.IADD R3, R5, 0x1, R3 ;  /* 0x0000000105037824 */ /* 0x000fca00078e0203 */
[----:B------:R-:W-:-:S05]  /*ab60*/  LEA.HI.X R7, R4, UR7, R3, 0x1, P0 ;  /* 0x0000000704077c11 */ /* 0x000fca00080f0c03 */
[----:B------:R3:W-:Y:S04]  /*ab70*/  @!P1 STG.E.128 desc[UR48][R6.64], RZ ;  /* 0x000000ff06009986 */ /* 0x0007e8000c101d30 */
[----:B------:R3:W-:Y:S02]  /*ab80*/  @!P2 STG.E.128 desc[UR48][R6.64+0x80], RZ ;  /* 0x000080ff0600a986 */ /* 0x0007e4000c101d30 */
.L_x_280:
[----:B------:R-:W-:Y:S05]  /*ab90*/  BSYNC B0 ;  /* 0x0000000000007941 */ /* 0x000fea0003800000 */
.L_x_271:
[----:B------:R-:W-:Y:S02]  /*aba0*/  ULDC UR4, c[0x0][0xc14] ;  /* 0x0003050000047ab9 */ /* 0x000fe40000000800 */
[----:B------:R-:W-:-:S13]  /*abb0*/  ISETP.GE.AND P0, PT, R51, UR4, PT ;  /* 0x0000000433007c0c */ /* 0x000fda000bf06270 */
[----:B------:R-:W-:Y:S05]  /*abc0*/  @!P0 BRA `(.L_x_290) ;  /* 0xffffff6000748947 */ /* 0x000fea000383ffff */
[----:B------:R-:W-:Y:S05]  /*abd0*/  EXIT ;  /* 0x000000000000794d */ /* 0x000fea0003800000 */
.L_x_245:
[----:B------:R-:W-:-:S08]  /*abe0*/  NOP ;  /* 0x0000000000007918 */ /* 0x000fd00000000000 */
[----:B------:R-:W0:-:S00]  /*abf0*/  USETMAXREG.DEALLOC.CTAPOOL 0x18 ;  /* 0x00000018000079c8 */ /* 0x000e0000080e0500 */
[----:B0-----:R-:W2:Y:S01]  /*ac00*/  LDL.LU R2, [R1+0x30] ;  /* 0x0000300001027983 */ /* 0x001ea20000300800 */
[----:B------:R-:W-:-:S06]  /*ac10*/  LOP3.LUT R0, R0, 0x3, RZ, 0xc0, !PT ;  /* 0x0000000300007812 */ /* 0x000fcc00078ec0ff */
[----:B------:R-:W0:Y:S02]  /*ac20*/  SHFL.IDX PT, R0, R0, RZ, 0x1f ;  /* 0x00001fff00007589 */ /* 0x000e2400000e0000 */
[----:B0-----:R-:W-:Y:S01]  /*ac30*/  ISETP.NE.AND P0, PT, R0, RZ, PT ;  /* 0x000000ff0000720c */ /* 0x001fe20003f05270 */
[----:B------:R-:W-:Y:S01]  /*ac40*/  IMAD.MOV.U32 R0, RZ, RZ, RZ ;  /* 0x000000ffff007224 */ /* 0x000fe200078e00ff */
[----:B--2---:R-:W-:-:S11]  /*ac50*/  LOP3.LUT R2, R2, 0xfffffffd, RZ, 0xc0, !PT ;  /* 0xfffffffd02027812 */ /* 0x004fd600078ec0ff */
[----:B------:R-:W-:-:S05]  /*ac60*/  @P0 LOP3.LUT R2, R2, 0x2, RZ, 0xfc, !PT ;  /* 0x0000000202020812 */ /* 0x000fca00078efcff */
[----:B------:R0:W-:Y:S01]  /*ac70*/  STL [R1+0x30], R2 ;  /* 0x0000300201007387 */ /* 0x0001e20000100800 */
[----:B------:R-:W-:Y:S05]  /*ac80*/  @!P0 BRA `(.L_x_291) ;  /* 0x00000000002c8947 */ /* 0x000fea0003800000 */
[----:B------:R-:W1:Y:S08]  /*ac90*/  S2UR UR5, SR_CgaCtaId ;  /* 0x00000000000579c3 */ /* 0x000e700000008800 */
[----:B------:R-:W-:Y:S06]  /*aca0*/  BAR.SYNC.DEFER_BLOCKING 0x5, 0x180 ;  /* 0x0146000000007b1d */ /* 0x000fec0000010000 */
[----:B------:R-:W-:-:S02]  /*acb0*/  UMOV UR4, 0x400 ;  /* 0x0000040000047882 */ /* 0x000fc40000000000 */
[----:B-1----:R-:W-:-:S09]  /*acc0*/  ULEA UR4, UR5, UR4, 0x18 ;  /* 0x0000000405047291 */ /* 0x002fd2000f8ec03f */
[----:B------:R-:W1:Y:S04]  /*acd0*/  LDS.128 R4, [UR4+0x298d0] ;  /* 0x0298d004ff047984 */ /* 0x000e680008000c00 */
[----:B-1----:R1:W-:Y:S01]  /*ace0*/  STL [R1+0x24], R5 ;  /* 0x0000240501007387 */ /* 0x0023e20000100800 */
[----:B------:R-:W-:Y:S02]  /*acf0*/  R2UR UR52, R7 ;  /* 0x00000000073472ca */ /* 0x000fe400000e0000 */
[----:B------:R-:W-:Y:S01]  /*ad00*/  R2UR UR38, R6 ;  /* 0x00000000062672ca */ /* 0x000fe200000e0000 */
[----:B------:R1:W-:Y:S01]  /*ad10*/  STL [R1+0x20], R4 ;  /* 0x0000200401007387 */ /* 0x0003e20000100800 */
[----:B------:R-:W-:Y:S06]  /*ad20*/  BAR.ARV 0x4, 0x180 ;  /* 0x0106000000007b1d */ /* 0x000fec0000002000 */
[----:B------:R-:W-:Y:S07]  /*ad30*/  BRA `(.L_x_292) ;  /* 0x0000000800247947 */ /* 0x000fee0003800000 */
.L_x_291:
[----:B0-----:R-:W0:Y:S01]  /*ad40*/  S2R R2, SR_TID.X ;  /* 0x0000000000027919 */ /* 0x001e220000002100 */
[----:B------:R-:W-:Y:S01]  /*ad50*/  ULDC UR4, c[0x0][0xc14] ;  /* 0x0003050000047ab9 */ /* 0x000fe20000000800 */
[----:B------:R-:W1:Y:S01]  /*ad60*/  LDC R9, c[0x0][0xc10] ;  /* 0x00030400ff097b82 */ /* 0x000e620000000800 */
[----:B0-----:R-:W-:-:S04]  /*ad70*/  LOP3.LUT R5, R2, 0x1f, RZ, 0xc0, !PT ;  /* 0x0000001f02057812 */ /* 0x001fc800078ec0ff */
[----:B------:R-:W-:-:S04]  /*ad80*/  ISETP.NE.AND P0, PT, R5, 0x1f, PT ;  /* 0x0000001f0500780c */ /* 0x000fc80003f05270 */
[----:B------:R-:W-:-:S13]  /*ad90*/  ISETP.GE.OR P1, PT, R5, UR4, !P0 ;  /* 0x0000000405007c0c */ /* 0x000fda000c726670 */
[----:B------:R-:W0:Y:S02]  /*ada0*/  @!P1 LDC.64 R2, c[0x0][0xc58] ;  /* 0x00031600ff029b82 */ /* 0x000e240000000a00 */
[----:B0-----:R-:W-:-:S05]  /*adb0*/  @!P1 IMAD.WIDE.U32 R2, R5, 0x4, R2 ;  /* 0x0000000405029825 */ /* 0x001fca00078e0002 */
[----:B------:R-:W2:Y:S01]  /*adc0*/  @!P1 LDG.E R0, desc[UR48][R2.64] ;  /* 0x0000003002009981 */ /* 0x000ea2000c1e1900 */
[C---:B------:R-:W-:Y:S01]  /*add0*/  ISETP.NE.AND P1, PT, R5.reuse, RZ, PT ;  /* 0x000000ff0500720c */ /* 0x040fe20003f25270 */
[----:B------:R-:W-:Y:S01]  /*ade0*/  UMOV UR52, URZ ;  /* 0x0000003f00347c82 */ /* 0x000fe20008000000 */
[C---:B------:R-:W-:Y:S02]  /*adf0*/  ISETP.GE.U32.AND P2, PT, R5.reuse, 0x2, PT ;  /* 0x000000020500780c */ /* 0x040fe40003f46070 */
[C---:B------:R-:W-:Y:S02]  /*ae00*/  ISETP.GE.U32.AND P3, PT, R5.reuse, 0x4, PT ;  /* 0x000000040500780c */ /* 0x040fe40003f66070 */
[C---:B------:R-:W-:Y:S02]  /*ae10*/  ISETP.GE.U32.AND P4, PT, R5.reuse, 0x8, PT ;  /* 0x000000080500780c */ /* 0x040fe40003f86070 */
[----:B------:R-:W-:Y:S01]  /*ae20*/  ISETP.GE.U32.AND P5, PT, R5, 0x10, PT ;  /* 0x000000100500780c */ /* 0x000fe20003fa6070 */
[----:B--2---:R-:W0:Y:S02]  /*ae30*/  SHFL.UP PT, R4, R0, 0x1, RZ ;  /* 0x0420000000047989 */ /* 0x004e2400000e00ff */
[----:B0-----:R-:W-:-:S05]  /*ae40*/  SEL R7, R4, RZ, P1 ;  /* 0x000000ff04077207 */ /* 0x001fca0000800000 */
[----:B------:R-:W-:-:S05]  /*ae50*/  IMAD.IADD R7, R0, 0x1, R7 ;  /* 0x0000000100077824 */ /* 0x000fca00078e0207 */
[----:B------:R-:W0:Y:S02]  /*ae60*/  SHFL.UP PT, R4, R7, 0x2, RZ ;  /* 0x0440000007047989 */ /* 0x000e2400000e00ff */
[----:B0-----:R-:W-:-:S05]  /*ae70*/  SEL R4, R4, RZ, P2 ;  /* 0x000000ff04047207 */ /* 0x001fca0001000000 */
[----:B------:R-:W-:-:S05]  /*ae80*/  IMAD.IADD R4, R7, 0x1, R4 ;  /* 0x0000000107047824 */ /* 0x000fca00078e0204 */
[----:B------:R-:W0:Y:S02]  /*ae90*/  SHFL.UP PT, R6, R4, 0x4, RZ ;  /* 0x0480000004067989 */ /* 0x000e2400000e00ff */
[----:B0-----:R-:W-:-:S05]  /*aea0*/  SEL R3, R6, RZ, P3 ;  /* 0x000000ff06037207 */ /* 0x001fca0001800000 */
[----:B------:R-:W-:Y:S02]  /*aeb0*/  IMAD.IADD R3, R4, 0x1, R3 ;  /* 0x0000000104037824 */ /* 0x000fe400078e0203 */
[----:B------:R-:W0:Y:S03]  /*aec0*/  S2R R4, SR_CTAID.X ;  /* 0x0000000000047919 */ /* 0x000e260000002500 */
[----:B------:R-:W2:Y:S02]  /*aed0*/  SHFL.UP PT, R2, R3, 0x8, RZ ;  /* 0x0500000003027989 */ /* 0x000ea400000e00ff */
[----:B--2---:R-:W-:-:S05]  /*aee0*/  SEL R2, R2, RZ, P4 ;  /* 0x000000ff02027207 */ /* 0x004fca0002000000 */
[----:B------:R-:W-:-:S05]  /*aef0*/  IMAD.IADD R8, R3, 0x1, R2 ;  /* 0x0000000103087824 */ /* 0x000fca00078e0202 */
[----:B------:R-:W2:Y:S02]  /*af00*/  SHFL.UP PT, R2, R8, 0x10, RZ ;  /* 0x0600000008027989 */ /* 0x000ea400000e00ff */
[----:B--2---:R-:W-:-:S05]  /*af10*/  SEL R7, R2, RZ, P5 ;  /* 0x000000ff02077207 */ /* 0x004fca0002800000 */
[----:B------:R-:W-:-:S05]  /*af20*/  IMAD.IADD R2, R8, 0x1, R7 ;  /* 0x0000000108027824 */ /* 0x000fca00078e0207 */
[----:B------:R-:W1:Y:S02]  /*af30*/  SHFL.IDX PT, R6, R2, 0x1f, 0x1f ;  /* 0x03e01f0002067f89 */ /* 0x000e6400000e0000 */
[----:B-1----:R-:W-:Y:S02]  /*af40*/  IMAD R7, R6, R9, RZ ;  /* 0x0000000906077224 */ /* 0x002fe400078e02ff */
[----:B------:R-:W-:Y:S02]  /*af50*/  IMAD.MOV.U32 R6, RZ, RZ, RZ ;  /* 0x000000ffff067224 */ /* 0x000fe400078e00ff */
[----:B------:R-:W-:Y:S01]  /*af60*/  IMAD.MOV.U32 R10, RZ, RZ, R7 ;  /* 0x000000ffff0a7224 */ /* 0x000fe200078e0007 */
[----:B0-----:R-:W-:-:S13]  /*af70*/  ISETP.GT.AND P6, PT, R7, R4, PT ;  /* 0x000000040700720c */ /* 0x001fda0003fc4270 */
[----:B------:R-:W-:Y:S05]  /*af80*/  @P6 BRA `(.L_x_293) ;  /* 0x0000000000a46947 */ /* 0x000fea0003800000 */
[----:B------:R-:W-:Y:S01]  /*af90*/  IMAD.MOV.U32 R7, RZ, RZ, R10 ;  /* 0x000000ffff077224 */ /* 0x000fe200078e000a */
[----:B------:R-:W-:Y:S01]  /*afa0*/  UMOV UR52, URZ ;  /* 0x0000003f00347c82 */ /* 0x000fe20008000000 */
[----:B------:R-:W-:Y:S01]  /*afb0*/  ULDC UR6, c[0x0][0xc14] ;  /* 0x0003050000067ab9 */ /* 0x000fe20000000800 */
[----:B------:R-:W-:-:S05]  /*afc0*/  ULDC UR5, c[0x0][0xc14] ;  /* 0x0003050000057ab9 */ /* 0x000fca0000000800 */
.L_x_297:
[----:B------:R-:W-:-:S03]  /*afd0*/  UIADD3 UR4, UR52, 0x1f, URZ ;  /* 0x0000001f34047890 */ /* 0x000fc6000fffe03f */
[----:B------:R-:W-:Y:S01]  /*afe0*/  UMOV UR52, UR5 ;  /* 0x0000000500347c82 */ /* 0x000fe20008000000 */
[----:B------:R-:W-:-:S06]  /*aff0*/  UISETP.GE.AND UP0, UPT, UR4, UR6, UPT ;  /* 0x000000060400728c */ /* 0x000fcc000bf06270 */
[----:B------:R-:W-:-:S13]  /*b000*/  PLOP3.LUT P6, PT, PT, PT, UP0, 0x40, 0x0 ;  /* 0x000000000000781c */ /* 0x000fda0003fce808 */
[----:B------:R-:W-:Y:S05]  /*b010*/  @!P6 BRA `(.L_x_294) ;  /* 0x000000040034e947 */ /* 0x000fea0003800000 */
[----:B------:R-:W-:Y:S01]  /*b020*/  UMOV UR52, UR4 ;  /* 0x0000000400347c82 */ /* 0x000fe20008000000 */
[----:B------:R-:W-:Y:S01]  /*b030*/  BSSY B0, `(.L_x_295) ;  /* 0x0000008000007945 */ /* 0x000fe20003800000 */
[----:B------:R-:W-:Y:S02]  /*b040*/  VIADD R9, R5, UR52 ;  /* 0x0000003405097c36 */ /* 0x000fe40008000000 */
[----:B------:R-:W-:-:S03]  /*b050*/  IMAD.MOV.U32 R0, RZ, RZ, RZ ;  /* 0x000000ffff007224 */ /* 0x000fc600078e00ff */
[----:B------:R-:W-:-:S13]  /*b060*/  ISETP.GE.OR P6, PT, R9, UR6, !P0 ;  /* 0x0000000609007c0c */ /* 0x000fda000c7c6670 */
[----:B------:R-:W-:Y:S05]  /*b070*/  @P6 BRA `(.L_x_296) ;  /* 0x00000000000c6947 */ /* 0x000fea0003800000 */
[----:B------:R-:W0:Y:S02]  /*b080*/  LDC.64 R2, c[0x0][0xc58] ;  /* 0x00031600ff027b82 */ /* 0x000e240000000a00 */
[----:B0-----:R-:W-:-:S05]  /*b090*/  IMAD.WIDE R2, R9, 0x4, R2 ;  /* 0x0000000409027825 */ /* 0x001fca00078e0202 */
[----:B------:R0:W5:Y:S02]  /*b0a0*/  LDG.E R0, desc[UR48][R2.64] ;  /* 0x0000003002007981 */ /* 0x000164000c1e1900 */
.L_x_296:
[----:B------:R-:W-:Y:S05]  /*b0b0*/  BSYNC B0 ;  /* 0x0000000000007941 */ /* 0x000fea0003800000 */
.L_x_295:
[----:B0----5:R-:W0:Y:S02]  /*b0c0*/  SHFL.UP PT, R2, R0, 0x1, RZ ;  /* 0x0420000000027989 */ /* 0x021e2400000e00ff */
[----:B0-----:R-:W-:-:S05]  /*b0d0*/  SEL R3, R2, RZ, P1 ;  /* 0x000000ff02037207 */ /* 0x001fca0000800000 */
[----:B------:R-:W-:-:S05]  /*b0e0*/  IMAD.IADD R3, R0, 0x1, R3 ;  /* 0x0000000100037824 */ /* 0x000fca00078e0203 */
[----:B------:R-:W0:Y:S02]  /*b0f0*/  SHFL.UP PT, R2, R3, 0x2, RZ ;  /* 0x0440000003027989 */ /* 0x000e2400000e00ff */
        /* <DEDUP_REMOVED lines=11> */
[----:B------:R-:W0:Y:S03]  /*b1b0*/  LDC R9, c[0x0][0xc10] ;  /* 0x00030400ff097b82 */ /* 0x000e260000000800 */
[----:B------:R-:W0:Y:S02]  /*b1c0*/  SHFL.IDX PT, R12, R2, 0x1f, 0x1f ;  /* 0x03e01f00020c7f89 */ /* 0x000e2400000e0000 */
[----:B0-----:R-:W-:-:S04]  /*b1d0*/  IMAD R12, R12, R9, RZ ;  /* 0x000000090c0c7224 */ /* 0x001fc800078e02ff */
[----:B------:R-:W-:-:S05]  /*b1e0*/  IMAD.IADD R7, R12, 0x1, R7 ;  /* 0x000000010c077824 */ /* 0x000fca00078e0207 */
[----:B------:R-:W-:-:S13]  /*b1f0*/  ISETP.GT.AND P6, PT, R7, R4, PT ;  /* 0x000000040700720c */ /* 0x000fda0003fc4270 */
[----:B------:R-:W-:Y:S05]  /*b200*/  @!P6 BRA `(.L_x_297) ;  /* 0xfffffffc0070e947 */ /* 0x000fea000383ffff */
[----:B------:R-:W-:-:S07]  /*b210*/  IMAD.MOV.U32 R10, RZ, RZ, R12 ;  /* 0x000000ffff0a7224 */ /* 0x000fce00078e000c */
.L_x_293:
[----:B------:R-:W-:-:S04]  /*b220*/  IMAD.IADD R8, R7, 0x1, -R10 ;  /* 0x0000000107087824 */ /* 0x000fc800078e0a0a */
[----:B------:R-:W-:-:S05]  /*b230*/  IMAD R3, R2, R9, R8 ;  /* 0x0000000902037224 */ /* 0x000fca00078e0208 */
[----:B------:R-:W-:-:S13]  /*b240*/  ISETP.GT.AND P0, PT, R3, R4, PT ;  /* 0x000000040300720c */ /* 0x000fda0003f04270 */
[----:B------:R-:W-:Y:S02]  /*b250*/  VOTEU.ANY UR5, UPT, !P0 ;  /* 0x0000000000057886 */ /* 0x000fe400040e0100 */
[----:B------:R-:W-:Y:S02]  /*b260*/  UPOPC UR4, UR5 ;  /* 0x00000005000472bf */ /* 0x000fe40008000000 */
[----:B------:R-:W-:-:S04]  /*b270*/  ISETP.NE.AND P0, PT, RZ, UR5, PT ;  /* 0x00000005ff007c0c */ /* 0x000fc8000bf05270 */
[----:B------:R-:W-:-:S05]  /*b280*/  IMAD.U32 R11, RZ, RZ, UR4 ;  /* 0x00000004ff0b7e24 */ /* 0x000fca000f8e00ff */
[----:B------:R-:W0:Y:S02]  /*b290*/  SHFL.IDX PT, R0, R0, R11, 0x1f ;  /* 0x00001f0b00007589 */ /* 0x000e2400000e0000 */
[----:B0-----:R-:W-:-:S04]  /*b2a0*/  IABS R7, R0 ;  /* 0x0000000000077213 */ /* 0x001fc80000000000 */
[----:B------:R-:W0:Y:S08]  /*b2b0*/  I2F.RP R10, R7 ;  /* 0x00000007000a7306 */ /* 0x000e300000209400 */
[----:B0-----:R-:W0:Y:S02]  /*b2c0*/  MUFU.RCP R10, R10 ;  /* 0x0000000a000a7308 */ /* 0x001e240000001000 */
[----:B0-----:R-:W-:-:S06]  /*b2d0*/  VIADD R3, R10, 0xffffffe ;  /* 0x0ffffffe0a037836 */ /* 0x001fcc0000000000 */
[----:B------:R-:W0:Y:S01]  /*b2e0*/  F2I.FTZ.U32.TRUNC.NTZ R3, R3 ;  /* 0x0000000300037305 */ /* 0x000e22000021f000 */
[----:B------:R-:W-:Y:S05]  /*b2f0*/  @!P0 BRA `(.L_x_298) ;  /* 0x00000000000c8947 */ /* 0x000fea0003800000 */
[----:B------:R-:W-:-:S06]  /*b300*/  UIADD3 UR5, UR4, -0x1, URZ ;  /* 0xffffffff04057890 */ /* 0x000fcc000fffe03f */
[----:B------:R-:W-:-:S05]  /*b310*/  IMAD.U32 R11, RZ, RZ, UR5 ;  /* 0x00000005ff0b7e24 */ /* 0x000fca000f8e00ff */
[----:B------:R1:W2:Y:S02]  /*b320*/  SHFL.IDX PT, R6, R2, R11, 0x1f ;  /* 0x00001f0b02067589 */ /* 0x0002a400000e0000 */
.L_x_298:
[--C-:B01----:R-:W-:Y:S01]  /*b330*/  IMAD.MOV R2, RZ, RZ, -R3.reuse ;  /* 0x000000ffff027224 */ /* 0x103fe200078e0a03 */
[----:B------:R-:W-:Y:S01]  /*b340*/  UIADD3 UR52, UR4, UR52, URZ ;  /* 0x0000003404347290 */ /* 0x000fe2000fffe03f */
[----:B--2---:R-:W-:Y:S02]  /*b350*/  IMAD R6, R6, R9, R8 ;  /* 0x0000000906067224 */ /* 0x004fe400078e0208 */
[----:B------:R-:W-:Y:S02]  /*b360*/  IMAD R9, R2, R7, RZ ;  /* 0x0000000702097224 */ /* 0x000fe400078e02ff */
[----:B------:R-:W-:Y:S01]  /*b370*/  IMAD.MOV.U32 R2, RZ, RZ, RZ ;  /* 0x000000ffff027224 */ /* 0x000fe200078e00ff */
[----:B------:R1:W-:Y:S03]  /*b380*/  STL [R1+0x20], R6 ;  /* 0x0000200601007387 */ /* 0x0003e60000100800 */
[----:B------:R-:W-:-:S04]  /*b390*/  IMAD.HI.U32 R2, R3, R9, R2 ;  /* 0x0000000903027227 */ /* 0x000fc800078e0002 */
[----:B------:R-:W-:Y:S01]  /*b3a0*/  IMAD.IADD R9, R4, 0x1, -R6 ;  /* 0x0000000104097824 */ /* 0x000fe200078e0a06 */
[----:B------:R-:W-:-:S04]  /*b3b0*/  IABS R4, R0 ;  /* 0x0000000000047213 */ /* 0x000fc80000000000 */
[----:B------:R-:W-:Y:S01]  /*b3c0*/  IABS R3, R9 ;  /* 0x0000000900037213 */ /* 0x000fe20000000000 */
[----:B------:R-:W-:-:S04]  /*b3d0*/  IMAD.MOV R4, RZ, RZ, -R4 ;  /* 0x000000ffff047224 */ /* 0x000fc800078e0a04 */
[----:B------:R-:W-:-:S04]  /*b3e0*/  IMAD.HI.U32 R2, R2, R3, RZ ;  /* 0x0000000302027227 */ /* 0x000fc800078e00ff */
[----:B------:R-:W-:Y:S01]  /*b3f0*/  IMAD R4, R2, R4, R3 ;  /* 0x0000000402047224 */ /* 0x000fe200078e0203 */
[----:B------:R-:W-:-:S04]  /*b400*/  LOP3.LUT R3, R9, R0, RZ, 0x3c, !PT ;  /* 0x0000000009037212 */ /* 0x000fc800078e3cff */
[----:B------:R-:W-:Y:S02]  /*b410*/  ISETP.GT.U32.AND P1, PT, R7, R4, PT ;  /* 0x000000040700720c */ /* 0x000fe40003f24070 */
[----:B------:R-:W-:-:S11]  /*b420*/  ISETP.GE.AND P2, PT, R3, RZ, PT ;  /* 0x000000ff0300720c */ /* 0x000fd60003f46270 */
[----:B------:R-:W-:Y:S02]  /*b430*/  @!P1 IMAD.IADD R4, R4, 0x1, -R7 ;  /* 0x0000000104049824 */ /* 0x000fe400078e0a07 */
[----:B------:R-:W-:Y:S01]  /*b440*/  @!P1 VIADD R2, R2, 0x1 ;  /* 0x0000000102029836 */ /* 0x000fe20000000000 */
[----:B------:R-:W-:Y:S02]  /*b450*/  ISETP.NE.AND P1, PT, R0, RZ, PT ;  /* 0x000000ff0000720c */ /* 0x000fe40003f25270 */
[----:B------:R-:W-:-:S13]  /*b460*/  ISETP.GE.U32.AND P0, PT, R4, R7, PT ;  /* 0x000000070400720c */ /* 0x000fda0003f06070 */
[----:B------:R-:W-:-:S04]  /*b470*/  @P0 VIADD R2, R2, 0x1 ;  /* 0x0000000102020836 */ /* 0x000fc80000000000 */
[----:B------:R-:W-:Y:S01]  /*b480*/  @!P2 IMAD.MOV R2, RZ, RZ, -R2 ;  /* 0x000000ffff02a224 */ /* 0x000fe200078e0a02 */
[----:B------:R-:W-:-:S04]  /*b490*/  @!P1 LOP3.LUT R2, RZ, R0, RZ, 0x33, !PT ;  /* 0x00000000ff029212 */ /* 0x000fc800078e33ff */
[----:B------:R-:W-:Y:S01]  /*b4a0*/  R2UR UR38, R2 ;  /* 0x00000000022672ca */ /* 0x000fe200000e0000 */
[----:B------:R-:W-:-:S04]  /*b4b0*/  IMAD.MOV R3, RZ, RZ, -R2 ;  /* 0x000000ffff037224 */ /* 0x000fc800078e0a02 */
[----:B------:R-:W-:-:S05]  /*b4c0*/  IMAD R0, R0, R3, R9 ;  /* 0x0000000300007224 */ /* 0x000fca00078e0209 */
[----:B------:R1:W-:Y:S01]  /*b4d0*/  STL [R1+0x24], R0 ;  /* 0x0000240001007387 */ /* 0x0003e20000100800 */
[----:B------:R-:W-:Y:S05]  /*b4e0*/  BRA `(.L_x_299) ;  /* 0x00000000000c7947 */ /* 0x000fea0003800000 */
.L_x_294:
[----:B------:R0:W-:Y:S01]  /*b4f0*/  STL [R1+0x20], R4 ;  /* 0x0000200401007387 */ /* 0x0001e20000100800 */
[----:B------:R-:W-:-:S03]  /*b500*/  UMOV UR38, URZ ;  /* 0x0000003f00267c82 */ /* 0x000fc60008000000 */
[----:B------:R0:W-:Y:S02]  /*b510*/  STL [R1+0x24], RZ ;  /* 0x000024ff01007387 */ /* 0x0001e40000100800 */
.L_x_299:
[----:B------:R-:W2:Y:S04]  /*b520*/  LDL R2, [R1+0x24] ;  /* 0x0000240001027983 */ /* 0x000ea80000100800 */
[----:B0-----:R-:W3:Y:S01]  /*b530*/  LDL R4, [R1+0x20] ;  /* 0x0000200001047983 */ /* 0x001ee20000100800 */
[----:B------:R-:W-:-:S13]  /*b540*/  ISETP.NE.AND P0, PT, R5, RZ, PT ;  /* 0x000000ff0500720c */ /* 0x000fda0003f05270 */
[----:B------:R-:W0:Y:S01]  /*b550*/  @!P0 S2R R3, SR_CgaCtaId ;  /* 0x0000000000038919 */ /* 0x000e220000008800 */
[----:B-1----:R-:W-:Y:S01]  /*b560*/  @!P0 MOV R0, 0x400 ;  /* 0x0000040000008802 */ /* 0x002fe20000000f00 */
[----:B------:R-:W-:Y:S02]  /*b570*/  IMAD.U32 R6, RZ, RZ, UR38 ;  /* 0x00000026ff067e24 */ /* 0x000fe4000f8e00ff */
[----:B------:R-:W-:Y:S01]  /*b580*/  IMAD.U32 R7, RZ, RZ, UR52 ;  /* 0x00000034ff077e24 */ /* 0x000fe2000f8e00ff */
[----:B0-----:R-:W-:Y:S01]  /*b590*/  @!P0 LEA R0, R3, R0, 0x18 ;  /* 0x0000000003008211 */ /* 0x001fe200078ec0ff */
[----:B--2---:R-:W-:-:S05]  /*b5a0*/  IMAD.MOV.U32 R5, RZ, RZ, R2 ;  /* 0x000000ffff057224 */ /* 0x004fca00078e0002 */
[----:B---3--:R2:W-:Y:S01]  /*b5b0*/  @!P0 STS.128 [R0+0x298d0], R4 ;  /* 0x0298d00400008388 */ /* 0x0085e20000000c00 */
[----:B------:R-:W-:Y:S06]  /*b5c0*/  BAR.ARV 0x5, 0x180 ;  /* 0x0146000000007b1d */ /* 0x000fec0000002000 */
.L_x_292:
[----:B--2---:R-:W-:Y:S01]  /*b5d0*/  IMAD.MOV.U32 R0, RZ, RZ, 0x1 ;  /* 0x00000001ff007424 */ /* 0x004fe200078e00ff */
[----:B------:R-:W-:Y:S01]  /*b5e0*/  ULDC UR4, c[0x0][0xc14] ;  /* 0x0003050000047ab9 */ /* 0x000fe20000000800 */
[----:B------:R2:W-:Y:S01]  /*b5f0*/  STL [R1+0x34], RZ ;  /* 0x000034ff01007387 */ /* 0x0005e20000100800 */
[----:B------:R-:W-:-:S03]  /*b600*/  UISETP.GE.AND UP0, UPT, UR52, UR4, UPT ;  /* 0x000000043400728c */ /* 0x000fc6000bf06270 */
[----:B------:R2:W-:Y:S03]  /*b610*/  STL [R1+0xc], R0 ;  /* 0x00000c0001007387 */ /* 0x0005e60000100800 */
[----:B------:R-:W-:Y:S01]  /*b620*/  PLOP3.LUT P0, PT, PT, PT, UP0, 0x80, 0x0 ;  /* 0x000000000000781c */ /* 0x000fe20003f0f008 */
[----:B------:R2:W-:-:S12]  /*b630*/  STL [R1], RZ ;  /* 0x000000ff01007387 */ /* 0x0005d80000100800 */
[----:B--2---:R-:W-:Y:S05]  /*b640*/  @P0 BRA `(.L_x_300) ;  /* 0x0000003c00100947 */ /* 0x004fea0003800000 */
[----:B------:R-:W0:Y:S01]  /*b650*/  S2R R0, SR_TID.X ;  /* 0x0000000000007919 */ /* 0x000e220000002100 */
[----:B------:R-:W-:Y:S01]  /*b660*/  ULDC UR50, c[0x0][0xc] ;  /* 0x0000030000327ab9 */ /* 0x000fe20000000800 */
[----:B------:R-:W-:Y:S01]  /*b670*/  ULOP3.LUT UR42, UR40, 0x1, URZ, 0xfc, !UPT ;  /* 0x00000001282a7892 */ /* 0x000fe2000f8efc3f */
[----:B------:R-:W2:Y:S01]  /*b680*/  S2R R7, SR_TID.X ;  /* 0x0000000000077919 */ /* 0x000ea20000002100 */
[----:B------:R-:W-:Y:S01]  /*b690*/  ULOP3.LUT UR51, UR40, 0x2, URZ, 0xfc, !UPT ;  /* 0x0000000228337892 */ /* 0x000fe2000f8efc3f */
[----:B------:R-:W-:Y:S01]  /*b6a0*/  ULDC.64 UR54, c[0x0][0x198] ;  /* 0x0000660000367ab9 */ /* 0x000fe20000000a00 */
[----:B0-----:R-:W-:Y:S01]  /*b6b0*/  LOP3.LUT R2, R0, 0x7f, RZ, 0xc0, !PT ;  /* 0x0000007f00027812 */ /* 0x001fe200078ec0ff */
[----:B--2---:R-:W-:-:S03]  /*b6c0*/  IMAD.SHL.U32 R0, R7, 0x80, RZ ;  /* 0x0000008007007824 */ /* 0x004fc600078e00ff */
[----:B------:R-:W-:Y:S01]  /*b6d0*/  SHF.R.U32.HI R3, RZ, 0x5, R2 ;  /* 0x00000005ff037819 */ /* 0x000fe20000011602 */
[C---:B-1----:R-:W-:Y:S01]  /*b6e0*/  IMAD.SHL.U32 R4, R7.reuse, 0x20, RZ ;  /* 0x0000002007047824 */ /* 0x042fe200078e00ff */
[C---:B------:R-:W-:Y:S01]  /*b6f0*/  LOP3.LUT P0, RZ, R7.reuse, 0x4, RZ, 0xc0, !PT ;  /* 0x0000000407ff7812 */ /* 0x040fe2000780c0ff */
[----:B------:R-:W-:Y:S01]  /*b700*/  IMAD.SHL.U32 R5, R7, 0x4, RZ ;  /* 0x0000000407057824 */ /* 0x000fe200078e00ff */
[----:B------:R-:W-:Y:S02]  /*b710*/  LOP3.LUT R2, R0, 0x380, RZ, 0xc0, !PT ;  /* 0x0000038000027812 */ /* 0x000fe400078ec0ff */
        /* <DEDUP_REMOVED lines=12> */
[----:B------:R0:W-:Y:S02]  /*b7e0*/  STL [R1+0x28], R0 ;  /* 0x0000280001007387 */ /* 0x0001e40000100800 */
[----:B0-----:R-:W-:-:S05]  /*b7f0*/  IMAD.MOV.U32 R0, RZ, RZ, 0x40 ;  /* 0x00000040ff007424 */ /* 0x001fca00078e00ff */
[----:B------:R-:W-:Y:S01]  /*b800*/  SEL R2, R0, 0xffffffc0, !P0 ;  /* 0xffffffc000027807 */ /* 0x000fe20004000000 */
[----:B------:R-:W-:-:S04]  /*b810*/  IMAD.MOV.U32 R0, RZ, RZ, 0x1 ;  /* 0x00000001ff007424 */ /* 0x000fc800078e00ff */
[----:B------:R0:W-:Y:S04]  /*b820*/  STL [R1+0x2c], R2 ;  /* 0x00002c0201007387 */ /* 0x0001e80000100800 */
[----:B------:R0:W-:Y:S04]  /*b830*/  STL [R1], RZ ;  /* 0x000000ff01007387 */ /* 0x0001e80000100800 */
[----:B------:R0:W-:Y:S04]  /*b840*/  STL [R1+0xc], R0 ;  /* 0x00000c0001007387 */ /* 0x0001e80000100800 */
[----:B------:R0:W-:Y:S02]  /*b850*/  STL [R1+0x34], RZ ;  /* 0x000034ff01007387 */ /* 0x0001e40000100800 */
.L_x_360:
[----:B------:R-:W-:Y:S01]  /*b860*/  ULDC.64 UR4, c[0x0][0xc60] ;  /* 0x0003180000047ab9 */ /* 0x000fe20000000a00 */
[----:B------:R-:W-:Y:S01]  /*b870*/  ULDC.64 UR6, c[0x0][0xa28] ;  /* 0x00028a0000067ab9 */ /* 0x000fe20000000a00 */
[----:B------:R-:W-:Y:S01]  /*b880*/  UIMAD.WIDE UR4, UR52, 0x4, UR4 ;  /* 0x00000004340478a5 */ /* 0x000fe2000f8e0204 */
[----:B------:R-:W-:Y:S01]  /*b890*/  ULDC.64 UR10, c[0x0][0xa20] ;  /* 0x00028800000a7ab9 */ /* 0x000fe20000000a00 */
[----:B------:R-:W-:Y:S01]  /*b8a0*/  IMAD.MOV.U32 R17, RZ, RZ, RZ ;  /* 0x000000ffff117224 */ /* 0x000fe200078e00ff */
[----:B------:R-:W-:-:S03]  /*b8b0*/  ULDC UR44, c[0x0][0x2e0] ;  /* 0x0000b800002c7ab9 */ /* 0x000fc60000000800 */
[----:B0-----:R-:W-:Y:S02]  /*b8c0*/  IMAD.U32 R2, RZ, RZ, UR4 ;  /* 0x00000004ff027e24 */ /* 0x001fe4000f8e00ff */
[----:B------:R-:W-:Y:S01]  /*b8d0*/  IMAD.U32 R3, RZ, RZ, UR5 ;  /* 0x00000005ff037e24 */ /* 0x000fe2000f8e00ff */
[----:B------:R-:W-:-:S04]  /*b8e0*/  ULDC.64 UR4, c[0x0][0xa00] ;  /* 0x0002800000047ab9 */ /* 0x000fc80000000a00 */
[----:B--2---:R-:W2:Y:S01]  /*b8f0*/  LDG.E R2, desc[UR48][R2.64] ;  /* 0x0000003002027981 */ /* 0x004ea2000c1e1900 */
[----:B------:R-:W-:Y:S02]  /*b900*/  UISETP.NE.U32.AND UP0, UPT, UR4, URZ, UPT ;  /* 0x0000003f0400728c */ /* 0x000fe4000bf05070 */
[----:B------:R-:W-:Y:S02]  /*b910*/  UISETP.NE.U32.AND UP1, UPT, UR6, URZ, UPT ;  /* 0x0000003f0600728c */ /* 0x000fe4000bf25070 */
[----:B------:R-:W-:Y:S02]  /*b920*/  UISETP.NE.AND.EX UP0, UPT, UR5, URZ, UPT, UP0 ;  /* 0x0000003f0500728c */ /* 0x000fe4000bf05300 */
[----:B------:R-:W-:-:S04]  /*b930*/  UISETP.NE.AND.EX UP1, UPT, UR7, URZ, UPT, UP1 ;  /* 0x0000003f0700728c */ /* 0x000fc8000bf25310 */
[----:B------:R-:W-:Y:S02]  /*b940*/  PLOP3.LUT P0, PT, PT, PT, UP0, 0x80, 0x0 ;  /* 0x000000000000781c */ /* 0x000fe40003f0f008 */
[----:B------:R-:W-:Y:S01]  /*b950*/  PLOP3.LUT P1, PT, PT, PT, UP1, 0x80, 0x0 ;  /* 0x000000000000781c */ /* 0x000fe20003f2f018 */
[----:B-1----:R-:W-:Y:S01]  /*b960*/  IMAD.MOV.U32 R4, RZ, RZ, RZ ;  /* 0x000000ffff047224 */ /* 0x002fe200078e00ff */
[----:B--2---:R-:W-:-:S13]  /*b970*/  R2UR UR47, R2 ;  /* 0x00000000022f72ca */ /* 0x004fda00000e0000 */
[----:B------:R-:W-:Y:S02]  /*b980*/  USHF.R.S32.HI UR8, URZ, 0x1f, UR47 ;  /* 0x0000001f3f087899 */ /* 0x000fe4000801142f */
[----:B------:R-:W-:-:S04]  /*b990*/  @UP0 ULEA UR4, UP2, UR47, UR4, 0x2 ;  /* 0x000000042f040291 */ /* 0x000fc8000f84103f */
[----:B------:R-:W-:Y:S02]  /*b9a0*/  @UP0 ULEA.HI.X UR5, UR47, UR5, UR8, 0x2, UP2 ;  /* 0x000000052f050291 */ /* 0x000fe400090f1408 */
[----:B------:R-:W-:Y:S01]  /*b9b0*/  UISETP.NE.U32.AND UP0, UPT, UR10, URZ, UPT ;  /* 0x0000003f0a00728c */ /* 0x000fe2000bf05070 */
[----:B------:R-:W-:-:S03]  /*b9c0*/  IMAD.U32 R2, RZ, RZ, UR4 ;  /* 0x00000004ff027e24 */ /* 0x000fc6000f8e00ff */
[----:B------:R-:W-:Y:S01]  /*b9d0*/  UISETP.NE.AND.EX UP0, UPT, UR11, URZ, UPT, UP0 ;  /* 0x0000003f0b00728c */ /* 0x000fe2000bf05300 */
[----:B------:R-:W-:Y:S01]  /*b9e0*/  IMAD.U32 R3, RZ, RZ, UR5 ;  /* 0x00000005ff037e24 */ /* 0x000fe2000f8e00ff */
[----:B------:R-:W-:Y:S02]  /*b9f0*/  @UP1 ULEA UR4, UP2, UR47, UR6, 0x2 ;  /* 0x000000062f041291 */ /* 0x000fe4000f84103f */
[----:B------:R-:W-:Y:S02]  /*ba00*/  USHF.L.U32 UR45, UR47, 0x2, URZ ;  /* 0x000000022f2d7899 */ /* 0x000fe4000800063f */
[----:B------:R-:W-:Y:S02]  /*ba10*/  @UP1 ULEA.HI.X UR5, UR47, UR7, UR8, 0x2, UP2 ;  /* 0x000000072f051291 */ /* 0x000fe400090f1408 */
[----:B------:R-:W-:Y:S01]  /*ba20*/  USHF.L.U64.HI UR46, UR47, 0x2, UR8 ;  /* 0x000000022f2e7899 */ /* 0x000fe20008010208 */
[----:B------:R-:W-:Y:S01]  /*ba30*/  PLOP3.LUT P2, PT, PT, PT, UP0, 0x80, 0x0 ;  /* 0x000000000000781c */ /* 0x000fe20003f4f008 */
[----:B------:R0:W5:Y:S01]  /*ba40*/  @P0 LDG.E R17, desc[UR48][R2.64] ;  /* 0x0000003002110981 */ /* 0x000162000c1e1900 */
[----:B------:R-:W-:Y:S01]  /*ba50*/  @UP0 UIADD3 UR6, UP3, UR45, UR10, URZ ;  /* 0x0000000a2d060290 */ /* 0x000fe2000ff7e03f */
[----:B------:R-:W-:-:S03]  /*ba60*/  ULDC.64 UR8, c[0x0][0xa08] ;  /* 0x0002820000087ab9 */ /* 0x000fc60000000a00 */
[----:B------:R-:W-:Y:S01]  /*ba70*/  @UP0 UIADD3.X UR7, UR46, UR11, URZ, UP3, !UPT ;  /* 0x0000000b2e070290 */ /* 0x000fe20009ffe43f */
[----:B------:R-:W-:Y:S01]  /*ba80*/  ISETP.NE.U32.AND P0, PT, RZ, UR8, PT ;  /* 0x00000008ff007c0c */ /* 0x000fe2000bf05070 */
[----:B------:R-:W-:Y:S01]  /*ba90*/  UIADD3 UR8, UP0, UR45, UR8, URZ ;  /* 0x000000082d087290 */ /* 0x000fe2000ff1e03f */
[----:B0-----:R-:W-:Y:S02]  /*baa0*/  IMAD.U32 R2, RZ, RZ, UR4 ;  /* 0x00000004ff027e24 */ /* 0x001fe4000f8e00ff */
[----:B------:R-:W-:Y:S01]  /*bab0*/  IMAD.U32 R3, RZ, RZ, UR5 ;  /* 0x00000005ff037e24 */ /* 0x000fe2000f8e00ff */
[----:B------:R-:W-:Y:S01]  /*bac0*/  ISETP.NE.AND.EX P0, PT, RZ, UR9, PT, P0 ;  /* 0x00000009ff007c0c */ /* 0x000fe2000bf05300 */
[----:B------:R-:W-:-:S03]  /*bad0*/  UIADD3.X UR4, UR46, UR9, URZ, UP0, !UPT ;  /* 0x000000092e047290 */ /* 0x000fc600087fe43f */
[----:B------:R0:W2:Y:S02]  /*bae0*/  @P1 LDG.E R0, desc[UR48][R2.64] ;  /* 0x0000003002001981 */ /* 0x0000a4000c1e1900 */
[----:B0-----:R-:W-:Y:S02]  /*baf0*/  IMAD.U32 R2, RZ, RZ, UR6 ;  /* 0x00000006ff027e24 */ /* 0x001fe4000f8e00ff */
[----:B------:R-:W-:-:S05]  /*bb00*/  IMAD.U32 R3, RZ, RZ, UR7 ;  /* 0x00000007ff037e24 */ /* 0x000fca000f8e00ff */
[----:B------:R0:W3:Y:S02]  /*bb10*/  @P2 LDG.E R5, desc[UR48][R2.64] ;  /* 0x0000003002052981 */ /* 0x0000e4000c1e1900 */
[----:B0-----:R-:W-:Y:S02]  /*bb20*/  IMAD.U32 R2, RZ, RZ, UR8 ;  /* 0x00000008ff027e24 */ /* 0x001fe4000f8e00ff */
[----:B------:R-:W-:Y:S01]  /*bb30*/  IMAD.U32 R3, RZ, RZ, UR4 ;  /* 0x00000004ff037e24 */ /* 0x000fe2000f8e00ff */
[----:B------:R-:W-:-:S04]  /*bb40*/  ULDC.64 UR4, c[0x0][0x3f8] ;  /* 0x0000fe0000047ab9 */ /* 0x000fc80000000a00 */
[----:B------:R0:W5:Y:S01]  /*bb50*/  @P0 LDG.E R4, desc[UR48][R2.64] ;  /* 0x0000003002040981 */ /* 0x000162000c1e1900 */
[----:B------:R-:W-:-:S03]  /*bb60*/  UISETP.NE.U32.AND UP0, UPT, UR4, URZ, UPT ;  /* 0x0000003f0400728c */ /* 0x000fc6000bf05070 */
[----:B------:R-:W-:Y:S01]  /*bb70*/  UMOV UR4, URZ ;  /* 0x0000003f00047c82 */ /* 0x000fe20008000000 */
[----:B------:R-:W-:-:S03]  /*bb80*/  UISETP.NE.AND.EX UP0, UPT, UR5, URZ, UPT, UP0 ;  /* 0x0000003f0500728c */ /* 0x000fc6000bf05300 */
[----:B------:R-:W-:Y:S02]  /*bb90*/  ULDC UR5, c[0x0][0x404] ;  /* 0x0001010000057ab9 */ /* 0x000fe40000000800 */
[----:B------:R-:W-:-:S04]  /*bba0*/  USEL UR5, UR5, 0x1, UP0 ;  /* 0x0000000105057887 */ /* 0x000fc80008000000 */
[----:B------:R-:W-:Y:S01]  /*bbb0*/  UIMAD UR44, UR5, UR44, URZ ;  /* 0x0000002c052c72a4 */ /* 0x000fe2000f8e023f */
[----:B--2---:R-:W-:-:S06]  /*bbc0*/  @P1 R2UR UR4, R0 ;  /* 0x00000000000412ca */ /* 0x004fcc00000e0000 */
[----:B---3--:R-:W-:Y:S01]  /*bbd0*/  @P2 R2UR UR44, R5 ;  /* 0x00000000052c22ca */ /* 0x008fe200000e0000 */
[----:B0-----:R-:W-:-:S14]  /*bbe0*/  @P2 BRA `(.L_x_301) ;  /* 0x0000000000182947 */ /* 0x001fdc0003800000 */
[----:B------:R-:W-:Y:S05]  /*bbf0*/  @!P0 BRA `(.L_x_301) ;  /* 0x0000000000148947 */ /* 0x000fea0003800000 */
[----:B------:R-:W2:Y:S04]  /*bc00*/  LDG.E R5, desc[UR48][R2.64] ;  /* 0x0000003002057981 */ /* 0x000ea8000c1e1900 */
[----:B------:R-:W3:Y:S01]  /*bc10*/  LDG.E R0, desc[UR48][R2.64+0x4] ;  /* 0x0000043002007981 */ /* 0x000ee2000c1e1900 */
[----:B--2---:R-:W-:Y:S02]  /*bc20*/  R2UR UR5, R5 ;  /* 0x00000000050572ca */ /* 0x004fe400000e0000 */
[----:B---3--:R-:W-:-:S13]  /*bc30*/  R2UR UR44, R0 ;  /* 0x00000000002c72ca */ /* 0x008fda00000e0000 */
[----:B------:R-:W-:-:S12]  /*bc40*/  UIADD3 UR44, -UR5, UR44, URZ ;  /* 0x0000002c052c7290 */ /* 0x000fd8000fffe13f */
.L_x_301:
[----:B-----5:R-:W-:Y:S01]  /*bc50*/  VIADD R0, R4, UR4 ;  /* 0x0000000404007c36 */ /* 0x020fe20008000000 */
[----:B------:R-:W-:Y:S01]  /*bc60*/  UIADD3 UR44, -UR4, UR44, URZ ;  /* 0x0000002c042c7290 */ /* 0x000fe2000fffe13f */
[----:B------:R-:W-:Y:S03]  /*bc70*/  BSSY B6, `(.L_x_302) ;  /* 0x00002bf000067945 */ /* 0x000fe60003800000 */
[----:B------:R0:W-:Y:S01]  /*bc80*/  STL [R1+0x18], R0 ;  /* 0x0000180001007387 */ /* 0x0001e20000100800 */
[----:B------:R-:W-:Y:S02]  /*bc90*/  UIADD3 UR6, UR44, 0x9f, URZ ;  /* 0x0000009f2c067890 */ /* 0x000fe4000fffe03f */
[----:B------:R-:W-:Y:S02]  /*bca0*/  ISETP.LT.AND P0, PT, RZ, UR44, PT ;  /* 0x0000002cff007c0c */ /* 0x000fe4000bf01270 */
[----:B------:R-:W-:-:S04]  /*bcb0*/  UIMAD.WIDE UR6, UR6, 0x66666667, URZ ;  /* 0x66666667060678a5 */ /* 0x000fc8000f8e023f */
[----:B------:R-:W-:-:S04]  /*bcc0*/  USHF.R.U32.HI UR43, URZ, 0x1f, UR7 ;  /* 0x0000001f3f2b7899 */ /* 0x000fc80008011607 */
[----:B------:R-:W-:-:S03]  /*bcd0*/  ULEA.HI.SX32 UR43, UR7, UR43, 0x1a ;  /* 0x0000002b072b7291 */ /* 0x000fc6000f8fd23f */
[----:B0-----:R-:W-:Y:S09]  /*bce0*/  @P0 BRA `(.L_x_303) ;  /* 0x0000000000480947 */ /* 0x001ff20003800000 */
[----:B------:R-:W0:Y:S02]  /*bcf0*/  S2R R0, SR_TID.X ;  /* 0x0000000000007919 */ /* 0x000e240000002100 */
[----:B0-----:R-:W-:-:S04]  /*bd00*/  LOP3.LUT R0, R0, 0x7f, RZ, 0xc0, !PT ;  /* 0x0000007f00007812 */ /* 0x001fc800078ec0ff */
[----:B------:R-:W-:-:S13]  /*bd10*/  ISETP.NE.AND P0, PT, R0, RZ, PT ;  /* 0x000000ff0000720c */ /* 0x000fda0003f05270 */
[----:B------:R-:W-:Y:S05]  /*bd20*/  @P0 BRA `(.L_x_304) ;  /* 0x0000002800cc0947 */ /* 0x000fea0003800000 */
[----:B------:R-:W0:Y:S01]  /*bd30*/  S2R R5, SR_LANEID ;  /* 0x0000000000057919 */ /* 0x000e220000000000 */
[----:B------:R-:W-:Y:S01]  /*bd40*/  VOTEU.ANY UR4, UPT, PT ;  /* 0x0000000000047886 */ /* 0x000fe200038e0100 */
[----:B------:R-:W1:Y:S01]  /*bd50*/  LDC.64 R2, c[0x0][0xc38] ;  /* 0x00030e00ff027b82 */ /* 0x000e620000000a00 */
[----:B------:R-:W0:Y:S02]  /*bd60*/  FLO.U32 R0, UR4 ;  /* 0x0000000400007d00 */ /* 0x000e2400080e0000 */
[----:B0-----:R-:W-:-:S06]  /*bd70*/  ISETP.EQ.U32.AND P0, PT, R0, R5, PT ;  /* 0x000000050000720c */ /* 0x001fcc0003f02070 */
[----:B------:R-:W1:Y:S07]  /*bd80*/  POPC R5, UR4 ;  /* 0x0000000400057d09 */ /* 0x000e6e0008000000 */
[----:B-1----:R-:W2:Y:S01]  /*bd90*/  @P0 ATOMG.E.ADD.STRONG.GPU PT, R3, desc[UR48][R2.64], R5 ;  /* 0x00000005020309a8 */ /* 0x002ea200081ee1f0 */
[----:B------:R-:W0:Y:S02]  /*bda0*/  S2R R4, SR_LTMASK ;  /* 0x0000000000047919 */ /* 0x000e240000003900 */
[----:B0-----:R-:W-:-:S04]  /*bdb0*/  LOP3.LUT R4, R4, UR4, RZ, 0xc0, !PT ;  /* 0x0000000404047c12 */ /* 0x001fc8000f8ec0ff */
[----:B------:R-:W0:Y:S01]  /*bdc0*/  POPC R7, R4 ;  /* 0x0000000400077309 */ /* 0x000e220000000000 */
[----:B--2---:R-:W0:Y:S02]  /*bdd0*/  SHFL.IDX PT, R0, R3, R0, 0x1f ;  /* 0x00001f0003007589 */ /* 0x004e2400000e0000 */
[----:B0-----:R-:W-:-:S05]  /*bde0*/  IADD3 R0, R0, UR50, R7 ;  /* 0x0000003200007c10 */ /* 0x001fca000fffe007 */
[----:B------:R2:W-:Y:S01]  /*bdf0*/  STL [R1+0x20], R0 ;  /* 0x0000200001007387 */ /* 0x0005e20000100800 */
[----:B------:R-:W-:Y:S05]  /*be00*/  BRA `(.L_x_304) ;  /* 0x0000002800947947 */ /* 0x000fea0003800000 */
.L_x_303:
[----:B------:R-:W0:Y:S01]  /*be10*/  S2UR UR4, SR_CgaCtaId ;  /* 0x00000000000479c3 */ /* 0x000e220000008800 */
[----:B------:R-:W-:Y:S02]  /*be20*/  UMOV UR41, 0x400 ;  /* 0x0000040000297882 */ /* 0x000fe40000000000 */
[----:B0-----:R-:W-:-:S04]  /*be30*/  ULEA UR41, UR4, UR41, 0x18 ;  /* 0x0000002904297291 */ /* 0x001fc8000f8ec03f */
        /* <DEDUP_REMOVED lines=9> */
[----:B------:R-:W0:Y:S01]  /*bed0*/  LDC.64 R2, c[0x4][R2] ;  /* 0x0100000002027b82 */ /* 0x000e220000000a00 */
        /* <DEDUP_REMOVED lines=9> */
[----:B0-----:R-:W-:Y:S05]  /*bf70*/  CALL.ABS.NOINC R2 ;  /* 0x0000000002007343 */ /* 0x001fea0003c00000 */
.L_x_305:
        /* <DEDUP_REMOVED lines=8> */
[----:B0-----:R-:W-:Y:S01]  /*c000*/  MOV R2, 0x0 ;  /* 0x0000000000027802 */ /* 0x001fe20000000f00 */
        /* <DEDUP_REMOVED lines=15> */
.L_x_306:
[----:B------:R-:W-:-:S04]  /*c100*/  UIADD3 UR4, UR41, 0x400, URZ ;  /* 0x0000040029047890 */ /* 0x000fc8000fffe03f */
[----:B------:R-:W-:-:S06]  /*c110*/  ULOP3.LUT UP0, URZ, UR4, 0x9f, URZ, 0xc0, !UPT ;  /* 0x0000009f043f7892 */ /* 0x000fcc000f80c03f */
[----:B------:R-:W-:-:S13]  /*c120*/  PLOP3.LUT P0, PT, PT, PT, UP0, 0x80, 0x0 ;  /* 0x000000000000781c */ /* 0x000fda0003f0f008 */
        /* <DEDUP_REMOVED lines=17> */
.L_x_307:
[----:B------:R-:W-:-:S13]  /*c240*/  LOP3.LUT P6, RZ, R16, 0x3ff, RZ, 0xc0, !PT ;  /* 0x000003ff10ff7812 */ /* 0x000fda00078cc0ff */
        /* <DEDUP_REMOVED lines=17> */
.L_x_308:
[----:B------:R-:W1:Y:S01]  /*c360*/  LDC R0, c[0x0][0x428] ;  /* 0x00010a00ff007b82 */ /* 0x000e620000000800 */
[----:B------:R-:W-:Y:S01]  /*c370*/  ULDC.64 UR4, c[0x0][0x9f8] ;  /* 0x00027e0000047ab9 */ /* 0x000fe20000000a00 */
[----:B0-----:R-:W-:Y:S01]  /*c380*/  IMAD.U32 R2, RZ, RZ, UR38 ;  /* 0x00000026ff027e24 */ /* 0x001fe2000f8e00ff */
[----:B------:R-:W2:Y:S01]  /*c390*/  LDL.LU R18, [R1+0x24] ;  /* 0x0000240001127983 */ /* 0x000ea20000300800 */
[----:B------:R-:W-:Y:S01]  /*c3a0*/  UISETP.NE.U32.AND UP0, UPT, UR4, URZ, UPT ;  /* 0x0000003f0400728c */ /* 0x000fe2000bf05070 */
[----:B------:R-:W-:Y:S01]  /*c3b0*/  IMAD.U32 R10, RZ, RZ, UR47 ;  /* 0x0000002fff0a7e24 */ /* 0x000fe2000f8e00ff */
[----:B------:R-:W-:Y:S01]  /*c3c0*/  ULDC.64 UR14, c[0x0][0xa08] ;  /* 0x00028200000e7ab9 */ /* 0x000fe20000000a00 */
[----:B------:R-:W0:Y:S01]  /*c3d0*/  S2R R19, SR_TID.X ;  /* 0x0000000000137919 */ /* 0x000e220000002100 */
[----:B------:R-:W-:-:S06]  /*c3e0*/  UISETP.NE.AND.EX UP0, UPT, UR5, URZ, UPT, UP0 ;  /* 0x0000003f0500728c */ /* 0x000fcc000bf05300 */
[----:B------:R-:W-:-:S05]  /*c3f0*/  PLOP3.LUT P1, PT, PT, PT, UP0, 0x80, 0x0 ;  /* 0x000000000000781c */ /* 0x000fca0003f2f008 */
[----:B------:R-:W-:-:S04]  /*c400*/  @UP0 UIADD3 UR4, UP1, UR45, UR4, URZ ;  /* 0x000000042d040290 */ /* 0x000fc8000ff3e03f */
[----:B------:R-:W-:Y:S01]  /*c410*/  @UP0 UIADD3.X UR5, UR46, UR5, URZ, UP1, !UPT ;  /* 0x000000052e050290 */ /* 0x000fe20008ffe43f */
[----:B-1----:R-:W-:-:S13]  /*c420*/  ISETP.NE.AND P0, PT, R0, 0x1, PT ;  /* 0x000000010000780c */ /* 0x002fda0003f05270 */
[----:B------:R-:W1:Y:S01]  /*c430*/  @P0 LDC R0, c[0x0][0x42c] ;  /* 0x00010b00ff000b82 */ /* 0x000e620000000800 */
[----:B0-----:R-:W-:-:S07]  /*c440*/  LOP3.LUT R16, R19, 0x7f, RZ, 0xc0, !PT ;  /* 0x0000007f13107812 */ /* 0x001fce00078ec0ff */
[----:B------:R-:W0:Y:S01]  /*c450*/  @P0 LDC R3, c[0x0][0x430] ;  /* 0x00010c00ff030b82 */ /* 0x000e220000000800 */
[----:B-1----:R-:W-:-:S05]  /*c460*/  @P0 IMAD.HI.U32 R0, R0, UR38, RZ ;  /* 0x0000002600000c27 */ /* 0x002fca000f8e00ff */
[----:B0-----:R-:W-:Y:S01]  /*c470*/  @P0 SHF.R.U32.HI R2, RZ, R3, R0 ;  /* 0x00000003ff020219 */ /* 0x001fe20000011600 */
[----:B------:R-:W-:-:S04]  /*c480*/  IMAD.U32 R3, RZ, RZ, UR5 ;  /* 0x00000005ff037e24 */ /* 0x000fc8000f8e00ff */
[----:B------:R0:W-:Y:S02]  /*c490*/  STL [R1+0x8], R2 ;  /* 0x0000080201007387 */ /* 0x0001e40000100800 */
[----:B0-----:R-:W-:Y:S01]  /*c4a0*/  IMAD.U32 R2, RZ, RZ, UR4 ;  /* 0x00000004ff027e24 */ /* 0x001fe2000f8e00ff */
[----:B------:R-:W-:-:S04]  /*c4b0*/  ULDC.64 UR4, c[0x0][0xa00] ;  /* 0x0002800000047ab9 */ /* 0x000fc80000000a00 */
[----:B------:R0:W3:Y:S01]  /*c4c0*/  @P1 LDG.E R10, desc[UR48][R2.64] ;  /* 0x00000030020a1981 */ /* 0x0000e2000c1e1900 */
[----:B------:R-:W-:Y:S01]  /*c4d0*/  ISETP.NE.AND P1, PT, R16, RZ, PT ;  /* 0x000000ff1000720c */ /* 0x000fe20003f25270 */
[----:B------:R-:W-:Y:S01]  /*c4e0*/  UMOV UR36, URZ ;  /* 0x0000003f00247c82 */ /* 0x000fe20008000000 */
[----:B------:R-:W-:Y:S01]  /*c4f0*/  ISETP.NE.U32.AND P0, PT, RZ, UR4, PT ;  /* 0x00000004ff007c0c */ /* 0x000fe2000bf05070 */
[----:B------:R-:W-:Y:S01]  /*c500*/  UMOV UR4, 0x40 ;  /* 0x0000004000047882 */ /* 0x000fe20000000000 */
[----:B------:R-:W-:Y:S01]  /*c510*/  UMOV UR6, UR38 ;  /* 0x0000002600067c82 */ /* 0x000fe20008000000 */
[----:B------:R-:W-:Y:S01]  /*c520*/  UMOV UR8, 0x80 ;  /* 0x0000008000087882 */ /* 0x000fe20000000000 */
[----:B------:R-:W-:Y:S01]  /*c530*/  ISETP.NE.AND.EX P0, PT, RZ, UR5, PT, P0 ;  /* 0x00000005ff007c0c */ /* 0x000fe2000bf05300 */
[----:B------:R-:W-:Y:S01]  /*c540*/  UMOV UR10, UR38 ;  /* 0x00000026000a7c82 */ /* 0x000fe20008000000 */
[----:B------:R-:W-:Y:S01]  /*c550*/  SHF.R.U32.HI R4, RZ, 0x5, R19 ;  /* 0x00000005ff047819 */ /* 0x000fe20000011613 */
[----:B0-----:R-:W0:Y:S01]  /*c560*/  LDC.64 R2, c[0x0][0x3f8] ;  /* 0x0000fe00ff027b82 */ /* 0x001e220000000a00 */
[----:B------:R-:W-:-:S02]  /*c570*/  SEL R7, RZ, UR47, P0 ;  /* 0x0000002fff077c07 */ /* 0x000fc40008000000 */
[----:B------:R-:W-:Y:S01]  /*c580*/  LOP3.LUT R4, R4, 0x3, RZ, 0xc0, !PT ;  /* 0x0000000304047812 */ /* 0x000fe200078ec0ff */
[----:B------:R-:W-:Y:S01]  /*c590*/  VOTEU.ALL UP1, P1 ;  /* 0x00000000003f7886 */ /* 0x000fe20000820000 */
[----:B------:R-:W-:-:S04]  /*c5a0*/  R2UR UR39, R7 ;  /* 0x00000000072772ca */ /* 0x000fc800000e0000 */
[----:B------:R-:W-:-:S04]  /*c5b0*/  @!UP1 UIADD3 UR12, UP0, UR54, 0x270, URZ ;  /* 0x00000270360c9890 */ /* 0x000fc8000ff1e03f */
[----:B------:R-:W-:-:S05]  /*c5c0*/  @!UP1 UIADD3.X UR13, URZ, UR55, URZ, UP0, !UPT ;  /* 0x000000373f0d9290 */ /* 0x000fca00087fe43f */
[----:B------:R-:W-:Y:S01]  /*c5d0*/  UMOV UR7, UR39 ;  /* 0x0000002700077c82 */ /* 0x000fe20008000000 */
[----:B------:R-:W-:Y:S01]  /*c5e0*/  UMOV UR11, UR39 ;  /* 0x00000027000b7c82 */ /* 0x000fe20008000000 */
[----:B0-----:R-:W-:Y:S01]  /*c5f0*/  LOP3.LUT P0, RZ, R2, UR14, RZ, 0xfc, !PT ;  /* 0x0000000e02ff7c12 */ /* 0x001fe2000f80fcff */
[----:B------:R-:W-:-:S03]  /*c600*/  UMOV UR14, 0xffffffff ;  /* 0xffffffff000e7882 */ /* 0x000fc60000000000 */
[----:B------:R-:W-:Y:S01]  /*c610*/  LOP3.LUT P0, RZ, R3, UR15, RZ, 0xfc, P0 ;  /* 0x0000000f03ff7c12 */ /* 0x000fe2000800fcff */
[----:B--2---:R-:W-:-:S05]  /*c620*/  IMAD R6, R18, 0x80, R17 ;  /* 0x0000008012067824 */ /* 0x004fca00078e0211 */
[----:B------:R-:W-:-:S13]  /*c630*/  R2UR UR37, R6 ;  /* 0x00000000062572ca */ /* 0x000fda00000e0000 */
[----:B------:R-:W-:Y:S01]  /*c640*/  UMOV UR5, UR37 ;  /* 0x0000002500057c82 */ /* 0x000fe20008000000 */
[----:B------:R-:W-:Y:S01]  /*c650*/  UMOV UR9, UR37 ;  /* 0x0000002500097c82 */ /* 0x000fe20008000000 */
[----:B------:R0:W-:Y:S01]  /*c660*/  @!UP1 UTMAPF.L2.4D [UR36], [UR12] ;  /* 0x000000240c0095b8 */ /* 0x0001e20008018000 */
[----:B------:R0:W-:Y:S01]  /*c670*/  @!UP1 UTMAPF.L2.4D [UR4], [UR12] ;  /* 0x000000040c0095b8 */ /* 0x0001e20008018000 */
[----:B------:R0:W-:Y:S01]  /*c680*/  @!UP1 UTMAPF.L2.4D [UR8], [UR12] ;  /* 0x000000080c0095b8 */ /* 0x0001e20008018000 */
[----:B---3--:R-:W-:Y:S01]  /*c690*/  SHF.R.S32.HI R18, RZ, 0x1f, R10 ;  /* 0x0000001fff127819 */ /* 0x008fe2000001140a */
[----:B------:R0:W-:Y:S01]  /*c6a0*/  STL [R1+0x10], R10 ;  /* 0x0000100a01007387 */ /* 0x0001e20000100800 */
[----:B------:R-:W-:-:S03]  /*c6b0*/  SEL R0, R10, RZ, !P0 ;  /* 0x000000ff0a007207 */ /* 0x000fc60004000000 */
[----:B------:R0:W-:Y:S01]  /*c6c0*/  STL [R1+0x14], R18 ;  /* 0x0000141201007387 */ /* 0x0001e20000100800 */
[----:B------:R-:W-:Y:S05]  /*c6d0*/  BRA.DIV UR14, `(.L_x_309) ;  /* 0x000000320e687947 */ /* 0x000fea000b800000 */
[----:B------:R1:W2:Y:S02]  /*c6e0*/  SHFL.IDX PT, R14, R4, RZ, 0x1f ;  /* 0x00001fff040e7589 */ /* 0x0002a400000e0000 */
.L_x_379:
[----:B--2---:R-:W-:Y:S02]  /*c6f0*/  ISETP.NE.AND P0, PT, R14, RZ, PT ;  /* 0x000000ff0e00720c */ /* 0x004fe40003f05270 */
[----:B------:R-:W-:-:S11]  /*c700*/  PLOP3.LUT P6, PT, PT, PT, PT, 0x8, 0x0 ;  /* 0x000000000000781c */ /* 0x000fd60003fce170 */
[----:B------:R-:W-:Y:S05]  /*c710*/  @P0 BRA `(.L_x_310) ;  /* 0x0000000800040947 */ /* 0x000fea0003800000 */
[----:B0-----:R-:W-:-:S06]  /*c720*/  UIADD3 UR4, UR43, -0x1, URZ ;  /* 0xffffffff2b047890 */ /* 0x001fcc000fffe03f */
[----:B------:R-:W-:Y:S01]  /*c730*/  IMAD.U32 R8, RZ, RZ, UR4 ;  /* 0x00000004ff087e24 */ /* 0x000fe2000f8e00ff */
[----:B------:R-:W-:-:S03]  /*c740*/  UMOV UR4, 0xffffffff ;  /* 0xffffffff00047882 */ /* 0x000fc60000000000 */
[----:B------:R-:W-:Y:S05]  /*c750*/  BRA.DIV UR4, `(.L_x_311) ;  /* 0x0000003204687947 */ /* 0x000fea000b800000 */
[----:B------:R-:W-:-:S13]  /*c760*/  ELECT P6, URZ, PT ;  /* 0x00000000003f782f */ /* 0x000fda00038c0000 */
.L_x_382:
[----:B------:R-:W-:Y:S05]  /*c770*/  @!P6 BRA `(.L_x_312) ;  /* 0x000000040070e947 */ /* 0x000fea0003800000 */
[----:B------:R-:W-:-:S04]  /*c780*/  ISETP.NE.U32.AND P0, PT, R2, RZ, PT ;  /* 0x000000ff0200720c */ /* 0x000fc80003f05070 */
[----:B------:R-:W-:-:S13]  /*c790*/  ISETP.NE.AND.EX P0, PT, R3, RZ, PT, P0 ;  /* 0x000000ff0300720c */ /* 0x000fda0003f05300 */
[----:B------:R-:W-:Y:S05]  /*c7a0*/  @!P0 BRA `(.L_x_313) ;  /* 0x0000000000488947 */ /* 0x000fea0003800000 */
[----:B------:R-:W0:Y:S01]  /*c7b0*/  LDC R9, c[0x0][0x41c] ;  /* 0x00010700ff097b82 */ /* 0x000e220000000800 */
[----:B------:R-:W-:Y:S01]  /*c7c0*/  IMAD.MOV.U32 R0, RZ, RZ, R8 ;  /* 0x000000ffff007224 */ /* 0x000fe200078e0008 */
[----:B------:R-:W-:Y:S01]  /*c7d0*/  ULDC.64 UR4, c[0x0][0x408] ;  /* 0x0001020000047ab9 */ /* 0x000fe20000000a00 */
[----:B0-----:R-:W-:-:S13]  /*c7e0*/  ISETP.NE.AND P0, PT, R9, 0x1, PT ;  /* 0x000000010900780c */ /* 0x001fda0003f05270 */
[----:B-1----:R-:W0:Y:S02]  /*c7f0*/  @P0 LDC.64 R4, c[0x0][0x420] ;  /* 0x00010800ff040b82 */ /* 0x002e240000000a00 */
[----:B0-----:R-:W-:-:S05]  /*c800*/  @P0 IMAD.HI.U32 R4, R8, R4, RZ ;  /* 0x0000000408040227 */ /* 0x001fca00078e00ff */
[----:B------:R-:W-:-:S04]  /*c810*/  @P0 SHF.R.U32.HI R0, RZ, R5, R4 ;  /* 0x00000005ff000219 */ /* 0x000fc80000011604 */
[--C-:B------:R-:W-:Y:S01]  /*c820*/  SHF.R.S32.HI R5, RZ, 0x1f, R0.reuse ;  /* 0x0000001fff057819 */ /* 0x100fe20000011400 */
[----:B------:R-:W-:-:S04]  /*c830*/  IMAD.MOV R4, RZ, RZ, -R0 ;  /* 0x000000ffff047224 */ /* 0x000fc800078e0a00 */
[----:B------:R-:W-:Y:S02]  /*c840*/  IMAD R8, R9, R4, R8 ;  /* 0x0000000409087224 */ /* 0x000fe400078e0208 */
[----:B------:R-:W-:Y:S02]  /*c850*/  IMAD R9, R18, UR4, RZ ;  /* 0x0000000412097c24 */ /* 0x000fe4000f8e02ff */
[----:B------:R-:W-:Y:S02]  /*c860*/  IMAD.MOV.U32 R4, RZ, RZ, R0 ;  /* 0x000000ffff047224 */ /* 0x000fe400078e0000 */
[C---:B------:R-:W-:Y:S02]  /*c870*/  IMAD R0, R10.reuse, UR5, R9 ;  /* 0x000000050a007c24 */ /* 0x040fe4000f8e0209 */
[----:B------:R-:W-:-:S04]  /*c880*/  IMAD.WIDE.U32 R4, R10, UR4, R4 ;  /* 0x000000040a047c25 */ /* 0x000fc8000f8e0004 */
[----:B------:R-:W-:Y:S01]  /*c890*/  IMAD.IADD R0, R5, 0x1, R0 ;  /* 0x0000000105007824 */ /* 0x000fe200078e0200 */
[----:B------:R-:W-:-:S04]  /*c8a0*/  LEA R2, P0, R4, R2, 0x2 ;  /* 0x0000000204027211 */ /* 0x000fc800078010ff */
[----:B------:R-:W-:-:S05]  /*c8b0*/  LEA.HI.X R3, R4, R3, R0, 0x2, P0 ;  /* 0x0000000304037211 */ /* 0x000fca00000f1400 */
[----:B------:R0:W5:Y:S04]  /*c8c0*/  LDG.E R0, desc[UR48][R2.64] ;  /* 0x0000003002007981 */ /* 0x000168000c1e1900 */
.L_x_313:
[----:B0-----:R-:W2:Y:S04]  /*c8d0*/  LDL R2, [R1] ;  /* 0x0000000001027983 */ /* 0x001ea80000100800 */
[----:B------:R-:W3:Y:S01]  /*c8e0*/  LDL R3, [R1+0xc] ;  /* 0x00000c0001037983 */ /* 0x000ee20000100800 */
[----:B------:R-:W-:Y:S02]  /*c8f0*/  ISETP.NE.AND P0, PT, R16, RZ, PT ;  /* 0x000000ff1000720c */ /* 0x000fe40003f05270 */
[----:B--2---:R-:W-:Y:S02]  /*c900*/  LEA R2, R2, UR41, 0x3 ;  /* 0x0000002902027c11 */ /* 0x004fe4000f8e18ff */
[----:B---3--:R-:W-:-:S04]  /*c910*/  SHF.L.U32 R3, R3, 0x1f, RZ ;  /* 0x0000001f03037819 */ /* 0x008fc800000006ff */
[----:B------:R-:W0:Y:S02]  /*c920*/  SYNCS.PHASECHK.TRANS64.TRYWAIT P2, [R2+URZ+0x29880], R3 ;  /* 0x02988003020075a7 */ /* 0x000e24000804017f */
[----:B0-----:R-:W-:Y:S05]  /*c930*/  @!P2 BRA `(.L_x_314) ;  /* 0x000000300010a947 */ /* 0x001fea0003800000 */
.L_x_383:
[----:B------:R-:W-:Y:S05]  /*c940*/  @P0 BRA `(.L_x_315) ;  /* 0x00000000001c0947 */ /* 0x000fea0003800000 */
[----:B-1----:R-:W1:Y:S01]  /*c950*/  S2R R4, SR_TID.X ;  /* 0x0000000000047919 */ /* 0x002e620000002100 */
[----:B------:R-:W-:-:S04]  /*c960*/  IMAD.MOV.U32 R5, RZ, RZ, 0x5000 ;  /* 0x00005000ff057424 */ /* 0x000fc800078e00ff */
[----:B------:R2:W-:Y:S01]  /*c970*/  SYNCS.ARRIVE.TRANS64 RZ, [R2+URZ+0x29870], R5 ;  /* 0x0298700502ff79a7 */ /* 0x0005e2000800003f */
[----:B-1----:R-:W-:-:S04]  /*c980*/  LOP3.LUT R4, R4, 0x1f, RZ, 0xc0, !PT ;  /* 0x0000001f04047812 */ /* 0x002fc800078ec0ff */
[----:B------:R-:W-:-:S13]  /*c990*/  ISETP.NE.AND P2, PT, R4, RZ, PT ;  /* 0x000000ff0400720c */ /* 0x000fda0003f45270 */
[----:B--2---:R-:W-:Y:S05]  /*c9a0*/  @!P2 BRA `(.L_x_315) ;  /* 0x000000000004a947 */ /* 0x004fea0003800000 */
[----:B------:R-:W-:Y:S01]  /*c9b0*/  BPT.TRAP 0x1 ;  /* 0x000000040000795c */ /* 0x000fe20000300000 */
.L_x_315:
[----:B------:R-:W2:Y:S04]  /*c9c0*/  LDL R9, [R1] ;  /* 0x0000000001097983 */ /* 0x000ea80000100800 */
[----:B------:R-:W3:Y:S04]  /*c9d0*/  LDL R5, [R1+0x18] ;  /* 0x0000180001057983 */ /* 0x000ee80000100800 */
[----:B-1----:R-:W4:Y:S01]  /*c9e0*/  LDL R4, [R1+0x8] ;  /* 0x0000080001047983 */ /* 0x002f220000100800 */
[----:B------:R-:W-:Y:S01]  /*c9f0*/  R2UR UR9, R2 ;  /* 0x00000000020972ca */ /* 0x000fe200000e0000 */
[----:B------:R-:W-:Y:S01]  /*ca00*/  UIADD3 UR4, UP0, UR54, 0x470, URZ ;  /* 0x0000047036047890 */ /* 0x000fe2000ff1e03f */
[----:B-----5:R-:W-:Y:S01]  /*ca10*/  R2UR UR13, R0 ;  /* 0x00000000000d72ca */ /* 0x020fe200000e0000 */
[----:B------:R-:W-:Y:S01]  /*ca20*/  UMOV UR6, 0x0 ;  /* 0x0000000000067882 */ /* 0x000fe20000000000 */
[----:B------:R-:W-:Y:S01]  /*ca30*/  UMOV UR7, 0x14f00000 ;  /* 0x14f0000000077882 */ /* 0x000fe20000000000 */
[----:B------:R-:W-:Y:S01]  /*ca40*/  UIADD3.X UR5, URZ, UR55, URZ, UP0, !UPT ;  /* 0x000000373f057290 */ /* 0x000fe200087fe43f */
[----:B------:R-:W-:-:S07]  /*ca50*/  UMOV UR10, URZ ;  /* 0x0000003f000a7c82 */ /* 0x000fce0008000000 */
[----:B------:R-:W-:Y:S01]  /*ca60*/  UIADD3 UR9, UR9, 0x29870, URZ ;  /* 0x0002987009097890 */ /* 0x000fe2000fffe03f */
[----:B--2---:R-:W-:Y:S01]  /*ca70*/  R2UR UR8, R9 ;  /* 0x00000000090872ca */ /* 0x004fe200000e0000 */
[----:B---3--:R-:W-:Y:S01]  /*ca80*/  IMAD R8, R8, 0xa0, R5 ;  /* 0x000000a008087824 */ /* 0x008fe200078e0205 */
[----:B----4-:R-:W-:-:S04]  /*ca90*/  R2UR UR12, R4 ;  /* 0x00000000040c72ca */ /* 0x010fc800000e0000 */
[----:B------:R-:W-:-:S07]  /*caa0*/  R2UR UR11, R8 ;  /* 0x00000000080b72ca */ /* 0x000fce00000e0000 */
[----:B------:R-:W-:-:S04]  /*cab0*/  UIMAD UR8, UR8, 0x5000, UR41 ;  /* 0x00005000080878a4 */ /* 0x000fc8000f8e0229 */
[----:B------:R-:W-:-:S09]  /*cac0*/  UIADD3 UR8, UR8, 0xa400, URZ ;  /* 0x0000a40008087890 */ /* 0x000fd2000fffe03f */
[----:B------:R1:W-:Y:S01]  /*cad0*/  UTMALDG.4D [UR8], [UR4], desc[UR6] ;  /* 0x00000608040075b4 */ /* 0x0003e20008019000 */
[----:B------:R-:W2:Y:S02]  /*cae0*/  SYNCS.PHASECHK.TRANS64.TRYWAIT P2, [R2+URZ+0x29840], R3 ;  /* 0x02984003020075a7 */ /* 0x000ea4000804017f */
[----:B-12---:R-:W-:Y:S05]  /*caf0*/  @!P2 BRA `(.L_x_316) ;  /* 0x0000002c00b4a947 */ /* 0x006fea0003800000 */
.L_x_384:
[----:B------:R-:W-:Y:S05]  /*cb00*/  @P0 BRA `(.L_x_317) ;  /* 0x00000000001c0947 */ /* 0x000fea0003800000 */
[----:B------:R-:W2:Y:S01]  /*cb10*/  S2R R4, SR_TID.X ;  /* 0x0000000000047919 */ /* 0x000ea20000002100 */
[----:B01----:R-:W-:-:S04]  /*cb20*/  IMAD.MOV.U32 R3, RZ, RZ, 0x7800 ;  /* 0x00007800ff037424 */ /* 0x003fc800078e00ff */
[----:B------:R3:W-:Y:S01]  /*cb30*/  SYNCS.ARRIVE.TRANS64 RZ, [R2+URZ+0x29830], R3 ;  /* 0x0298300302ff79a7 */ /* 0x0007e2000800003f */
[----:B--2---:R-:W-:-:S04]  /*cb40*/  LOP3.LUT R4, R4, 0x1f, RZ, 0xc0, !PT ;  /* 0x0000001f04047812 */ /* 0x004fc800078ec0ff */
[----:B------:R-:W-:-:S13]  /*cb50*/  ISETP.NE.AND P0, PT, R4, RZ, PT ;  /* 0x000000ff0400720c */ /* 0x000fda0003f05270 */
[----:B---3--:R-:W-:Y:S05]  /*cb60*/  @!P0 BRA `(.L_x_317) ;  /* 0x0000000000048947 */ /* 0x008fea0003800000 */
[----:B------:R-:W-:Y:S01]  /*cb70*/  BPT.TRAP 0x1 ;  /* 0x000000040000795c */ /* 0x000fe20000300000 */
.L_x_317:
[----:B------:R-:W2:Y:S04]  /*cb80*/  LDL R4, [R1] ;  /* 0x0000000001047983 */ /* 0x000ea80000100800 */
[----:B01----:R-:W3:Y:S01]  /*cb90*/  LDL R3, [R1+0x8] ;  /* 0x0000080001037983 */ /* 0x003ee20000100800 */
        /* <DEDUP_REMOVED lines=10> */
[----:B--2---:R-:W-:Y:S02]  /*cc40*/  R2UR UR8, R4 ;  /* 0x00000000040872ca */ /* 0x004fe400000e0000 */
[----:B---3--:R-:W-:-:S11]  /*cc50*/  R2UR UR12, R3 ;  /* 0x00000000030c72ca */ /* 0x008fd600000e0000 */
[----:B------:R-:W-:-:S04]  /*cc60*/  UIMAD UR8, UR8, 0x7800, UR41 ;  /* 0x00007800080878a4 */ /* 0x000fc8000f8e0229 */
[----:B------:R-:W-:Y:S02]  /*cc70*/  UIADD3 UR14, UR8, 0x1a400, URZ ;  /* 0x0001a400080e7890 */ /* 0x000fe4000fffe03f */
[----:B------:R-:W-:Y:S02]  /*cc80*/  UIADD3 UR15, UR8, 0x1cc00, URZ ;  /* 0x0001cc00080f7890 */ /* 0x000fe4000fffe03f */
[----:B------:R-:W-:-:S03]  /*cc90*/  UIADD3 UR17, UR8, 0x1f400, URZ ;  /* 0x0001f40008117890 */ /* 0x000fc6000fffe03f */
[----:B------:R-:W-:Y:S01]  /*cca0*/  UMOV UR8, UR14 ;  /* 0x0000000e00087c82 */ /* 0x000fe20008000000 */
[----:B------:R-:W-:Y:S01]  /*ccb0*/  UMOV UR14, 0x80 ;  /* 0x00000080000e7882 */ /* 0x000fe20000000000 */
[----:B------:R0:W-:Y:S02]  /*ccc0*/  UTMALDG.4D [UR8], [UR4], desc[UR6] ;  /* 0x00000608040075b4 */ /* 0x0001e40008019000 */
[----:B0-----:R-:W-:Y:S01]  /*ccd0*/  UMOV UR8, UR15 ;  /* 0x0000000f00087c82 */ /* 0x001fe20008000000 */
[----:B------:R-:W-:Y:S02]  /*cce0*/  UMOV UR10, UR16 ;  /* 0x00000010000a7c82 */ /* 0x000fe40008000000 */
[----:B------:R0:W-:Y:S02]  /*ccf0*/  UTMALDG.4D [UR8], [UR4], desc[UR6] ;  /* 0x00000608040075b4 */ /* 0x0001e40008019000 */
[----:B0-----:R-:W-:Y:S01]  /*cd00*/  UMOV UR8, UR17 ;  /* 0x0000001100087c82 */ /* 0x001fe20008000000 */
[----:B------:R-:W-:-:S02]  /*cd10*/  UMOV UR10, UR14 ;  /* 0x0000000e000a7c82 */ /* 0x000fc40008000000 */
[----:B------:R0:W-:Y:S02]  /*cd20*/  UTMALDG.4D [UR8], [UR4], desc[UR6] ;  /* 0x00000608040075b4 */ /* 0x0001e40008019000 */
[----:B0-----:R-:W-:Y:S01]  /*cd30*/  NOP ;  /* 0x0000000000007918 */ /* 0x001fe20000000000 */
.L_x_312:
        /* <DEDUP_REMOVED lines=13> */
[C---:B------:R-:W-:Y:S01]  /*ce10*/  @P0 R2UR UR27, R6.reuse ;  /* 0x00000000061b02ca */ /* 0x040fe200000e0000 */
[----:B------:R-:W-:Y:S01]  /*ce20*/  UMOV UR7, 0x12f00000 ;  /* 0x12f0000000077882 */ /* 0x000fe20000000000 */
[C---:B------:R-:W-:Y:S01]  /*ce30*/  @P0 R2UR UR29, R7.reuse ;  /* 0x00000000071d02ca */ /* 0x040fe200000e0000 */
[----:B------:R-:W-:Y:S01]  /*ce40*/  UMOV UR10, URZ ;  /* 0x0000003f000a7c82 */ /* 0x000fe20008000000 */
[----:B------:R-:W-:Y:S01]  /*ce50*/  @P0 R2UR UR19, R6 ;  /* 0x00000000061302ca */ /* 0x000fe200000e0000 */
[----:B------:R-:W-:Y:S01]  /*ce60*/  UMOV UR12, UR38 ;  /* 0x00000026000c7c82 */ /* 0x000fe20008000000 */
[----:B------:R-:W-:Y:S01]  /*ce70*/  @P0 R2UR UR21, R7 ;  /* 0x00000000071502ca */ /* 0x000fe200000e0000 */
[----:B------:R-:W-:Y:S01]  /*ce80*/  UMOV UR26, 0x40 ;  /* 0x00000040001a7882 */ /* 0x000fe20000000000 */
[----:B------:R2:W-:Y:S01]  /*ce90*/  @P0 SYNCS.ARRIVE.TRANS64 RZ, [UR41+0x29800], R2 ;  /* 0x02980002ffff09a7 */ /* 0x0005e20008000029 */
[----:B------:R-:W-:Y:S01]  /*cea0*/  UMOV UR28, UR38 ;  /* 0x00000026001c7c82 */ /* 0x000fe20008000000 */
[----:B------:R-:W-:Y:S01]  /*ceb0*/  UMOV UR25, UR9 ;  /* 0x0000000900197c82 */ /* 0x000fe20008000000 */
[----:B------:R-:W-:Y:S01]  /*cec0*/  UMOV UR18, 0x80 ;  /* 0x0000008000127882 */ /* 0x000fe20000000000 */
[----:B------:R-:W-:Y:S01]  /*ced0*/  UMOV UR20, UR38 ;  /* 0x0000002600147c82 */ /* 0x000fe20008000000 */
[----:B------:R2:W-:Y:S01]  /*cee0*/  UTMALDG.4D [UR8], [UR4], desc[UR6] ;  /* 0x00000608040075b4 */ /* 0x0005e20008019000 */
[----:B------:R-:W-:Y:S01]  /*cef0*/  UMOV UR17, UR9 ;  /* 0x0000000900117c82 */ /* 0x000fe20008000000 */
[----:B------:R2:W-:Y:S04]  /*cf00*/  UTMALDG.4D [UR24], [UR4], desc[UR6] ;  /* 0x00000618040075b4 */ /* 0x0005e80008019000 */
[----:B------:R2:W-:Y:S02]  /*cf10*/  UTMALDG.4D [UR16], [UR4], desc[UR6] ;  /* 0x00000610040075b4 */ /* 0x0005e40008019000 */
[----:B--2---:R-:W-:Y:S01]  /*cf20*/  NOP ;  /* 0x0000000000007918 */ /* 0x004fe20000000000 */
.L_x_310:
[----:B------:R-:W2:Y:S01]  /*cf30*/  LDL.LU R3, [R1+0x34] ;  /* 0x0000340001037983 */ /* 0x000ea20000300800 */
[----:B------:R-:W-:Y:S01]  /*cf40*/  BSSY B0, `(.L_x_318) ;  /* 0x0000009000007945 */ /* 0x000fe20003800000 */
[----:B--2---:R-:W-:-:S05]  /*cf50*/  VIADD R3, R3, 0x1 ;  /* 0x0000000103037836 */ /* 0x004fca0000000000 */
[----:B------:R-:W-:Y:S01]  /*cf60*/  LEA.HI R2, R3, R3, RZ, 0x1 ;  /* 0x0000000303027211 */ /* 0x000fe200078f08ff */
[----:B------:R2:W-:Y:S03]  /*cf70*/  STL [R1+0x34], R3 ;  /* 0x0000340301007387 */ /* 0x0005e60000100800 */
[----:B------:R-:W-:-:S05]  /*cf80*/  LOP3.LUT R2, R2, 0xfffffffe, RZ, 0xc0, !PT ;  /* 0xfffffffe02027812 */ /* 0x000fca00078ec0ff */
[----:B------:R-:W-:-:S05]  /*cf90*/  IMAD.IADD R2, R3, 0x1, -R2 ;  /* 0x0000000103027824 */ /* 0x000fca00078e0a02 */
[----:B------:R-:W-:-:S04]  /*cfa0*/  SHF.L.U32 R2, R2, 0x1f, RZ ;  /* 0x0000001f02027819 */ /* 0x000fc800000006ff */
[----:B------:R-:W3:Y:S02]  /*cfb0*/  SYNCS.PHASECHK.TRANS64.TRYWAIT P0, [UR41+0x29820], R2 ;  /* 0x02982002ff0075a7 */ /* 0x000ee40008000169 */
[----:B--23--:R-:W-:Y:S05]  /*cfc0*/  @!P0 BRA `(.L_x_319) ;  /* 0x0000002800948947 */ /* 0x00cfea0003800000 */
.L_x_385:
[----:B0-----:R-:W-:Y:S05]  /*cfd0*/  BSYNC B0 ;  /* 0x0000000000007941 */ /* 0x001fea0003800000 */
.L_x_318:
[----:B------:R-:W-:-:S06]  /*cfe0*/  UISETP.GE.AND UP0, UPT, UR44, 0xa1, UPT ;  /* 0x000000a12c00788c */ /* 0x000fcc000bf06270 */
[----:B------:R-:W-:-:S13]  /*cff0*/  PLOP3.LUT P0, PT, PT, PT, UP0, 0x80, 0x0 ;  /* 0x000000000000781c */ /* 0x000fda0003f0f008 */
[----:B------:R-:W-:Y:S05]  /*d000*/  @!P0 BRA `(.L_x_320) ;  /* 0x0000001000108947 */ /* 0x000fea0003800000 */
[----:B------:R0:W5:Y:S01]  /*d010*/  LDL.LU R6, [R1+0xc] ;  /* 0x00000c0001067983 */ /* 0x0001620000300800 */
[----:B------:R-:W-:-:S03]  /*d020*/  UIADD3 UR4, UR43, -0x2, URZ ;  /* 0xfffffffe2b047890 */ /* 0x000fc6000fffe03f */
[----:B------:R0:W5:Y:S03]  /*d030*/  LDL.LU R7, [R1] ;  /* 0x0000000001077983 */ /* 0x0001660000300800 */
[----:B------:R-:W-:-:S07]  /*d040*/  IMAD.U32 R20, RZ, RZ, UR4 ;  /* 0x00000004ff147e24 */ /* 0x000fce000f8e00ff */
.L_x_342:
[----:B--23-5:R-:W-:Y:S01]  /*d050*/  VIADD R2, R7, 0x1 ;  /* 0x0000000107027836 */ /* 0x02cfe20000000000 */
[----:B------:R-:W-:Y:S05]  /*d060*/  YIELD ;  /* 0x0000000000007946 */ /* 0x000fea0003800000 */
[----:B------:R-:W-:Y:S01]  /*d070*/  ISETP.NE.AND P0, PT, R2, 0x2, PT ;  /* 0x000000020200780c */ /* 0x000fe20003f05270 */
[----:B------:R-:W-:Y:S03]  /*d080*/  BSSY B0, `(.L_x_321) ;  /* 0x0000090000007945 */ /* 0x000fe60003800000 */
[----:B------:R-:W-:-:S02]  /*d090*/  SEL R3, RZ, 0x1, P0 ;  /* 0x00000001ff037807 */ /* 0x000fc40000000000 */
[----:B------:R-:W-:Y:S02]  /*d0a0*/  SEL R10, R2, RZ, P0 ;  /* 0x000000ff020a7207 */ /* 0x000fe40000000000 */
[----:B------:R-:W-:-:S05]  /*d0b0*/  LOP3.LUT R9, R6, R3, RZ, 0x3c, !PT ;  /* 0x0000000306097212 */ /* 0x000fca00078e3cff */
[----:B------:R2:W-:Y:S04]  /*d0c0*/  STL [R1+0xc], R9 ;  /* 0x00000c0901007387 */ /* 0x0005e80000100800 */
[----:B------:R2:W-:Y:S01]  /*d0d0*/  STL [R1], R10 ;  /* 0x0000000a01007387 */ /* 0x0005e20000100800 */
[----:B------:R-:W-:Y:S05]  /*d0e0*/  @!P6 BRA `(.L_x_322) ;  /* 0x000000080024e947 */ /* 0x000fea0003800000 */
[----:B------:R-:W-:Y:S01]  /*d0f0*/  ULDC.64 UR4, c[0x0][0x3f8] ;  /* 0x0000fe0000047ab9 */ /* 0x000fe20000000a00 */
[----:B------:R-:W-:Y:S01]  /*d100*/  IMAD.MOV.U32 R8, RZ, RZ, R20 ;  /* 0x000000ffff087224 */ /* 0x000fe200078e0014 */
[----:B------:R-:W-:-:S04]  /*d110*/  ISETP.NE.U32.AND P0, PT, RZ, UR4, PT ;  /* 0x00000004ff007c0c */ /* 0x000fc8000bf05070 */
[----:B------:R-:W-:-:S13]  /*d120*/  ISETP.NE.AND.EX P0, PT, RZ, UR5, PT, P0 ;  /* 0x00000005ff007c0c */ /* 0x000fda000bf05300 */
[----:B------:R-:W-:Y:S05]  /*d130*/  @!P0 BRA `(.L_x_323) ;  /* 0x00000000004c8947 */ /* 0x000fea0003800000 */
[----:B------:R-:W3:Y:S01]  /*d140*/  LDL R5, [R1+0x14] ;  /* 0x0000140001057983 */ /* 0x000ee20000100800 */
[----:B------:R-:W4:Y:S01]  /*d150*/  LDC R8, c[0x0][0x41c] ;  /* 0x00010700ff087b82 */ /* 0x000f220000000800 */
[----:B------:R-:W-:Y:S02]  /*d160*/  ULDC.64 UR6, c[0x0][0x408] ;  /* 0x0001020000067ab9 */ /* 0x000fe40000000a00 */
[----:B-1----:R-:W2:Y:S01]  /*d170*/  LDL R4, [R1+0x10] ;  /* 0x0000100001047983 */ /* 0x002ea20000100800 */
[----:B----4-:R-:W-:-:S13]  /*d180*/  ISETP.NE.AND P0, PT, R8, 0x1, PT ;  /* 0x000000010800780c */ /* 0x010fda0003f05270 */
[----:B------:R-:W1:Y:S02]  /*d190*/  @P0 LDC.64 R2, c[0x0][0x420] ;  /* 0x00010800ff020b82 */ /* 0x000e640000000a00 */
[----:B-1----:R-:W-:-:S04]  /*d1a0*/  @P0 IMAD.HI.U32 R0, R20, R2, RZ ;  /* 0x0000000214000227 */ /* 0x002fc800078e00ff */
[----:B------:R-:W-:Y:S01]  /*d1b0*/  IMAD.MOV.U32 R2, RZ, RZ, R20 ;  /* 0x000000ffff027224 */ /* 0x000fe200078e0014 */
[----:B------:R-:W-:-:S05]  /*d1c0*/  @P0 SHF.R.U32.HI R2, RZ, R3, R0 ;  /* 0x00000003ff020219 */ /* 0x000fca0000011600 */
[----:B------:R-:W-:-:S04]  /*d1d0*/  IMAD.MOV R3, RZ, RZ, -R2 ;  /* 0x000000ffff037224 */ /* 0x000fc800078e0a02 */
[----:B------:R-:W-:Y:S01]  /*d1e0*/  IMAD R8, R8, R3, R20 ;  /* 0x0000000308087224 */ /* 0x000fe200078e0214 */
[----:B------:R-:W-:Y:S01]  /*d1f0*/  SHF.R.S32.HI R3, RZ, 0x1f, R2 ;  /* 0x0000001fff037819 */ /* 0x000fe20000011402 */
[----:B---3--:R-:W-:-:S04]  /*d200*/  IMAD R0, R5, UR6, RZ ;  /* 0x0000000605007c24 */ /* 0x008fc8000f8e02ff */
[C---:B--2---:R-:W-:Y:S02]  /*d210*/  IMAD R0, R4.reuse, UR7, R0 ;  /* 0x0000000704007c24 */ /* 0x044fe4000f8e0200 */
[----:B------:R-:W-:-:S04]  /*d220*/  IMAD.WIDE.U32 R2, R4, UR6, R2 ;  /* 0x0000000604027c25 */ /* 0x000fc8000f8e0002 */
[----:B------:R-:W-:Y:S01]  /*d230*/  IMAD.IADD R0, R0, 0x1, R3 ;  /* 0x0000000100007824 */ /* 0x000fe200078e0203 */
[----:B------:R-:W-:-:S04]  /*d240*/  LEA R4, P0, R2, UR4, 0x2 ;  /* 0x0000000402047c11 */ /* 0x000fc8000f8010ff */
[----:B------:R-:W-:-:S05]  /*d250*/  LEA.HI.X R5, R2, UR5, R0, 0x2, P0 ;  /* 0x0000000502057c11 */ /* 0x000fca00080f1400 */
[----:B------:R3:W5:Y:S04]  /*d260*/  LDG.E R0, desc[UR48][R4.64] ;  /* 0x0000003004007981 */ /* 0x000768000c1e1900 */
.L_x_323:
[----:B-1-3--:R-:W-:Y:S01]  /*d270*/  LEA R4, R10, UR41, 0x3 ;  /* 0x000000290a047c11 */ /* 0x00afe2000f8e18ff */
[----:B------:R-:W1:Y:S01]  /*d280*/  S2R R2, SR_TID.X ;  /* 0x0000000000027919 */ /* 0x000e620000002100 */
[----:B------:R-:W-:Y:S01]  /*d290*/  SHF.L.U32 R3, R9, 0x1f, RZ ;  /* 0x0000001f09037819 */ /* 0x000fe200000006ff */
[----:B------:R-:W-:Y:S03]  /*d2a0*/  BSSY B1, `(.L_x_324) ;  /* 0x0000005000017945 */ /* 0x000fe60003800000 */
[----:B------:R-:W3:Y:S01]  /*d2b0*/  SYNCS.PHASECHK.TRANS64.TRYWAIT P0, [R4+URZ+0x29880], R3 ;  /* 0x02988003040075a7 */ /* 0x000ee2000800017f */
[----:B-1----:R-:W-:-:S04]  /*d2c0*/  LOP3.LUT R2, R2, 0x7f, RZ, 0xc0, !PT ;  /* 0x0000007f02027812 */ /* 0x002fc800078ec0ff */
[----:B------:R-:W-:Y:S01]  /*d2d0*/  ISETP.NE.AND P2, PT, R2, RZ, PT ;  /* 0x000000ff0200720c */ /* 0x000fe20003f45270 */
[----:B---3--:R-:W-:-:S12]  /*d2e0*/  @!P0 BRA `(.L_x_325) ;  /* 0x0000002400e48947 */ /* 0x008fd80003800000 */
.L_x_386:
[----:B------:R-:W-:Y:S05]  /*d2f0*/  BSYNC B1 ;  /* 0x0000000000017941 */ /* 0x000fea0003800000 */
.L_x_324:
[----:B------:R-:W-:Y:S04]  /*d300*/  BSSY B1, `(.L_x_326) ;  /* 0x0000009000017945 */ /* 0x000fe80003800000 */
[----:B------:R-:W-:Y:S05]  /*d310*/  @P2 BRA `(.L_x_327) ;  /* 0x00000000001c2947 */ /* 0x000fea0003800000 */
[----:B------:R-:W3:Y:S02]  /*d320*/  S2R R2, SR_TID.X ;  /* 0x0000000000027919 */ /* 0x000ee40000002100 */
[----:B---3--:R-:W-:Y:S01]  /*d330*/  LOP3.LUT R5, R2, 0x1f, RZ, 0xc0, !PT ;  /* 0x0000001f02057812 */ /* 0x008fe200078ec0ff */
[----:B------:R-:W-:-:S03]  /*d340*/  IMAD.MOV.U32 R2, RZ, RZ, 0x5000 ;  /* 0x00005000ff027424 */ /* 0x000fc600078e00ff */
[----:B------:R-:W-:Y:S01]  /*d350*/  ISETP.NE.AND P0, PT, R5, RZ, PT ;  /* 0x000000ff0500720c */ /* 0x000fe20003f05270 */
[----:B------:R3:W-:-:S12]  /*d360*/  SYNCS.ARRIVE.TRANS64 RZ, [R4+URZ+0x29870], R2 ;  /* 0x0298700204ff79a7 */ /* 0x0007d8000800003f */
[----:B---3--:R-:W-:Y:S05]  /*d370*/  @!P0 BRA `(.L_x_327) ;  /* 0x0000000000048947 */ /* 0x008fea0003800000 */
[----:B------:R-:W-:Y:S01]  /*d380*/  BPT.TRAP 0x1 ;  /* 0x000000040000795c */ /* 0x000fe20000300000 */
.L_x_327:
[----:B------:R-:W-:Y:S05]  /*d390*/  BSYNC B1 ;  /* 0x0000000000017941 */ /* 0x000fea0003800000 */
.L_x_326:
[----:B------:R-:W3:Y:S04]  /*d3a0*/  LDL R11, [R1+0x8] ;  /* 0x00000800010b7983 */ /* 0x000ee80000100800 */
[----:B--2---:R-:W2:Y:S04]  /*d3b0*/  LDL R9, [R1] ;  /* 0x0000000001097983 */ /* 0x004ea80000100800 */
[----:B------:R-:W4:Y:S01]  /*d3c0*/  LDL R5, [R1+0x18] ;  /* 0x0000180001057983 */ /* 0x000f220000100800 */
[----:B------:R-:W-:Y:S01]  /*d3d0*/  IMAD.MOV.U32 R10, RZ, RZ, RZ ;  /* 0x000000ffff0a7224 */ /* 0x000fe200078e00ff */
[----:B------:R-:W-:Y:S01]  /*d3e0*/  UIADD3 UR4, UP0, UR54, 0x470, URZ ;  /* 0x0000047036047890 */ /* 0x000fe2000ff1e03f */
[----:B------:R-:W-:Y:S01]  /*d3f0*/  IMAD.U32 R2, RZ, RZ, UR41 ;  /* 0x00000029ff027e24 */ /* 0x000fe2000f8e00ff */
[----:B------:R-:W-:Y:S01]  /*d400*/  PLOP3.LUT P0, PT, PT, PT, PT, 0x80, 0x0 ;  /* 0x000000000000781c */ /* 0x000fe20003f0f070 */
[----:B------:R-:W-:Y:S01]  /*d410*/  UMOV UR6, 0x0 ;  /* 0x0000000000067882 */ /* 0x000fe20000000000 */
[----:B------:R-:W-:Y:S01]  /*d420*/  R2UR UR10, R10 ;  /* 0x000000000a0a72ca */ /* 0x000fe200000e0000 */
[----:B------:R-:W-:Y:S01]  /*d430*/  UIADD3.X UR5, URZ, UR55, URZ, UP0, !UPT ;  /* 0x000000373f057290 */ /* 0x000fe200087fe43f */
[----:B------:R-:W-:Y:S01]  /*d440*/  UMOV UR7, 0x14f00000 ;  /* 0x14f0000000077882 */ /* 0x000fe20000000000 */
[----:B---3--:R-:W-:Y:S01]  /*d450*/  R2UR UR12, R11 ;  /* 0x000000000b0c72ca */ /* 0x008fe200000e0000 */
[----:B--2---:R-:W-:-:S02]  /*d460*/  IMAD R9, R9, 0x5000, R2 ;  /* 0x0000500009097824 */ /* 0x004fc400078e0202 */
[----:B----4-:R-:W-:Y:S02]  /*d470*/  IMAD R5, R8, 0xa0, R5 ;  /* 0x000000a008057824 */ /* 0x010fe400078e0205 */
[----:B------:R-:W-:Y:S02]  /*d480*/  VIADD R8, R9, 0xa400 ;  /* 0x0000a40009087836 */ /* 0x000fe40000000000 */
[----:B------:R-:W-:-:S08]  /*d490*/  VIADD R9, R4, 0x29870 ;  /* 0x0002987004097836 */ /* 0x000fd00000000000 */
.L_x_328:
        /* <DEDUP_REMOVED lines=12> */
.L_x_387:
[----:B------:R-:W-:Y:S05]  /*d560*/  BSYNC B1 ;  /* 0x0000000000017941 */ /* 0x000fea0003800000 */
.L_x_329:
[----:B------:R-:W-:Y:S01]  /*d570*/  BSSY B1, `(.L_x_331) ;  /* 0x000000b000017945 */ /* 0x000fe20003800000 */
[----:B------:R-:W-:Y:S02]  /*d580*/  IMAD.MOV.U32 R8, RZ, RZ, 0x0 ;  /* 0x00000000ff087424 */ /* 0x000fe400078e00ff */
[----:B------:R-:W-:Y:S01]  /*d590*/  IMAD.MOV.U32 R9, RZ, RZ, 0x14f00000 ;  /* 0x14f00000ff097424 */ /* 0x000fe200078e00ff */
[----:B------:R-:W-:Y:S06]  /*d5a0*/  @P2 BRA `(.L_x_332) ;  /* 0x00000000001c2947 */ /* 0x000fec0003800000 */
[----:B------:R-:W3:Y:S01]  /*d5b0*/  S2R R11, SR_TID.X ;  /* 0x00000000000b7919 */ /* 0x000ee20000002100 */
[----:B-12---:R-:W-:-:S04]  /*d5c0*/  IMAD.MOV.U32 R3, RZ, RZ, 0x7800 ;  /* 0x00007800ff037424 */ /* 0x006fc800078e00ff */
[----:B------:R4:W-:Y:S01]  /*d5d0*/  SYNCS.ARRIVE.TRANS64 RZ, [R4+URZ+0x29830], R3 ;  /* 0x0298300304ff79a7 */ /* 0x0009e2000800003f */
[----:B---3--:R-:W-:-:S04]  /*d5e0*/  LOP3.LUT R11, R11, 0x1f, RZ, 0xc0, !PT ;  /* 0x0000001f0b0b7812 */ /* 0x008fc800078ec0ff */
[----:B------:R-:W-:-:S13]  /*d5f0*/  ISETP.NE.AND P0, PT, R11, RZ, PT ;  /* 0x000000ff0b00720c */ /* 0x000fda0003f05270 */
[----:B----4-:R-:W-:Y:S05]  /*d600*/  @!P0 BRA `(.L_x_332) ;  /* 0x0000000000048947 */ /* 0x010fea0003800000 */
[----:B------:R-:W-:Y:S01]  /*d610*/  BPT.TRAP 0x1 ;  /* 0x000000040000795c */ /* 0x000fe20000300000 */
.L_x_332:
[----:B------:R-:W-:Y:S05]  /*d620*/  BSYNC B1 ;  /* 0x0000000000017941 */ /* 0x000fea0003800000 */
.L_x_331:
[----:B------:R-:W3:Y:S04]  /*d630*/  LDL R11, [R1+0x8] ;  /* 0x00000800010b7983 */ /* 0x000ee80000100800 */
[----:B-12---:R-:W2:Y:S01]  /*d640*/  LDL R3, [R1] ;  /* 0x0000000001037983 */ /* 0x006ea20000100800 */
[----:B------:R-:W-:Y:S01]  /*d650*/  R2UR UR10, R10 ;  /* 0x000000000a0a72ca */ /* 0x000fe200000e0000 */
[----:B------:R-:W-:Y:S01]  /*d660*/  UIADD3 UR4, UP0, UR54, 0x370, URZ ;  /* 0x0000037036047890 */ /* 0x000fe2000ff1e03f */
[----:B------:R-:W-:Y:S01]  /*d670*/  R2UR UR6, R8 ;  /* 0x00000000080672ca */ /* 0x000fe200000e0000 */
[----:B------:R-:W-:Y:S01]  /*d680*/  VIADD R4, R4, 0x29830 ;  /* 0x0002983004047836 */ /* 0x000fe20000000000 */
[----:B------:R-:W-:Y:S01]  /*d690*/  R2UR UR7, R9 ;  /* 0x00000000090772ca */ /* 0x000fe200000e0000 */
[----:B------:R-:W-:Y:S01]  /*d6a0*/  UIADD3.X UR5, URZ, UR55, URZ, UP0, !UPT ;  /* 0x000000373f057290 */ /* 0x000fe200087fe43f */
[----:B------:R-:W-:-:S02]  /*d6b0*/  PLOP3.LUT P0, PT, PT, PT, PT, 0x80, 0x0 ;  /* 0x000000000000781c */ /* 0x000fc40003f0f070 */
[----:B---3--:R-:W-:Y:S01]  /*d6c0*/  R2UR UR12, R11 ;  /* 0x000000000b0c72ca */ /* 0x008fe200000e0000 */
[----:B--2---:R-:W-:-:S04]  /*d6d0*/  IMAD R2, R3, 0x7800, R2 ;  /* 0x0000780003027824 */ /* 0x004fc800078e0202 */
[----:B------:R-:W-:-:S10]  /*d6e0*/  VIADD R3, R2, 0x1a400 ;  /* 0x0001a40002037836 */ /* 0x000fd40000000000 */
.L_x_333:
        /* <DEDUP_REMOVED lines=16> */
.L_x_334:
        /* <DEDUP_REMOVED lines=16> */
.L_x_335:
        /* <DEDUP_REMOVED lines=8> */
[----:B---3--:R-:W-:Y:S05]  /*d970*/  @P0 BRA.U.ANY `(.L_x_335) ;  /* 0xfffffffd00dc0947 */ /* 0x008fea000393ffff */
.L_x_322:
[----:B------:R-:W-:Y:S05]  /*d980*/  BSYNC B0 ;  /* 0x0000000000007941 */ /* 0x000fea0003800000 */
.L_x_321:
[----:B------:R-:W-:-:S06]  /*d990*/  UISETP.NE.AND UP0, UPT, UR42, 0x3, UPT ;  /* 0x000000032a00788c */ /* 0x000fcc000bf05270 */
[----:B------:R-:W-:-:S13]  /*d9a0*/  PLOP3.LUT P0, PT, PT, PT, UP0, 0x80, 0x0 ;  /* 0x000000000000781c */ /* 0x000fda0003f0f008 */
[----:B------:R-:W-:Y:S05]  /*d9b0*/  @!P0 BRA `(.L_x_336) ;  /* 0x0000000000048947 */ /* 0x000fea0003800000 */
[----:B------:R-:W-:Y:S01]  /*d9c0*/  BPT.TRAP 0x1 ;  /* 0x000000040000795c */ /* 0x000fe20000300000 */
.L_x_336:
[----:B------:R-:W-:Y:S01]  /*d9d0*/  IMAD.U32 R2, RZ, RZ, UR51 ;  /* 0x00000033ff027e24 */ /* 0x000fe2000f8e00ff */
[----:B------:R-:W-:Y:S01]  /*d9e0*/  LEA R3, R7, UR41, 0x3 ;  /* 0x0000002907037c11 */ /* 0x000fe2000f8e18ff */
[----:B------:R-:W-:Y:S03]  /*d9f0*/  BSSY B0, `(.L_x_337) ;  /* 0x0000007000007945 */ /* 0x000fe60003800000 */
[----:B------:R-:W-:Y:S01]  /*da00*/  ISETP.NE.AND P0, PT, R2, 0x3, PT ;  /* 0x000000030200780c */ /* 0x000fe20003f05270 */
[----:B------:R3:W-:Y:S01]  /*da10*/  STL [R1+0x4], R3 ;  /* 0x0000040301007387 */ /* 0x0007e20000100800 */
[----:B------:R-:W-:-:S04]  /*da20*/  LOP3.LUT R2, R6, 0x1, RZ, 0x3c, !PT ;  /* 0x0000000106027812 */ /* 0x000fc800078e3cff */
[----:B------:R-:W-:-:S04]  /*da30*/  SHF.L.U32 R2, R2, 0x1f, RZ ;  /* 0x0000001f02027819 */ /* 0x000fc800000006ff */
[----:B------:R-:W4:Y:S02]  /*da40*/  SYNCS.PHASECHK.TRANS64.TRYWAIT P2, [R3+URZ+0x29870], R2 ;  /* 0x02987002030075a7 */ /* 0x000f24000804017f */
[----:B---34-:R-:W-:Y:S05]  /*da50*/  @!P2 BRA `(.L_x_338) ;  /* 0x000000200030a947 */ /* 0x018fea0003800000 */
.L_x_388:
[----:B------:R-:W-:Y:S05]  /*da60*/  BSYNC B0 ;  /* 0x0000000000007941 */ /* 0x000fea0003800000 */
.L_x_337:
[----:B------:R-:W-:Y:S05]  /*da70*/  @!P0 BRA `(.L_x_339) ;  /* 0x0000000000048947 */ /* 0x000fea0003800000 */
[----:B------:R-:W-:Y:S01]  /*da80*/  BPT.TRAP 0x1 ;  /* 0x000000040000795c */ /* 0x000fe20000300000 */
.L_x_339:
[----:B---3--:R-:W3:Y:S01]  /*da90*/  LDL R2, [R1+0x4] ;  /* 0x0000040001027983 */ /* 0x008ee20000100800 */
[----:B------:R-:W-:-:S04]  /*daa0*/  SHF.L.U32 R3, R6, 0x1f, RZ ;  /* 0x0000001f06037819 */ /* 0x000fc800000006ff */
[----:B---3--:R3:W4:Y:S02]  /*dab0*/  SYNCS.PHASECHK.TRANS64.TRYWAIT P2, [R2+URZ+0x29860], R3 ;  /* 0x02986003020075a7 */ /* 0x008724000804017f */
[----:B---3--:R-:W-:Y:S01]  /*dac0*/  IMAD R2, R7, 0x5000, RZ ;  /* 0x0000500007027824 */ /* 0x008fe200078e02ff */
[----:B----4-:R-:W-:Y:S06]  /*dad0*/  @!P2 BRA `(.L_x_340) ;  /* 0x000000200028a947 */ /* 0x010fec0003800000 */
.L_x_389:
[----:B-1----:R-:W3:Y:S04]  /*dae0*/  LDL R4, [R1+0x28] ;  /* 0x0000280001047983 */ /* 0x002ee80000100800 */
[----:B--2---:R-:W2:Y:S04]  /*daf0*/  LDL R10, [R1+0x2c] ;  /* 0x00002c00010a7983 */ /* 0x004ea80000100800 */
[----:B------:R-:W4:Y:S01]  /*db00*/  LDL R12, [R1+0x1c] ;  /* 0x00001c00010c7983 */ /* 0x000f220000100800 */
[----:B------:R-:W-:Y:S05]  /*db10*/  WARPSYNC.ALL ;  /* 0x0000000000007948 */ /* 0x000fea0003800000 */
[----:B---3--:R-:W-:-:S05]  /*db20*/  LOP3.LUT R3, R2, R4, RZ, 0xfc, !PT ;  /* 0x0000000402037212 */ /* 0x008fca00078efcff */
[----:B------:R-:W1:Y:S01]  /*db30*/  LDSM.16.MT88.4 R4, [R3+UR41+0xa400] ;  /* 0x00a400290304783b */ /* 0x000e620008004200 */
[----:B------:R-:W-:Y:S01]  /*db40*/  VIADD R21, R3, UR41 ;  /* 0x0000002903157c36 */ /* 0x000fe20008000000 */
[----:B----4-:R-:W-:-:S03]  /*db50*/  IADD3 R2, R2, UR41, R12 ;  /* 0x0000002902027c10 */ /* 0x010fc6000fffe00c */
        /* <DEDUP_REMOVED lines=68> */
.L_x_341:
        /* <DEDUP_REMOVED lines=11> */
.L_x_320:
[----:B------:R-:W-:Y:S04]  /*e050*/  BSSY B0, `(.L_x_343) ;  /* 0x000000f000007945 */ /* 0x000fe80003800000 */
[----:B------:R-:W-:Y:S05]  /*e060*/  @P1 BRA `(.L_x_344) ;  /* 0x0000000000341947 */ /* 0x000fea0003800000 */
[----:B------:R-:W4:Y:S01]  /*e070*/  S2R R5, SR_LANEID ;  /* 0x0000000000057919 */ /* 0x000f220000000000 */
[----:B------:R-:W-:Y:S01]  /*e080*/  VOTEU.ANY UR4, UPT, PT ;  /* 0x0000000000047886 */ /* 0x000fe200038e0100 */
[----:B--23--:R-:W2:Y:S01]  /*e090*/  LDC.64 R2, c[0x0][0xc38] ;  /* 0x00030e00ff027b82 */ /* 0x00cea20000000a00 */
[----:B------:R-:W4:Y:S02]  /*e0a0*/  FLO.U32 R0, UR4 ;  /* 0x0000000400007d00 */ /* 0x000f2400080e0000 */
[----:B----4-:R-:W-:-:S06]  /*e0b0*/  ISETP.EQ.U32.AND P0, PT, R0, R5, PT ;  /* 0x000000050000720c */ /* 0x010fcc0003f02070 */
[----:B------:R-:W2:Y:S07]  /*e0c0*/  POPC R5, UR4 ;  /* 0x0000000400057d09 */ /* 0x000eae0008000000 */
[----:B--2---:R-:W2:Y:S01]  /*e0d0*/  @P0 ATOMG.E.ADD.STRONG.GPU PT, R3, desc[UR48][R2.64], R5 ;  /* 0x00000005020309a8 */ /* 0x004ea200081ee1f0 */
[----:B-1----:R-:W1:Y:S02]  /*e0e0*/  S2R R4, SR_LTMASK ;  /* 0x0000000000047919 */ /* 0x002e640000003900 */
[----:B-1----:R-:W-:-:S04]  /*e0f0*/  LOP3.LUT R4, R4, UR4, RZ, 0xc0, !PT ;  /* 0x0000000404047c12 */ /* 0x002fc8000f8ec0ff */
[----:B-----5:R-:W1:Y:S01]  /*e100*/  POPC R7, R4 ;  /* 0x0000000400077309 */ /* 0x020e620000000000 */
[----:B--2---:R-:W1:Y:S02]  /*e110*/  SHFL.IDX PT, R0, R3, R0, 0x1f ;  /* 0x00001f0003007589 */ /* 0x004e6400000e0000 */
[----:B-1----:R-:W-:-:S05]  /*e120*/  IADD3 R0, R0, UR50, R7 ;  /* 0x0000003200007c10 */ /* 0x002fca000fffe007 */
[----:B------:R4:W-:Y:S02]  /*e130*/  STL [R1+0x20], R0 ;  /* 0x0000200001007387 */ /* 0x0009e40000100800 */
.L_x_344:
[----:B------:R-:W-:Y:S05]  /*e140*/  BSYNC B0 ;  /* 0x0000000000007941 */ /* 0x000fea0003800000 */
.L_x_343:
[----:B------:R-:W-:-:S06]  /*e150*/  UISETP.NE.AND UP0, UPT, UR42, 0x3, UPT ;  /* 0x000000032a00788c */ /* 0x000fcc000bf05270 */
[----:B------:R-:W-:-:S13]  /*e160*/  PLOP3.LUT P0, PT, PT, PT, UP0, 0x80, 0x0 ;  /* 0x000000000000781c */ /* 0x000fda0003f0f008 */
[----:B------:R-:W-:Y:S05]  /*e170*/  @!P0 BRA `(.L_x_345) ;  /* 0x0000000000048947 */ /* 0x000fea0003800000 */
[----:B------:R-:W-:Y:S01]  /*e180*/  BPT.TRAP 0x1 ;  /* 0x000000040000795c */ /* 0x000fe20000300000 */
.L_x_345:
[----:B--23--:R-:W2:Y:S04]  /*e190*/  LDL R2, [R1+0xc] ;  /* 0x00000c0001027983 */ /* 0x00cea80000100800 */
[----:B----4-:R-:W3:Y:S01]  /*e1a0*/  LDL R0, [R1] ;  /* 0x0000000001007983 */ /* 0x010ee20000100800 */
[----:B------:R-:W-:Y:S01]  /*e1b0*/  BSSY B0, `(.L_x_346) ;  /* 0x0000008000007945 */ /* 0x000fe20003800000 */
[----:B--2---:R-:W-:-:S04]  /*e1c0*/  LOP3.LUT R3, R2, 0x1, RZ, 0x3c, !PT ;  /* 0x0000000102037812 */ /* 0x004fc800078e3cff */
[----:B------:R-:W-:Y:S02]  /*e1d0*/  SHF.L.U32 R3, R3, 0x1f, RZ ;  /* 0x0000001f03037819 */ /* 0x000fe400000006ff */
[----:B---3--:R-:W-:-:S04]  /*e1e0*/  LEA R20, R0, UR41, 0x3 ;  /* 0x0000002900147c11 */ /* 0x008fc8000f8e18ff */
[----:B------:R-:W2:Y:S01]  /*e1f0*/  SYNCS.PHASECHK.TRANS64.TRYWAIT P0, [R20+URZ+0x29870], R3 ;  /* 0x02987003140075a7 */ /* 0x000ea2000800017f */
[----:B------:R-:W-:-:S05]  /*e200*/  IMAD.U32 R0, RZ, RZ, UR51 ;  /* 0x00000033ff007e24 */ /* 0x000fca000f8e00ff */
[----:B------:R-:W-:Y:S01]  /*e210*/  ISETP.NE.AND P2, PT, R0, 0x3, PT ;  /* 0x000000030000780c */ /* 0x000fe20003f45270 */
[----:B--2---:R-:W-:-:S12]  /*e220*/  @!P0 BRA `(.L_x_347) ;  /* 0x00000018006c8947 */ /* 0x004fd80003800000 */
.L_x_390:
[----:B------:R-:W-:Y:S05]  /*e230*/  BSYNC B0 ;  /* 0x0000000000007941 */ /* 0x000fea0003800000 */
.L_x_346:
[----:B------:R-:W-:Y:S05]  /*e240*/  @!P2 BRA `(.L_x_348) ;  /* 0x000000000004a947 */ /* 0x000fea0003800000 */
[----:B------:R-:W-:Y:S01]  /*e250*/  BPT.TRAP 0x1 ;  /* 0x000000040000795c */ /* 0x000fe20000300000 */
.L_x_348:
[----:B------:R-:W2:Y:S02]  /*e260*/  LDL R0, [R1+0xc] ;  /* 0x00000c0001007983 */ /* 0x000ea40000100800 */
[----:B--2---:R-:W-:-:S04]  /*e270*/  SHF.L.U32 R3, R0, 0x1f, RZ ;  /* 0x0000001f00037819 */ /* 0x004fc800000006ff */
[----:B------:R-:W2:Y:S02]  /*e280*/  SYNCS.PHASECHK.TRANS64.TRYWAIT P0, [R20+URZ+0x29860], R3 ;  /* 0x02986003140075a7 */ /* 0x000ea4000800017f */
[----:B--2---:R-:W-:Y:S05]  /*e290*/  @!P0 BRA `(.L_x_349) ;  /* 0x0000001800648947 */ /* 0x004fea0003800000 */
.L_x_391:
[----:B------:R-:W3:Y:S04]  /*e2a0*/  LDL R0, [R1] ;  /* 0x0000000001007983 */ /* 0x000ee80000100800 */
[----:B------:R-:W4:Y:S04]  /*e2b0*/  LDL R2, [R1+0x28] ;  /* 0x0000280001027983 */ /* 0x000f280000100800 */
[----:B------:R-:W2:Y:S04]  /*e2c0*/  LDL R10, [R1+0x2c] ;  /* 0x00002c00010a7983 */ /* 0x000ea80000100800 */
[----:B------:R-:W2:Y:S01]  /*e2d0*/  LDL R12, [R1+0x1c] ;  /* 0x00001c00010c7983 */ /* 0x000ea20000100800 */
[----:B------:R-:W-:Y:S05]  /*e2e0*/  WARPSYNC.ALL ;  /* 0x0000000000007948 */ /* 0x000fea0003800000 */
[----:B---3--:R-:W-:-:S05]  /*e2f0*/  IMAD R0, R0, 0x5000, RZ ;  /* 0x0000500000007824 */ /* 0x008fca00078e02ff */
[----:B----4-:R-:W-:-:S05]  /*e300*/  LOP3.LUT R2, R0, R2, RZ, 0xfc, !PT ;  /* 0x0000000200027212 */ /* 0x010fca00078efcff */
[----:B-1---5:R-:W1:Y:S01]  /*e310*/  LDSM.16.MT88.4 R4, [R2+UR41+0xa400] ;  /* 0x00a400290204783b */ /* 0x022e620008004200 */
[----:B--2---:R-:W-:Y:S01]  /*e320*/  VIADD R3, R2, UR41 ;  /* 0x0000002902037c36 */ /* 0x004fe20008000000 */
[----:B------:R-:W-:-:S03]  /*e330*/  IADD3 R0, R0, UR41, R12 ;  /* 0x0000002900007c10 */ /* 0x000fc6000fffe00c */
        /* <DEDUP_REMOVED lines=68> */
.L_x_350:
[----:B------:R-:W3:Y:S01]  /*e780*/  LDL.LU R2, [R1] ;  /* 0x0000000001027983 */ /* 0x000ee20000300800 */
[----:B-1----:R-:W-:Y:S03]  /*e790*/  SYNCS.ARRIVE.TRANS64.A1T0 RZ, [R20+URZ+0x29850], RZ ;  /* 0x029850ff14ff79a7 */ /* 0x002fe6000810003f */
[----:B------:R-:W4:Y:S01]  /*e7a0*/  LDL.LU R3, [R1+0xc] ;  /* 0x00000c0001037983 */ /* 0x000f220000300800 */
[----:B--2---:R-:W-:-:S05]  /*e7b0*/  @!P1 VIADD R0, R20, 0x29880 ;  /* 0x0002988014009836 */ /* 0x004fca0000000000 */
[----:B------:R-:W-:Y:S01]  /*e7c0*/  @!P1 PRMT R0, RZ, 0x654, R0 ;  /* 0x00000654ff009816 */ /* 0x000fe20000000000 */
[----:B------:R-:W-:Y:S06]  /*e7d0*/  BAR.SYNC.DEFER_BLOCKING 0x2, 0x80 ;  /* 0x0082000000007b1d */ /* 0x000fec0000010000 */
[----:B------:R3:W-:Y:S02]  /*e7e0*/  @!P1 SYNCS.ARRIVE.TRANS64.RED.A1T0 RZ, [R0+URZ], RZ ;  /* 0x000000ff00ff99a7 */ /* 0x0007e4000810043f */
[----:B---3--:R-:W-:-:S05]  /*e7f0*/  VIADD R0, R2, 0x1 ;  /* 0x0000000102007836 */ /* 0x008fca0000000000 */
[----:B------:R-:W-:-:S04]  /*e800*/  ISETP.NE.AND P0, PT, R0, 0x2, PT ;  /* 0x000000020000780c */ /* 0x000fc80003f05270 */
[----:B------:R-:W-:Y:S02]  /*e810*/  SEL R2, RZ, 0x1, P0 ;  /* 0x00000001ff027807 */ /* 0x000fe40000000000 */
[----:B------:R-:W-:Y:S02]  /*e820*/  SEL R0, R0, RZ, P0 ;  /* 0x000000ff00007207 */ /* 0x000fe40000000000 */
[----:B----4-:R-:W-:-:S03]  /*e830*/  LOP3.LUT R3, R3, R2, RZ, 0x3c, !PT ;  /* 0x0000000203037212 */ /* 0x010fc600078e3cff */
[----:B------:R1:W-:Y:S04]  /*e840*/  STL [R1], R0 ;  /* 0x0000000001007387 */ /* 0x0003e80000100800 */
[----:B------:R1:W-:Y:S02]  /*e850*/  STL [R1+0xc], R3 ;  /* 0x00000c0301007387 */ /* 0x0003e40000100800 */
.L_x_304:
[----:B------:R-:W-:Y:S05]  /*e860*/  BSYNC B6 ;  /* 0x0000000000067941 */ /* 0x000fea0003800000 */
.L_x_302:
[----:B-12---:R-:W2:Y:S02]  /*e870*/  LDL R0, [R1+0x30] ;  /* 0x0000300001007983 */ /* 0x006ea40000100800 */
[----:B--2---:R-:W-:-:S13]  /*e880*/  LOP3.LUT P0, RZ, R0, 0x2, RZ, 0xc0, !PT ;  /* 0x0000000200ff7812 */ /* 0x004fda000780c0ff */
[----:B------:R-:W-:Y:S05]  /*e890*/  @!P0 BRA `(.L_x_351) ;  /* 0x0000000000308947 */ /* 0x000fea0003800000 */
[----:B------:R-:W1:Y:S08]  /*e8a0*/  S2UR UR5, SR_CgaCtaId ;  /* 0x00000000000579c3 */ /* 0x000e700000008800 */
[----:B------:R-:W-:Y:S06]  /*e8b0*/  BAR.SYNC.DEFER_BLOCKING 0x5, 0x180 ;  /* 0x0146000000007b1d */ /* 0x000fec0000010000 */
[----:B------:R-:W-:-:S02]  /*e8c0*/  UMOV UR4, 0x400 ;  /* 0x0000040000047882 */ /* 0x000fc40000000000 */
[----:B-1----:R-:W-:-:S09]  /*e8d0*/  ULEA UR4, UR5, UR4, 0x18 ;  /* 0x0000000405047291 */ /* 0x002fd2000f8ec03f */
[----:B------:R-:W1:Y:S04]  /*e8e0*/  LDS.128 R4, [UR4+0x298d0] ;  /* 0x0298d004ff047984 */ /* 0x000e680008000c00 */
[----:B-1----:R2:W-:Y:S01]  /*e8f0*/  STL.64 [R1+0x20], R4 ;  /* 0x0000200401007387 */ /* 0x0025e20000100a00 */
[----:B------:R-:W-:Y:S02]  /*e900*/  IMAD.MOV.U32 R2, RZ, RZ, R7 ;  /* 0x000000ffff027224 */ /* 0x000fe400078e0007 */
[----:B------:R-:W-:-:S03]  /*e910*/  IMAD.MOV.U32 R0, RZ, RZ, R6 ;  /* 0x000000ffff007224 */ /* 0x000fc600078e0006 */
[----:B------:R-:W-:Y:S02]  /*e920*/  R2UR UR52, R2 ;  /* 0x00000000023472ca */ /* 0x000fe400000e0000 */
[----:B------:R-:W-:Y:S01]  /*e930*/  R2UR UR38, R0 ;  /* 0x00000000002672ca */ /* 0x000fe200000e0000 */
[----:B------:R-:W-:Y:S06]  /*e940*/  BAR.ARV 0x4, 0x180 ;  /* 0x0106000000007b1d */ /* 0x000fec0000002000 */
[----:B------:R-:W-:Y:S08]  /*e950*/  BRA `(.L_x_352) ;  /* 0x00000008003c7947 */ /* 0x000ff00003800000 */
.L_x_351:
[----:B------:R-:W1:Y:S01]  /*e960*/  S2R R2, SR_TID.X ;  /* 0x0000000000027919 */ /* 0x000e620000002100 */
[----:B------:R-:W-:Y:S01]  /*e970*/  ULDC UR4, c[0x0][0xc14] ;  /* 0x0003050000047ab9 */ /* 0x000fe20000000800 */
[----:B------:R-:W2:Y:S01]  /*e980*/  LDL.LU R0, [R1+0x20] ;  /* 0x0000200001007983 */ /* 0x000ea20000300800 */
[----:B------:R-:W-:Y:S01]  /*e990*/  IMAD.MOV.U32 R4, RZ, RZ, RZ ;  /* 0x000000ffff047224 */ /* 0x000fe200078e00ff */
[----:B-1----:R-:W-:-:S04]  /*e9a0*/  LOP3.LUT R9, R2, 0x1f, RZ, 0xc0, !PT ;  /* 0x0000001f02097812 */ /* 0x002fc800078ec0ff */
[C---:B------:R-:W-:Y:S01]  /*e9b0*/  ISETP.NE.AND P0, PT, R9.reuse, 0x1f, PT ;  /* 0x0000001f0900780c */ /* 0x040fe20003f05270 */
[----:B------:R-:W-:-:S05]  /*e9c0*/  VIADD R5, R9, UR52 ;  /* 0x0000003409057c36 */ /* 0x000fca0008000000 */
[----:B------:R-:W-:Y:S01]  /*e9d0*/  ISETP.GE.OR P1, PT, R5, UR4, !P0 ;  /* 0x0000000405007c0c */ /* 0x000fe2000c726670 */
[----:B------:R-:W-:-:S12]  /*e9e0*/  ULDC UR4, c[0x0][0xc14] ;  /* 0x0003050000047ab9 */ /* 0x000fd80000000800 */
[----:B------:R-:W1:Y:S02]  /*e9f0*/  @!P1 LDC.64 R2, c[0x0][0xc58] ;  /* 0x00031600ff029b82 */ /* 0x000e640000000a00 */
[----:B-1----:R-:W-:-:S05]  /*ea00*/  @!P1 IMAD.WIDE R2, R5, 0x4, R2 ;  /* 0x0000000405029825 */ /* 0x002fca00078e0202 */
[----:B------:R-:W3:Y:S01]  /*ea10*/  @!P1 LDG.E R4, desc[UR48][R2.64] ;  /* 0x0000003002049981 */ /* 0x000ee2000c1e1900 */
[C---:B------:R-:W-:Y:S02]  /*ea20*/  ISETP.NE.AND P1, PT, R9.reuse, RZ, PT ;  /* 0x000000ff0900720c */ /* 0x040fe40003f25270 */
[C---:B------:R-:W-:Y:S02]  /*ea30*/  ISETP.GE.U32.AND P2, PT, R9.reuse, 0x2, PT ;  /* 0x000000020900780c */ /* 0x040fe40003f46070 */
[C---:B------:R-:W-:Y:S02]  /*ea40*/  ISETP.GE.U32.AND P3, PT, R9.reuse, 0x4, PT ;  /* 0x000000040900780c */ /* 0x040fe40003f66070 */
[C---:B------:R-:W-:Y:S02]  /*ea50*/  ISETP.GE.U32.AND P4, PT, R9.reuse, 0x8, PT ;  /* 0x000000080900780c */ /* 0x040fe40003f86070 */
[----:B------:R-:W-:Y:S01]  /*ea60*/  ISETP.GE.U32.AND P5, PT, R9, 0x10, PT ;  /* 0x000000100900780c */ /* 0x000fe20003fa6070 */
[----:B--2---:R-:W-:-:S02]  /*ea70*/  IMAD.MOV.U32 R8, RZ, RZ, R0 ;  /* 0x000000ffff087224 */ /* 0x004fc400078e0000 */
[----:B---3--:R-:W1:Y:S02]  /*ea80*/  SHFL.UP PT, R0, R4, 0x1, RZ ;  /* 0x0420000004007989 */ /* 0x008e6400000e00ff */
[----:B-1----:R-:W-:-:S05]  /*ea90*/  SEL R5, R0, RZ, P1 ;  /* 0x000000ff00057207 */ /* 0x002fca0000800000 */
[----:B------:R-:W-:-:S05]  /*eaa0*/  IMAD.IADD R5, R4, 0x1, R5 ;  /* 0x0000000104057824 */ /* 0x000fca00078e0205 */
[----:B------:R-:W1:Y:S02]  /*eab0*/  SHFL.UP PT, R0, R5, 0x2, RZ ;  /* 0x0440000005007989 */ /* 0x000e6400000e00ff */
        /* <DEDUP_REMOVED lines=8> */
[----:B------:R-:W1:Y:S04]  /*eb40*/  SHFL.UP PT, R2, R7, 0x10, RZ ;  /* 0x0600000007027989 */ /* 0x000e6800000e00ff */
[----:B------:R-:W-:Y:S01]  /*eb50*/  SHFL.IDX PT, R9, R8, 0x1, 0x1f ;  /* 0x00201f0008097f89 */ /* 0x000fe200000e0000 */
[----:B-1----:R-:W-:-:S05]  /*eb60*/  SEL R2, R2, RZ, P5 ;  /* 0x000000ff02027207 */ /* 0x002fca0002800000 */
[----:B------:R-:W-:Y:S02]  /*eb70*/  IMAD.IADD R3, R7, 0x1, R2 ;  /* 0x0000000107037824 */ /* 0x000fe400078e0202 */
[----:B------:R-:W1:Y:S03]  /*eb80*/  LDC R2, c[0x0][0xc10] ;  /* 0x00030400ff027b82 */ /* 0x000e660000000800 */
[----:B------:R-:W1:Y:S04]  /*eb90*/  SHFL.IDX PT, R5, R3, 0x1f, 0x1f ;  /* 0x03e01f0003057f89 */ /* 0x000e6800000e0000 */
[----:B------:R-:W2:Y:S01]  /*eba0*/  SHFL.IDX PT, R0, R8, RZ, 0x1f ;  /* 0x00001fff08007589 */ /* 0x000ea200000e0000 */
[----:B-1----:R-:W-:-:S04]  /*ebb0*/  IMAD R6, R5, R2, RZ ;  /* 0x0000000205067224 */ /* 0x002fc800078e02ff */
[----:B------:R-:W-:-:S05]  /*ebc0*/  IMAD.IADD R5, R9, 0x1, R6 ;  /* 0x0000000109057824 */ /* 0x000fca00078e0206 */
[----:B--2---:R-:W-:-:S13]  /*ebd0*/  ISETP.GT.AND P6, PT, R5, R0, PT ;  /* 0x000000000500720c */ /* 0x004fda0003fc4270 */
[----:B------:R-:W-:Y:S05]  /*ebe0*/  @P6 BRA `(.L_x_353) ;  /* 0x0000000000906947 */ /* 0x000fea0003800000 */
.L_x_357:
[----:B------:R-:W-:-:S04]  /*ebf0*/  UIADD3 UR52, UR52, 0x1f, URZ ;  /* 0x0000001f34347890 */ /* 0x000fc8000fffe03f */
[----:B------:R-:W-:-:S06]  /*ec00*/  UISETP.GE.AND UP0, UPT, UR52, UR4, UPT ;  /* 0x000000043400728c */ /* 0x000fcc000bf06270 */
[----:B------:R-:W-:-:S13]  /*ec10*/  PLOP3.LUT P6, PT, PT, PT, UP0, 0x40, 0x0 ;  /* 0x000000000000781c */ /* 0x000fda0003fce808 */
[----:B------:R-:W-:Y:S05]  /*ec20*/  @!P6 BRA `(.L_x_354) ;  /* 0x00000004003ce947 */ /* 0x000fea0003800000 */
[----:B------:R-:W1:Y:S01]  /*ec30*/  S2R R2, SR_TID.X ;  /* 0x0000000000027919 */ /* 0x000e620000002100 */
[----:B------:R-:W-:Y:S01]  /*ec40*/  BSSY B0, `(.L_x_355) ;  /* 0x0000009000007945 */ /* 0x000fe20003800000 */
[----:B------:R-:W-:Y:S01]  /*ec50*/  IMAD.MOV.U32 R4, RZ, RZ, RZ ;  /* 0x000000ffff047224 */ /* 0x000fe200078e00ff */
[----:B-1----:R-:W-:-:S05]  /*ec60*/  LOP3.LUT R2, R2, 0x1f, RZ, 0xc0, !PT ;  /* 0x0000001f02027812 */ /* 0x002fca00078ec0ff */
[----:B------:R-:W-:-:S05]  /*ec70*/  VIADD R7, R2, UR52 ;  /* 0x0000003402077c36 */ /* 0x000fca0008000000 */
[----:B------:R-:W-:-:S13]  /*ec80*/  ISETP.GE.OR P6, PT, R7, UR4, !P0 ;  /* 0x0000000407007c0c */ /* 0x000fda000c7c6670 */
[----:B------:R-:W-:Y:S05]  /*ec90*/  @P6 BRA `(.L_x_356) ;  /* 0x00000000000c6947 */ /* 0x000fea0003800000 */
[----:B------:R-:W1:Y:S02]  /*eca0*/  LDC.64 R2, c[0x0][0xc58] ;  /* 0x00031600ff027b82 */ /* 0x000e640000000a00 */
[----:B-1----:R-:W-:-:S05]  /*ecb0*/  IMAD.WIDE R2, R7, 0x4, R2 ;  /* 0x0000000407027825 */ /* 0x002fca00078e0202 */
[----:B------:R1:W5:Y:S02]  /*ecc0*/  LDG.E R4, desc[UR48][R2.64] ;  /* 0x0000003002047981 */ /* 0x000364000c1e1900 */
.L_x_356:
[----:B------:R-:W-:Y:S05]  /*ecd0*/  BSYNC B0 ;  /* 0x0000000000007941 */ /* 0x000fea0003800000 */
.L_x_355:
[----:B-1---5:R-:W1:Y:S02]  /*ece0*/  SHFL.UP PT, R2, R4, 0x1, RZ ;  /* 0x0420000004027989 */ /* 0x022e6400000e00ff */
        /* <DEDUP_REMOVED lines=12> */
[----:B-1----:R-:W-:Y:S02]  /*edb0*/  SEL R9, R2, RZ, P5 ;  /* 0x000000ff02097207 */ /* 0x002fe40002800000 */
[----:B------:R-:W1:Y:S03]  /*edc0*/  LDC R2, c[0x0][0xc10] ;  /* 0x00030400ff027b82 */ /* 0x000e660000000800 */
[----:B------:R-:W-:-:S05]  /*edd0*/  IMAD.IADD R3, R8, 0x1, R9 ;  /* 0x0000000108037824 */ /* 0x000fca00078e0209 */
[----:B------:R-:W1:Y:S02]  /*ede0*/  SHFL.IDX PT, R9, R3, 0x1f, 0x1f ;  /* 0x03e01f0003097f89 */ /* 0x000e6400000e0000 */
[----:B-1----:R-:W-:-:S04]  /*edf0*/  IMAD R6, R9, R2, RZ ;  /* 0x0000000209067224 */ /* 0x002fc800078e02ff */
[----:B------:R-:W-:-:S05]  /*ee00*/  IMAD.IADD R5, R6, 0x1, R5 ;  /* 0x0000000106057824 */ /* 0x000fca00078e0205 */
[----:B------:R-:W-:-:S13]  /*ee10*/  ISETP.GT.AND P6, PT, R5, R0, PT ;  /* 0x000000000500720c */ /* 0x000fda0003fc4270 */
[----:B------:R-:W-:Y:S05]  /*ee20*/  @!P6 BRA `(.L_x_357) ;  /* 0xfffffffc0070e947 */ /* 0x000fea000383ffff */
.L_x_353:
[----:B------:R-:W-:Y:S02]  /*ee30*/  IMAD.IADD R7, R5, 0x1, -R6 ;  /* 0x0000000105077824 */ /* 0x000fe400078e0a06 */
[----:B------:R-:W-:Y:S02]  /*ee40*/  IMAD.MOV.U32 R6, RZ, RZ, RZ ;  /* 0x000000ffff067224 */ /* 0x000fe400078e00ff */
[----:B------:R-:W-:-:S05]  /*ee50*/  IMAD R5, R3, R2, R7 ;  /* 0x0000000203057224 */ /* 0x000fca00078e0207 */
[----:B------:R-:W-:-:S13]  /*ee60*/  ISETP.GT.AND P0, PT, R5, R0, PT ;  /* 0x000000000500720c */ /* 0x000fda0003f04270 */
[----:B------:R-:W-:Y:S02]  /*ee70*/  VOTEU.ANY UR5, UPT, !P0 ;  /* 0x0000000000057886 */ /* 0x000fe400040e0100 */
[----:B------:R-:W-:Y:S02]  /*ee80*/  UPOPC UR4, UR5 ;  /* 0x00000005000472bf */ /* 0x000fe40008000000 */
[----:B------:R-:W-:-:S04]  /*ee90*/  ISETP.NE.AND P0, PT, RZ, UR5, PT ;  /* 0x00000005ff007c0c */ /* 0x000fc8000bf05270 */
[----:B------:R-:W-:-:S05]  /*eea0*/  IMAD.U32 R11, RZ, RZ, UR4 ;  /* 0x00000004ff0b7e24 */ /* 0x000fca000f8e00ff */
[----:B------:R-:W1:Y:S02]  /*eeb0*/  SHFL.IDX PT, R4, R4, R11, 0x1f ;  /* 0x00001f0b04047589 */ /* 0x000e6400000e0000 */
[----:B-1----:R-:W-:-:S04]  /*eec0*/  IABS R5, R4 ;  /* 0x0000000400057213 */ /* 0x002fc80000000000 */
[----:B------:R-:W1:Y:S08]  /*eed0*/  I2F.RP R8, R5 ;  /* 0x0000000500087306 */ /* 0x000e700000209400 */
[----:B-1----:R-:W1:Y:S02]  /*eee0*/  MUFU.RCP R8, R8 ;  /* 0x0000000800087308 */ /* 0x002e640000001000 */
[----:B-1----:R-:W-:-:S06]  /*eef0*/  VIADD R9, R8, 0xffffffe ;  /* 0x0ffffffe08097836 */ /* 0x002fcc0000000000 */
[----:B------:R-:W1:Y:S01]  /*ef00*/  F2I.FTZ.U32.TRUNC.NTZ R9, R9 ;  /* 0x0000000900097305 */ /* 0x000e62000021f000 */
[----:B------:R-:W-:Y:S05]  /*ef10*/  @!P0 BRA `(.L_x_358) ;  /* 0x00000000000c8947 */ /* 0x000fea0003800000 */
[----:B------:R-:W-:-:S06]  /*ef20*/  UIADD3 UR5, UR4, -0x1, URZ ;  /* 0xffffffff04057890 */ /* 0x000fcc000fffe03f */
[----:B------:R-:W-:-:S06]  /*ef30*/  IMAD.U32 R6, RZ, RZ, UR5 ;  /* 0x00000005ff067e24 */ /* 0x000fcc000f8e00ff */
[----:B------:R2:W3:Y:S02]  /*ef40*/  SHFL.IDX PT, R6, R3, R6, 0x1f ;  /* 0x00001f0603067589 */ /* 0x0004e400000e0000 */
.L_x_358:
[----:B---3--:R-:W-:Y:S01]  /*ef50*/  IMAD R7, R6, R2, R7 ;  /* 0x0000000206077224 */ /* 0x008fe200078e0207 */
[----:B------:R-:W-:Y:S01]  /*ef60*/  UIADD3 UR52, UR4, UR52, URZ ;  /* 0x0000003404347290 */ /* 0x000fe2000fffe03f */
[--C-:B-1----:R-:W-:Y:S02]  /*ef70*/  IMAD.MOV R6, RZ, RZ, -R9.reuse ;  /* 0x000000ffff067224 */ /* 0x102fe400078e0a09 */
[----:B------:R-:W-:Y:S01]  /*ef80*/  IMAD.MOV.U32 R2, RZ, RZ, RZ ;  /* 0x000000ffff027224 */ /* 0x000fe200078e00ff */
[----:B------:R3:W-:Y:S01]  /*ef90*/  STL [R1+0x20], R7 ;  /* 0x0000200701007387 */ /* 0x0007e20000100800 */
[----:B------:R-:W-:Y:S02]  /*efa0*/  IMAD R6, R6, R5, RZ ;  /* 0x0000000506067224 */ /* 0x000fe400078e02ff */
[----:B--2---:R-:W-:Y:S02]  /*efb0*/  IMAD.MOV.U32 R3, RZ, RZ, R9 ;  /* 0x000000ffff037224 */ /* 0x004fe400078e0009 */
[----:B------:R-:W-:Y:S01]  /*efc0*/  IMAD.HI.U32 R9, R9, R6, R2 ;  /* 0x0000000609097227 */ /* 0x000fe200078e0002 */
[----:B------:R-:W-:-:S03]  /*efd0*/  IABS R2, R4 ;  /* 0x0000000400027213 */ /* 0x000fc60000000000 */
[----:B------:R-:W-:Y:S02]  /*efe0*/  IMAD.IADD R3, R0, 0x1, -R7 ;  /* 0x0000000100037824 */ /* 0x000fe400078e0a07 */
[----:B------:R-:W-:-:S03]  /*eff0*/  IMAD.MOV R2, RZ, RZ, -R2 ;  /* 0x000000ffff027224 */ /* 0x000fc600078e0a02 */
[----:B------:R-:W-:-:S05]  /*f000*/  IABS R0, R3 ;  /* 0x0000000300007213 */ /* 0x000fca0000000000 */
[----:B------:R-:W-:-:S04]  /*f010*/  IMAD.HI.U32 R9, R9, R0, RZ ;  /* 0x0000000009097227 */ /* 0x000fc800078e00ff */
[----:B------:R-:W-:-:S05]  /*f020*/  IMAD R0, R9, R2, R0 ;  /* 0x0000000209007224 */ /* 0x000fca00078e0200 */
[----:B------:R-:W-:-:S13]  /*f030*/  ISETP.GT.U32.AND P1, PT, R5, R0, PT ;  /* 0x000000000500720c */ /* 0x000fda0003f24070 */
[----:B------:R-:W-:Y:S02]  /*f040*/  @!P1 IMAD.IADD R0, R0, 0x1, -R5 ;  /* 0x0000000100009824 */ /* 0x000fe400078e0a05 */
[----:B------:R-:W-:Y:S01]  /*f050*/  @!P1 VIADD R9, R9, 0x1 ;  /* 0x0000000109099836 */ /* 0x000fe20000000000 */
[----:B------:R-:W-:Y:S02]  /*f060*/  ISETP.NE.AND P1, PT, R4, RZ, PT ;  /* 0x000000ff0400720c */ /* 0x000fe40003f25270 */
[----:B------:R-:W-:Y:S02]  /*f070*/  ISETP.GE.U32.AND P0, PT, R0, R5, PT ;  /* 0x000000050000720c */ /* 0x000fe40003f06070 */
[----:B------:R-:W-:-:S04]  /*f080*/  LOP3.LUT R0, R3, R4, RZ, 0x3c, !PT ;  /* 0x0000000403007212 */ /* 0x000fc800078e3cff */
[----:B------:R-:W-:-:S07]  /*f090*/  ISETP.GE.AND P2, PT, R0, RZ, PT ;  /* 0x000000ff0000720c */ /* 0x000fce0003f46270 */
[----:B------:R-:W-:-:S06]  /*f0a0*/  @P0 VIADD R9, R9, 0x1 ;  /* 0x0000000109090836 */ /* 0x000fcc0000000000 */
[----:B------:R-:W-:Y:S01]  /*f0b0*/  @!P2 IMAD.MOV R9, RZ, RZ, -R9 ;  /* 0x000000ffff09a224 */ /* 0x000fe200078e0a09 */
[----:B------:R-:W-:-:S04]  /*f0c0*/  @!P1 LOP3.LUT R9, RZ, R4, RZ, 0x33, !PT ;  /* 0x00000004ff099212 */ /* 0x000fc800078e33ff */
[----:B------:R-:W-:Y:S01]  /*f0d0*/  R2UR UR38, R9 ;  /* 0x00000000092672ca */ /* 0x000fe200000e0000 */
[----:B------:R-:W-:-:S04]  /*f0e0*/  IMAD.MOV R9, RZ, RZ, -R9 ;  /* 0x000000ffff097224 */ /* 0x000fc800078e0a09 */
[----:B------:R-:W-:-:S05]  /*f0f0*/  IMAD R0, R4, R9, R3 ;  /* 0x0000000904007224 */ /* 0x000fca00078e0203 */
[----:B------:R3:W-:Y:S01]  /*f100*/  STL [R1+0x24], R0 ;  /* 0x0000240001007387 */ /* 0x0007e20000100800 */
[----:B------:R-:W-:Y:S05]  /*f110*/  BRA `(.L_x_359) ;  /* 0x0000000000107947 */ /* 0x000fea0003800000 */
.L_x_354:
[----:B------:R1:W-:Y:S01]  /*f120*/  STL [R1+0x20], R0 ;  /* 0x0000200001007387 */ /* 0x0003e20000100800 */
[----:B------:R-:W-:Y:S01]  /*f130*/  ULDC UR52, c[0x0][0xc14] ;  /* 0x0003050000347ab9 */ /* 0x000fe20000000800 */
[----:B------:R-:W-:Y:S02]  /*f140*/  UMOV UR38, URZ ;  /* 0x0000003f00267c82 */ /* 0x000fe40008000000 */
[----:B------:R1:W-:Y:S03]  /*f150*/  STL [R1+0x24], RZ ;  /* 0x000024ff01007387 */ /* 0x0003e60000100800 */
.L_x_359:
[----:B------:R-:W2:Y:S04]  /*f160*/  LDL R3, [R1+0x20] ;  /* 0x0000200001037983 */ /* 0x000ea80000100800 */
[----:B------:R-:W4:Y:S01]  /*f170*/  LDL R2, [R1+0x24] ;  /* 0x0000240001027983 */ /* 0x000f220000100800 */
[----:B------:R-:W-:Y:S02]  /*f180*/  IMAD.U32 R6, RZ, RZ, UR38 ;  /* 0x00000026ff067e24 */ /* 0x000fe4000f8e00ff */
[----:B---3--:R-:W-:Y:S01]  /*f190*/  IMAD.U32 R7, RZ, RZ, UR52 ;  /* 0x00000034ff077e24 */ /* 0x008fe2000f8e00ff */
[----:B-1----:R-:W1:Y:S02]  /*f1a0*/  S2R R0, SR_TID.X ;  /* 0x0000000000007919 */ /* 0x002e640000002100 */
[----:B-1----:R-:W-:Y:S01]  /*f1b0*/  LOP3.LUT R0, R0, 0x1f, RZ, 0xc0, !PT ;  /* 0x0000001f00007812 */ /* 0x002fe200078ec0ff */
[----:B------:R-:W-:Y:S03]  /*f1c0*/  BAR.SYNC.DEFER_BLOCKING 0x4, 0x180 ;  /* 0x0106000000007b1d */ /* 0x000fe60000010000 */
[----:B------:R-:W-:-:S13]  /*f1d0*/  ISETP.NE.AND P0, PT, R0, RZ, PT ;  /* 0x000000ff0000720c */ /* 0x000fda0003f05270 */
[----:B------:R-:W-:Y:S01]  /*f1e0*/  @!P0 MOV R0, 0x400 ;  /* 0x0000040000008802 */ /* 0x000fe20000000f00 */
[----:B--2---:R-:W-:Y:S02]  /*f1f0*/  IMAD.MOV.U32 R4, RZ, RZ, R3 ;  /* 0x000000ffff047224 */ /* 0x004fe400078e0003 */
[----:B------:R-:W1:Y:S01]  /*f200*/  @!P0 S2R R3, SR_CgaCtaId ;  /* 0x0000000000038919 */ /* 0x000e620000008800 */
[----:B----4-:R-:W-:Y:S01]  /*f210*/  IMAD.MOV.U32 R5, RZ, RZ, R2 ;  /* 0x000000ffff057224 */ /* 0x010fe200078e0002 */
[----:B-1----:R-:W-:-:S05]  /*f220*/  @!P0 LEA R0, R3, R0, 0x18 ;  /* 0x0000000003008211 */ /* 0x002fca00078ec0ff */
[----:B------:R1:W-:Y:S01]  /*f230*/  @!P0 STS.128 [R0+0x298d0], R4 ;  /* 0x0298d00400008388 */ /* 0x0003e20000000c00 */
[----:B------:R-:W-:Y:S06]  /*f240*/  BAR.ARV 0x5, 0x180 ;  /* 0x0146000000007b1d */ /* 0x000fec0000002000 */
.L_x_352:
[----:B------:R-:W-:Y:S02]  /*f250*/  ULDC UR4, c[0x0][0xc14] ;  /* 0x0003050000047ab9 */ /* 0x000fe40000000800 */
[----:B------:R-:W-:-:S06]  /*f260*/  UISETP.GE.AND UP0, UPT, UR52, UR4, UPT ;  /* 0x000000043400728c */ /* 0x000fcc000bf06270 */
[----:B------:R-:W-:-:S13]  /*f270*/  PLOP3.LUT P0, PT, PT, PT, UP0, 0x80, 0x0 ;  /* 0x000000000000781c */ /* 0x000fda0003f0f008 */
[----:B------:R-:W-:Y:S05]  /*f280*/  @!P0 BRA `(.L_x_360) ;  /* 0xffffffc400748947 */ /* 0x000fea000383ffff */
.L_x_300:
[----:B-1----:R-:W3:Y:S01]  /*f290*/  LDL.LU R0, [R1+0x34] ;  /* 0x0000340001007983 */ /* 0x002ee20000300800 */
[----:B------:R-:W-:Y:S01]  /*f2a0*/  BSSY B0, `(.L_x_361) ;  /* 0x000000b000007945 */ /* 0x000fe20003800000 */
[----:B--2---:R-:W1:Y:S01]  /*f2b0*/  S2R R5, SR_CgaCtaId ;  /* 0x0000000000057919 */ /* 0x004e620000008800 */
[----:B---3--:R-:W-:-:S05]  /*f2c0*/  VIADD R0, R0, 0x1 ;  /* 0x0000000100007836 */ /* 0x008fca0000000000 */
[----:B0-----:R-:W-:-:S04]  /*f2d0*/  LEA.HI R2, R0, R0, RZ, 0x1 ;  /* 0x0000000000027211 */ /* 0x001fc800078f08ff */
[----:B------:R-:W-:-:S05]  /*f2e0*/  LOP3.LUT R3, R2, 0xfffffffe, RZ, 0xc0, !PT ;  /* 0xfffffffe02037812 */ /* 0x000fca00078ec0ff */
[----:B------:R-:W-:Y:S01]  /*f2f0*/  IMAD.IADD R3, R0, 0x1, -R3 ;  /* 0x0000000100037824 */ /* 0x000fe200078e0a03 */
[----:B------:R-:W-:-:S04]  /*f300*/  MOV R0, 0x400 ;  /* 0x0000040000007802 */ /* 0x000fc80000000f00 */
[----:B-1----:R-:W-:Y:S02]  /*f310*/  LEA R0, R5, R0, 0x18 ;  /* 0x0000000005007211 */ /* 0x002fe400078ec0ff */
[----:B------:R-:W-:-:S04]  /*f320*/  SHF.L.U32 R3, R3, 0x1f, RZ ;  /* 0x0000001f03037819 */ /* 0x000fc800000006ff */
[----:B------:R-:W0:Y:S02]  /*f330*/  SYNCS.PHASECHK.TRANS64.TRYWAIT P0, [R0+URZ+0x29820], R3 ;  /* 0x02982003000075a7 */ /* 0x000e24000800017f */
[----:B0-----:R-:W-:Y:S05]  /*f340*/  @!P0 BRA `(.L_x_362) ;  /* 0x00000008004c8947 */ /* 0x001fea0003800000 */
.L_x_392:
[----:B------:R-:W-:Y:S05]  /*f350*/  BSYNC B0 ;  /* 0x0000000000007941 */ /* 0x000fea0003800000 */
.L_x_361:
[----:B------:R-:W-:-:S03]  /*f360*/  UMOV UR4, 0xffffffff ;  /* 0xffffffff00047882 */ /* 0x000fc60000000000 */
[----:B------:R-:W-:Y:S05]  /*f370*/  BRA.DIV UR4, `(.L_x_363) ;  /* 0x0000000a04547947 */ /* 0x000fea000b800000 */
[----:B------:R-:W1:Y:S02]  /*f380*/  S2R R2, SR_TID.X ;  /* 0x0000000000027919 */ /* 0x000e640000002100 */
[----:B-1----:R-:W-:-:S04]  /*f390*/  SHF.R.U32.HI R2, RZ, 0x5, R2 ;  /* 0x00000005ff027819 */ /* 0x002fc80000011602 */
[----:B------:R-:W-:-:S05]  /*f3a0*/  LOP3.LUT R2, R2, 0x3, RZ, 0xc0, !PT ;  /* 0x0000000302027812 */ /* 0x000fca00078ec0ff */
[----:B------:R1:W2:Y:S02]  /*f3b0*/  SHFL.IDX PT, R14, R2, RZ, 0x1f ;  /* 0x00001fff020e7589 */ /* 0x0002a400000e0000 */
.L_x_395:
[----:B--2---:R-:W-:Y:S01]  /*f3c0*/  ISETP.NE.AND P0, PT, R14, RZ, PT ;  /* 0x000000ff0e00720c */ /* 0x004fe20003f05270 */
[----:B------:R-:W-:-:S12]  /*f3d0*/  BSSY B0, `(.L_x_364) ;  /* 0x000002e000007945 */ /* 0x000fd80003800000 */
[----:B------:R-:W-:Y:S05]  /*f3e0*/  @P0 BRA `(.L_x_365) ;  /* 0x0000000000b00947 */ /* 0x000fea0003800000 */
[----:B------:R-:W-:-:S03]  /*f3f0*/  UMOV UR4, 0xffffffff ;  /* 0xffffffff00047882 */ /* 0x000fc60000000000 */
[----:B------:R-:W-:Y:S05]  /*f400*/  BRA.DIV UR4, `(.L_x_366) ;  /* 0x0000000a04647947 */ /* 0x000fea000b800000 */
[----:B------:R-:W-:-:S13]  /*f410*/  ELECT P6, URZ, PT ;  /* 0x00000000003f782f */ /* 0x000fda00038c0000 */
.L_x_398:
[----:B------:R-:W-:Y:S05]  /*f420*/  @!P6 BRA `(.L_x_365) ;  /* 0x0000000000a0e947 */ /* 0x000fea0003800000 */
[----:B------:R-:W-:-:S06]  /*f430*/  ULOP3.LUT UR4, UR40, 0x2, URZ, 0xfc, !UPT ;  /* 0x0000000228047892 */ /* 0x000fcc000f8efc3f */
[----:B-1----:R-:W-:-:S05]  /*f440*/  IMAD.U32 R2, RZ, RZ, UR4 ;  /* 0x00000004ff027e24 */ /* 0x002fca000f8e00ff */
[----:B------:R-:W-:-:S13]  /*f450*/  ISETP.NE.AND P0, PT, R2, 0x3, PT ;  /* 0x000000030200780c */ /* 0x000fda0003f05270 */
[----:B------:R-:W-:Y:S05]  /*f460*/  @!P0 BRA `(.L_x_367) ;  /* 0x0000000000048947 */ /* 0x000fea0003800000 */
[----:B------:R-:W-:Y:S01]  /*f470*/  BPT.TRAP 0x1 ;  /* 0x000000040000795c */ /* 0x000fe20000300000 */
.L_x_367:
[----:B0-----:R-:W2:Y:S04]  /*f480*/  LDL R3, [R1] ;  /* 0x0000000001037983 */ /* 0x001ea80000100800 */
[----:B------:R-:W3:Y:S01]  /*f490*/  LDL.LU R7, [R1+0xc] ;  /* 0x00000c0001077983 */ /* 0x000ee20000300800 */
[----:B------:R-:W-:-:S04]  /*f4a0*/  VIADD R2, R0, 0x29840 ;  /* 0x0002984000027836 */ /* 0x000fc80000000000 */
[C---:B--2---:R-:W-:Y:S02]  /*f4b0*/  IMAD R6, R3.reuse, 0x8, R2 ;  /* 0x0000000803067824 */ /* 0x044fe400078e0202 */
[----:B------:R-:W-:Y:S01]  /*f4c0*/  VIADD R3, R3, 0x1 ;  /* 0x0000000103037836 */ /* 0x000fe20000000000 */
[----:B---3--:R-:W-:-:S04]  /*f4d0*/  SHF.L.U32 R5, R7, 0x1f, RZ ;  /* 0x0000001f07057819 */ /* 0x008fc800000006ff */
[C---:B------:R-:W-:Y:S01]  /*f4e0*/  ISETP.NE.AND P2, PT, R3.reuse, 0x2, PT ;  /* 0x000000020300780c */ /* 0x040fe20003f45270 */
[----:B------:R-:W0:Y:S03]  /*f4f0*/  SYNCS.PHASECHK.TRANS64.TRYWAIT P1, [R6+URZ], R5 ;  /* 0x00000005060075a7 */ /* 0x000e26000802017f */
[----:B------:R-:W-:Y:S02]  /*f500*/  SEL R4, RZ, 0x1, P2 ;  /* 0x00000001ff047807 */ /* 0x000fe40001000000 */
[----:B------:R-:W-:Y:S02]  /*f510*/  SEL R3, R3, RZ, P2 ;  /* 0x000000ff03037207 */ /* 0x000fe40001000000 */
[----:B------:R-:W-:-:S03]  /*f520*/  LOP3.LUT R4, R7, R4, RZ, 0x3c, !PT ;  /* 0x0000000407047212 */ /* 0x000fc600078e3cff */
[----:B------:R-:W-:Y:S01]  /*f530*/  IMAD R7, R3, 0x8, R2 ;  /* 0x0000000803077824 */ /* 0x000fe200078e0202 */
[----:B------:R-:W-:Y:S01]  /*f540*/  SHF.L.U32 R2, R4, 0x1f, RZ ;  /* 0x0000001f04027819 */ /* 0x000fe200000006ff */
[----:B0-----:R-:W-:Y:S06]  /*f550*/  @!P1 BRA `(.L_x_368) ;  /* 0x0000000800309947 */ /* 0x001fec0003800000 */
.L_x_399:
[----:B------:R-:W1:Y:S02]  /*f560*/  SYNCS.PHASECHK.TRANS64.TRYWAIT P1, [R7+URZ], R2 ;  /* 0x00000002070075a7 */ /* 0x000e64000802017f */
[----:B-1----:R-:W-:Y:S05]  /*f570*/  @!P1 BRA `(.L_x_369) ;  /* 0x00000008003c9947 */ /* 0x002fea0003800000 */
.L_x_400:
[----:B------:R-:W-:Y:S05]  /*f580*/  @!P0 BRA `(.L_x_370) ;  /* 0x0000000000048947 */ /* 0x000fea0003800000 */
[----:B------:R-:W-:Y:S01]  /*f590*/  BPT.TRAP 0x1 ;  /* 0x000000040000795c */ /* 0x000fe20000300000 */
.L_x_370:
[----:B------:R-:W2:Y:S02]  /*f5a0*/  LDL.LU R4, [R1] ;  /* 0x0000000001047983 */ /* 0x000ea40000300800 */
[----:B--2---:R-:W-:-:S04]  /*f5b0*/  IMAD R4, R4, 0x8, R0 ;  /* 0x0000000804047824 */ /* 0x004fc800078e0200 */
[----:B------:R-:W2:Y:S02]  /*f5c0*/  SYNCS.PHASECHK.TRANS64.TRYWAIT P1, [R4+URZ+0x29860], R5 ;  /* 0x02986005040075a7 */ /* 0x000ea4000802017f */
[----:B--2---:R-:W-:Y:S05]  /*f5d0*/  @!P1 BRA `(.L_x_371) ;  /* 0x0000000800389947 */ /* 0x004fea0003800000 */
.L_x_401:
[----:B------:R-:W-:Y:S05]  /*f5e0*/  @!P0 BRA `(.L_x_372) ;  /* 0x0000000000048947 */ /* 0x000fea0003800000 */
[----:B------:R-:W-:Y:S01]  /*f5f0*/  BPT.TRAP 0x1 ;  /* 0x000000040000795c */ /* 0x000fe20000300000 */
.L_x_372:
[----:B------:R-:W-:-:S04]  /*f600*/  IMAD R3, R3, 0x8, R0 ;  /* 0x0000000803037824 */ /* 0x000fc800078e0200 */
[----:B------:R-:W3:Y:S02]  /*f610*/  SYNCS.PHASECHK.TRANS64.TRYWAIT P1, [R3+URZ+0x29860], R2 ;  /* 0x02986002030075a7 */ /* 0x000ee4000802017f */
[----:B---3--:R-:W-:Y:S05]  /*f620*/  @!P1 BRA `(.L_x_373) ;  /* 0x0000000800389947 */ /* 0x008fea0003800000 */
.L_x_402:
[----:B------:R-:W-:Y:S05]  /*f630*/  @!P0 BRA `(.L_x_374) ;  /* 0x0000000000048947 */ /* 0x000fea0003800000 */
[----:B------:R-:W-:Y:S01]  /*f640*/  BPT.TRAP 0x1 ;  /* 0x000000040000795c */ /* 0x000fe20000300000 */
.L_x_374:
[----:B------:R-:W4:Y:S02]  /*f650*/  SYNCS.PHASECHK.TRANS64.TRYWAIT P0, [R4+URZ+0x29880], R5 ;  /* 0x02988005040075a7 */ /* 0x000f24000800017f */
[----:B----4-:R-:W-:Y:S05]  /*f660*/  @!P0 BRA `(.L_x_375) ;  /* 0x00000008003c8947 */ /* 0x010fea0003800000 */
.L_x_376:
[----:B------:R0:W0:Y:S02]  /*f670*/  SYNCS.PHASECHK.TRANS64.TRYWAIT P0, [R3+URZ+0x29880], R2 ;  /* 0x02988002030075a7 */ /* 0x000024000800017f */
[----:B0-----:R-:W-:Y:S05]  /*f680*/  @!P0 NANOSLEEP.SYNCS 0x989680 ;  /* 0x009896800000895d */ /* 0x001fea0003900000 */
[----:B------:R-:W0:Y:S02]  /*f690*/  @!P0 SYNCS.PHASECHK.TRANS64 P0, [R3+URZ+0x29880], R2 ;  /* 0x02988002030085a7 */ /* 0x000e24000800007f */
[----:B0-----:R-:W-:Y:S05]  /*f6a0*/  @!P0 BRA `(.L_x_376) ;  /* 0xfffffffc00f08947 */ /* 0x001fea000383ffff */
.L_x_365:
[----:B------:R-:W-:Y:S05]  /*f6b0*/  BSYNC B0 ;  /* 0x0000000000007941 */ /* 0x000fea0003800000 */
.L_x_364:
[----:B------:R-:W-:Y:S05]  /*f6c0*/  EXIT ;  /* 0x000000000000794d */ /* 0x000fea0003800000 */
.L_x_250:
[----:B0-----:R0:W1:Y:S02]  /*f6d0*/  SYNCS.PHASECHK.TRANS64.TRYWAIT P1, [R0+URZ+0x29800], R5 ;  /* 0x02980005000075a7 */ /* 0x001064000802017f */
[----:B-1----:R-:W-:Y:S05]  /*f6e0*/  @!P1 NANOSLEEP.SYNCS 0x989680 ;  /* 0x009896800000995d */ /* 0x002fea0003900000 */
[----:B------:R-:W1:Y:S02]  /*f6f0*/  @!P1 SYNCS.PHASECHK.TRANS64 P1, [R0+URZ+0x29800], R5 ;  /* 0x02980005000095a7 */ /* 0x000e64000802007f */
[----:B-1----:R-:W-:Y:S05]  /*f700*/  @!P1 BRA `(.L_x_250) ;  /* 0xfffffffc00f09947 */ /* 0x002fea000383ffff */
[----:B------:R-:W-:Y:S05]  /*f710*/  BRA `(.L_x_377) ;  /* 0xffffff2000b47947 */ /* 0x000fea000383ffff */
.L_x_254:
[----:B-1----:R1:W2:Y:S02]  /*f720*/  SYNCS.PHASECHK.TRANS64.TRYWAIT P1, [R6+URZ+0x29830], R5 ;  /* 0x02983005060075a7 */ /* 0x0022a4000802017f */
[----:B--2---:R-:W-:Y:S05]  /*f730*/  @!P1 NANOSLEEP.SYNCS 0x989680 ;  /* 0x009896800000995d */ /* 0x004fea0003900000 */
[----:B------:R-:W2:Y:S02]  /*f740*/  @!P1 SYNCS.PHASECHK.TRANS64 P1, [R6+URZ+0x29830], R5 ;  /* 0x02983005060095a7 */ /* 0x000ea4000802007f */
[----:B--2---:R-:W-:Y:S05]  /*f750*/  @!P1 BRA `(.L_x_254) ;  /* 0xfffffffc00f09947 */ /* 0x004fea000383ffff */
[----:B------:R-:W-:Y:S05]  /*f760*/  BRA `(.L_x_253) ;  /* 0xffffff2000dc7947 */ /* 0x000fea000383ffff */
.L_x_259:
[----:B-1----:R-:W-:-:S04]  /*f770*/  IMAD.U32 R3, RZ, RZ, UR6 ;  /* 0x00000006ff037e24 */ /* 0x002fc8000f8e00ff */
[----:B------:R1:W2:Y:S03]  /*f780*/  SYNCS.PHASECHK.TRANS64.TRYWAIT P1, [R3+URZ+0x29830], R0 ;  /* 0x02983000030075a7 */ /* 0x0002a6000802017f */
[----:B--2---:R-:W-:Y:S05]  /*f790*/  @!P1 NANOSLEEP.SYNCS 0x989680 ;  /* 0x009896800000995d */ /* 0x004fea0003900000 */
[----:B------:R-:W2:Y:S02]  /*f7a0*/  @!P1 SYNCS.PHASECHK.TRANS64 P1, [R3+URZ+0x29830], R0 ;  /* 0x02983000030095a7 */ /* 0x000ea4000802007f */
[----:B--2---:R-:W-:Y:S05]  /*f7b0*/  @!P1 BRA `(.L_x_259) ;  /* 0xfffffffc00ec9947 */ /* 0x004fea000383ffff */
[----:B------:R-:W-:Y:S05]  /*f7c0*/  BRA `(.L_x_256) ;  /* 0xffffff5400bc7947 */ /* 0x000fea000383ffff */
.L_x_263:
[----:B-1----:R-:W-:-:S04]  /*f7d0*/  IMAD.U32 R3, RZ, RZ, UR6 ;  /* 0x00000006ff037e24 */ /* 0x002fc8000f8e00ff */
[----:B------:R1:W2:Y:S03]  /*f7e0*/  SYNCS.PHASECHK.TRANS64.TRYWAIT P1, [R3+URZ+0x29850], R0 ;  /* 0x02985000030075a7 */ /* 0x0002a6000802017f */
[----:B--2---:R-:W-:Y:S05]  /*f7f0*/  @!P1 NANOSLEEP.SYNCS 0x989680 ;  /* 0x009896800000995d */ /* 0x004fea0003900000 */
[----:B------:R-:W2:Y:S02]  /*f800*/  @!P1 SYNCS.PHASECHK.TRANS64 P1, [R3+URZ+0x29850], R0 ;  /* 0x02985000030095a7 */ /* 0x000ea4000802007f */
[----:B--2---:R-:W-:Y:S05]  /*f810*/  @!P1 BRA `(.L_x_263) ;  /* 0xfffffffc00ec9947 */ /* 0x004fea000383ffff */
[----:B------:R-:W-:Y:S05]  /*f820*/  BRA `(.L_x_260) ;  /* 0xffffff6000c87947 */ /* 0x000fea000383ffff */
.L_x_269:
[----:B-1----:R1:W2:Y:S02]  /*f830*/  SYNCS.PHASECHK.TRANS64.TRYWAIT P1, [R15+URZ+0x29850], R8 ;  /* 0x029850080f0075a7 */ /* 0x0022a4000802017f */
[----:B--2---:R-:W-:Y:S05]  /*f840*/  @!P1 NANOSLEEP.SYNCS 0x989680 ;  /* 0x009896800000995d */ /* 0x004fea0003900000 */
[----:B------:R-:W2:Y:S02]  /*f850*/  @!P1 SYNCS.PHASECHK.TRANS64 P1, [R15+URZ+0x29850], R8 ;  /* 0x029850080f0095a7 */ /* 0x000ea4000802007f */
[----:B--2---:R-:W-:Y:S05]  /*f860*/  @!P1 BRA `(.L_x_269) ;  /* 0xfffffffc00f09947 */ /* 0x004fea000383ffff */
[----:B------:R-:W-:Y:S05]  /*f870*/  BRA `(.L_x_268) ;  /* 0xffffff8000d07947 */ /* 0x000fea000383ffff */
.L_x_309:
[----:B------:R-:W-:Y:S02]  /*f880*/  IMAD.MOV.U32 R13, RZ, RZ, R4 ;  /* 0x000000ffff0d7224 */ /* 0x000fe400078e0004 */
[----:B------:R-:W-:Y:S02]  /*f890*/  IMAD.MOV.U32 R12, RZ, RZ, RZ ;  /* 0x000000ffff0c7224 */ /* 0x000fe400078e00ff */
[----:B------:R-:W-:Y:S02]  /*f8a0*/  IMAD.MOV.U32 R11, RZ, RZ, 0x1f ;  /* 0x0000001fff0b7424 */ /* 0x000fe400078e00ff */
[----:B------:R-:W-:-:S07]  /*f8b0*/  IMAD.MOV.U32 R15, RZ, RZ, -0x1 ;  /* 0xffffffffff0f7424 */ /* 0x000fce00078e00ff */
[----:B0-----:R-:W-:Y:S05]  /*f8c0*/  WARPSYNC.COLLECTIVE R15, `(.L_x_378) ;  /* 0x000000000f087348 */ /* 0x001fea0003c00000 */
[----:B------:R1:W2:Y:S02]  /*f8d0*/  SHFL.IDX P6, R14, R13, R12, R11 ;  /* 0x0000000c0d0e7389 */ /* 0x0002a400000c000b */
[----:B012---:R-:W-:Y:S01]  /*f8e0*/  ENDCOLLECTIVE ;  /* 0x000000000000791b */ /* 0x007fe20003800000 */
.L_x_378:
[----:B------:R-:W-:Y:S05]  /*f8f0*/  BRA `(.L_x_379) ;  /* 0xffffffcc007c7947 */ /* 0x000fea000383ffff */
.L_x_311:
[----:B------:R-:W-:Y:S01]  /*f900*/  BSSY B0, `(.L_x_380) ;  /* 0x0000006000007945 */ /* 0x000fe20003800000 */
[----:B------:R-:W-:-:S07]  /*f910*/  IMAD.MOV.U32 R15, RZ, RZ, -0x1 ;  /* 0xffffffffff0f7424 */ /* 0x000fce00078e00ff */
[----:B-1----:R-:W-:Y:S05]  /*f920*/  WARPSYNC.COLLECTIVE R15, `(.L_x_381) ;  /* 0x000000000f0c7348 */ /* 0x002fea0003c00000 */
[----:B------:R-:W-:Y:S02]  /*f930*/  ELECT P6, UR62, PT ;  /* 0x00000000003e782f */ /* 0x000fe400038c0000 */
[----:B------:R-:W-:Y:S01]  /*f940*/  MOV R14, UR62 ;  /* 0x0000003e000e7c02 */ /* 0x000fe20008000f00 */
[----:B-1----:R-:W-:Y:S10]  /*f950*/  ENDCOLLECTIVE ;  /* 0x000000000000791b */ /* 0x002ff40003800000 */
.L_x_381:
[----:B------:R-:W-:Y:S05]  /*f960*/  BSYNC B0 ;  /* 0x0000000000007941 */ /* 0x000fea0003800000 */
.L_x_380:
[----:B------:R-:W-:Y:S05]  /*f970*/  BRA `(.L_x_382) ;  /* 0xffffffcc007c7947 */ /* 0x000fea000383ffff */
.L_x_314:
[----:B0-----:R0:W2:Y:S02]  /*f980*/  SYNCS.PHASECHK.TRANS64.TRYWAIT P2, [R2+URZ+0x29880], R3 ;  /* 0x02988003020075a7 */ /* 0x0010a4000804017f */
[----:B--2---:R-:W-:Y:S05]  /*f990*/  @!P2 NANOSLEEP.SYNCS 0x989680 ;  /* 0x009896800000a95d */ /* 0x004fea0003900000 */
[----:B------:R-:W2:Y:S02]  /*f9a0*/  @!P2 SYNCS.PHASECHK.TRANS64 P2, [R2+URZ+0x29880], R3 ;  /* 0x029880030200a5a7 */ /* 0x000ea4000804007f */
[----:B--2---:R-:W-:Y:S05]  /*f9b0*/  @!P2 BRA `(.L_x_314) ;  /* 0xfffffffc00f0a947 */ /* 0x004fea000383ffff */
[----:B------:R-:W-:Y:S05]  /*f9c0*/  BRA `(.L_x_383) ;  /* 0xffffffcc00dc7947 */ /* 0x000fea000383ffff */
.L_x_316:
[----:B-1----:R1:W2:Y:S02]  /*f9d0*/  SYNCS.PHASECHK.TRANS64.TRYWAIT P2, [R2+URZ+0x29840], R3 ;  /* 0x02984003020075a7 */ /* 0x0022a4000804017f */
[----:B--2---:R-:W-:Y:S05]  /*f9e0*/  @!P2 NANOSLEEP.SYNCS 0x989680 ;  /* 0x009896800000a95d */ /* 0x004fea0003900000 */
[----:B------:R-:W2:Y:S02]  /*f9f0*/  @!P2 SYNCS.PHASECHK.TRANS64 P2, [R2+URZ+0x29840], R3 ;  /* 0x029840030200a5a7 */ /* 0x000ea4000804007f */
[----:B--2---:R-:W-:Y:S05]  /*fa00*/  @!P2 BRA `(.L_x_316) ;  /* 0xfffffffc00f0a947 */ /* 0x004fea000383ffff */
[----:B------:R-:W-:Y:S05]  /*fa10*/  BRA `(.L_x_384) ;  /* 0xffffffd000387947 */ /* 0x000fea000383ffff */
.L_x_319:
[----:B--2---:R-:W-:-:S04]  /*fa20*/  IMAD.U32 R3, RZ, RZ, UR41 ;  /* 0x00000029ff037e24 */ /* 0x004fc8000f8e00ff */
[----:B------:R2:W3:Y:S03]  /*fa30*/  SYNCS.PHASECHK.TRANS64.TRYWAIT P0, [R3+URZ+0x29820], R2 ;  /* 0x02982002030075a7 */ /* 0x0004e6000800017f */
[----:B---3--:R-:W-:Y:S05]  /*fa40*/  @!P0 NANOSLEEP.SYNCS 0x989680 ;  /* 0x009896800000895d */ /* 0x008fea0003900000 */
[----:B------:R-:W3:Y:S02]  /*fa50*/  @!P0 SYNCS.PHASECHK.TRANS64 P0, [R3+URZ+0x29820], R2 ;  /* 0x02982002030085a7 */ /* 0x000ee4000800007f */
[----:B---3--:R-:W-:Y:S05]  /*fa60*/  @!P0 BRA `(.L_x_319) ;  /* 0xfffffffc00ec8947 */ /* 0x008fea000383ffff */
[----:B------:R-:W-:Y:S05]  /*fa70*/  BRA `(.L_x_385) ;  /* 0xffffffd400547947 */ /* 0x000fea000383ffff */
.L_x_325:
[----:B-1----:R1:W3:Y:S02]  /*fa80*/  SYNCS.PHASECHK.TRANS64.TRYWAIT P0, [R4+URZ+0x29880], R3 ;  /* 0x02988003040075a7 */ /* 0x0022e4000800017f */
[----:B---3--:R-:W-:Y:S05]  /*fa90*/  @!P0 NANOSLEEP.SYNCS 0x989680 ;  /* 0x009896800000895d */ /* 0x008fea0003900000 */
[----:B------:R-:W3:Y:S02]  /*faa0*/  @!P0 SYNCS.PHASECHK.TRANS64 P0, [R4+URZ+0x29880], R3 ;  /* 0x02988003040085a7 */ /* 0x000ee4000800007f */
[----:B---3--:R-:W-:Y:S05]  /*fab0*/  @!P0 BRA `(.L_x_325) ;  /* 0xfffffffc00f08947 */ /* 0x008fea000383ffff */
[----:B------:R-:W-:Y:S05]  /*fac0*/  BRA `(.L_x_386) ;  /* 0xffffffd800087947 */ /* 0x000fea000383ffff */
.L_x_330:
[----:B--2---:R2:W3:Y:S02]  /*fad0*/  SYNCS.PHASECHK.TRANS64.TRYWAIT P0, [R4+URZ+0x29840], R3 ;  /* 0x02984003040075a7 */ /* 0x0044e4000800017f */
[----:B---3--:R-:W-:Y:S05]  /*fae0*/  @!P0 NANOSLEEP.SYNCS 0x989680 ;  /* 0x009896800000895d */ /* 0x008fea0003900000 */
[----:B------:R-:W3:Y:S02]  /*faf0*/  @!P0 SYNCS.PHASECHK.TRANS64 P0, [R4+URZ+0x29840], R3 ;  /* 0x02984003040085a7 */ /* 0x000ee4000800007f */
[----:B---3--:R-:W-:Y:S05]  /*fb00*/  @!P0 BRA `(.L_x_330) ;  /* 0xfffffffc00f08947 */ /* 0x008fea000383ffff */
[----:B------:R-:W-:Y:S05]  /*fb10*/  BRA `(.L_x_387) ;  /* 0xffffffd800907947 */ /* 0x000fea000383ffff */
.L_x_338:
[----:B---3--:R-:W3:Y:S02]  /*fb20*/  LDL R3, [R1+0x4] ;  /* 0x0000040001037983 */ /* 0x008ee40000100800 */
[----:B---3--:R3:W4:Y:S02]  /*fb30*/  SYNCS.PHASECHK.TRANS64.TRYWAIT P2, [R3+URZ+0x29870], R2 ;  /* 0x02987002030075a7 */ /* 0x008724000804017f */
[----:B----4-:R-:W-:Y:S05]  /*fb40*/  @!P2 NANOSLEEP.SYNCS 0x989680 ;  /* 0x009896800000a95d */ /* 0x010fea0003900000 */
[----:B------:R-:W4:Y:S02]  /*fb50*/  @!P2 SYNCS.PHASECHK.TRANS64 P2, [R3+URZ+0x29870], R2 ;  /* 0x029870020300a5a7 */ /* 0x000f24000804007f */
[----:B----4-:R-:W-:Y:S05]  /*fb60*/  @!P2 BRA `(.L_x_338) ;  /* 0xfffffffc00eca947 */ /* 0x010fea000383ffff */
[----:B------:R-:W-:Y:S05]  /*fb70*/  BRA `(.L_x_388) ;  /* 0xffffffdc00b87947 */ /* 0x000fea000383ffff */
.L_x_340:
[----:B-1----:R-:W3:Y:S02]  /*fb80*/  LDL R4, [R1+0x4] ;  /* 0x0000040001047983 */ /* 0x002ee40000100800 */
[----:B---3--:R1:W3:Y:S02]  /*fb90*/  SYNCS.PHASECHK.TRANS64.TRYWAIT P2, [R4+URZ+0x29860], R3 ;  /* 0x02986003040075a7 */ /* 0x0082e4000804017f */
[----:B---3--:R-:W-:Y:S05]  /*fba0*/  @!P2 NANOSLEEP.SYNCS 0x989680 ;  /* 0x009896800000a95d */ /* 0x008fea0003900000 */
[----:B------:R-:W3:Y:S02]  /*fbb0*/  @!P2 SYNCS.PHASECHK.TRANS64 P2, [R4+URZ+0x29860], R3 ;  /* 0x029860030400a5a7 */ /* 0x000ee4000804007f */
[----:B---3--:R-:W-:Y:S05]  /*fbc0*/  @!P2 BRA `(.L_x_340) ;  /* 0xfffffffc00eca947 */ /* 0x008fea000383ffff */
[----:B------:R-:W-:Y:S05]  /*fbd0*/  BRA `(.L_x_389) ;  /* 0xffffffdc00c07947 */ /* 0x000fea000383ffff */
.L_x_347:
[----:B--2---:R2:W3:Y:S02]  /*fbe0*/  SYNCS.PHASECHK.TRANS64.TRYWAIT P0, [R20+URZ+0x29870], R3 ;  /* 0x02987003140075a7 */ /* 0x0044e4000800017f */
[----:B---3--:R-:W-:Y:S05]  /*fbf0*/  @!P0 NANOSLEEP.SYNCS 0x989680 ;  /* 0x009896800000895d */ /* 0x008fea0003900000 */
[----:B------:R-:W3:Y:S02]  /*fc00*/  @!P0 SYNCS.PHASECHK.TRANS64 P0, [R20+URZ+0x29870], R3 ;  /* 0x02987003140085a7 */ /* 0x000ee4000800007f */
[----:B---3--:R-:W-:Y:S05]  /*fc10*/  @!P0 BRA `(.L_x_347) ;  /* 0xfffffffc00f08947 */ /* 0x008fea000383ffff */
[----:B------:R-:W-:Y:S05]  /*fc20*/  BRA `(.L_x_390) ;  /* 0xffffffe400807947 */ /* 0x000fea000383ffff */
.L_x_349:
[----:B--2---:R2:W3:Y:S02]  /*fc30*/  SYNCS.PHASECHK.TRANS64.TRYWAIT P0, [R20+URZ+0x29860], R3 ;  /* 0x02986003140075a7 */ /* 0x0044e4000800017f */
[----:B---3--:R-:W-:Y:S05]  /*fc40*/  @!P0 NANOSLEEP.SYNCS 0x989680 ;  /* 0x009896800000895d */ /* 0x008fea0003900000 */
[----:B------:R-:W3:Y:S02]  /*fc50*/  @!P0 SYNCS.PHASECHK.TRANS64 P0, [R20+URZ+0x29860], R3 ;  /* 0x02986003140085a7 */ /* 0x000ee4000800007f */
[----:B---3--:R-:W-:Y:S05]  /*fc60*/  @!P0 BRA `(.L_x_349) ;  /* 0xfffffffc00f08947 */ /* 0x008fea000383ffff */
[----:B------:R-:W-:Y:S05]  /*fc70*/  BRA `(.L_x_391) ;  /* 0xffffffe400887947 */ /* 0x000fea000383ffff */
.L_x_362:
[----:B0-----:R0:W1:Y:S02]  /*fc80*/  SYNCS.PHASECHK.TRANS64.TRYWAIT P0, [R0+URZ+0x29820], R3 ;  /* 0x02982003000075a7 */ /* 0x001064000800017f */
[----:B-1----:R-:W-:Y:S05]  /*fc90*/  @!P0 NANOSLEEP.SYNCS 0x989680 ;  /* 0x009896800000895d */ /* 0x002fea0003900000 */
[----:B------:R-:W1:Y:S02]  /*fca0*/  @!P0 SYNCS.PHASECHK.TRANS64 P0, [R0+URZ+0x29820], R3 ;  /* 0x02982003000085a7 */ /* 0x000e64000800007f */
[----:B-1----:R-:W-:Y:S05]  /*fcb0*/  @!P0 BRA `(.L_x_362) ;  /* 0xfffffffc00f08947 */ /* 0x002fea000383ffff */
[----:B------:R-:W-:Y:S05]  /*fcc0*/  BRA `(.L_x_392) ;  /* 0xfffffff400a07947 */ /* 0x000fea000383ffff */
.L_x_363:
[----:B------:R-:W1:Y:S01]  /*fcd0*/  S2R R2, SR_TID.X ;  /* 0x0000000000027919 */ /* 0x000e620000002100 */
[----:B------:R-:W-:Y:S01]  /*fce0*/  BSSY B0, `(.L_x_393) ;  /* 0x000000a000007945 */ /* 0x000fe20003800000 */
[----:B------:R-:W-:Y:S02]  /*fcf0*/  IMAD.MOV.U32 R12, RZ, RZ, RZ ;  /* 0x000000ffff0c7224 */ /* 0x000fe400078e00ff */
[----:B------:R-:W-:Y:S02]  /*fd00*/  IMAD.MOV.U32 R11, RZ, RZ, 0x1f ;  /* 0x0000001fff0b7424 */ /* 0x000fe400078e00ff */
[----:B------:R-:W-:Y:S01]  /*fd10*/  IMAD.MOV.U32 R15, RZ, RZ, -0x1 ;  /* 0xffffffffff0f7424 */ /* 0x000fe200078e00ff */
[----:B-1----:R-:W-:-:S04]  /*fd20*/  SHF.R.U32.HI R2, RZ, 0x5, R2 ;  /* 0x00000005ff027819 */ /* 0x002fc80000011602 */
[----:B------:R-:W-:-:S05]  /*fd30*/  LOP3.LUT R2, R2, 0x3, RZ, 0xc0, !PT ;  /* 0x0000000302027812 */ /* 0x000fca00078ec0ff */
[----:B------:R-:W-:-:S07]  /*fd40*/  IMAD.MOV.U32 R13, RZ, RZ, R2 ;  /* 0x000000ffff0d7224 */ /* 0x000fce00078e0002 */
[----:B0-----:R-:W-:Y:S05]  /*fd50*/  WARPSYNC.COLLECTIVE R15, `(.L_x_394) ;  /* 0x000000000f087348 */ /* 0x001fea0003c00000 */
[----:B------:R1:W2:Y:S02]  /*fd60*/  SHFL.IDX P6, R14, R13, R12, R11 ;  /* 0x0000000c0d0e7389 */ /* 0x0002a400000c000b */
[----:B012---:R-:W-:Y:S01]  /*fd70*/  ENDCOLLECTIVE ;  /* 0x000000000000791b */ /* 0x007fe20003800000 */
.L_x_394:
[----:B------:R-:W-:Y:S05]  /*fd80*/  BSYNC B0 ;  /* 0x0000000000007941 */ /* 0x000fea0003800000 */
.L_x_393:
[----:B------:R-:W-:Y:S05]  /*fd90*/  BRA `(.L_x_395) ;  /* 0xfffffff400887947 */ /* 0x000fea000383ffff */
.L_x_366:
[----:B------:R-:W-:Y:S01]  /*fda0*/  BSSY B1, `(.L_x_396) ;  /* 0x0000006000017945 */ /* 0x000fe20003800000 */
[----:B------:R-:W-:-:S07]  /*fdb0*/  IMAD.MOV.U32 R15, RZ, RZ, -0x1 ;  /* 0xffffffffff0f7424 */ /* 0x000fce00078e00ff */
[----:B01----:R-:W-:Y:S05]  /*fdc0*/  WARPSYNC.COLLECTIVE R15, `(.L_x_397) ;  /* 0x000000000f0c7348 */ /* 0x003fea0003c00000 */
[----:B------:R-:W-:Y:S02]  /*fdd0*/  ELECT P6, UR62, PT ;  /* 0x00000000003e782f */ /* 0x000fe400038c0000 */
[----:B------:R-:W-:Y:S01]  /*fde0*/  MOV R14, UR62 ;  /* 0x0000003e000e7c02 */ /* 0x000fe20008000f00 */
[----:B01----:R-:W-:Y:S10]  /*fdf0*/  ENDCOLLECTIVE ;  /* 0x000000000000791b */ /* 0x003ff40003800000 */
.L_x_397:
[----:B------:R-:W-:Y:S05]  /*fe00*/  BSYNC B1 ;  /* 0x0000000000017941 */ /* 0x000fea0003800000 */
.L_x_396:
[----:B------:R-:W-:Y:S05]  /*fe10*/  BRA `(.L_x_398) ;  /* 0xfffffff400807947 */ /* 0x000fea000383ffff */
.L_x_368:
[----:B0-----:R0:W1:Y:S02]  /*fe20*/  SYNCS.PHASECHK.TRANS64.TRYWAIT P1, [R6+URZ], R5 ;  /* 0x00000005060075a7 */ /* 0x001064000802017f */
[----:B-1----:R-:W-:Y:S05]  /*fe30*/  @!P1 NANOSLEEP.SYNCS 0x989680 ;  /* 0x009896800000995d */ /* 0x002fea0003900000 */
[----:B------:R-:W1:Y:S02]  /*fe40*/  @!P1 SYNCS.PHASECHK.TRANS64 P1, [R6+URZ], R5 ;  /* 0x00000005060095a7 */ /* 0x000e64000802007f */
[----:B-1----:R-:W-:Y:S05]  /*fe50*/  @!P1 BRA `(.L_x_368) ;  /* 0xfffffffc00f09947 */ /* 0x002fea000383ffff */
[----:B------:R-:W-:Y:S05]  /*fe60*/  BRA `(.L_x_399) ;  /* 0xfffffff400bc7947 */ /* 0x000fea000383ffff */
.L_x_369:
[----:B-1----:R1:W2:Y:S02]  /*fe70*/  SYNCS.PHASECHK.TRANS64.TRYWAIT P1, [R7+URZ], R2 ;  /* 0x00000002070075a7 */ /* 0x0022a4000802017f */
[----:B--2---:R-:W-:Y:S05]  /*fe80*/  @!P1 NANOSLEEP.SYNCS 0x989680 ;  /* 0x009896800000995d */ /* 0x004fea0003900000 */
[----:B------:R-:W2:Y:S02]  /*fe90*/  @!P1 SYNCS.PHASECHK.TRANS64 P1, [R7+URZ], R2 ;  /* 0x00000002070095a7 */ /* 0x000ea4000802007f */
[----:B--2---:R-:W-:Y:S05]  /*fea0*/  @!P1 BRA `(.L_x_369) ;  /* 0xfffffffc00f09947 */ /* 0x004fea000383ffff */
[----:B------:R-:W-:Y:S05]  /*feb0*/  BRA `(.L_x_400) ;  /* 0xfffffff400b07947 */ /* 0x000fea000383ffff */
.L_x_371:
[----:B--2---:R2:W3:Y:S02]  /*fec0*/  SYNCS.PHASECHK.TRANS64.TRYWAIT P1, [R4+URZ+0x29860], R5 ;  /* 0x02986005040075a7 */ /* 0x0044e4000802017f */
[----:B---3--:R-:W-:Y:S05]  /*fed0*/  @!P1 NANOSLEEP.SYNCS 0x989680 ;  /* 0x009896800000995d */ /* 0x008fea0003900000 */
[----:B------:R-:W3:Y:S02]  /*fee0*/  @!P1 SYNCS.PHASECHK.TRANS64 P1, [R4+URZ+0x29860], R5 ;  /* 0x02986005040095a7 */ /* 0x000ee4000802007f */
[----:B---3--:R-:W-:Y:S05]  /*fef0*/  @!P1 BRA `(.L_x_371) ;  /* 0xfffffffc00f09947 */ /* 0x008fea000383ffff */
[----:B------:R-:W-:Y:S05]  /*ff00*/  BRA `(.L_x_401) ;  /* 0xfffffff400b47947 */ /* 0x000fea000383ffff */
.L_x_373:
[----:B---3--:R3:W4:Y:S02]  /*ff10*/  SYNCS.PHASECHK.TRANS64.TRYWAIT P1, [R3+URZ+0x29860], R2 ;  /* 0x02986002030075a7 */ /* 0x008724000802017f */
[----:B----4-:R-:W-:Y:S05]  /*ff20*/  @!P1 NANOSLEEP.SYNCS 0x989680 ;  /* 0x009896800000995d */ /* 0x010fea0003900000 */
[----:B------:R-:W4:Y:S02]  /*ff30*/  @!P1 SYNCS.PHASECHK.TRANS64 P1, [R3+URZ+0x29860], R2 ;  /* 0x02986002030095a7 */ /* 0x000f24000802007f */
[----:B----4-:R-:W-:Y:S05]  /*ff40*/  @!P1 BRA `(.L_x_373) ;  /* 0xfffffffc00f09947 */ /* 0x010fea000383ffff */
[----:B------:R-:W-:Y:S05]  /*ff50*/  BRA `(.L_x_402) ;  /* 0xfffffff400b47947 */ /* 0x000fea000383ffff */
.L_x_375:
[----:B----4-:R4:W0:Y:S02]  /*ff60*/  SYNCS.PHASECHK.TRANS64.TRYWAIT P0, [R4+URZ+0x29880], R5 ;  /* 0x02988005040075a7 */ /* 0x010824000800017f */
[----:B0-----:R-:W-:Y:S05]  /*ff70*/  @!P0 NANOSLEEP.SYNCS 0x989680 ;  /* 0x009896800000895d */ /* 0x001fea0003900000 */
[----:B------:R-:W0:Y:S02]  /*ff80*/  @!P0 SYNCS.PHASECHK.TRANS64 P0, [R4+URZ+0x29880], R5 ;  /* 0x02988005040085a7 */ /* 0x000e24000800007f */
[----:B0-----:R-:W-:Y:S05]  /*ff90*/  @!P0 BRA `(.L_x_375) ;  /* 0xfffffffc00f08947 */ /* 0x001fea000383ffff */
[----:B------:R-:W-:Y:S05]  /*ffa0*/  BRA `(.L_x_376) ;  /* 0xfffffff400b07947 */ /* 0x000fea000383ffff */
.L_x_403:
        /* <DEDUP_REMOVED lines=13> */
.L_x_2669:


//--------------------- .text._ZN7cutlass13device_kernelIN5flash11enable_sm90INS1_16FlashAttnFwdSm90INS1_25CollectiveMainloopFwdSm90ILi2EN4cute5tupleIJNS5_1CILi1EEES8_S8_EEENS6_IJNS7_ILi128EEENS7_ILi160EEENS7_ILi192EEEEEELi128ENS_12float_e4m3_tEfNS_4arch4Sm90ELb0ELb0ELb0ELb1ELb0ELb1ELb0ELb1ELb1ELb0ELb0ELb0EEENS1_21CollectiveEpilogueFwdINS6_IJSA_SA_SB_EEES9_NS_10bfloat16_tESG_Li256ELb1ELb0ELb0ELb1EEENS1_36VarlenDynamicPersistentTileSchedulerILi128ELi160ELi256ELi128ELb0ELb0ELb1ELb0ELb1ELb1EEEEEEEEEvNT_6ParamsE --------------------------
	.section	.text._ZN7cutlass13device_kernelIN5flash11enable_sm90INS1_16FlashAttnFwdSm90INS1_25CollectiveMainloopFwdSm90ILi2EN4cute5tupleIJNS5_1CILi1EEES8_S8_EEENS6_IJNS7_ILi128EEENS7_ILi160EEENS7_ILi192EEEEEELi128ENS_12float_e4m3_tEfNS_4arch4Sm90ELb0ELb0ELb0ELb1ELb0ELb1ELb0ELb1ELb1ELb0ELb0ELb0EEENS1_21CollectiveEpilogueFwdINS6_IJSA_SA_SB_EEES9_NS_10bfloat16_tESG_Li256ELb1ELb0ELb0ELb1EEENS1_36VarlenDynamicPersistentTileSchedulerILi128ELi160ELi256ELi128ELb0ELb0ELb1ELb0ELb1ELb1EEEEEEEEEvNT_6ParamsE,"ax",@progbits
	.align	128
.text._ZN7cutlass13device_kernelIN5flash11enable_sm90INS1_16FlashAttnFwdSm90INS1_25CollectiveMainloopFwdSm90ILi2EN4cute5tupleIJNS5_1CILi1EEES8_S8_EEENS6_IJNS7_ILi128EEENS7_ILi160EEENS7_ILi192EEEEEELi128ENS_12float_e4m3_tEfNS_4arch4Sm90ELb0ELb0ELb0ELb1ELb0ELb1ELb0ELb1ELb1ELb0ELb0ELb0EEENS1_21CollectiveEpilogueFwdINS6_IJSA_SA_SB_EEES9_NS_10bfloat16_tESG_Li256ELb1ELb0ELb0ELb1EEENS1_36VarlenDynamicPersistentTileSchedulerILi128ELi160ELi256ELi128ELb0ELb0ELb1ELb0ELb1ELb1EEEEEEEEEvNT_6ParamsE:
        .type           _ZN7cutlass13device_kernelIN5flash11enable_sm90INS1_16FlashAttnFwdSm90INS1_25CollectiveMainloopFwdSm90ILi2EN4cute5tupleIJNS5_1CILi1EEES8_S8_EEENS6_IJNS7_ILi128EEENS7_ILi160EEENS7_ILi192EEEEEELi128ENS_12float_e4m3_tEfNS_4arch4Sm90ELb0ELb0ELb0ELb1ELb0ELb1ELb0ELb1ELb1ELb0ELb0ELb0EEENS1_21CollectiveEpilogueFwdINS6_IJSA_SA_SB_EEES9_NS_10bfloat16_tESG_Li256ELb1ELb0ELb0ELb1EEENS1_36VarlenDynamicPersistentTileSchedulerILi128ELi160ELi256ELi128ELb0ELb0ELb1ELb0ELb1ELb1EEEEEEEEEvNT_6ParamsE,@function
        .size           _ZN7cutlass13device_kernelIN5flash11enable_sm90INS1_16FlashAttnFwdSm90INS1_25CollectiveMainloopFwdSm90ILi2EN4cute5tupleIJNS5_1CILi1EEES8_S8_EEENS6_IJNS7_ILi128EEENS7_ILi160EEENS7_ILi192EEEEEELi128ENS_12float_e4m3_tEfNS_4arch4Sm90ELb0ELb0ELb0ELb1ELb0ELb1ELb0ELb1ELb1ELb0ELb0ELb0EEENS1_21CollectiveEpilogueFwdINS6_IJSA_SA_SB_EEES9_NS_10bfloat16_tESG_Li256ELb1ELb0ELb0ELb1EEENS1_36VarlenDynamicPersistentTileSchedulerILi128ELi160ELi256ELi128ELb0ELb0ELb1ELb0ELb1ELb1EEEEEEEEEvNT_6ParamsE,(.L_x_2670 - _ZN7cutlass13device_kernelIN5flash11enable_sm90INS1_16FlashAttnFwdSm90INS1_25CollectiveMainloopFwdSm90ILi2EN4cute5tupleIJNS5_1CILi1EEES8_S8_EEENS6_IJNS7_ILi128EEENS7_ILi160EEENS7_ILi192EEEEEELi128ENS_12float_e4m3_tEfNS_4arch4Sm90ELb0ELb0ELb0ELb1ELb0ELb1ELb0ELb1ELb1ELb0ELb0ELb0EEENS1_21CollectiveEpilogueFwdINS6_IJSA_SA_SB_EEES9_NS_10bfloat16_tESG_Li256ELb1ELb0ELb0ELb1EEENS1_36VarlenDynamicPersistentTileSchedulerILi128ELi160ELi256ELi128ELb0ELb0ELb1ELb0ELb1ELb1EEEEEEEEEvNT_6ParamsE)
        .other          _ZN7cutlass13device_kernelIN5flash11enable_sm90INS1_16FlashAttnFwdSm90INS1_25CollectiveMainloopFwdSm90ILi2EN4cute5tupleIJNS5_1CILi1EEES8_S8_EEENS6_IJNS7_ILi128EEENS7_ILi160EEENS7_ILi192EEEEEELi128ENS_12float_e4m3_tEfNS_4arch4Sm90ELb0ELb0ELb0ELb1ELb0ELb1ELb0ELb1ELb1ELb0ELb0ELb0EEENS1_21CollectiveEpilogueFwdINS6_IJSA_SA_SB_EEES9_NS_10bfloat16_tESG_Li256ELb1ELb0ELb0ELb1EEENS1_36VarlenDynamicPersistentTileSchedulerILi128ELi160ELi256ELi128ELb0ELb0ELb1ELb0ELb1ELb1EEEEEEEEEvNT_6ParamsE,@"STO_CUDA_ENTRY STV_DEFAULT"
_ZN7cutlass13device_kernelIN5flash11enable_sm90INS1_16FlashAttnFwdSm90INS1_25CollectiveMainloopFwdSm90ILi2EN4cute5tupleIJNS5_1CILi1EEES8_S8_EEENS6_IJNS7_ILi128EEENS7_ILi160EEENS7_ILi192EEEEEELi128ENS_12float_e4m3_tEfNS_4arch4Sm90ELb0ELb0ELb0ELb1ELb0ELb1ELb0ELb1ELb1ELb0ELb0ELb0EEENS1_21CollectiveEpilogueFwdINS6_IJSA_SA_SB_EEES9_NS_10bfloat16_tESG_Li256ELb1ELb0ELb0ELb1EEENS1_36VarlenDynamicPersistentTileSchedulerILi128ELi160ELi256ELi128ELb0ELb0ELb1ELb0ELb1ELb1EEEEEEEEEvNT_6ParamsE:
        /* <DEDUP_REMOVED lines=14> */
[----:B------:R-:W-:Y:S02]  /*00e0*/  UIADD3 UR12, UP3, UR4, 0x570, URZ ;  /* 0x00000570040c7890 */ /* 0x000fe4000ff7e03f */
[----:B------:R-:W-:-:S02]  /*00f0*/  UIADD3 UR4, UP4, UR4, 0x670, URZ ;  /* 0x0000067004047890 */ /* 0x000fc4000ff9e03f */
[----:B------:R-:W-:Y:S02]  /*0100*/  UIADD3.X UR7, URZ, UR5, URZ, UP0, !UPT ;  /* 0x000000053f077290 */ /* 0x000fe400087fe43f */
[----:B------:R-:W-:Y:S02]  /*0110*/  UIADD3.X UR9, URZ, UR5, URZ, UP1, !UPT ;  /* 0x000000053f097290 */ /* 0x000fe40008ffe43f */
[----:B------:R-:W-:Y:S02]  /*0120*/  UIADD3.X UR11, URZ, UR5, URZ, UP2, !UPT ;  /* 0x000000053f0b7290 */ /* 0x000fe400097fe43f */
[----:B------:R-:W-:Y:S02]  /*0130*/  UIADD3.X UR13, URZ, UR5, URZ, UP3, !UPT ;  /* 0x000000053f0d7290 */ /* 0x000fe40009ffe43f */
[----:B------:R-:W-:Y:S01]  /*0140*/  UIADD3.X UR5, URZ, UR5, URZ, UP4, !UPT ;  /* 0x000000053f057290 */ /* 0x000fe2000a7fe43f */
[----:B------:R0:W-:Y:S02]  /*0150*/  UTMACCTL.PF [UR6] ;  /* 0x00000000060079b9 */ /* 0x0001e40008040000 */
[----:B------:R0:W-:Y:S02]  /*0160*/  UTMACCTL.PF [UR8] ;  /* 0x00000000080079b9 */ /* 0x0001e40008040000 */
[----:B------:R0:W-:Y:S02]  /*0170*/  UTMACCTL.PF [UR10] ;  /* 0x000000000a0079b9 */ /* 0x0001e40008040000 */
[----:B------:R0:W-:Y:S02]  /*0180*/  UTMACCTL.PF [UR12] ;  /* 0x000000000c0079b9 */ /* 0x0001e40008040000 */
[----:B------:R0:W-:Y:S02]  /*0190*/  UTMACCTL.PF [UR4] ;  /* 0x00000000040079b9 */ /* 0x0001e40008040000 */
[----:B0-----:R-:W-:Y:S01]  /*01a0*/  NOP ;  /* 0x0000000000007918 */ /* 0x001fe20000000000 */
.L_x_405:
[----:B------:R-:W-:Y:S05]  /*01b0*/  BSYNC B0 ;  /* 0x0000000000007941 */ /* 0x000fea0003800000 */
.L_x_404:
        /* <DEDUP_REMOVED lines=41> */
.L_x_406:
        /* <DEDUP_REMOVED lines=22> */
.L_x_407:
        /* <DEDUP_REMOVED lines=18> */
.L_x_408:
        /* <DEDUP_REMOVED lines=22> */
.L_x_409:
        /* <DEDUP_REMOVED lines=22> */
.L_x_410:
[----:B------:R-:W-:Y:S01]  /*0990*/  PLOP3.LUT P0, PT, PT, PT, UP0, 0x80, 0x0 ;  /* 0x000000000000781c */ /* 0x000fe20003f0f008 */
[----:B------:R-:W-:Y:S01]  /*09a0*/  UMOV UR36, 0x1 ;  /* 0x0000000100247882 */ /* 0x000fe20000000000 */
[----:B------:R-:W-:Y:S01]  /*09b0*/  NOP ;  /* 0x0000000000007918 */ /* 0x000fe20000000000 */
[----:B------:R-:W-:Y:S01]  /*09c0*/  USEL UR36, UR36, 0x2, !UP0 ;  /* 0x0000000224247887 */ /* 0x000fe2000c000000 */
[----:B------:R-:W-:Y:S01]  /*09d0*/  BSSY B8, `(.L_x_411) ;  /* 0x0002603000087945 */ /* 0x000fe20003800000 */
[----:B------:R-:W-:Y:S01]  /*09e0*/  ULDC.64 UR54, c[0x0][0x208] ;  /* 0x0000820000367ab9 */ /* 0x000fe20000000a00 */
[----:B012-4-:R-:W-:Y:S07]  /*09f0*/  BAR.SYNC.DEFER_BLOCKING 0x0 ;  /* 0x0000000000007b1d */ /* 0x017fee0000010000 */
[----:B------:R-:W-:Y:S05]  /*0a00*/  @!P0 BRA `(.L_x_412) ;  /* 0x000001fc00248947 */ /* 0x000fea0003800000 */
.L_x_413:
[----:B------:R-:W-:-:S08]  /*0a10*/  NOP ;  /* 0x0000000000007918 */ /* 0x000fd00000000000 */
[----:B------:R-:W0:Y:S02]  /*0a20*/  USETMAXREG.TRY_ALLOC.CTAPOOL UP0, 0xf0 ;  /* 0x000000f0000079c8 */ /* 0x000e240008000600 */
[----:B0-----:R-:W-:-:S13]  /*0a30*/  PLOP3.LUT P0, PT, PT, PT, UP0, 0x80, 0x0 ;  /* 0x000000000000781c */ /* 0x001fda0003f0f008 */
[----:B------:R-:W-:Y:S05]  /*0a40*/  @!P0 BRA `(.L_x_413) ;  /* 0xfffffffc00f08947 */ /* 0x000fea000383ffff */
[----:B------:R-:W2:Y:S01]  /*0a50*/  LDL.LU R0, [R1+0x18] ;  /* 0x0000180001007983 */ /* 0x000ea20000300800 */
[----:B------:R-:W0:Y:S01]  /*0a60*/  S2R R2, SR_TID.X ;  /* 0x0000000000027919 */ /* 0x000e220000002100 */
[----:B------:R-:W1:Y:S01]  /*0a70*/  S2UR UR37, SR_CgaCtaId ;  /* 0x00000000002579c3 */ /* 0x000e620000008800 */
[----:B------:R-:W-:Y:S01]  /*0a80*/  UMOV UR4, 0x400 ;  /* 0x0000040000047882 */ /* 0x000fe20000000000 */
[----:B0-----:R-:W-:-:S06]  /*0a90*/  SHF.R.U32.HI R2, RZ, 0x7, R2 ;  /* 0x00000007ff027819 */ /* 0x001fcc0000011602 */
[----:B------:R-:W-:Y:S06]  /*0aa0*/  BAR.ARV 0x8, 0x120 ;  /* 0x0204800000007b1d */ /* 0x000fec0000002000 */
[----:B------:R-:W-:-:S13]  /*0ab0*/  ISETP.NE.AND P0, PT, R2, 0x1, PT ;  /* 0x000000010200780c */ /* 0x000fda0003f05270 */
[----:B------:R-:W-:Y:S08]  /*0ac0*/  @!P0 BAR.ARV 0x9, 0x100 ;  /* 0x0244000000008b1d */ /* 0x000ff00000002000 */
[----:B------:R-:W-:Y:S01]  /*0ad0*/  BAR.SYNC.DEFER_BLOCKING 0x5, 0x180 ;  /* 0x0146000000007b1d */ /* 0x000fe20000010000 */
[----:B-1----:R-:W-:-:S06]  /*0ae0*/  ULEA UR4, UR37, UR4, 0x18 ;  /* 0x0000000425047291 */ /* 0x002fcc000f8ec03f */
[----:B------:R-:W-:Y:S01]  /*0af0*/  IMAD.U32 R18, RZ, RZ, UR4 ;  /* 0x00000004ff127e24 */ /* 0x000fe2000f8e00ff */
[----:B------:R-:W-:-:S04]  /*0b00*/  ULDC UR4, c[0x0][0xc14] ;  /* 0x0003050000047ab9 */ /* 0x000fc80000000800 */
[----:B------:R-:W0:Y:S01]  /*0b10*/  LDS.128 R144, [R18+0x298d0] ;  /* 0x0298d00012907984 */ /* 0x000e220000000c00 */
[----:B------:R-:W-:Y:S06]  /*0b20*/  BAR.ARV 0x4, 0x180 ;  /* 0x0106000000007b1d */ /* 0x000fec0000002000 */
[----:B--2---:R-:W-:-:S04]  /*0b30*/  LOP3.LUT R0, R0, 0xffffffef, RZ, 0xc0, !PT ;  /* 0xffffffef00007812 */ /* 0x004fc800078ec0ff */
[----:B------:R-:W-:-:S05]  /*0b40*/  @P0 LOP3.LUT R0, R0, 0x10, RZ, 0xfc, !PT ;  /* 0x0000001000000812 */ /* 0x000fca00078efcff */
[----:B------:R1:W-:Y:S01]  /*0b50*/  STL [R1+0x18], R0 ;  /* 0x0000180001007387 */ /* 0x0003e20000100800 */
[----:B0-----:R-:W-:-:S13]  /*0b60*/  ISETP.GE.AND P0, PT, R147, UR4, PT ;  /* 0x0000000493007c0c */ /* 0x001fda000bf06270 */
[----:B-1----:R-:W-:Y:S05]  /*0b70*/  @P0 BRA `(.L_x_414) ;  /* 0x0000025c00a00947 */ /* 0x002fea0003800000 */
[----:B------:R-:W0:Y:S01]  /*0b80*/  S2R R0, SR_TID.X ;  /* 0x0000000000007919 */ /* 0x000e220000002100 */
[----:B------:R-:W-:Y:S01]  /*0b90*/  MOV R223, 0xfffffffe ;  /* 0xfffffffe00df7802 */ /* 0x000fe20000000f00 */
[----:B------:R-:W-:Y:S01]  /*0ba0*/  IMAD.MOV.U32 R213, RZ, RZ, 0x20 ;  /* 0x00000020ffd57424 */ /* 0x000fe200078e00ff */
[----:B------:R-:W-:Y:S01]  /*0bb0*/  R2UR UR52, R18 ;  /* 0x00000000123472ca */ /* 0x000fe200000e0000 */
[----:B------:R-:W-:Y:S01]  /*0bc0*/  IMAD.MOV.U32 R19, RZ, RZ, RZ ;  /* 0x000000ffff137224 */ /* 0x000fe200078e00ff */
[----:B------:R-:W-:Y:S01]  /*0bd0*/  MOV R171, RZ ;  /* 0x000000ff00ab7202 */ /* 0x000fe20000000f00 */
[----:B------:R-:W-:Y:S01]  /*0be0*/  IMAD.MOV.U32 R175, RZ, RZ, RZ ;  /* 0x000000ffffaf7224 */ /* 0x000fe200078e00ff */
[----:B------:R-:W-:Y:S01]  /*0bf0*/  ULOP3.LUT UR53, UR36, 0x1, URZ, 0xfc, !UPT ;  /* 0x0000000124357892 */ /* 0x000fe2000f8efc3f */
[----:B------:R-:W-:Y:S01]  /*0c00*/  IMAD.MOV.U32 R148, RZ, RZ, RZ ;  /* 0x000000ffff947224 */ /* 0x000fe200078e00ff */
[----:B------:R-:W-:-:S07]  /*0c10*/  UMOV UR43, URZ ;  /* 0x0000003f002b7c82 */ /* 0x000fce0008000000 */
[----:B------:R-:W-:Y:S01]  /*0c20*/  UIADD3 UR52, UR52, 0x14400, URZ ;  /* 0x0001440034347890 */ /* 0x000fe2000fffe03f */
[----:B0-----:R-:W-:-:S05]  /*0c30*/  VIADD R235, R0, 0xffffff80 ;  /* 0xffffff8000eb7836 */ /* 0x001fca0000000000 */
[----:B------:R-:W-:-:S04]  /*0c40*/  SHF.R.S32.HI R0, RZ, 0x1f, R235 ;  /* 0x0000001fff007819 */ /* 0x000fc800000114eb */
[CC--:B------:R-:W-:Y:S02]  /*0c50*/  LEA.HI R5, R0.reuse, R235.reuse, RZ, 0x4 ;  /* 0x000000eb00057211 */ /* 0x0c0fe400078f20ff */
[CC--:B------:R-:W-:Y:S02]  /*0c60*/  LEA.HI R3, R0.reuse, R235.reuse, RZ, 0x5 ;  /* 0x000000eb00037211 */ /* 0x0c0fe400078f28ff */
[----:B------:R-:W-:Y:S02]  /*0c70*/  LEA.HI R2, R0, R235, RZ, 0x2 ;  /* 0x000000eb00027211 */ /* 0x000fe400078f10ff */
[----:B------:R-:W-:Y:S01]  /*0c80*/  SHF.R.S32.HI R204, RZ, 0x4, R5 ;  /* 0x00000004ffcc7819 */ /* 0x000fe20000011405 */
[----:B------:R-:W-:Y:S01]  /*0c90*/  IMAD.SHL.U32 R7, R3, 0x20, RZ ;  /* 0x0000002003077824 */ /* 0x000fe200078e00ff */
[----:B------:R-:W-:Y:S02]  /*0ca0*/  LOP3.LUT R6, R5, 0x3fffff0, RZ, 0xc0, !PT ;  /* 0x03fffff005067812 */ /* 0x000fe400078ec0ff */
[----:B------:R-:W-:-:S02]  /*0cb0*/  SHF.R.S32.HI R4, RZ, 0x2, R2 ;  /* 0x00000002ff047819 */ /* 0x000fc40000011402 */
[----:B------:R-:W-:Y:S02]  /*0cc0*/  SHF.R.S32.HI R3, RZ, 0x1f, R2 ;  /* 0x0000001fff037819 */ /* 0x000fe40000011402 */
[----:B------:R-:W-:Y:S02]  /*0cd0*/  LEA.HI R5, R5, R204, RZ, 0x1 ;  /* 0x000000cc05057211 */ /* 0x000fe400078f08ff */
[----:B------:R-:W-:Y:S02]  /*0ce0*/  LOP3.LUT R9, R7, 0xfffffc00, RZ, 0xc0, !PT ;  /* 0xfffffc0007097812 */ /* 0x000fe400078ec0ff */
[----:B------:R-:W-:Y:S02]  /*0cf0*/  IADD3 R6, R235, -R6, RZ ;  /* 0x80000006eb067210 */ /* 0x000fe40007ffe0ff */
[----:B------:R-:W-:Y:S02]  /*0d00*/  LEA.HI R3, R3, R4, RZ, 0x2 ;  /* 0x0000000403037211 */ /* 0x000fe400078f10ff */
[----:B------:R-:W-:Y:S01]  /*0d10*/  LOP3.LUT R7, R5, 0x1ffffffe, RZ, 0xc0, !PT ;  /* 0x1ffffffe05077812 */ /* 0x000fe200078ec0ff */
[----:B------:R-:W-:Y:S01]  /*0d20*/  IMAD R6, R6, 0x40, R9 ;  /* 0x0000004006067824 */ /* 0x000fe200078e0209 */
[----:B------:R-:W-:-:S02]  /*0d30*/  LOP3.LUT R5, R3, 0xfffffffc, RZ, 0xc0, !PT ;  /* 0xfffffffc03057812 */ /* 0x000fc400078ec0ff */
[-C--:B------:R-:W-:Y:S01]  /*0d40*/  LEA.HI R3, R235, R235.reuse, RZ, 0x1 ;  /* 0x000000ebeb037211 */ /* 0x080fe200078f08ff */
[----:B------:R-:W-:Y:S01]  /*0d50*/  IMAD.IADD R7, R204, 0x1, -R7 ;  /* 0x00000001cc077824 */ /* 0x000fe200078e0a07 */
[----:B------:R-:W-:Y:S01]  /*0d60*/  LEA.HI R2, R0, R235, RZ, 0x7 ;  /* 0x000000eb00027211 */ /* 0x000fe200078f38ff */
[----:B------:R-:W-:Y:S01]  /*0d70*/  IMAD.IADD R5, R4, 0x1, -R5 ;  /* 0x0000000104057824 */ /* 0x000fe200078e0a05 */
[--C-:B------:R-:W-:Y:S01]  /*0d80*/  SHF.R.S32.HI R168, RZ, 0x1, R3.reuse ;  /* 0x00000001ffa87819 */ /* 0x100fe20000011403 */
[----:B------:R-:W-:Y:S01]  /*0d90*/  IMAD R234, R7, 0x8, R6 ;  /* 0x0000000807ea7824 */ /* 0x000fe200078e0206 */
[----:B------:R-:W-:Y:S01]  /*0da0*/  SHF.R.S32.HI R7, RZ, 0x1f, R3 ;  /* 0x0000001fff077819 */ /* 0x000fe20000011403 */
[----:B------:R-:W-:Y:S01]  /*0db0*/  IMAD.SHL.U32 R172, R5, 0x80, RZ ;  /* 0x0000008005ac7824 */ /* 0x000fe200078e00ff */
[----:B------:R-:W-:Y:S01]  /*0dc0*/  LOP3.LUT R4, R2, 0xffffff80, RZ, 0xc0, !PT ;  /* 0xffffff8002047812 */ /* 0x000fe200078ec0ff */
[----:B------:R-:W-:Y:S01]  /*0dd0*/  VIADD R211, R168, 0x80 ;  /* 0x00000080a8d37836 */ /* 0x000fe20000000000 */
[----:B------:R-:W-:-:S02]  /*0de0*/  LEA.HI R7, R7, R168, RZ, 0x3 ;  /* 0x000000a807077211 */ /* 0x000fc400078f18ff */
[----:B------:R-:W-:Y:S01]  /*0df0*/  LOP3.LUT R214, R3, 0xfffffffe, RZ, 0xc0, !PT ;  /* 0xfffffffe03d67812 */ /* 0x000fe200078ec0ff */
[----:B------:R-:W-:Y:S01]  /*0e00*/  IMAD.IADD R215, R235, 0x1, -R4 ;  /* 0x00000001ebd77824 */ /* 0x000fe200078e0a04 */
[----:B------:R-:W-:Y:S02]  /*0e10*/  LOP3.LUT R7, R7, 0xfffffff8, RZ, 0xc0, !PT ;  /* 0xfffffff807077812 */ /* 0x000fe400078ec0ff */
[----:B------:R-:W-:Y:S01]  /*0e20*/  SHF.R.S32.HI R4, RZ, 0x1f, R211 ;  /* 0x0000001fff047819 */ /* 0x000fe200000114d3 */
[----:B------:R-:W-:Y:S01]  /*0e30*/  IMAD.IADD R214, R235, 0x1, -R214 ;  /* 0x00000001ebd67824 */ /* 0x000fe200078e0ad6 */
[----:B------:R-:W-:Y:S02]  /*0e40*/  IADD3 R220, R168, -R7, RZ ;  /* 0x80000007a8dc7210 */ /* 0x000fe40007ffe0ff */
[-C--:B------:R-:W-:Y:S01]  /*0e50*/  LEA.HI R7, R4, R211.reuse, RZ, 0x3 ;  /* 0x000000d304077211 */ /* 0x080fe200078f18ff */
[----:B------:R-:W-:Y:S01]  /*0e60*/  IMAD.SHL.U32 R22, R214, 0x10, RZ ;  /* 0x00000010d6167824 */ /* 0x000fe200078e00ff */
[----:B------:R-:W-:Y:S01]  /*0e70*/  LEA.HI R11, R211, R211, RZ, 0x1 ;  /* 0x000000d3d30b7211 */ /* 0x000fe200078f08ff */
[----:B------:R-:W-:Y:S01]  /*0e80*/  IMAD.SHL.U32 R4, R220, 0x80, RZ ;  /* 0x00000080dc047824 */ /* 0x000fe200078e00ff */
[----:B------:R-:W-:Y:S01]  /*0e90*/  SHF.R.S32.HI R6, RZ, 0x1f, R215 ;  /* 0x0000001fff067819 */ /* 0x000fe200000114d7 */
[----:B------:R-:W-:Y:S01]  /*0ea0*/  IMAD.SHL.U32 R9, R7, 0x40, RZ ;  /* 0x0000004007097824 */ /* 0x000fe200078e00ff */
[----:B------:R-:W-:Y:S01]  /*0eb0*/  LOP3.LUT R10, R11, 0x3fffffe, RZ, 0xc0, !PT ;  /* 0x03fffffe0b0a7812 */ /* 0x000fe200078ec0ff */
[----:B------:R-:W-:Y:S01]  /*0ec0*/  VIADD R170, R22, 0x40 ;  /* 0x0000004016aa7836 */ /* 0x000fe20000000000 */
[----:B------:R-:W-:-:S02]  /*0ed0*/  LEA.HI R8, R6, R215, RZ, 0x2 ;  /* 0x000000d706087211 */ /* 0x000fc400078f10ff */
[----:B------:R-:W-:Y:S01]  /*0ee0*/  LOP3.LUT R12, R9, 0xfffffe00, RZ, 0xc0, !PT ;  /* 0xfffffe00090c7812 */ /* 0x000fe200078ec0ff */
[----:B------:R-:W-:Y:S01]  /*0ef0*/  IMAD.IADD R197, R211, 0x1, -R10 ;  /* 0x00000001d3c57824 */ /* 0x000fe200078e0a0a */
[--C-:B------:R-:W-:Y:S02]  /*0f00*/  SHF.R.S32.HI R9, RZ, 0x2, R8.reuse ;  /* 0x00000002ff097819 */ /* 0x100fe40000011408 */
[----:B------:R-:W-:Y:S02]  /*0f10*/  LOP3.LUT R10, R8, 0x7ffffffc, RZ, 0xc0, !PT ;  /* 0x7ffffffc080a7812 */ /* 0x000fe400078ec0ff */
[----:B------:R-:W-:Y:S02]  /*0f20*/  SHF.R.S32.HI R8, RZ, 0x1f, R8 ;  /* 0x0000001fff087819 */ /* 0x000fe40000011408 */
[----:B------:R-:W-:Y:S01]  /*0f30*/  LEA.HI R3, R3, R168, RZ, 0x1 ;  /* 0x000000a803037211 */ /* 0x000fe200078f08ff */
[----:B------:R-:W-:Y:S01]  /*0f40*/  IMAD.IADD R10, R215, 0x1, -R10 ;  /* 0x00000001d70a7824 */ /* 0x000fe200078e0a0a */
[----:B------:R-:W-:-:S02]  /*0f50*/  LOP3.LUT R7, R4, 0x380, RZ, 0xc0, !PT ;  /* 0x0000038004077812 */ /* 0x000fc400078ec0ff */
[----:B------:R-:W-:Y:S01]  /*0f60*/  LEA.HI R8, R8, R9, RZ, 0x3 ;  /* 0x0000000908087211 */ /* 0x000fe200078f18ff */
[----:B------:R-:W-:Y:S01]  /*0f70*/  IMAD R223, R10, R223, 0xa0 ;  /* 0x000000a00adf7424 */ /* 0x000fe200078e02df */
[----:B------:R-:W-:Y:S02]  /*0f80*/  SHF.R.S32.HI R219, RZ, 0x7, R2 ;  /* 0x00000007ffdb7819 */ /* 0x000fe40000011402 */
[----:B------:R-:W-:Y:S02]  /*0f90*/  LOP3.LUT R3, R3, 0x3fffffe, RZ, 0xc0, !PT ;  /* 0x03fffffe03037812 */ /* 0x000fe400078ec0ff */
[----:B------:R-:W-:Y:S02]  /*0fa0*/  SHF.R.U32.HI R4, RZ, 0x3, R7 ;  /* 0x00000003ff047819 */ /* 0x000fe40000011607 */
[----:B------:R-:W-:Y:S01]  /*0fb0*/  LOP3.LUT R8, R8, 0xfffffff8, RZ, 0xc0, !PT ;  /* 0xfffffff808087812 */ /* 0x000fe200078ec0ff */
[----:B------:R-:W-:Y:S01]  /*0fc0*/  IMAD.IADD R3, R168, 0x1, -R3 ;  /* 0x00000001a8037824 */ /* 0x000fe200078e0a03 */
[----:B------:R-:W-:-:S02]  /*0fd0*/  LEA.HI R2, R2, R219, RZ, 0x1 ;  /* 0x000000db02027211 */ /* 0x000fc400078f08ff */
[----:B------:R-:W-:Y:S01]  /*0fe0*/  LEA.HI R6, R6, R215, RZ, 0x5 ;  /* 0x000000d706067211 */ /* 0x000fe200078f28ff */
[----:B------:R-:W-:Y:S01]  /*0ff0*/  IMAD.IADD R9, R9, 0x1, -R8 ;  /* 0x0000000109097824 */ /* 0x000fe200078e0a08 */
[----:B------:R-:W-:Y:S01]  /*1000*/  LOP3.LUT R7, R7, 0x10, R22, 0xf8, !PT ;  /* 0x0000001007077812 */ /* 0x000fe200078ef816 */
[----:B------:R-:W-:Y:S01]  /*1010*/  IMAD R3, R204, 0x8, R3 ;  /* 0x00000008cc037824 */ /* 0x000fe200078e0203 */
[----:B------:R-:W-:Y:S02]  /*1020*/  IADD3 R169, R22, 0x20, RZ ;  /* 0x0000002016a97810 */ /* 0x000fe40007ffe0ff */
[----:B------:R-:W-:Y:S01]  /*1030*/  LOP3.LUT R2, R2, 0x3fffffe, RZ, 0xc0, !PT ;  /* 0x03fffffe02027812 */ /* 0x000fe200078ec0ff */
[----:B------:R-:W-:Y:S01]  /*1040*/  IMAD.SHL.U32 R174, R3, 0x40, RZ ;  /* 0x0000004003ae7824 */ /* 0x000fe200078e00ff */
[----:B------:R-:W-:Y:S02]  /*1050*/  SHF.R.S32.HI R6, RZ, 0x5, R6 ;  /* 0x00000005ff067819 */ /* 0x000fe40000011406 */
[----:B------:R-:W-:Y:S01]  /*1060*/  LOP3.LUT R7, R7, R4, RZ, 0x3c, !PT ;  /* 0x0000000407077212 */ /* 0x000fe200078e3cff */
[----:B------:R-:W-:Y:S01]  /*1070*/  IMAD.IADD R2, R219, 0x1, -R2 ;  /* 0x00000001db027824 */ /* 0x000fe200078e0a02 */
[----:B------:R-:W-:Y:S01]  /*1080*/  SHF.R.S32.HI R4, RZ, 0x1f, R169 ;  /* 0x0000001fff047819 */ /* 0x000fe200000114a9 */
[----:B------:R-:W-:Y:S01]  /*1090*/  IMAD R9, R6, 0x10, R9 ;  /* 0x0000001006097824 */ /* 0x000fe200078e0209 */
[----:B------:R-:W-:Y:S01]  /*10a0*/  LEA.HI R0, R0, R235, RZ, 0x3 ;  /* 0x000000eb00007211 */ /* 0x000fe200078f18ff */
[----:B------:R-:W-:Y:S01]  /*10b0*/  IMAD R204, R204, 0x400, R7 ;  /* 0x00000400cccc7824 */ /* 0x000fe200078e0207 */
[----:B------:R-:W-:Y:S01]  /*10c0*/  SHF.R.S32.HI R7, RZ, 0x1f, R170 ;  /* 0x0000001fff077819 */ /* 0x000fe200000114aa */
[----:B------:R-:W-:Y:S01]  /*10d0*/  IMAD R224, R2, 0x40, R9 ;  /* 0x0000004002e07824 */ /* 0x000fe200078e0209 */
[----:B------:R-:W-:-:S02]  /*10e0*/  LEA.HI R3, R4, R169, RZ, 0x4 ;  /* 0x000000a904037211 */ /* 0x000fc400078f20ff */
[----:B------:R-:W-:Y:S02]  /*10f0*/  LEA.HI R4, R4, R169, RZ, 0x6 ;  /* 0x000000a904047211 */ /* 0x000fe400078f30ff */
[----:B------:R-:W-:Y:S02]  /*1100*/  LOP3.LUT R172, R172, 0x180, RZ, 0xc0, !PT ;  /* 0x00000180acac7812 */ /* 0x000fe400078ec0ff */
[----:B------:R-:W-:Y:S02]  /*1110*/  LOP3.LUT R2, R0, 0x1ffffff8, RZ, 0xc0, !PT ;  /* 0x1ffffff800027812 */ /* 0x000fe400078ec0ff */
[CC--:B------:R-:W-:Y:S02]  /*1120*/  LEA.HI R8, R7.reuse, R170.reuse, RZ, 0x6 ;  /* 0x000000aa07087211 */ /* 0x0c0fe400078f30ff */
[----:B------:R-:W-:Y:S01]  /*1130*/  LEA.HI R7, R7, R170, RZ, 0x4 ;  /* 0x000000aa07077211 */ /* 0x000fe200078f20ff */
[----:B------:R-:W-:Y:S01]  /*1140*/  IMAD.IADD R2, R235, 0x1, -R2 ;  /* 0x00000001eb027824 */ /* 0x000fe200078e0a02 */
[----:B------:R-:W-:Y:S01]  /*1150*/  LOP3.LUT P0, RZ, R5, 0x2, RZ, 0xc0, !PT ;  /* 0x0000000205ff7812 */ /* 0x000fe2000780c0ff */
[----:B------:R-:W-:Y:S01]  /*1160*/  IMAD.SHL.U32 R5, R4, 0x80, RZ ;  /* 0x0000008004057824 */ /* 0x000fe200078e00ff */
[----:B------:R-:W-:Y:S01]  /*1170*/  SHF.R.S32.HI R200, RZ, 0x3, R0 ;  /* 0x00000003ffc87819 */ /* 0x000fe20000011400 */
[----:B------:R-:W-:Y:S01]  /*1180*/  IMAD.SHL.U32 R199, R2, 0x8, RZ ;  /* 0x0000000802c77824 */ /* 0x000fe200078e00ff */
[----:B------:R-:W-:-:S02]  /*1190*/  SHF.R.U32.HI R173, RZ, 0x3, R172 ;  /* 0x00000003ffad7819 */ /* 0x000fc400000116ac */
[----:B------:R-:W-:Y:S02]  /*11a0*/  LOP3.LUT R0, R172, 0x10, R22, 0xf8, !PT ;  /* 0x00000010ac007812 */ /* 0x000fe400078ef816 */
[----:B------:R-:W-:Y:S02]  /*11b0*/  SHF.L.U32 R10, R8, 0x7, RZ ;  /* 0x00000007080a7819 */ /* 0x000fe400000006ff */
[C---:B------:R-:W-:Y:S02]  /*11c0*/  LOP3.LUT R4, R172.reuse, 0x30, R3, 0xf8, !PT ;  /* 0x00000030ac047812 */ /* 0x040fe400078ef803 */
[----:B------:R-:W-:Y:S02]  /*11d0*/  LOP3.LUT R8, R172, 0x30, R7, 0xf8, !PT ;  /* 0x00000030ac087812 */ /* 0x000fe400078ef807 */
[----:B------:R-:W-:Y:S02]  /*11e0*/  SHF.R.S32.HI R222, RZ, 0x4, R3 ;  /* 0x00000004ffde7819 */ /* 0x000fe40000011403 */
[----:B------:R-:W-:-:S02]  /*11f0*/  SHF.R.S32.HI R11, RZ, 0x1, R11 ;  /* 0x00000001ff0b7819 */ /* 0x000fc4000001140b */
[-C--:B------:R-:W-:Y:S02]  /*1200*/  LOP3.LUT R3, R0, R173.reuse, RZ, 0x3c, !PT ;  /* 0x000000ad00037212 */ /* 0x080fe400078e3cff */
[----:B------:R-:W-:Y:S01]  /*1210*/  LOP3.LUT R5, R5, 0xffffe000, RZ, 0xc0, !PT ;  /* 0xffffe00005057812 */ /* 0x000fe200078ec0ff */
[----:B------:R-:W-:Y:S01]  /*1220*/  IMAD.SHL.U32 R11, R11, 0x80, RZ ;  /* 0x000000800b0b7824 */ /* 0x000fe200078e00ff */
[-C--:B------:R-:W-:Y:S01]  /*1230*/  LOP3.LUT R4, R4, R173.reuse, RZ, 0x3c, !PT ;  /* 0x000000ad04047212 */ /* 0x080fe200078e3cff */
[----:B------:R-:W-:Y:S01]  /*1240*/  IMAD.IADD R202, R174, 0x1, R3 ;  /* 0x00000001aeca7824 */ /* 0x000fe200078e0203 */
[----:B------:R-:W-:Y:S02]  /*1250*/  LOP3.LUT R13, R10, 0xffffe000, RZ, 0xc0, !PT ;  /* 0xffffe0000a0d7812 */ /* 0x000fe400078ec0ff */
[----:B------:R-:W-:Y:S02]  /*1260*/  LOP3.LUT R8, R8, R173, RZ, 0x3c, !PT ;  /* 0x000000ad08087212 */ /* 0x000fe400078e3cff */
[----:B------:R-:W-:-:S02]  /*1270*/  LOP3.LUT R2, R172, 0x30, R22, 0xf8, !PT ;  /* 0x00000030ac027812 */ /* 0x000fc400078ef816 */
[----:B------:R-:W-:Y:S02]  /*1280*/  SEL R213, R213, 0xffffffe0, !P0 ;  /* 0xffffffe0d5d57807 */ /* 0x000fe40004000000 */
[-C--:B------:R-:W-:Y:S02]  /*1290*/  IADD3 R217, R4, R174.reuse, R5 ;  /* 0x000000ae04d97210 */ /* 0x080fe40007ffe005 */
[----:B------:R-:W-:Y:S01]  /*12a0*/  IADD3 R13, R8, R174, R13 ;  /* 0x000000ae080d7210 */ /* 0x000fe20007ffe00d */
[----:B------:R-:W-:Y:S01]  /*12b0*/  IMAD.IADD R203, R213, 0x1, R202 ;  /* 0x00000001d5cb7824 */ /* 0x000fe200078e02ca */
[----:B------:R-:W-:Y:S01]  /*12c0*/  LOP3.LUT R5, R2, R173, RZ, 0x3c, !PT ;  /* 0x000000ad02057212 */ /* 0x000fe200078e3cff */
[----:B------:R-:W-:Y:S01]  /*12d0*/  IMAD.IADD R217, R18, 0x1, R217 ;  /* 0x0000000112d97824 */ /* 0x000fe200078e02d9 */
[----:B------:R-:W-:Y:S02]  /*12e0*/  LEA R197, R197, R12, 0x6 ;  /* 0x0000000cc5c57211 */ /* 0x000fe400078e30ff */
[----:B------:R-:W-:-:S02]  /*12f0*/  SHF.L.U32 R16, R214, 0x3, RZ ;  /* 0x00000003d6107819 */ /* 0x000fc400000006ff */
[----:B------:R-:W-:Y:S02]  /*1300*/  LOP3.LUT R196, R11, 0x180, RZ, 0xc0, !PT ;  /* 0x000001800bc47812 */ /* 0x000fe400078ec0ff */
[----:B------:R-:W-:Y:S02]  /*1310*/  SHF.R.S32.HI R221, RZ, 0x4, R7 ;  /* 0x00000004ffdd7819 */ /* 0x000fe40000011407 */
[C---:B------:R-:W-:Y:S02]  /*1320*/  IADD3 R218, R18.reuse, R174, R5 ;  /* 0x000000ae12da7210 */ /* 0x040fe40007ffe005 */
[----:B------:R-:W-:Y:S02]  /*1330*/  IADD3 R216, R18, R13, RZ ;  /* 0x0000000d12d87210 */ /* 0x000fe40007ffe0ff */
[----:B------:R-:W-:-:S07]  /*1340*/  IADD3 R213, R213, UR52, R202 ;  /* 0x00000034d5d57c10 */ /* 0x000fce000fffe0ca */
.L_x_608:
[----:B0-----:R-:W0:Y:S02]  /*1350*/  LDC.64 R2, c[0x0][0xc60] ;  /* 0x00031800ff027b82 */ /* 0x001e240000000a00 */
[----:B0-----:R-:W-:-:S05]  /*1360*/  IMAD.WIDE R2, R147, 0x4, R2 ;  /* 0x0000000493027825 */ /* 0x001fca00078e0202 */
[----:B--2---:R0:W2:Y:S01]  /*1370*/  LDG.E R205, desc[UR54][R2.64] ;  /* 0x0000003602cd7981 */ /* 0x0040a2000c1e1900 */
[----:B------:R-:W-:Y:S05]  /*1380*/  YIELD ;  /* 0x0000000000007946 */ /* 0x000fea0003800000 */
[----:B------:R-:W-:Y:S01]  /*1390*/  ULDC.64 UR4, c[0x0][0xa28] ;  /* 0x00028a0000047ab9 */ /* 0x000fe20000000a00 */
[----:B------:R-:W-:Y:S01]  /*13a0*/  ULDC.64 UR8, c[0x0][0xa18] ;  /* 0x0002860000087ab9 */ /* 0x000fe20000000a00 */
[----:B------:R-:W-:Y:S01]  /*13b0*/  ISETP.NE.U32.AND P1, PT, RZ, UR4, PT ;  /* 0x00000004ff007c0c */ /* 0x000fe2000bf25070 */
[----:B------:R-:W-:Y:S01]  /*13c0*/  ULDC.64 UR6, c[0x0][0xa08] ;  /* 0x0002820000067ab9 */ /* 0x000fe20000000a00 */
[----:B0-----:R-:W-:Y:S01]  /*13d0*/  IMAD.MOV.U32 R3, RZ, RZ, RZ ;  /* 0x000000ffff037224 */ /* 0x001fe200078e00ff */
[----:B------:R-:W-:Y:S01]  /*13e0*/  ISETP.NE.U32.AND P0, PT, RZ, UR6, PT ;  /* 0x00000006ff007c0c */ /* 0x000fe2000bf05070 */
[----:B---3-5:R-:W-:Y:S01]  /*13f0*/  IMAD.MOV.U32 R27, RZ, RZ, RZ ;  /* 0x000000ffff1b7224 */ /* 0x028fe200078e00ff */
[----:B------:R-:W-:-:S02]  /*1400*/  ISETP.NE.AND.EX P1, PT, RZ, UR5, PT, P1 ;  /* 0x00000005ff007c0c */ /* 0x000fc4000bf25310 */
[----:B------:R-:W-:Y:S02]  /*1410*/  ISETP.NE.AND.EX P0, PT, RZ, UR7, PT, P0 ;  /* 0x00000007ff007c0c */ /* 0x000fe4000bf05300 */
[----:B--2---:R-:W-:Y:S01]  /*1420*/  SHF.R.S32.HI R210, RZ, 0x1f, R205 ;  /* 0x0000001fffd27819 */ /* 0x004fe200000114cd */
[----:B------:R-:W-:-:S08]  /*1430*/  IMAD.SHL.U32 R208, R205, 0x4, RZ ;  /* 0x00000004cdd07824 */ /* 0x000fd000078e00ff */
[C---:B----4-:R-:W-:Y:S02]  /*1440*/  @P1 LEA R4, P2, R205.reuse, UR4, 0x2 ;  /* 0x00000004cd041c11 */ /* 0x050fe4000f8410ff */
[C-C-:B------:R-:W-:Y:S02]  /*1450*/  SHF.L.U64.HI R209, R205.reuse, 0x2, R210.reuse ;  /* 0x00000002cdd17819 */ /* 0x140fe400000102d2 */
[----:B------:R-:W-:Y:S02]  /*1460*/  @P1 LEA.HI.X R5, R205, UR5, R210, 0x2, P2 ;  /* 0x00000005cd051c11 */ /* 0x000fe400090f14d2 */
[----:B------:R-:W-:Y:S01]  /*1470*/  ISETP.NE.U32.AND P2, PT, RZ, UR8, PT ;  /* 0x00000008ff007c0c */ /* 0x000fe2000bf45070 */
[----:B------:R-:W-:Y:S01]  /*1480*/  ULDC UR4, c[0x0][0x288] ;  /* 0x0000a20000047ab9 */ /* 0x000fe20000000800 */
[----:B------:R-:W-:Y:S01]  /*1490*/  IADD3 R8, P3, R208, UR6, RZ ;  /* 0x00000006d0087c10 */ /* 0x000fe2000ff7e0ff */
[----:B------:R0:W5:Y:S01]  /*14a0*/  @P1 LDG.E R3, desc[UR54][R4.64] ;  /* 0x0000003604031981 */ /* 0x000162000c1e1900 */
[----:B------:R-:W-:-:S02]  /*14b0*/  ISETP.NE.AND.EX P2, PT, RZ, UR9, PT, P2 ;  /* 0x00000009ff007c0c */ /* 0x000fc4000bf45320 */
[----:B------:R-:W-:Y:S01]  /*14c0*/  MOV R159, UR4 ;  /* 0x00000004009f7c02 */ /* 0x000fe20008000f00 */
[----:B------:R-:W-:Y:S01]  /*14d0*/  ULDC.64 UR4, c[0x0][0x3f8] ;  /* 0x0000fe0000047ab9 */ /* 0x000fe20000000a00 */
[----:B------:R-:W-:-:S05]  /*14e0*/  IADD3.X R9, R209, UR7, RZ, P3, !PT ;  /* 0x00000007d1097c10 */ /* 0x000fca0009ffe4ff */
[----:B------:R0:W5:Y:S04]  /*14f0*/  @P0 LDG.E R27, desc[UR54][R8.64] ;  /* 0x00000036081b0981 */ /* 0x000168000c1e1900 */
[----:B------:R-:W-:-:S04]  /*1500*/  @P2 IADD3 R6, P1, R208, UR8, RZ ;  /* 0x00000008d0062c10 */ /* 0x000fc8000ff3e0ff */
[----:B------:R-:W-:-:S05]  /*1510*/  @P2 IADD3.X R7, R209, UR9, RZ, P1, !PT ;  /* 0x00000009d1072c10 */ /* 0x000fca0008ffe4ff */
[----:B------:R0:W5:Y:S01]  /*1520*/  @P2 LDG.E R159, desc[UR54][R6.64] ;  /* 0x00000036069f2981 */ /* 0x000162000c1e1900 */
[----:B------:R-:W-:-:S03]  /*1530*/  UISETP.NE.U32.AND UP0, UPT, UR4, URZ, UPT ;  /* 0x0000003f0400728c */ /* 0x000fc6000bf05070 */
[----:B------:R-:W-:Y:S01]  /*1540*/  ULDC UR4, c[0x0][0x404] ;  /* 0x0001010000047ab9 */ /* 0x000fe20000000800 */
[----:B------:R-:W-:-:S03]  /*1550*/  UISETP.NE.AND.EX UP0, UPT, UR5, URZ, UPT, UP0 ;  /* 0x0000003f0500728c */ /* 0x000fc6000bf05300 */
[----:B------:R-:W-:Y:S01]  /*1560*/  ULDC UR5, c[0x0][0x2e0] ;  /* 0x0000b80000057ab9 */ /* 0x000fe20000000800 */
[----:B------:R-:W-:-:S04]  /*1570*/  USEL UR4, UR4, 0x1, UP0 ;  /* 0x0000000104047887 */ /* 0x000fc80008000000 */
[----:B------:R-:W-:-:S03]  /*1580*/  UIMAD UR4, UR4, UR5, URZ ;  /* 0x00000005040472a4 */ /* 0x000fc6000f8e023f */
[----:B------:R-:W-:Y:S02]  /*1590*/  ULDC UR5, c[0x0][0x338] ;  /* 0x0000ce0000057ab9 */ /* 0x000fe40000000800 */
[----:B------:R-:W-:Y:S02]  /*15a0*/  IMAD.U32 R2, RZ, RZ, UR5 ;  /* 0x00000005ff027e24 */ /* 0x000fe4000f8e00ff */
[----:B------:R-:W-:Y:S02]  /*15b0*/  IMAD.U32 R26, RZ, RZ, UR4 ;  /* 0x00000004ff1a7e24 */ /* 0x000fe4000f8e00ff */
[----:B------:R-:W-:Y:S01]  /*15c0*/  IMAD.MOV.U32 R25, RZ, RZ, R205 ;  /* 0x000000ffff197224 */ /* 0x000fe200078e00cd */
[----:B0-----:R-:W-:Y:S06]  /*15d0*/  @P2 BRA `(.L_x_415) ;  /* 0x0000000000242947 */ /* 0x001fec0003800000 */
[----:B------:R-:W-:Y:S02]  /*15e0*/  ULDC.64 UR4, c[0x0][0xa00] ;  /* 0x0002800000047ab9 */ /* 0x000fe40000000a00 */
[----:B------:R-:W-:-:S04]  /*15f0*/  ISETP.NE.U32.AND P1, PT, RZ, UR4, PT ;  /* 0x00000004ff007c0c */ /* 0x000fc8000bf25070 */
[----:B------:R-:W-:-:S13]  /*1600*/  ISETP.NE.AND.EX P1, PT, RZ, UR5, PT, P1 ;  /* 0x00000005ff007c0c */ /* 0x000fda000bf25310 */
[----:B------:R-:W-:Y:S05]  /*1610*/  @!P1 BRA `(.L_x_415) ;  /* 0x0000000000149947 */ /* 0x000fea0003800000 */
[----:B------:R-:W0:Y:S02]  /*1620*/  LDC.64 R4, c[0x0][0xa00] ;  /* 0x00028000ff047b82 */ /* 0x000e240000000a00 */
[----:B0-----:R-:W-:-:S05]  /*1630*/  IMAD.WIDE R4, R25, 0x4, R4 ;  /* 0x0000000419047825 */ /* 0x001fca00078e0204 */
[----:B-----5:R-:W2:Y:S04]  /*1640*/  LDG.E R159, desc[UR54][R4.64] ;  /* 0x00000036049f7981 */ /* 0x020ea8000c1e1900 */
[----:B------:R-:W2:Y:S02]  /*1650*/  LDG.E R0, desc[UR54][R4.64+0x4] ;  /* 0x0000043604007981 */ /* 0x000ea4000c1e1900 */
[----:B--2---:R-:W-:-:S07]  /*1660*/  IMAD.IADD R159, R0, 0x1, -R159 ;  /* 0x00000001009f7824 */ /* 0x004fce00078e0a9f */
.L_x_415:
[----:B------:R-:W-:Y:S01]  /*1670*/  ULDC.64 UR4, c[0x0][0xa20] ;  /* 0x0002880000047ab9 */ /* 0x000fe20000000a00 */
[----:B------:R-:W-:Y:S01]  /*1680*/  MOV R212, R145 ;  /* 0x0000009100d47202 */ /* 0x000fe20000000f00 */
[----:B------:R-:W-:Y:S01]  /*1690*/  IMAD.MOV.U32 R207, RZ, RZ, R146 ;  /* 0x000000ffffcf7224 */ /* 0x000fe200078e0092 */
[----:B------:R-:W-:-:S04]  /*16a0*/  ISETP.NE.U32.AND P1, PT, RZ, UR4, PT ;  /* 0x00000004ff007c0c */ /* 0x000fc8000bf25070 */
[----:B------:R-:W-:-:S13]  /*16b0*/  ISETP.NE.AND.EX P1, PT, RZ, UR5, PT, P1 ;  /* 0x00000005ff007c0c */ /* 0x000fda000bf25310 */
[----:B------:R-:W-:Y:S05]  /*16c0*/  @!P1 BRA `(.L_x_416) ;  /* 0x0000000000109947 */ /* 0x000fea0003800000 */
[----:B------:R-:W-:-:S04]  /*16d0*/  IADD3 R4, P0, R208, UR4, RZ ;  /* 0x00000004d0047c10 */ /* 0x000fc8000ff1e0ff */
[----:B------:R-:W-:-:S05]  /*16e0*/  IADD3.X R5, R209, UR5, RZ, P0, !PT ;  /* 0x00000005d1057c10 */ /* 0x000fca00087fe4ff */
[----:B------:R0:W5:Y:S01]  /*16f0*/  LDG.E R26, desc[UR54][R4.64] ;  /* 0x00000036041a7981 */ /* 0x000162000c1e1900 */
[----:B------:R-:W-:Y:S05]  /*1700*/  BRA `(.L_x_417) ;  /* 0x0000000000107947 */ /* 0x000fea0003800000 */
.L_x_416:
[----:B------:R-:W-:Y:S05]  /*1710*/  @!P0 BRA `(.L_x_417) ;  /* 0x00000000000c8947 */ /* 0x000fea0003800000 */
[----:B------:R-:W2:Y:S04]  /*1720*/  LDG.E R5, desc[UR54][R8.64] ;  /* 0x0000003608057981 */ /* 0x000ea8000c1e1900 */
[----:B------:R-:W2:Y:S02]  /*1730*/  LDG.E R26, desc[UR54][R8.64+0x4] ;  /* 0x00000436081a7981 */ /* 0x000ea4000c1e1900 */
[----:B--2---:R-:W-:-:S07]  /*1740*/  IMAD.IADD R26, R26, 0x1, -R5 ;  /* 0x000000011a1a7824 */ /* 0x004fce00078e0a05 */
.L_x_417:
[----:B------:R-:W-:Y:S02]  /*1750*/  ULDC.64 UR4, c[0x0][0xa10] ;  /* 0x0002840000047ab9 */ /* 0x000fe40000000a00 */
[----:B------:R-:W-:-:S04]  /*1760*/  ISETP.NE.U32.AND P0, PT, RZ, UR4, PT ;  /* 0x00000004ff007c0c */ /* 0x000fc8000bf05070 */
[----:B------:R-:W-:Y:S01]  /*1770*/  ISETP.NE.AND.EX P0, PT, RZ, UR5, PT, P0 ;  /* 0x00000005ff007c0c */ /* 0x000fe2000bf05300 */
[----:B-----5:R-:W-:Y:S01]  /*1780*/  IMAD.IADD R3, R26, 0x1, -R3 ;  /* 0x000000011a037824 */ /* 0x020fe200078e0a03 */
[----:B------:R-:W-:-:S11]  /*1790*/  ULDC.64 UR4, c[0x0][0xa30] ;  /* 0x00028c0000047ab9 */ /* 0x000fd60000000a00 */
[----:B0-----:R-:W0:Y:S02]  /*17a0*/  @P0 LDC.64 R4, c[0x0][0xa10] ;  /* 0x00028400ff040b82 */ /* 0x001e240000000a00 */
[----:B0-----:R-:W-:-:S05]  /*17b0*/  @P0 IMAD.WIDE R4, R25, 0x4, R4 ;  /* 0x0000000419040825 */ /* 0x001fca00078e0204 */
[----:B------:R-:W2:Y:S04]  /*17c0*/  @P0 LDG.E R0, desc[UR54][R4.64] ;  /* 0x0000003604000981 */ /* 0x000ea8000c1e1900 */
[----:B------:R0:W2:Y:S01]  /*17d0*/  @P0 LDG.E R9, desc[UR54][R4.64+0x4] ;  /* 0x0000043604090981 */ /* 0x0000a2000c1e1900 */
[----:B------:R-:W-:Y:S01]  /*17e0*/  ISETP.NE.U32.AND P1, PT, RZ, UR4, PT ;  /* 0x00000004ff007c0c */ /* 0x000fe2000bf25070 */
[----:B------:R-:W-:-:S03]  /*17f0*/  IMAD.MOV.U32 R121, RZ, RZ, R26 ;  /* 0x000000ffff797224 */ /* 0x000fc600078e001a */
[----:B------:R-:W-:Y:S01]  /*1800*/  ISETP.NE.AND.EX P1, PT, RZ, UR5, PT, P1 ;  /* 0x00000005ff007c0c */ /* 0x000fe2000bf25310 */
[----:B0-----:R-:W-:-:S05]  /*1810*/  IMAD.MOV R4, RZ, RZ, -R3 ;  /* 0x000000ffff047224 */ /* 0x001fca00078e0a03 */
[----:B------:R-:W-:-:S07]  /*1820*/  VIMNMX R4, RZ, R4, !PT ;  /* 0x00000004ff047248 */ /* 0x000fce0007fe0100 */
[----:B------:R-:W-:-:S04]  /*1830*/  @P1 IADD3 R6, P2, R208, UR4, RZ ;  /* 0x00000004d0061c10 */ /* 0x000fc8000ff5e0ff */
[----:B------:R-:W-:-:S05]  /*1840*/  @P1 IADD3.X R7, R209, UR5, RZ, P2, !PT ;  /* 0x00000005d1071c10 */ /* 0x000fca00097fe4ff */
[----:B------:R0:W5:Y:S01]  /*1850*/  @P1 LDG.E R121, desc[UR54][R6.64] ;  /* 0x0000003606791981 */ /* 0x000162000c1e1900 */
[----:B--2---:R-:W-:-:S05]  /*1860*/  @P0 IADD3 R2, -R0, R9, RZ ;  /* 0x0000000900020210 */ /* 0x004fca0007ffe1ff */
[----:B------:R-:W-:-:S04]  /*1870*/  IMAD.IADD R147, R3, 0x1, R2 ;  /* 0x0000000103937824 */ /* 0x000fc800078e0202 */
[----:B------:R-:W-:-:S04]  /*1880*/  VIADD R0, R147, 0x9f ;  /* 0x0000009f93007836 */ /* 0x000fc80000000000 */
[----:B------:R-:W-:-:S05]  /*1890*/  IMAD.HI R0, R0, 0x66666667, RZ ;  /* 0x6666666700007827 */ /* 0x000fca00078e02ff */
[----:B------:R-:W-:-:S04]  /*18a0*/  SHF.R.U32.HI R161, RZ, 0x1f, R0 ;  /* 0x0000001fffa17819 */ /* 0x000fc80000011600 */
[----:B------:R-:W-:-:S05]  /*18b0*/  LEA.HI.SX32 R161, R0, R161, 0x1a ;  /* 0x000000a100a17211 */ /* 0x000fca00078fd2ff */
[----:B------:R-:W-:-:S05]  /*18c0*/  IMAD R3, R161, 0xa0, -R3 ;  /* 0x000000a0a1037824 */ /* 0x000fca00078e0a03 */
[----:B------:R-:W-:-:S04]  /*18d0*/  VIMNMX R3, R3, R2, PT ;  /* 0x0000000203037248 */ /* 0x000fc80003fe0100 */
[----:B------:R-:W-:Y:S01]  /*18e0*/  ISETP.GT.AND P0, PT, R3, R4, PT ;  /* 0x000000040300720c */ /* 0x000fe20003f04270 */
[----:B------:R-:W-:-:S05]  /*18f0*/  IMAD.WIDE.U32 R4, R4, -0x33333333, RZ ;  /* 0xcccccccd04047825 */ /* 0x000fca00078e00ff */
[----:B------:R-:W-:-:S04]  /*1900*/  SHF.R.U32.HI R120, RZ, 0x7, R5 ;  /* 0x00000007ff787819 */ /* 0x000fc80000011605 */
[----:B------:R-:W-:-:S03]  /*1910*/  MOV R24, R120 ;  /* 0x0000007800187202 */ /* 0x000fc60000000f00 */
[----:B------:R-:W-:-:S04]  /*1920*/  @P0 VIADD R0, R3, 0x9f ;  /* 0x0000009f03000836 */ /* 0x000fc80000000000 */
[----:B------:R-:W-:-:S05]  /*1930*/  @P0 IMAD.HI R0, R0, 0x66666667, RZ ;  /* 0x6666666700000827 */ /* 0x000fca00078e02ff */
[----:B------:R-:W-:-:S04]  /*1940*/  @P0 SHF.R.U32.HI R3, RZ, 0x1f, R0 ;  /* 0x0000001fff030819 */ /* 0x000fc80000011600 */
[----:B------:R-:W-:Y:S02]  /*1950*/  @P0 LEA.HI.SX32 R24, R0, R3, 0x1a ;  /* 0x0000000300180211 */ /* 0x000fe400078fd2ff */
[----:B------:R-:W-:Y:S02]  /*1960*/  PLOP3.LUT P0, PT, PT, PT, PT, 0x80, 0x0 ;  /* 0x000000000000781c */ /* 0x000fe40003f0f070 */
[----:B------:R-:W-:-:S13]  /*1970*/  ISETP.GT.AND P1, PT, R24, R120, PT ;  /* 0x000000781800720c */ /* 0x000fda0003f24270 */
[----:B0-----:R-:W-:Y:S05]  /*1980*/  @!P1 BRA `(.L_x_418) ;  /* 0x000000e0003c9947 */ /* 0x001fea0003800000 */
[----:B------:R-:W-:Y:S01]  /*1990*/  VIADD R0, R18, 0x1a400 ;  /* 0x0001a40012007836 */ /* 0x000fe20000000000 */
[----:B------:R-:W-:Y:S04]  /*19a0*/  BSSY B6, `(.L_x_419) ;  /* 0x0000013000067945 */ /* 0x000fe80003800000 */
[----:B------:R-:W-:-:S13]  /*19b0*/  LOP3.LUT P0, RZ, R0, 0x1bf, RZ, 0xc0, !PT ;  /* 0x000001bf00ff7812 */ /* 0x000fda000780c0ff */
[----:B------:R-:W-:Y:S05]  /*19c0*/  @!P0 BRA `(.L_x_420) ;  /* 0x0000000000408947 */ /* 0x000fea0003800000 */
[----:B------:R-:W-:Y:S01]  /*19d0*/  MOV R0, 0x0 ;  /* 0x0000000000007802 */ /* 0x000fe20000000f00 */
[----:B------:R-:W-:Y:S01]  /*19e0*/  ULDC.64 UR4, c[0x4][0xa0] ;  /* 0x0100280000047ab9 */ /* 0x000fe20000000a00 */
[----:B------:R-:W-:Y:S01]  /*19f0*/  ULDC.64 UR6, c[0x4][0x28] ;  /* 0x01000a0000067ab9 */ /* 0x000fe20000000a00 */
[----:B------:R-:W-:Y:S01]  /*1a00*/  IMAD.U32 R4, RZ, RZ, UR4 ;  /* 0x00000004ff047e24 */ /* 0x000fe2000f8e00ff */
[----:B------:R0:W1:Y:S01]  /*1a10*/  LDC.64 R14, c[0x4][R0] ;  /* 0x01000000000e7b82 */ /* 0x0000620000000a00 */
[----:B------:R-:W-:Y:S01]  /*1a20*/  IMAD.U32 R5, RZ, RZ, UR5 ;  /* 0x00000005ff057e24 */ /* 0x000fe2000f8e00ff */
[----:B------:R-:W-:Y:S01]  /*1a30*/  ULDC.64 UR4, c[0x4][0xa8] ;  /* 0x01002a0000047ab9 */ /* 0x000fe20000000a00 */
[----:B------:R-:W-:Y:S01]  /*1a40*/  IMAD.U32 R10, RZ, RZ, UR6 ;  /* 0x00000006ff0a7e24 */ /* 0x000fe2000f8e00ff */
[----:B------:R-:W-:Y:S01]  /*1a50*/  MOV R7, UR5 ;  /* 0x0000000500077c02 */ /* 0x000fe20008000f00 */
[----:B------:R-:W-:Y:S01]  /*1a60*/  IMAD.U32 R6, RZ, RZ, UR4 ;  /* 0x00000004ff067e24 */ /* 0x000fe2000f8e00ff */
[----:B------:R-:W-:Y:S01]  /*1a70*/  MOV R13, RZ ;  /* 0x000000ff000d7202 */ /* 0x000fe20000000f00 */
[----:B------:R-:W-:-:S02]  /*1a80*/  IMAD.U32 R11, RZ, RZ, UR7 ;  /* 0x00000007ff0b7e24 */ /* 0x000fc4000f8e00ff */
[----:B------:R-:W-:Y:S02]  /*1a90*/  IMAD.MOV.U32 R8, RZ, RZ, 0x70 ;  /* 0x00000070ff087424 */ /* 0x000fe400078e00ff */
[----:B0-----:R-:W-:-:S07]  /*1aa0*/  IMAD.MOV.U32 R12, RZ, RZ, 0x1 ;  /* 0x00000001ff0c7424 */ /* 0x001fce00078e00ff */
[----:B------:R-:W-:-:S07]  /*1ab0*/  LEPC R20, `(.L_x_420) ;  /* 0x000000001014794e */ /* 0x000fce0000000000 */
[----:B-1---5:R-:W-:Y:S05]  /*1ac0*/  CALL.ABS.NOINC R14 ;  /* 0x000000000e007343 */ /* 0x022fea0003c00000 */
.L_x_420:
[----:B------:R-:W-:Y:S05]  /*1ad0*/  BSYNC B6 ;  /* 0x0000000000067941 */ /* 0x000fea0003800000 */
.L_x_419:
        /* <DEDUP_REMOVED lines=20> */
.L_x_422:
[----:B------:R-:W-:Y:S05]  /*1c20*/  BSYNC B6 ;  /* 0x0000000000067941 */ /* 0x000fea0003800000 */
.L_x_421:
[----:B------:R-:W-:Y:S01]  /*1c30*/  ULDC.64 UR4, c[0x0][0x9f8] ;  /* 0x00027e0000047ab9 */ /* 0x000fe20000000a00 */
[----:B------:R-:W2:Y:S01]  /*1c40*/  LDL.LU R13, [R1+0x18] ;  /* 0x00001800010d7983 */ /* 0x000ea20000300800 */
[----:B------:R-:W-:Y:S01]  /*1c50*/  ISETP.NE.U32.AND P0, PT, RZ, UR4, PT ;  /* 0x00000004ff007c0c */ /* 0x000fe2000bf05070 */
[----:B------:R-:W0:Y:S08]  /*1c60*/  LDC R0, c[0x0][0x428] ;  /* 0x00010a00ff007b82 */ /* 0x000e300000000800 */
[----:B------:R-:W1:Y:S01]  /*1c70*/  LDC.64 R112, c[0x0][0x2f0] ;  /* 0x0000bc00ff707b82 */ /* 0x000e620000000a00 */
[----:B------:R-:W-:Y:S01]  /*1c80*/  ISETP.NE.AND.EX P0, PT, RZ, UR5, PT, P0 ;  /* 0x00000005ff007c0c */ /* 0x000fe2000bf05300 */
[----:B------:R-:W3:Y:S01]  /*1c90*/  S2R R20, SR_TID.X ;  /* 0x0000000000147919 */ /* 0x000ee20000002100 */
[----:B------:R-:W-:Y:S01]  /*1ca0*/  IMAD.IADD R99, R27, 0x1, R26 ;  /* 0x000000011b637824 */ /* 0x000fe200078e021a */
[----:B------:R-:W-:Y:S01]  /*1cb0*/  ULDC.64 UR6, c[0x0][0xa08] ;  /* 0x0002820000067ab9 */ /* 0x000fe20000000a00 */
[----:B------:R-:W-:Y:S01]  /*1cc0*/  IMAD.MOV.U32 R7, RZ, RZ, R146 ;  /* 0x000000ffff077224 */ /* 0x000fe200078e0092 */
[----:B------:R-:W-:-:S02]  /*1cd0*/  SHF.R.S32.HI R137, RZ, 0x1f, R168 ;  /* 0x0000001fff897819 */ /* 0x000fc400000114a8 */
[----:B------:R-:W-:Y:S01]  /*1ce0*/  SHF.R.S32.HI R23, RZ, 0x1f, R22 ;  /* 0x0000001fff177819 */ /* 0x000fe20000011416 */
[----:B------:R-:W4:Y:S05]  /*1cf0*/  LDC.64 R100, c[0x0][0x3e8] ;  /* 0x0000fa00ff647b82 */ /* 0x000f2a0000000a00 */
[----:B------:R-:W-:-:S03]  /*1d00*/  @P0 IADD3 R4, P1, R208, UR4, RZ ;  /* 0x00000004d0040c10 */ /* 0x000fc6000ff3e0ff */
[----:B------:R-:W4:Y:S01]  /*1d10*/  LDC R97, c[0x0][0x3d4] ;  /* 0x0000f500ff617b82 */ /* 0x000f220000000800 */
[----:B------:R-:W-:Y:S01]  /*1d20*/  @P0 IADD3.X R5, R209, UR5, RZ, P1, !PT ;  /* 0x00000005d1050c10 */ /* 0x000fe20008ffe4ff */
[----:B------:R-:W-:-:S04]  /*1d30*/  ULDC.64 UR4, c[0x0][0x2f8] ;  /* 0x0000be0000047ab9 */ /* 0x000fc80000000a00 */
[----:B------:R3:W2:Y:S01]  /*1d40*/  @P0 LDG.E R25, desc[UR54][R4.64] ;  /* 0x0000003604190981 */ /* 0x0006a2000c1e1900 */
[----:B0-----:R-:W-:Y:S01]  /*1d50*/  ISETP.NE.AND P0, PT, R0, 0x1, PT ;  /* 0x000000010000780c */ /* 0x001fe20003f05270 */
[----:B------:R-:W0:Y:S01]  /*1d60*/  LDC.64 R106, c[0x0][0x3d8] ;  /* 0x0000f600ff6a7b82 */ /* 0x000e220000000a00 */
[----:B------:R-:W-:-:S05]  /*1d70*/  SHF.R.S32.HI R14, RZ, 0x1f, R99 ;  /* 0x0000001fff0e7819 */ /* 0x000fca0000011463 */
[-C--:B-1----:R-:W-:Y:S02]  /*1d80*/  IMAD R6, R14, R112.reuse, RZ ;  /* 0x000000700e067224 */ /* 0x082fe400078e02ff */
[----:B---3--:R-:W-:Y:S01]  /*1d90*/  IMAD.WIDE.U32 R4, R99, R112, RZ ;  /* 0x0000007063047225 */ /* 0x008fe200078e00ff */
[----:B------:R-:W-:-:S03]  /*1da0*/  SHF.R.U32.HI R20, RZ, 0x7, R20 ;  /* 0x00000007ff147819 */ /* 0x000fc60000011614 */
[----:B------:R-:W1:Y:S08]  /*1db0*/  @P0 LDC R3, c[0x0][0x42c] ;  /* 0x00010b00ff030b82 */ /* 0x000e700000000800 */
[----:B------:R-:W3:Y:S01]  /*1dc0*/  @P0 LDC R9, c[0x0][0x430] ;  /* 0x00010c00ff090b82 */ /* 0x000ee20000000800 */
[----:B-1----:R-:W-:-:S04]  /*1dd0*/  @P0 IMAD.HI.U32 R0, R146, R3, RZ ;  /* 0x0000000392000227 */ /* 0x002fc800078e00ff */
[----:B------:R-:W-:Y:S01]  /*1de0*/  IMAD R3, R99, R113, R6 ;  /* 0x0000007163037224 */ /* 0x000fe200078e0206 */
[----:B---3--:R-:W-:-:S03]  /*1df0*/  @P0 SHF.R.U32.HI R7, RZ, R9, R0 ;  /* 0x00000009ff070219 */ /* 0x008fc60000011600 */
[----:B------:R-:W-:Y:S01]  /*1e00*/  IMAD.IADD R5, R5, 0x1, R3 ;  /* 0x0000000105057824 */ /* 0x000fe200078e0203 */
[----:B------:R-:W-:Y:S02]  /*1e10*/  ISETP.NE.U32.AND P0, PT, RZ, UR6, PT ;  /* 0x00000006ff007c0c */ /* 0x000fe4000bf05070 */
[----:B------:R-:W-:Y:S01]  /*1e20*/  SHF.R.S32.HI R8, RZ, 0x1f, R7 ;  /* 0x0000001fff087819 */ /* 0x000fe20000011407 */
[----:B------:R-:W-:Y:S01]  /*1e30*/  IMAD.WIDE.U32 R4, R7, UR4, R4 ;  /* 0x0000000407047c25 */ /* 0x000fe2000f8e0004 */
[----:B------:R-:W-:-:S03]  /*1e40*/  ISETP.NE.AND.EX P0, PT, RZ, UR7, PT, P0 ;  /* 0x00000007ff007c0c */ /* 0x000fc6000bf05300 */
[----:B------:R-:W-:-:S04]  /*1e50*/  IMAD R0, R8, UR4, RZ ;  /* 0x0000000408007c24 */ /* 0x000fc8000f8e02ff */
[----:B------:R-:W-:Y:S01]  /*1e60*/  IMAD R3, R7, UR5, R0 ;  /* 0x0000000507037c24 */ /* 0x000fe2000f8e0200 */
[----:B------:R-:W-:Y:S01]  /*1e70*/  ISETP.NE.AND P6, PT, R20, 0x1, PT ;  /* 0x000000011400780c */ /* 0x000fe20003fc5270 */
[----:B------:R-:W-:Y:S02]  /*1e80*/  ULDC.64 UR4, c[0x0][0x300] ;  /* 0x0000c00000047ab9 */ /* 0x000fe40000000a00 */
[----:B------:R-:W-:Y:S02]  /*1e90*/  IMAD.IADD R5, R5, 0x1, R3 ;  /* 0x0000000105057824 */ /* 0x000fe400078e0203 */
[----:B------:R-:W-:-:S04]  /*1ea0*/  IMAD R6, R137, R112, RZ ;  /* 0x0000007089067224 */ /* 0x000fc800078e02ff */
[C---:B------:R-:W-:Y:S01]  /*1eb0*/  IMAD R9, R168.reuse, R113, R6 ;  /* 0x00000071a8097224 */ /* 0x040fe200078e0206 */
[----:B------:R-:W-:Y:S02]  /*1ec0*/  SHF.R.S32.HI R17, RZ, 0x1f, R16 ;  /* 0x0000001fff117819 */ /* 0x000fe40000011410 */
[-C--:B----4-:R-:W-:Y:S01]  /*1ed0*/  ISETP.GE.AND P3, PT, R169, R97.reuse, PT ;  /* 0x00000061a900720c */ /* 0x090fe20003f66270 */
[----:B------:R-:W-:Y:S01]  /*1ee0*/  IMAD.WIDE.U32 R102, R168, R100, R22 ;  /* 0x00000064a8667225 */ /* 0x000fe200078e0016 */
[----:B------:R-:W-:-:S03]  /*1ef0*/  ISETP.GE.AND P5, PT, R170, R97, PT ;  /* 0x00000061aa00720c */ /* 0x000fc60003fa6270 */
[----:B------:R-:W-:-:S04]  /*1f00*/  IMAD.WIDE.U32 R104, R168, R100, R16 ;  /* 0x00000064a8687225 */ /* 0x000fc800078e0010 */
[-C--:B0-----:R-:W-:Y:S02]  /*1f10*/  IMAD R11, R137, R106.reuse, RZ ;  /* 0x0000006a890b7224 */ /* 0x081fe400078e02ff */
[----:B------:R-:W-:-:S04]  /*1f20*/  IMAD.WIDE.U32 R110, R168, R106, R16 ;  /* 0x0000006aa86e7225 */ /* 0x000fc800078e0010 */
[C---:B------:R-:W-:Y:S02]  /*1f30*/  IMAD R11, R168.reuse, R107, R11 ;  /* 0x0000006ba80b7224 */ /* 0x040fe400078e020b */
[----:B------:R-:W-:-:S04]  /*1f40*/  IMAD.WIDE.U32 R108, R168, R106, R22 ;  /* 0x0000006aa86c7225 */ /* 0x000fc800078e0016 */
[----:B------:R-:W-:Y:S02]  /*1f50*/  IMAD.IADD R111, R111, 0x1, R11 ;  /* 0x000000016f6f7824 */ /* 0x000fe400078e020b */
[----:B------:R-:W-:Y:S01]  /*1f60*/  IMAD.IADD R109, R11, 0x1, R109 ;  /* 0x000000010b6d7824 */ /* 0x000fe200078e026d */
[C---:B------:R-:W-:Y:S01]  /*1f70*/  SHF.L.U64.HI R125, R112.reuse, 0x7, R113 ;  /* 0x00000007707d7819 */ /* 0x040fe20000010271 */
[----:B------:R-:W-:Y:S02]  /*1f80*/  IMAD.SHL.U32 R128, R112, 0x80, RZ ;  /* 0x0000008070807824 */ /* 0x000fe400078e00ff */
[----:B------:R-:W-:Y:S02]  /*1f90*/  IMAD.MOV.U32 R119, RZ, RZ, 0x20 ;  /* 0x00000020ff777424 */ /* 0x000fe400078e00ff */
[----:B-----5:R-:W-:-:S04]  /*1fa0*/  IMAD.WIDE.U32 R110, R121, R106, R110 ;  /* 0x0000006a796e7225 */ /* 0x020fc800078e006e */
[----:B------:R-:W-:-:S04]  /*1fb0*/  IMAD.WIDE.U32 R108, R121, R106, R108 ;  /* 0x0000006a796c7225 */ /* 0x000fc800078e006c */
[----:B------:R-:W-:Y:S02]  /*1fc0*/  IMAD.MOV.U32 R118, RZ, RZ, 0x40 ;  /* 0x00000040ff767424 */ /* 0x000fe400078e00ff */
[----:B------:R-:W-:Y:S02]  /*1fd0*/  VIADD R160, R20, 0x8 ;  /* 0x0000000814a07836 */ /* 0x000fe40000000000 */
[----:B------:R-:W-:Y:S01]  /*1fe0*/  IMAD R123, R107, 0xa0, RZ ;  /* 0x000000a06b7b7824 */ /* 0x000fe200078e02ff */
[----:B------:R-:W-:Y:S02]  /*1ff0*/  SHF.R.S32.HI R144, RZ, 0x1f, R211 ;  /* 0x0000001fff907819 */ /* 0x000fe400000114d3 */
[----:B--2---:R-:W-:Y:S02]  /*2000*/  SHF.R.S32.HI R0, RZ, 0x1f, R25 ;  /* 0x0000001fff007819 */ /* 0x004fe40000011419 */
[----:B------:R-:W-:Y:S02]  /*2010*/  SEL R115, R25, RZ, !P0 ;  /* 0x000000ff19737207 */ /* 0x000fe40004000000 */
[----:B------:R-:W-:-:S05]  /*2020*/  SEL R12, R0, RZ, !P0 ;  /* 0x000000ff000c7207 */ /* 0x000fca0004000000 */
[----:B------:R-:W-:Y:S02]  /*2030*/  IMAD R0, R12, UR4, RZ ;  /* 0x000000040c007c24 */ /* 0x000fe4000f8e02ff */
[----:B------:R-:W-:-:S04]  /*2040*/  IMAD.WIDE.U32 R116, R115, UR4, R4 ;  /* 0x0000000473747c25 */ /* 0x000fc8000f8e0004 */
[----:B------:R-:W-:Y:S02]  /*2050*/  IMAD R3, R115, UR5, R0 ;  /* 0x0000000573037c24 */ /* 0x000fe4000f8e0200 */
[----:B------:R-:W-:Y:S01]  /*2060*/  IMAD.WIDE.U32 R4, R168, R112, R22 ;  /* 0x00000070a8047225 */ /* 0x000fe200078e0016 */
[----:B------:R-:W-:Y:S05]  /*2070*/  @!P6 WARPSYNC.ALL ;  /* 0x000000000000e948 */ /* 0x000fea0003800000 */
[----:B------:R-:W-:Y:S01]  /*2080*/  IADD3 R0, R117, R3, RZ ;  /* 0x0000000375007210 */ /* 0x000fe20007ffe0ff */
[----:B------:R-:W-:Y:S01]  /*2090*/  ULDC.64 UR4, c[0x0][0x320] ;  /* 0x0000c80000047ab9 */ /* 0x000fe20000000a00 */
[----:B------:R-:W-:Y:S01]  /*20a0*/  @!P6 BAR.SYNC.DEFER_BLOCKING 0x9, 0x100 ;  /* 0x024400000000eb1d */ /* 0x000fe20000010000 */
[----:B------:R-:W-:Y:S01]  /*20b0*/  IADD3 R3, P0, R116, R4, RZ ;  /* 0x0000000474037210 */ /* 0x000fe20007f1e0ff */
[----:B------:R-:W-:-:S03]  /*20c0*/  IMAD R6, R8, UR4, RZ ;  /* 0x0000000408067c24 */ /* 0x000fc6000f8e02ff */
[----:B------:R-:W-:Y:S01]  /*20d0*/  IADD3.X R4, R0, R5, R9, P0, !PT ;  /* 0x0000000500047210 */ /* 0x000fe200007fe409 */
[C---:B------:R-:W-:Y:S02]  /*20e0*/  IMAD R5, R7.reuse, UR5, R6 ;  /* 0x0000000507057c24 */ /* 0x040fe4000f8e0206 */
[----:B------:R-:W-:Y:S01]  /*20f0*/  IMAD.WIDE.U32 R6, R7, UR4, R22 ;  /* 0x0000000407067c25 */ /* 0x000fe2000f8e0016 */
[----:B------:R-:W-:Y:S02]  /*2100*/  ULDC UR4, c[0x0][0x2e4] ;  /* 0x0000b90000047ab9 */ /* 0x000fe40000000800 */
[----:B------:R-:W-:Y:S01]  /*2110*/  ISETP.GE.AND P1, PT, R169, UR4, PT ;  /* 0x00000004a9007c0c */ /* 0x000fe2000bf26270 */
[C---:B------:R-:W-:Y:S02]  /*2120*/  VIADD R9, R22.reuse, 0xa0 ;  /* 0x000000a016097836 */ /* 0x040fe40000000000 */
[----:B------:R-:W-:Y:S01]  /*2130*/  IMAD.IADD R7, R7, 0x1, R5 ;  /* 0x0000000107077824 */ /* 0x000fe200078e0205 */
[----:B------:R-:W-:Y:S01]  /*2140*/  SEL R5, RZ, 0xffffffff, P1 ;  /* 0xffffffffff057807 */ /* 0x000fe20000800000 */
[----:B------:R-:W-:Y:S01]  /*2150*/  VIADD R8, R22, 0x80 ;  /* 0x0000008016087836 */ /* 0x000fe20000000000 */
[----:B------:R-:W-:-:S02]  /*2160*/  ISETP.GE.AND P4, PT, R9, UR4, PT ;  /* 0x0000000409007c0c */ /* 0x000fc4000bf86270 */
[C---:B------:R-:W-:Y:S01]  /*2170*/  ISETP.GE.AND P0, PT, R22.reuse, UR4, PT ;  /* 0x0000000416007c0c */ /* 0x040fe2000bf06270 */
[----:B------:R-:W-:Y:S01]  /*2180*/  IMAD.SHL.U32 R9, R5, 0x2, RZ ;  /* 0x0000000205097824 */ /* 0x000fe200078e00ff */
[----:B------:R-:W-:Y:S02]  /*2190*/  IADD3 R5, R22, 0x60, RZ ;  /* 0x0000006016057810 */ /* 0x000fe40007ffe0ff */
[----:B------:R-:W-:Y:S02]  /*21a0*/  ISETP.GE.AND P2, PT, R8, UR4, PT ;  /* 0x0000000408007c0c */ /* 0x000fe4000bf46270 */
[----:B------:R-:W-:Y:S02]  /*21b0*/  SEL R8, RZ, 0x1, P0 ;  /* 0x00000001ff087807 */ /* 0x000fe40000000000 */
[----:B------:R-:W-:Y:S02]  /*21c0*/  ISETP.GE.AND P0, PT, R170, UR4, PT ;  /* 0x00000004aa007c0c */ /* 0x000fe4000bf06270 */
[----:B------:R-:W-:Y:S01]  /*21d0*/  ISETP.GE.AND P1, PT, R5, UR4, PT ;  /* 0x0000000405007c0c */ /* 0x000fe2000bf26270 */
[----:B------:R-:W-:Y:S01]  /*21e0*/  ULDC.64 UR4, c[0x0][0x328] ;  /* 0x0000ca0000047ab9 */ /* 0x000fe20000000a00 */
[----:B------:R-:W-:-:S02]  /*21f0*/  LOP3.LUT R8, R9, 0x2, R8, 0xe2, !PT ;  /* 0x0000000209087812 */ /* 0x000fc400078ee208 */
[----:B------:R-:W-:Y:S02]  /*2200*/  SEL R9, RZ, 0x4, P0 ;  /* 0x00000004ff097807 */ /* 0x000fe40000000000 */
[----:B------:R-:W-:-:S04]  /*2210*/  SEL R10, RZ, 0x8, P1 ;  /* 0x00000008ff0a7807 */ /* 0x000fc80000800000 */
[----:B------:R-:W-:Y:S01]  /*2220*/  LOP3.LUT R8, R10, R8, R9, 0xfe, !PT ;  /* 0x000000080a087212 */ /* 0x000fe200078efe09 */
[----:B------:R-:W-:Y:S01]  /*2230*/  IMAD R10, R12, UR4, RZ ;  /* 0x000000040c0a7c24 */ /* 0x000fe2000f8e02ff */
[----:B------:R-:W-:-:S03]  /*2240*/  SEL R9, RZ, 0x10, P2 ;  /* 0x00000010ff097807 */ /* 0x000fc60001000000 */
[C---:B------:R-:W-:Y:S02]  /*2250*/  IMAD R31, R115.reuse, UR5, R10 ;  /* 0x00000005731f7c24 */ /* 0x040fe4000f8e020a */
[----:B------:R-:W-:Y:S01]  /*2260*/  IMAD.WIDE.U32 R114, R115, UR4, R6 ;  /* 0x0000000473727c25 */ /* 0x000fe2000f8e0006 */
[----:B------:R-:W-:-:S03]  /*2270*/  ISETP.GE.AND P0, PT, R22, R97, PT ;  /* 0x000000611600720c */ /* 0x000fc60003f06270 */
[----:B------:R-:W-:Y:S01]  /*2280*/  IMAD R6, R137, R100, RZ ;  /* 0x0000006489067224 */ /* 0x000fe200078e02ff */
[----:B------:R-:W-:Y:S02]  /*2290*/  LOP3.LUT R33, R8, R9, RZ, 0xfc, !PT ;  /* 0x0000000908217212 */ /* 0x000fe400078efcff */
[C---:B------:R-:W-:Y:S01]  /*22a0*/  SEL R7, R97.reuse, RZ, P0 ;  /* 0x000000ff61077207 */ /* 0x040fe20000000000 */
[----:B------:R-:W-:Y:S01]  /*22b0*/  IMAD R9, R168, R101, R6 ;  /* 0x00000065a8097224 */ /* 0x000fe200078e0206 */
[----:B------:R-:W-:Y:S02]  /*22c0*/  SEL R6, R97, RZ, P3 ;  /* 0x000000ff61067207 */ /* 0x000fe40001800000 */
[----:B------:R-:W-:Y:S01]  /*22d0*/  IADD3 R7, R22, R7, RZ ;  /* 0x0000000716077210 */ /* 0x000fe20007ffe0ff */
[----:B------:R-:W-:Y:S02]  /*22e0*/  IMAD.IADD R105, R105, 0x1, R9 ;  /* 0x0000000169697824 */ /* 0x000fe400078e0209 */
[----:B------:R-:W-:Y:S01]  /*22f0*/  IMAD.IADD R103, R9, 0x1, R103 ;  /* 0x0000000109677824 */ /* 0x000fe200078e0267 */
[----:B------:R-:W-:Y:S01]  /*2300*/  SEL R9, R97, RZ, P5 ;  /* 0x000000ff61097207 */ /* 0x000fe20002800000 */
[----:B------:R-:W-:Y:S01]  /*2310*/  IMAD.IADD R8, R169, 0x1, R6 ;  /* 0x00000001a9087824 */ /* 0x000fe200078e0206 */
[----:B------:R-:W-:-:S02]  /*2320*/  SHF.R.S32.HI R6, RZ, 0x1f, R7 ;  /* 0x0000001fff067819 */ /* 0x000fc40000011407 */
[----:B------:R-:W-:Y:S01]  /*2330*/  LOP3.LUT R13, R13, 0xfffffffe, RZ, 0xc0, !PT ;  /* 0xfffffffe0d0d7812 */ /* 0x000fe200078ec0ff */
[----:B------:R-:W-:Y:S01]  /*2340*/  IMAD.IADD R12, R170, 0x1, R9 ;  /* 0x00000001aa0c7824 */ /* 0x000fe200078e0209 */
[----:B------:R-:W-:Y:S02]  /*2350*/  SHF.R.S32.HI R9, RZ, 0x1f, R8 ;  /* 0x0000001fff097819 */ /* 0x000fe40000011408 */
[CC--:B------:R-:W-:Y:S02]  /*2360*/  LEA.HI R21, R6.reuse, R7.reuse, RZ, 0x4 ;  /* 0x0000000706157211 */ /* 0x0c0fe400078f20ff */
[----:B------:R-:W-:Y:S02]  /*2370*/  LEA.HI R7, R6, R7, RZ, 0x6 ;  /* 0x0000000706077211 */ /* 0x000fe400078f30ff */
[----:B------:R-:W-:Y:S02]  /*2380*/  @P5 LOP3.LUT R13, R13, 0x1, RZ, 0xfc, !PT ;  /* 0x000000010d0d5812 */ /* 0x000fe400078efcff */
[----:B------:R-:W-:-:S02]  /*2390*/  LEA.HI R25, R9, R8, RZ, 0x4 ;  /* 0x0000000809197211 */ /* 0x000fc400078f20ff */
[----:B------:R-:W-:Y:S02]  /*23a0*/  LEA.HI R8, R9, R8, RZ, 0x6 ;  /* 0x0000000809087211 */ /* 0x000fe400078f30ff */
[----:B------:R-:W-:Y:S01]  /*23b0*/  SHF.R.S32.HI R7, RZ, 0x6, R7 ;  /* 0x00000006ff077819 */ /* 0x000fe20000011407 */
[----:B------:R0:W-:Y:S01]  /*23c0*/  STL [R1+0x18], R13 ;  /* 0x0000180d01007387 */ /* 0x0001e20000100800 */
[----:B------:R-:W-:Y:S02]  /*23d0*/  SHF.R.S32.HI R9, RZ, 0x6, R8 ;  /* 0x00000006ff097819 */ /* 0x000fe40000011408 */
[C---:B------:R-:W-:Y:S01]  /*23e0*/  LOP3.LUT R10, R172.reuse, 0x30, R25, 0xf8, !PT ;  /* 0x00000030ac0a7812 */ /* 0x040fe200078ef819 */
[C---:B------:R-:W-:Y:S01]  /*23f0*/  IMAD R135, R7.reuse, 0x2800, R174 ;  /* 0x0000280007877824 */ /* 0x040fe200078e02ae */
[----:B------:R-:W-:Y:S01]  /*2400*/  LOP3.LUT R8, R172, 0x30, R21, 0xf8, !PT ;  /* 0x00000030ac087812 */ /* 0x000fe200078ef815 */
[----:B------:R-:W-:Y:S01]  /*2410*/  IMAD R133, R7, 0x2800, R197 ;  /* 0x0000280007857824 */ /* 0x000fe200078e02c5 */
[----:B------:R-:W-:-:S02]  /*2420*/  LOP3.LUT R7, R10, R173, RZ, 0x3c, !PT ;  /* 0x000000ad0a077212 */ /* 0x000fc400078e3cff */
[----:B0-----:R-:W-:Y:S01]  /*2430*/  SHF.R.S32.HI R13, RZ, 0x1f, R12 ;  /* 0x0000001fff0d7819 */ /* 0x001fe2000001140c */
[----:B------:R-:W-:Y:S01]  /*2440*/  IMAD R134, R9, 0x2800, R174 ;  /* 0x0000280009867824 */ /* 0x000fe200078e02ae */
[----:B------:R-:W-:Y:S02]  /*2450*/  SHF.R.U32.HI R6, RZ, 0x3, R196 ;  /* 0x00000003ff067819 */ /* 0x000fe400000116c4 */
[CC--:B------:R-:W-:Y:S02]  /*2460*/  LEA.HI R27, R13.reuse, R12.reuse, RZ, 0x4 ;  /* 0x0000000c0d1b7211 */ /* 0x0c0fe400078f20ff */
[----:B------:R-:W-:Y:S02]  /*2470*/  LOP3.LUT R11, R196, 0x30, R21, 0xf8, !PT ;  /* 0x00000030c40b7812 */ /* 0x000fe400078ef815 */
[----:B------:R-:W-:Y:S02]  /*2480*/  LEA.HI R12, R13, R12, RZ, 0x6 ;  /* 0x0000000c0d0c7211 */ /* 0x000fe400078f30ff */
[----:B------:R-:W-:Y:S01]  /*2490*/  LOP3.LUT R8, R8, R173, RZ, 0x3c, !PT ;  /* 0x000000ad08087212 */ /* 0x000fe200078e3cff */
[----:B------:R-:W-:Y:S01]  /*24a0*/  IMAD.IADD R134, R134, 0x1, R7 ;  /* 0x0000000186867824 */ /* 0x000fe200078e0207 */
[----:B------:R-:W-:-:S02]  /*24b0*/  LOP3.LUT R10, R11, R6, RZ, 0x3c, !PT ;  /* 0x000000060b0a7212 */ /* 0x000fc400078e3cff */
[----:B------:R-:W-:Y:S02]  /*24c0*/  SHF.R.S32.HI R12, RZ, 0x6, R12 ;  /* 0x00000006ff0c7819 */ /* 0x000fe4000001140c */
[C---:B------:R-:W-:Y:S02]  /*24d0*/  LOP3.LUT R7, R196.reuse, 0x30, R25, 0xf8, !PT ;  /* 0x00000030c4077812 */ /* 0x040fe400078ef819 */
[----:B------:R-:W-:Y:S01]  /*24e0*/  LOP3.LUT R11, R196, 0x30, R27, 0xf8, !PT ;  /* 0x00000030c40b7812 */ /* 0x000fe200078ef81b */
[----:B------:R-:W-:Y:S01]  /*24f0*/  IMAD.IADD R135, R135, 0x1, R8 ;  /* 0x0000000187877824 */ /* 0x000fe200078e0208 */
[----:B------:R-:W-:Y:S01]  /*2500*/  IADD3 R133, R133, R10, RZ ;  /* 0x0000000a85857210 */ /* 0x000fe20007ffe0ff */
[----:B------:R-:W-:Y:S01]  /*2510*/  IMAD R131, R9, 0x2800, R197 ;  /* 0x0000280009837824 */ /* 0x000fe200078e02c5 */
[----:B------:R-:W-:Y:S02]  /*2520*/  LOP3.LUT R8, R172, 0x30, R27, 0xf8, !PT ;  /* 0x00000030ac087812 */ /* 0x000fe400078ef81b */
[----:B------:R-:W-:Y:S01]  /*2530*/  SHF.R.S32.HI R9, RZ, 0x1f, R121 ;  /* 0x0000001fff097819 */ /* 0x000fe20000011479 */
[----:B------:R-:W-:Y:S01]  /*2540*/  IMAD R130, R12, 0x2800, R197 ;  /* 0x000028000c827824 */ /* 0x000fe200078e02c5 */
[----:B------:R-:W-:-:S02]  /*2550*/  LOP3.LUT R10, R7, R6, RZ, 0x3c, !PT ;  /* 0x00000006070a7212 */ /* 0x000fc400078e3cff */
[----:B------:R-:W-:Y:S02]  /*2560*/  LOP3.LUT R11, R11, R6, RZ, 0x3c, !PT ;  /* 0x000000060b0b7212 */ /* 0x000fe400078e3cff */
[----:B------:R-:W-:Y:S01]  /*2570*/  LOP3.LUT R7, R8, R173, RZ, 0x3c, !PT ;  /* 0x000000ad08077212 */ /* 0x000fe200078e3cff */
[----:B------:R-:W-:Y:S01]  /*2580*/  IMAD R8, R9, R106, RZ ;  /* 0x0000006a09087224 */ /* 0x000fe200078e02ff */
[----:B------:R-:W-:Y:S01]  /*2590*/  R2P PR, R220, 0x6 ;  /* 0x00000006dc007804 */ /* 0x000fe20000000000 */
[----:B------:R-:W-:Y:S02]  /*25a0*/  IMAD.IADD R131, R131, 0x1, R10 ;  /* 0x0000000183837824 */ /* 0x000fe400078e020a */
[----:B------:R-:W-:Y:S02]  /*25b0*/  IMAD.IADD R130, R130, 0x1, R11 ;  /* 0x0000000182827824 */ /* 0x000fe400078e020b */
[----:B------:R-:W-:Y:S02]  /*25c0*/  IMAD R11, R113, 0xa0, RZ ;  /* 0x000000a0710b7824 */ /* 0x000fe400078e02ff */
[----:B------:R-:W-:-:S02]  /*25d0*/  IMAD R10, R9, R100, RZ ;  /* 0x00000064090a7224 */ /* 0x000fc400078e02ff */
[----:B------:R-:W-:Y:S01]  /*25e0*/  IMAD.WIDE.U32 R112, R112, 0xa0, RZ ;  /* 0x000000a070707825 */ /* 0x000fe200078e00ff */
[----:B------:R-:W-:-:S03]  /*25f0*/  SEL R30, RZ, 0x20, P4 ;  /* 0x00000020ff1e7807 */ /* 0x000fc60002000000 */
[C---:B------:R-:W-:Y:S02]  /*2600*/  IMAD R15, R121.reuse, R107, R8 ;  /* 0x0000006b790f7224 */ /* 0x040fe400078e0208 */
[----:B------:R-:W-:Y:S01]  /*2610*/  IMAD R132, R12, 0x2800, R174 ;  /* 0x000028000c847824 */ /* 0x000fe200078e02ae */
[----:B------:R-:W-:Y:S01]  /*2620*/  SHF.L.U64.HI R9, R100, 0x7, R101 ;  /* 0x0000000764097819 */ /* 0x000fe20000010265 */
[----:B------:R-:W-:Y:S01]  /*2630*/  IMAD R29, R121, R101, R10 ;  /* 0x00000065791d7224 */ /* 0x000fe200078e020a */
[----:B------:R-:W-:Y:S01]  /*2640*/  SEL R119, R119, 0xffffffe0, !P1 ;  /* 0xffffffe077777807 */ /* 0x000fe20004800000 */
[----:B------:R-:W-:Y:S01]  /*2650*/  IMAD R13, R101, 0xa0, RZ ;  /* 0x000000a0650d7824 */ /* 0x000fe200078e02ff */
[----:B------:R-:W-:Y:S01]  /*2660*/  IADD3 R98, P1, R168, R99, RZ ;  /* 0x00000063a8627210 */ /* 0x000fe20007f3e0ff */
[----:B------:R-:W-:Y:S02]  /*2670*/  IMAD.SHL.U32 R10, R100, 0x80, RZ ;  /* 0x00000080640a7824 */ /* 0x000fe400078e00ff */
[----:B------:R-:W-:Y:S01]  /*2680*/  IMAD.WIDE.U32 R104, R121, R100, R104 ;  /* 0x0000006479687225 */ /* 0x000fe200078e0068 */
[----:B------:R-:W-:-:S03]  /*2690*/  LOP3.LUT R20, R21, 0xfffffff0, RZ, 0xc0, !PT ;  /* 0xfffffff015147812 */ /* 0x000fc600078ec0ff */
[----:B------:R-:W-:Y:S01]  /*26a0*/  IMAD.WIDE.U32 R102, R121, R100, R102 ;  /* 0x0000006479667225 */ /* 0x000fe200078e0066 */
[----:B------:R-:W-:-:S03]  /*26b0*/  SHF.L.U32 R8, R106, 0x7, RZ ;  /* 0x000000076a087819 */ /* 0x000fc600000006ff */
[----:B------:R-:W-:Y:S02]  /*26c0*/  IMAD.IADD R122, R113, 0x1, R11 ;  /* 0x00000001717a7824 */ /* 0x000fe400078e020b */
[----:B------:R-:W-:Y:S01]  /*26d0*/  IMAD.WIDE.U32 R100, R100, 0xa0, RZ ;  /* 0x000000a064647825 */ /* 0x000fe200078e00ff */
[----:B------:R-:W-:-:S03]  /*26e0*/  SEL R118, R118, 0xffffffc0, !P2 ;  /* 0xffffffc076767807 */ /* 0x000fc60005000000 */
[----:B------:R-:W-:Y:S02]  /*26f0*/  IMAD.IADD R11, R111, 0x1, R15 ;  /* 0x000000016f0b7824 */ /* 0x000fe400078e020f */
[----:B------:R-:W-:Y:S01]  /*2700*/  IMAD.IADD R12, R15, 0x1, R109 ;  /* 0x000000010f0c7824 */ /* 0x000fe200078e026d */
[----:B------:R-:W-:Y:S01]  /*2710*/  SHF.R.S32.HI R15, RZ, 0x4, R21 ;  /* 0x00000004ff0f7819 */ /* 0x000fe20000011415 */
[----:B------:R-:W-:Y:S01]  /*2720*/  IMAD.IADD R132, R132, 0x1, R7 ;  /* 0x0000000184847824 */ /* 0x000fe200078e0207 */
[C---:B------:R-:W-:Y:S01]  /*2730*/  SHF.L.U64.HI R7, R106.reuse, 0x7, R107 ;  /* 0x000000076a077819 */ /* 0x040fe2000001026b */
[----:B------:R-:W-:Y:S01]  /*2740*/  IMAD.WIDE.U32 R106, R106, 0xa0, RZ ;  /* 0x000000a06a6a7825 */ /* 0x000fe200078e00ff */
[----:B------:R-:W-:Y:S02]  /*2750*/  SHF.R.S32.HI R21, RZ, 0x4, R25 ;  /* 0x00000004ff157819 */ /* 0x000fe40000011419 */
[----:B------:R-:W-:Y:S02]  /*2760*/  SHF.R.S32.HI R26, RZ, 0x4, R27 ;  /* 0x00000004ff1a7819 */ /* 0x000fe4000001141b */
[----:B------:R-:W-:-:S02]  /*2770*/  LOP3.LUT R37, R33, R30, RZ, 0xfc, !PT ;  /* 0x0000001e21257212 */ /* 0x000fc400078efcff */
[----:B------:R-:W-:Y:S02]  /*2780*/  LOP3.LUT R25, R25, 0xfffffff0, RZ, 0xc0, !PT ;  /* 0xfffffff019197812 */ /* 0x000fe400078ec0ff */
[----:B------:R-:W-:Y:S01]  /*2790*/  LOP3.LUT R27, R27, 0xfffffff0, RZ, 0xc0, !PT ;  /* 0xfffffff01b1b7812 */ /* 0x000fe200078ec0ff */
[----:B------:R-:W-:Y:S01]  /*27a0*/  IMAD.X R99, R14, 0x1, R137, P1 ;  /* 0x000000010e637824 */ /* 0x000fe200008e0689 */
[----:B------:R-:W-:Y:S01]  /*27b0*/  IADD3 R124, R101, R13, RZ ;  /* 0x0000000d657c7210 */ /* 0x000fe20007ffe0ff */
[----:B------:R-:W-:Y:S01]  /*27c0*/  IMAD.IADD R13, R105, 0x1, R29 ;  /* 0x00000001690d7824 */ /* 0x000fe200078e021d */
[----:B------:R-:W-:Y:S01]  /*27d0*/  LOP3.LUT R32, R33, 0x1, RZ, 0xc0, !PT ;  /* 0x0000000121207812 */ /* 0x000fe200078ec0ff */
[----:B------:R-:W-:Y:S01]  /*27e0*/  IMAD.IADD R14, R29, 0x1, R103 ;  /* 0x000000011d0e7824 */ /* 0x000fe200078e0267 */
[----:B------:R-:W-:Y:S01]  /*27f0*/  LOP3.LUT R33, R37, 0x2, RZ, 0xc0, !PT ;  /* 0x0000000225217812 */ /* 0x000fe200078ec0ff */
[----:B------:R-:W-:Y:S01]  /*2800*/  IMAD.IADD R129, R119, 0x1, R118 ;  /* 0x0000000177817824 */ /* 0x000fe200078e0276 */
[----:B------:R-:W-:Y:S01]  /*2810*/  LOP3.LUT R34, R37, 0x4, RZ, 0xc0, !PT ;  /* 0x0000000425227812 */ /* 0x000fe200078ec0ff */
[----:B------:R-:W-:Y:S01]  /*2820*/  IMAD.IADD R123, R107, 0x1, R123 ;  /* 0x000000016b7b7824 */ /* 0x000fe200078e027b */
[----:B------:R-:W-:-:S02]  /*2830*/  LOP3.LUT R35, R37, 0x8, RZ, 0xc0, !PT ;  /* 0x0000000825237812 */ /* 0x000fc400078ec0ff */
[----:B------:R-:W-:Y:S02]  /*2840*/  LOP3.LUT R36, R37, 0x10, RZ, 0xc0, !PT ;  /* 0x0000001025247812 */ /* 0x000fe400078ec0ff */
[----:B------:R-:W-:Y:S02]  /*2850*/  SHF.L.U32 R97, R97, 0x1, RZ ;  /* 0x0000000161617819 */ /* 0x000fe400000006ff */
[----:B------:R-:W-:Y:S02]  /*2860*/  SHF.R.S32.HI R28, RZ, 0x1f, R20 ;  /* 0x0000001fff1c7819 */ /* 0x000fe40000011414 */
[----:B------:R-:W-:Y:S02]  /*2870*/  SHF.R.S32.HI R29, RZ, 0x1f, R25 ;  /* 0x0000001fff1d7819 */ /* 0x000fe40000011419 */
[----:B------:R-:W-:Y:S02]  /*2880*/  SHF.R.S32.HI R30, RZ, 0x1f, R27 ;  /* 0x0000001fff1e7819 */ /* 0x000fe4000001141b */
[----:B------:R-:W-:-:S02]  /*2890*/  IADD3 R31, R115, R31, RZ ;  /* 0x0000001f731f7210 */ /* 0x000fc40007ffe0ff */
[----:B------:R-:W-:-:S07]  /*28a0*/  LOP3.LUT R37, R37, 0x20, RZ, 0xc0, !PT ;  /* 0x0000002025257812 */ /* 0x000fce00078ec0ff */
.L_x_522:
[----:B0-23--:R-:W2:Y:S01]  /*28b0*/  LDL.LU R40, [R1+0x18] ;  /* 0x0000180001287983 */ /* 0x00dea20000300800 */
[----:B------:R-:W0:Y:S01]  /*28c0*/  LDC.64 R126, c[0x0][0x2d8] ;  /* 0x0000b600ff7e7b82 */ /* 0x000e220000000a00 */
[----:B------:R-:W-:Y:S01]  /*28d0*/  VIADD R43, R24, 0xffffffff ;  /* 0xffffffff182b7836 */ /* 0x000fe20000000000 */
[----:B------:R-:W-:Y:S05]  /*28e0*/  YIELD ;  /* 0x0000000000007946 */ /* 0x000fea0003800000 */
[----:B------:R-:W-:Y:S01]  /*28f0*/  ISETP.GT.AND P4, PT, R43, R120, PT ;  /* 0x000000782b00720c */ /* 0x000fe20003f84270 */
[----:B------:R-:W1:Y:S01]  /*2900*/  LDC R136, c[0x0][0x3d4] ;  /* 0x0000f500ff887b82 */ /* 0x000e620000000800 */
[----:B------:R-:W-:Y:S01]  /*2910*/  SHF.R.S32.HI R38, RZ, 0x1f, R43 ;  /* 0x0000001fff267819 */ /* 0x000fe2000001142b */
[-C--:B------:R-:W-:Y:S01]  /*2920*/  IMAD R39, R122, R43.reuse, RZ ;  /* 0x0000002b7a277224 */ /* 0x080fe200078e02ff */
[----:B------:R-:W-:Y:S01]  /*2930*/  BSSY B0, `(.L_x_423) ;  /* 0x0000cae000007945 */ /* 0x000fe20003800000 */
[----:B------:R-:W-:-:S04]  /*2940*/  IMAD.WIDE.U32 R140, R112, R43, RZ ;  /* 0x0000002b708c7225 */ /* 0x000fc800078e00ff */
[----:B------:R-:W-:Y:S01]  /*2950*/  IMAD R39, R38, R112, R39 ;  /* 0x0000007026277224 */ /* 0x000fe200078e0227 */
[----:B------:R-:W-:Y:S01]  /*2960*/  IADD3 R45, P1, P2, R3, R140, R128 ;  /* 0x0000008c032d7210 */ /* 0x000fe20007a3e080 */
[----:B------:R-:W-:Y:S02]  /*2970*/  IMAD R47, R19, 0x7800, R202 ;  /* 0x00007800132f7824 */ /* 0x000fe400078e02ca */
[----:B------:R-:W-:Y:S02]  /*2980*/  IMAD.IADD R93, R141, 0x1, R39 ;  /* 0x000000018d5d7824 */ /* 0x000fe400078e0227 */
[----:B------:R-:W-:Y:S02]  /*2990*/  IMAD R39, R19, 0x7800, R203 ;  /* 0x0000780013277824 */ /* 0x000fe400078e02cb */
[----:B------:R-:W-:Y:S01]  /*29a0*/  IMAD.IADD R47, R18, 0x1, R47 ;  /* 0x00000001122f7824 */ /* 0x000fe200078e022f */
[----:B------:R-:W-:Y:S02]  /*29b0*/  IADD3.X R24, R4, R93, R125, P1, P2 ;  /* 0x0000005d04187210 */ /* 0x000fe40000fe447d */
[----:B0-----:R-:W-:-:S02]  /*29c0*/  IADD3 R48, P1, P2, R140, R126, R3 ;  /* 0x0000007e8c307210 */ /* 0x001fc40007a3e003 */
[----:B------:R-:W-:Y:S02]  /*29d0*/  IADD3 R46, R18, R39, RZ ;  /* 0x00000027122e7210 */ /* 0x000fe40007ffe0ff */
[----:B------:R-:W-:Y:S02]  /*29e0*/  IADD3.X R49, R93, R127, R4, P1, P2 ;  /* 0x0000007f5d317210 */ /* 0x000fe40000fe4404 */
[----:B-1----:R-:W-:Y:S02]  /*29f0*/  ISETP.GE.AND P1, PT, R136, 0x1, PT ;  /* 0x000000018800780c */ /* 0x002fe40003f26270 */
[----:B------:R-:W-:-:S05]  /*2a00*/  IADD3 R44, P2, R45, R126, RZ ;  /* 0x0000007e2d2c7210 */ /* 0x000fca0007f5e0ff */
[----:B------:R-:W-:Y:S02]  /*2a10*/  IMAD.X R45, R24, 0x1, R127, P2 ;  /* 0x00000001182d7824 */ /* 0x000fe400010e067f */
[----:B------:R-:W-:Y:S01]  /*2a20*/  IMAD.MOV.U32 R24, RZ, RZ, R43 ;  /* 0x000000ffff187224 */ /* 0x000fe200078e002b */
[----:B--2---:R-:W-:-:S04]  /*2a30*/  LOP3.LUT R40, R40, 0xfffffffd, RZ, 0xc0, !PT ;  /* 0xfffffffd28287812 */ /* 0x004fc800078ec0ff */
[----:B------:R-:W-:-:S05]  /*2a40*/  @P4 LOP3.LUT R40, R40, 0x2, RZ, 0xfc, !PT ;  /* 0x0000000228284812 */ /* 0x000fca00078efcff */
[----:B------:R0:W-:Y:S01]  /*2a50*/  STL [R1+0x18], R40 ;  /* 0x0000182801007387 */ /* 0x0001e20000100800 */
[----:B------:R-:W-:Y:S05]  /*2a60*/  @!P1 BRA `(.L_x_424) ;  /* 0x000000c400909947 */ /* 0x000fea0003800000 */
[----:B------:R-:W-:Y:S01]  /*2a70*/  ULDC.U8 UR4, c[0x0][0x3f0] ;  /* 0x0000fc0000047ab9 */ /* 0x000fe20000000000 */
[-C--:B------:R-:W-:Y:S01]  /*2a80*/  IMAD R39, R123, R43.reuse, RZ ;  /* 0x0000002b7b277224 */ /* 0x080fe200078e02ff */
[----:B------:R-:W-:Y:S01]  /*2a90*/  ISETP.NE.AND P1, PT, RZ, UR4, PT ;  /* 0x00000004ff007c0c */ /* 0x000fe2000bf25270 */
[-C--:B------:R-:W-:Y:S02]  /*2aa0*/  IMAD R41, R124, R43.reuse, RZ ;  /* 0x0000002b7c297224 */ /* 0x080fe400078e02ff */
[C---:B------:R-:W-:Y:S02]  /*2ab0*/  IMAD R39, R38.reuse, R106, R39 ;  /* 0x0000006a26277224 */ /* 0x040fe400078e0227 */
[----:B------:R-:W-:Y:S02]  /*2ac0*/  IMAD R41, R38, R100, R41 ;  /* 0x0000006426297224 */ /* 0x000fe400078e0229 */
[----:B------:R-:W-:Y:S02]  /*2ad0*/  IMAD R38, R24, -0xa0, R2 ;  /* 0xffffff6018267824 */ /* 0x000fe400078e0202 */
[----:B------:R-:W-:-:S03]  /*2ae0*/  IMAD.WIDE.U32 R90, R106, R43, RZ ;  /* 0x0000002b6a5a7225 */ /* 0x000fc600078e00ff */
[----:B------:R-:W-:Y:S01]  /*2af0*/  VIMNMX R38, R38, 0xa0, PT ;  /* 0x000000a026267848 */ /* 0x000fe20003fe0100 */
[----:B------:R-:W-:-:S04]  /*2b00*/  IMAD.WIDE.U32 R88, R100, R43, RZ ;  /* 0x0000002b64587225 */ /* 0x000fc800078e00ff */
[----:B------:R-:W-:Y:S02]  /*2b10*/  IMAD.IADD R39, R91, 0x1, R39 ;  /* 0x000000015b277824 */ /* 0x000fe400078e0227 */
[----:B------:R-:W-:Y:S01]  /*2b20*/  IMAD.IADD R96, R89, 0x1, R41 ;  /* 0x0000000159607824 */ /* 0x000fe200078e0229 */
[----:B------:R-:W-:Y:S06]  /*2b30*/  @!P1 BRA `(.L_x_425) ;  /* 0x0000005c00dc9947 */ /* 0x000fec0003800000 */
[----:B------:R-:W-:Y:S01]  /*2b40*/  ISETP.GE.AND P2, PT, R168, R38, PT ;  /* 0x00000026a800720c */ /* 0x000fe20003f46270 */
[----:B------:R-:W-:Y:S01]  /*2b50*/  BSSY B1, `(.L_x_426) ;  /* 0x0000038000017945 */ /* 0x000fe20003800000 */
        /* <DEDUP_REMOVED lines=13> */
[----:B------:R-:W-:Y:S06]  /*2c30*/  @P2 BRA `(.L_x_427) ;  /* 0x0000000000a42947 */ /* 0x000fec0003800000 */
[----:B------:R-:W-:Y:S01]  /*2c40*/  ULDC.64 UR4, c[0x0][0x3c8] ;  /* 0x0000f20000047ab9 */ /* 0x000fe20000000a00 */
[----:B------:R-:W-:Y:S02]  /*2c50*/  CS2R R138, SRZ ;  /* 0x00000000008a7805 */ /* 0x000fe4000001ff00 */
[----:B0-----:R-:W-:Y:S02]  /*2c60*/  IADD3 R40, P1, P4, R110, UR4, R90 ;  /* 0x000000046e287c10 */ /* 0x001fe4000fc3e05a */
[----:B------:R-:W-:Y:S01]  /*2c70*/  CS2R R140, SRZ ;  /* 0x00000000008c7805 */ /* 0x000fe2000001ff00 */
[----:B------:R-:W-:Y:S01]  /*2c80*/  VIADD R53, R16, 0x10 ;  /* 0x0000001010357836 */ /* 0x000fe20000000000 */
[----:B------:R-:W-:Y:S01]  /*2c90*/  IADD3.X R41, R11, UR5, R39, P1, P4 ;  /* 0x000000050b297c10 */ /* 0x000fe20008fe8427 */
[----:B------:R-:W-:Y:S02]  /*2ca0*/  ULDC.64 UR4, c[0x0][0x3e0] ;  /* 0x0000f80000047ab9 */ /* 0x000fe40000000a00 */
[----:B------:R-:W-:-:S04]  /*2cb0*/  IADD3 R42, P1, P4, R104, UR4, R88 ;  /* 0x00000004682a7c10 */ /* 0x000fc8000fc3e058 */
[----:B------:R-:W-:Y:S02]  /*2cc0*/  IADD3.X R43, R13, UR5, R96, P1, P4 ;  /* 0x000000050d2b7c10 */ /* 0x000fe40008fe8460 */
[----:B------:R-:W-:Y:S02]  /*2cd0*/  ISETP.GE.AND P1, PT, R16, R136, PT ;  /* 0x000000881000720c */ /* 0x000fe40003f26270 */
[----:B------:R-:W-:Y:S02]  /*2ce0*/  CS2R R94, SRZ ;  /* 0x00000000005e7805 */ /* 0x000fe4000001ff00 */
[----:B------:R-:W-:-:S09]  /*2cf0*/  CS2R R126, SRZ ;  /* 0x00000000007e7805 */ /* 0x000fd2000001ff00 */
[----:B------:R1:W5:Y:S04]  /*2d00*/  @!P1 LDG.E.64 R138, desc[UR54][R40.64] ;  /* 0x00000036288a9981 */ /* 0x000368000c1e1b00 */
[----:B------:R1:W5:Y:S01]  /*2d10*/  @!P1 LDG.E.64 R140, desc[UR54][R42.64] ;  /* 0x000000362a8c9981 */ /* 0x000362000c1e1b00 */
[----:B------:R-:W-:Y:S02]  /*2d20*/  ISETP.GE.AND P1, PT, R53, R136, PT ;  /* 0x000000883500720c */ /* 0x000fe40003f26270 */
[----:B------:R-:W-:Y:S02]  /*2d30*/  IADD3 R53, R16, 0x20, RZ ;  /* 0x0000002010357810 */ /* 0x000fe40007ffe0ff */
[----:B------:R-:W-:Y:S02]  /*2d40*/  CS2R R86, SRZ ;  /* 0x0000000000567805 */ /* 0x000fe4000001ff00 */
[----:B------:R-:W-:-:S07]  /*2d50*/  CS2R R92, SRZ ;  /* 0x00000000005c7805 */ /* 0x000fce000001ff00 */
[----:B------:R1:W5:Y:S04]  /*2d60*/  @!P1 LDG.E.64 R94, desc[UR54][R40.64+0x10] ;  /* 0x00001036285e9981 */ /* 0x000368000c1e1b00 */
[----:B------:R1:W5:Y:S01]  /*2d70*/  @!P1 LDG.E.64 R126, desc[UR54][R42.64+0x10] ;  /* 0x000010362a7e9981 */ /* 0x000362000c1e1b00 */
[----:B------:R-:W-:Y:S01]  /*2d80*/  ISETP.GE.AND P1, PT, R53, R136, PT ;  /* 0x000000883500720c */ /* 0x000fe20003f26270 */
[----:B------:R-:W-:Y:S01]  /*2d90*/  VIADD R53, R16, 0x30 ;  /* 0x0000003010357836 */ /* 0x000fe20000000000 */
[----:B------:R-:W-:Y:S02]  /*2da0*/  CS2R R82, SRZ ;  /* 0x0000000000527805 */ /* 0x000fe4000001ff00 */
[----:B------:R-:W-:-:S09]  /*2db0*/  CS2R R84, SRZ ;  /* 0x0000000000547805 */ /* 0x000fd2000001ff00 */
        /* <DEDUP_REMOVED lines=14> */
[----:B------:R-:W-:-:S13]  /*2ea0*/  ISETP.GE.AND P1, PT, R53, R136, PT ;  /* 0x000000883500720c */ /* 0x000fda0003f26270 */
[----:B------:R1:W5:Y:S04]  /*2eb0*/  @!P1 LDG.E.64 R74, desc[UR54][R40.64+0x50] ;  /* 0x00005036284a9981 */ /* 0x000368000c1e1b00 */
[----:B------:R1:W5:Y:S02]  /*2ec0*/  @!P1 LDG.E.64 R76, desc[UR54][R42.64+0x50] ;  /* 0x000050362a4c9981 */ /* 0x000364000c1e1b00 */
.L_x_427:
[----:B------:R-:W-:Y:S05]  /*2ed0*/  BSYNC B1 ;  /* 0x0000000000017941 */ /* 0x000fea0003800000 */
.L_x_426:
        /* <DEDUP_REMOVED lines=11> */
[----:B------:R-:W-:Y:S01]  /*2f90*/  CS2R R68, SRZ ;  /* 0x0000000000447805 */ /* 0x000fe2000001ff00 */
[----:B-----5:R-:W-:Y:S01]  /*2fa0*/  IMAD.MOV.U32 R151, RZ, RZ, R74 ;  /* 0x000000ffff977224 */ /* 0x020fe200078e004a */
[----:B------:R-:W-:-:S02]  /*2fb0*/  MOV R154, R78 ;  /* 0x0000004e009a7202 */ /* 0x000fc40000000f00 */
[----:B------:R-:W-:Y:S01]  /*2fc0*/  CS2R R72, SRZ ;  /* 0x0000000000487805 */ /* 0x000fe2000001ff00 */
[----:B------:R-:W-:Y:S06]  /*2fd0*/  @P4 BRA `(.L_x_429) ;  /* 0x0000000000b44947 */ /* 0x000fec0003800000 */
[----:B01----:R-:W-:Y:S01]  /*2fe0*/  IADD3 R40, P1, P5, R110, R90, R8 ;  /* 0x0000005a6e287210 */ /* 0x003fe20007d3e008 */
[----:B------:R-:W-:Y:S01]  /*2ff0*/  ULDC.64 UR4, c[0x0][0x3c8] ;  /* 0x0000f20000047ab9 */ /* 0x000fe20000000a00 */
[----:B------:R-:W-:Y:S02]  /*3000*/  CS2R R70, SRZ ;  /* 0x0000000000467805 */ /* 0x000fe4000001ff00 */
[----:B------:R-:W-:Y:S02]  /*3010*/  CS2R R72, SRZ ;  /* 0x0000000000487805 */ /* 0x000fe4000001ff00 */
[----:B------:R-:W-:Y:S02]  /*3020*/  IADD3.X R39, R11, R39, R7, P1, P5 ;  /* 0x000000270b277210 */ /* 0x000fe40000fea407 */
[----:B------:R-:W-:-:S04]  /*3030*/  IADD3 R42, P1, P5, R104, R88, R10 ;  /* 0x00000058682a7210 */ /* 0x000fc80007d3e00a */
[----:B------:R-:W-:Y:S02]  /*3040*/  IADD3.X R96, R13, R96, R9, P1, P5 ;  /* 0x000000600d607210 */ /* 0x000fe40000fea409 */
[----:B------:R-:W-:-:S04]  /*3050*/  IADD3 R40, P1, R40, UR4, RZ ;  /* 0x0000000428287c10 */ /* 0x000fc8000ff3e0ff */
[----:B------:R-:W-:Y:S01]  /*3060*/  IADD3.X R41, R39, UR5, RZ, P1, !PT ;  /* 0x0000000527297c10 */ /* 0x000fe20008ffe4ff */
[----:B------:R-:W-:Y:S02]  /*3070*/  ULDC.64 UR4, c[0x0][0x3e0] ;  /* 0x0000f80000047ab9 */ /* 0x000fe40000000a00 */
[----:B------:R-:W-:-:S04]  /*3080*/  IADD3 R42, P1, R42, UR4, RZ ;  /* 0x000000042a2a7c10 */ /* 0x000fc8000ff3e0ff */
[----:B------:R-:W-:Y:S02]  /*3090*/  IADD3.X R43, R96, UR5, RZ, P1, !PT ;  /* 0x00000005602b7c10 */ /* 0x000fe40008ffe4ff */
[C---:B------:R-:W-:Y:S01]  /*30a0*/  ISETP.GE.AND P1, PT, R16.reuse, R136, PT ;  /* 0x000000881000720c */ /* 0x040fe20003f26270 */
        /* <DEDUP_REMOVED lines=29> */
[----:B------:R-:W-:-:S13]  /*3280*/  ISETP.GE.AND P1, PT, R39, R136, PT ;  /* 0x000000882700720c */ /* 0x000fda0003f26270 */
[----:B------:R2:W5:Y:S04]  /*3290*/  @!P1 LDG.E.64 R50, desc[UR54][R40.64+0x50] ;  /* 0x0000503628329981 */ /* 0x000568000c1e1b00 */
[----:B------:R2:W5:Y:S02]  /*32a0*/  @!P1 LDG.E.64 R52, desc[UR54][R42.64+0x50] ;  /* 0x000050362a349981 */ /* 0x000564000c1e1b00 */
.L_x_429:
[----:B------:R-:W-:Y:S05]  /*32b0*/  BSYNC B1 ;  /* 0x0000000000017941 */ /* 0x000fea0003800000 */
.L_x_428:
[----:B------:R-:W-:Y:S01]  /*32c0*/  UISETP.NE.AND UP0, UPT, UR53, 0x3, UPT ;  /* 0x000000033500788c */ /* 0x000fe2000bf05270 */
[----:B------:R-:W-:Y:S01]  /*32d0*/  IMAD.MOV.U32 R162, RZ, RZ, R82 ;  /* 0x000000ffffa27224 */ /* 0x000fe200078e0052 */
[----:B------:R-:W-:Y:S01]  /*32e0*/  MOV R157, R76 ;  /* 0x0000004c009d7202 */ /* 0x000fe20000000f00 */
[----:B------:R-:W-:Y:S01]  /*32f0*/  IMAD.MOV.U32 R164, RZ, RZ, R86 ;  /* 0x000000ffffa47224 */ /* 0x000fe200078e0056 */
[----:B------:R-:W-:Y:S01]  /*3300*/  MOV R177, R140 ;  /* 0x0000008c00b17202 */ /* 0x000fe20000000f00 */
[----:B------:R-:W-:Y:S01]  /*3310*/  IMAD.MOV.U32 R166, RZ, RZ, R94 ;  /* 0x000000ffffa67224 */ /* 0x000fe200078e005e */
[----:B------:R-:W-:Y:S01]  /*3320*/  PLOP3.LUT P1, PT, PT, PT, UP0, 0x80, 0x0 ;  /* 0x000000000000781c */ /* 0x000fe20003f2f008 */
[----:B------:R-:W-:Y:S01]  /*3330*/  IMAD.MOV.U32 R176, RZ, RZ, R138 ;  /* 0x000000ffffb07224 */ /* 0x000fe200078e008a */
[----:B-----5:R-:W-:Y:S01]  /*3340*/  MOV R152, R66 ;  /* 0x0000004200987202 */ /* 0x020fe20000000f00 */
[----:B------:R-:W-:Y:S01]  /*3350*/  IMAD.MOV.U32 R158, RZ, RZ, R80 ;  /* 0x000000ffff9e7224 */ /* 0x000fe200078e0050 */
[----:B------:R-:W-:Y:S01]  /*3360*/  MOV R150, R64 ;  /* 0x0000004000967202 */ /* 0x000fe20000000f00 */
[----:B------:R-:W-:-:S02]  /*3370*/  IMAD.MOV.U32 R163, RZ, RZ, R84 ;  /* 0x000000ffffa37224 */ /* 0x000fc400078e0054 */
[----:B------:R-:W-:Y:S02]  /*3380*/  IMAD.MOV.U32 R165, RZ, RZ, R92 ;  /* 0x000000ffffa57224 */ /* 0x000fe400078e005c */
[----:B------:R-:W-:Y:S02]  /*3390*/  IMAD.MOV.U32 R167, RZ, RZ, R126 ;  /* 0x000000ffffa77224 */ /* 0x000fe400078e007e */
[----:B------:R-:W-:Y:S02]  /*33a0*/  IMAD.MOV.U32 R89, RZ, RZ, R50 ;  /* 0x000000ffff597224 */ /* 0x000fe400078e0032 */
[----:B------:R-:W-:Y:S02]  /*33b0*/  IMAD.MOV.U32 R90, RZ, RZ, R54 ;  /* 0x000000ffff5a7224 */ /* 0x000fe400078e0036 */
[----:B------:R-:W-:Y:S02]  /*33c0*/  IMAD.MOV.U32 R142, RZ, RZ, R58 ;  /* 0x000000ffff8e7224 */ /* 0x000fe400078e003a */
[----:B------:R-:W-:-:S02]  /*33d0*/  IMAD.MOV.U32 R149, RZ, RZ, R62 ;  /* 0x000000ffff957224 */ /* 0x000fc400078e003e */
[----:B------:R-:W-:Y:S02]  /*33e0*/  IMAD.MOV.U32 R155, RZ, RZ, R70 ;  /* 0x000000ffff9b7224 */ /* 0x000fe400078e0046 */
[----:B------:R-:W-:Y:S02]  /*33f0*/  IMAD.MOV.U32 R88, RZ, RZ, R52 ;  /* 0x000000ffff587224 */ /* 0x000fe400078e0034 */
[----:B------:R-:W-:Y:S02]  /*3400*/  IMAD.MOV.U32 R91, RZ, RZ, R56 ;  /* 0x000000ffff5b7224 */ /* 0x000fe400078e0038 */
[----:B------:R-:W-:Y:S02]  /*3410*/  IMAD.MOV.U32 R143, RZ, RZ, R60 ;  /* 0x000000ffff8f7224 */ /* 0x000fe400078e003c */
[----:B------:R-:W-:Y:S02]  /*3420*/  IMAD.MOV.U32 R153, RZ, RZ, R68 ;  /* 0x000000ffff997224 */ /* 0x000fe400078e0044 */
[----:B------:R-:W-:Y:S01]  /*3430*/  IMAD.MOV.U32 R156, RZ, RZ, R72 ;  /* 0x000000ffff9c7224 */ /* 0x000fe200078e0048 */
[----:B------:R-:W-:Y:S06]  /*3440*/  @!P1 BRA `(.L_x_430) ;  /* 0x0000000000049947 */ /* 0x000fec0003800000 */
[----:B------:R-:W-:Y:S01]  /*3450*/  BPT.TRAP 0x1 ;  /* 0x000000040000795c */ /* 0x000fe20000300000 */
.L_x_430:
[----:B------:R-:W-:Y:S01]  /*3460*/  IMAD R39, R19, 0x8, R18 ;  /* 0x0000000813277824 */ /* 0x000fe200078e0212 */
[----:B------:R-:W-:Y:S01]  /*3470*/  SHF.L.U32 R96, R171, 0x1f, RZ ;  /* 0x0000001fab607819 */ /* 0x000fe200000006ff */
[----:B------:R-:W-:Y:S03]  /*3480*/  BSSY B1, `(.L_x_431) ;  /* 0x0000003000017945 */ /* 0x000fe60003800000 */
[----:B------:R-:W3:Y:S02]  /*3490*/  SYNCS.PHASECHK.TRANS64.TRYWAIT P5, [R39+URZ+0x29890], R96 ;  /* 0x02989060270075a7 */ /* 0x000ee400080a017f */
[----:B---3--:R-:W-:Y:S05]  /*34a0*/  @!P5 BRA `(.L_x_432) ;  /* 0x00000234005cd947 */ /* 0x008fea0003800000 */
.L_x_736:
[----:B------:R-:W-:Y:S05]  /*34b0*/  BSYNC B1 ;  /* 0x0000000000017941 */ /* 0x000fea0003800000 */
.L_x_431:
[----:B------:R-:W-:Y:S04]  /*34c0*/  BSSY B1, `(.L_x_433) ;  /* 0x00002ac000017945 */ /* 0x000fe80003800000 */
[----:B------:R-:W-:Y:S05]  /*34d0*/  @P2 BRA `(.L_x_434) ;  /* 0x0000002800a82947 */ /* 0x000fea0003800000 */
[----:B------:R-:W-:Y:S01]  /*34e0*/  ISETP.NE.AND P2, PT, R32, RZ, PT ;  /* 0x000000ff2000720c */ /* 0x000fe20003f45270 */
[----:B------:R-:W-:-:S12]  /*34f0*/  BSSY B2, `(.L_x_435) ;  /* 0x000006f000027945 */ /* 0x000fd80003800000 */
[----:B------:R-:W-:Y:S05]  /*3500*/  @!P2 BRA `(.L_x_436) ;  /* 0x0000000400b4a947 */ /* 0x000fea0003800000 */
[----:B012---:R0:W1:Y:S01]  /*3510*/  LDS.128 R40, [R47+0x1a400] ;  /* 0x01a400002f287984 */ /* 0x0070620000000c00 */
[----:B------:R-:W-:Y:S01]  /*3520*/  ISETP.GE.AND P2, PT, R16, R136, PT ;  /* 0x000000881000720c */ /* 0x000fe20003f46270 */
[----:B------:R-:W-:-:S12]  /*3530*/  BSSY B3, `(.L_x_437) ;  /* 0x0000069000037945 */ /* 0x000fd80003800000 */
[----:B0-----:R-:W-:Y:S05]  /*3540*/  @P2 BRA `(.L_x_438) ;  /* 0x00000004009c2947 */ /* 0x001fea0003800000 */
[----:B------:R-:W-:Y:S02]  /*3550*/  SHF.R.U32.HI R138, RZ, 0x8, R139 ;  /* 0x00000008ff8a7819 */ /* 0x000fe4000001168b */
[----:B------:R-:W-:Y:S02]  /*3560*/  SHF.R.U32.HI R140, RZ, 0x8, R141 ;  /* 0x00000008ff8c7819 */ /* 0x000fe4000001168d */
[----:B------:R-:W-:Y:S01]  /*3570*/  SHF.R.U32.HI R181, RZ, 0x10, R139 ;  /* 0x00000010ffb57819 */ /* 0x000fe2000001168b */
[----:B------:R-:W-:Y:S01]  /*3580*/  IMAD.SHL.U32 R138, R138, 0x100, RZ ;  /* 0x000001008a8a7824 */ /* 0x000fe200078e00ff */
[----:B------:R-:W-:Y:S02]  /*3590*/  LOP3.LUT R139, R139, 0xff0000ff, RZ, 0xc0, !PT ;  /* 0xff0000ff8b8b7812 */ /* 0x000fe400078ec0ff */
[----:B------:R-:W-:Y:S02]  /*35a0*/  SHF.R.U32.HI R179, RZ, 0x10, R141 ;  /* 0x00000010ffb37819 */ /* 0x000fe4000001168d */
[----:B------:R-:W-:-:S02]  /*35b0*/  LOP3.LUT R178, R141, 0xff0000ff, RZ, 0xc0, !PT ;  /* 0xff0000ff8db27812 */ /* 0x000fc400078ec0ff */
[----:B------:R-:W-:Y:S01]  /*35c0*/  SHF.L.U32 R141, R140, 0x8, RZ ;  /* 0x000000088c8d7819 */ /* 0x000fe200000006ff */
[----:B-1----:R-:W-:Y:S01]  /*35d0*/  IMAD.MOV.U32 R140, RZ, RZ, R40 ;  /* 0x000000ffff8c7224 */ /* 0x002fe200078e0028 */
[----:B------:R-:W-:Y:S01]  /*35e0*/  LOP3.LUT R139, R139, 0xff00, R138, 0xf8, !PT ;  /* 0x0000ff008b8b7812 */ /* 0x000fe200078ef88a */
[----:B------:R-:W-:Y:S01]  /*35f0*/  IMAD.U32 R138, R181, 0x10000, RZ ;  /* 0x00010000b58a7824 */ /* 0x000fe200078e00ff */
[----:B------:R-:W-:Y:S01]  /*3600*/  LOP3.LUT R180, R178, 0xff00, R141, 0xf8, !PT ;  /* 0x0000ff00b2b47812 */ /* 0x000fe200078ef88d */
[----:B------:R-:W-:Y:S01]  /*3610*/  IMAD.U32 R141, R179, 0x10000, RZ ;  /* 0x00010000b38d7824 */ /* 0x000fe200078e00ff */
[----:B------:R-:W-:Y:S02]  /*3620*/  F2FP.F16.E4M3.UNPACK_B R178, R177.H1 ;  /* 0x000000b1ffb2723e */ /* 0x000fe400030006ff */
[-C--:B------:R-:W-:Y:S02]  /*3630*/  F2FP.F16.E4M3.UNPACK_B R40, R41.reuse ;  /* 0x00000029ff28723e */ /* 0x080fe400020006ff */
[----:B------:R-:W-:Y:S01]  /*3640*/  LOP3.LUT R138, R139, 0xff0000, R138, 0xf8, !PT ;  /* 0x00ff00008b8a7812 */ /* 0x000fe200078ef88a */
[----:B------:R-:W-:Y:S01]  /*3650*/  HADD2.F32 R182, -RZ, R178.H0_H0 ;  /* 0x200000b2ffb67230 */ /* 0x000fe20000004100 */
[----:B------:R-:W-:Y:S01]  /*3660*/  LOP3.LUT R139, R180, 0xff0000, R141, 0xf8, !PT ;  /* 0x00ff0000b48b7812 */ /* 0x000fe200078ef88d */
[--C-:B------:R-:W-:Y:S01]  /*3670*/  HADD2.F32 R141, -RZ, R40.reuse.H1_H1 ;  /* 0x30000028ff8d7230 */ /* 0x100fe20000004100 */
[----:B------:R-:W-:Y:S01]  /*3680*/  F2FP.F16.E4M3.UNPACK_B R180, R176.H1 ;  /* 0x000000b0ffb4723e */ /* 0x000fe200030006ff */
[----:B------:R-:W-:Y:S01]  /*3690*/  HADD2.F32 R40, -RZ, R40.H0_H0 ;  /* 0x20000028ff287230 */ /* 0x000fe20000004100 */
[----:B------:R-:W-:Y:S01]  /*36a0*/  F2FP.F16.E4M3.UNPACK_B R41, R41.H1 ;  /* 0x00000029ff29723e */ /* 0x000fe200030006ff */
[----:B------:R-:W-:-:S02]  /*36b0*/  HADD2.F32 R183, -RZ, R178.H1_H1 ;  /* 0x300000b2ffb77230 */ /* 0x000fc40000004100 */
[-C--:B------:R-:W-:Y:S01]  /*36c0*/  FMUL.FTZ R185, R141, R182.reuse ;  /* 0x000000b68db97220 */ /* 0x080fe20000410000 */
[--C-:B------:R-:W-:Y:S02]  /*36d0*/  HADD2.F32 R181, -RZ, R180.reuse.H0_H0 ;  /* 0x200000b4ffb57230 */ /* 0x100fe40000004100 */
[C---:B------:R-:W-:Y:S01]  /*36e0*/  FMUL.FTZ R182, R40.reuse, R182 ;  /* 0x000000b628b67220 */ /* 0x040fe20000410000 */
[--C-:B------:R-:W-:Y:S01]  /*36f0*/  HADD2.F32 R179, -RZ, R41.reuse.H1_H1 ;  /* 0x30000029ffb37230 */ /* 0x100fe20000004100 */
[----:B------:R-:W-:Y:S01]  /*3700*/  F2FP.F16.E4M3.UNPACK_B R177, R177 ;  /* 0x000000b1ffb1723e */ /* 0x000fe200020006ff */
[----:B------:R-:W-:Y:S02]  /*3710*/  HADD2.F32 R178, -RZ, R41.H0_H0 ;  /* 0x20000029ffb27230 */ /* 0x000fe40000004100 */
[----:B------:R-:W-:Y:S01]  /*3720*/  FFMA.FTZ R40, R40, R181, -R185 ;  /* 0x000000b528287223 */ /* 0x000fe200000108b9 */
[----:B------:R-:W-:Y:S02]  /*3730*/  HADD2.F32 R180, -RZ, R180.H1_H1 ;  /* 0x300000b4ffb47230 */ /* 0x000fe40000004100 */
[----:B------:R-:W-:Y:S01]  /*3740*/  FMUL.FTZ R185, R179, R183 ;  /* 0x000000b7b3b97220 */ /* 0x000fe20000410000 */
[----:B------:R-:W-:Y:S01]  /*3750*/  FFMA.FTZ R41, R141, R181, R182 ;  /* 0x000000b58d297223 */ /* 0x000fe200000100b6 */
[C---:B------:R-:W-:Y:S01]  /*3760*/  FMUL.FTZ R184, R178.reuse, R183 ;  /* 0x000000b7b2b87220 */ /* 0x040fe20000410000 */
[----:B------:R-:W-:Y:S01]  /*3770*/  F2FP.F16.E4M3.UNPACK_B R141, R140.H1 ;  /* 0x0000008cff8d723e */ /* 0x000fe200030006ff */
[----:B------:R-:W-:Y:S01]  /*3780*/  FFMA.FTZ R185, R178, R180, -R185 ;  /* 0x000000b4b2b97223 */ /* 0x000fe200000108b9 */
[----:B------:R-:W-:Y:S01]  /*3790*/  F2FP.F16.E4M3.UNPACK_B R140, R140 ;  /* 0x0000008cff8c723e */ /* 0x000fe200020006ff */
[----:B------:R-:W-:Y:S01]  /*37a0*/  FFMA.FTZ R186, R179, R180, R184 ;  /* 0x000000b4b3ba7223 */ /* 0x000fe200000100b8 */
[--C-:B------:R-:W-:Y:S01]  /*37b0*/  HADD2.F32 R181, -RZ, R177.reuse.H1_H1 ;  /* 0x300000b1ffb57230 */ /* 0x100fe20000004100 */
[----:B------:R-:W-:Y:S01]  /*37c0*/  F2FP.F16.E4M3.UNPACK_B R179, R176 ;  /* 0x000000b0ffb3723e */ /* 0x000fe200020006ff */
[----:B------:R-:W-:-:S02]  /*37d0*/  HADD2.F32 R180, -RZ, R177.H0_H0 ;  /* 0x200000b1ffb47230 */ /* 0x000fc40000004100 */
[--C-:B------:R-:W-:Y:S02]  /*37e0*/  HADD2.F32 R177, -RZ, R141.reuse.H0_H0 ;  /* 0x2000008dffb17230 */ /* 0x100fe40000004100 */
[----:B------:R-:W-:Y:S02]  /*37f0*/  HADD2.F32 R178, -RZ, R141.H1_H1 ;  /* 0x3000008dffb27230 */ /* 0x000fe40000004100 */
[--C-:B------:R-:W-:Y:S02]  /*3800*/  HADD2.F32 R176, -RZ, R140.reuse.H1_H1 ;  /* 0x3000008cffb07230 */ /* 0x100fe40000004100 */
[-C--:B------:R-:W-:Y:S01]  /*3810*/  FMUL.FTZ R183, R177, R181.reuse ;  /* 0x000000b5b1b77220 */ /* 0x080fe20000410000 */
[----:B------:R-:W-:Y:S02]  /*3820*/  HADD2.F32 R141, -RZ, R140.H0_H0 ;  /* 0x2000008cff8d7230 */ /* 0x000fe40000004100 */
[----:B------:R-:W-:Y:S01]  /*3830*/  FMUL.FTZ R184, R178, R181 ;  /* 0x000000b5b2b87220 */ /* 0x000fe20000410000 */
[----:B------:R-:W-:-:S02]  /*3840*/  HADD2.F32 R140, -RZ, R179.H1_H1 ;  /* 0x300000b3ff8c7230 */ /* 0x000fc40000004100 */
[-C--:B------:R-:W-:Y:S01]  /*3850*/  FMUL.FTZ R182, R176, R180.reuse ;  /* 0x000000b4b0b67220 */ /* 0x080fe20000410000 */
[----:B------:R-:W-:Y:S02]  /*3860*/  HADD2.F32 R179, -RZ, R179.H0_H0 ;  /* 0x200000b3ffb37230 */ /* 0x000fe40000004100 */
[----:B------:R-:W-:Y:S01]  /*3870*/  FMUL.FTZ R181, R141, R180 ;  /* 0x000000b48db57220 */ /* 0x000fe20000410000 */
[-C--:B------:R-:W-:Y:S01]  /*3880*/  FFMA.FTZ R177, R177, R140.reuse, -R184 ;  /* 0x0000008cb1b17223 */ /* 0x080fe200000108b8 */
[----:B------:R-:W-:Y:S01]  /*3890*/  FFMA.FTZ R180, R178, R140, R183 ;  /* 0x0000008cb2b47223 */ /* 0x000fe200000100b7 */
[-C--:B------:R-:W-:Y:S01]  /*38a0*/  FFMA.FTZ R140, R141, R179.reuse, -R182 ;  /* 0x000000b38d8c7223 */ /* 0x080fe200000108b6 */
[----:B------:R-:W-:Y:S01]  /*38b0*/  FFMA.FTZ R141, R176, R179, R181 ;  /* 0x000000b3b08d7223 */ /* 0x000fe200000100b5 */
[----:B------:R-:W-:Y:S02]  /*38c0*/  F2FP.F16.E4M3.UNPACK_B R178, R43.H1 ;  /* 0x0000002bffb2723e */ /* 0x000fe400030006ff */
[----:B------:R-:W-:-:S02]  /*38d0*/  F2FP.SATFINITE.E4M3.F32.PACK_AB_MERGE_C R176, R186, R185, RZ ;  /* 0x000000b9bab0723e */ /* 0x000fc400048070ff */
[-C--:B------:R-:W-:Y:S01]  /*38e0*/  F2FP.F16.E4M3.UNPACK_B R186, R139.reuse.H1 ;  /* 0x0000008bffba723e */ /* 0x080fe200030006ff */
[--C-:B------:R-:W-:Y:S01]  /*38f0*/  HADD2.F32 R181, -RZ, R178.reuse.H0_H0 ;  /* 0x200000b2ffb57230 */ /* 0x100fe20000004100 */
[----:B------:R-:W-:Y:S01]  /*3900*/  F2FP.F16.E4M3.UNPACK_B R179, R42.H1 ;  /* 0x0000002affb3723e */ /* 0x000fe200030006ff */
[----:B------:R-:W-:Y:S01]  /*3910*/  HADD2.F32 R182, -RZ, R178.H1_H1 ;  /* 0x300000b2ffb67230 */ /* 0x000fe20000004100 */
[-C--:B------:R-:W-:Y:S01]  /*3920*/  F2FP.F16.E4M3.UNPACK_B R178, R138.reuse.H1 ;  /* 0x0000008affb2723e */ /* 0x080fe200030006ff */
[--C-:B------:R-:W-:Y:S01]  /*3930*/  HADD2.F32 R183, -RZ, R186.reuse.H1_H1 ;  /* 0x300000baffb77230 */ /* 0x100fe20000004100 */
[----:B------:R-:W-:Y:S01]  /*3940*/  F2FP.F16.E4M3.UNPACK_B R185, R139 ;  /* 0x0000008bffb9723e */ /* 0x000fe200020006ff */
[----:B------:R-:W-:Y:S01]  /*3950*/  HADD2.F32 R186, -RZ, R186.H0_H0 ;  /* 0x200000baffba7230 */ /* 0x000fe20000004100 */
[----:B------:R-:W-:Y:S01]  /*3960*/  F2FP.SATFINITE.E4M3.F32.PACK_AB_MERGE_C R177, R180, R177, RZ ;  /* 0x000000b1b4b1723e */ /* 0x000fe200048070ff */
[----:B------:R-:W-:Y:S01]  /*3970*/  HADD2.F32 R180, -RZ, R179.H1_H1 ;  /* 0x300000b3ffb47230 */ /* 0x000fe20000004100 */
[----:B------:R-:W-:Y:S01]  /*3980*/  F2FP.F16.E4M3.UNPACK_B R139, R138 ;  /* 0x0000008aff8b723e */ /* 0x000fe200020006ff */
[----:B------:R-:W-:-:S02]  /*3990*/  HADD2.F32 R184, -RZ, R178.H1_H1 ;  /* 0x300000b2ffb87230 */ /* 0x000fc40000004100 */
[-C--:B------:R-:W-:Y:S01]  /*39a0*/  FMUL.FTZ R138, R182, R183.reuse ;  /* 0x000000b7b68a7220 */ /* 0x080fe20000410000 */
[----:B------:R-:W-:Y:S02]  /*39b0*/  HADD2.F32 R187, -RZ, R185.H1_H1 ;  /* 0x300000b9ffbb7230 */ /* 0x000fe40000004100 */
[C---:B------:R-:W-:Y:S01]  /*39c0*/  FMUL.FTZ R189, R181.reuse, R183 ;  /* 0x000000b7b5bd7220 */ /* 0x040fe20000410000 */
[----:B------:R-:W-:Y:S02]  /*39d0*/  HADD2.F32 R179, -RZ, R179.H0_H0 ;  /* 0x200000b3ffb37230 */ /* 0x000fe40000004100 */
[----:B------:R-:W-:Y:S01]  /*39e0*/  FFMA.FTZ R138, R181, R184, -R138 ;  /* 0x000000b8b58a7223 */ /* 0x000fe2000001088a */
[----:B------:R-:W-:Y:S02]  /*39f0*/  HADD2.F32 R183, -RZ, R139.H1_H1 ;  /* 0x3000008bffb77230 */ /* 0x000fe40000004100 */
[----:B------:R-:W-:Y:S01]  /*3a00*/  FMUL.FTZ R188, R180, R187 ;  /* 0x000000bbb4bc7220 */ /* 0x000fe20000410000 */
[----:B------:R-:W-:Y:S01]  /*3a10*/  F2FP.F16.E4M3.UNPACK_B R181, R43 ;  /* 0x0000002bffb5723e */ /* 0x000fe200020006ff */
[C---:B------:R-:W-:Y:S01]  /*3a20*/  FMUL.FTZ R187, R179.reuse, R187 ;  /* 0x000000bbb3bb7220 */ /* 0x040fe20000410000 */
[----:B------:R-:W-:Y:S01]  /*3a30*/  F2FP.F16.E4M3.UNPACK_B R42, R42 ;  /* 0x0000002aff2a723e */ /* 0x000fe200020006ff */
[----:B------:R-:W-:Y:S01]  /*3a40*/  FFMA.FTZ R188, R179, R183, -R188 ;  /* 0x000000b7b3bc7223 */ /* 0x000fe200000108bc */
[----:B------:R-:W-:-:S02]  /*3a50*/  HADD2.F32 R185, -RZ, R185.H0_H0 ;  /* 0x200000b9ffb97230 */ /* 0x000fc40000004100 */
[----:B------:R-:W-:Y:S01]  /*3a60*/  FFMA.FTZ R187, R180, R183, R187 ;  /* 0x000000b7b4bb7223 */ /* 0x000fe200000100bb */
[--C-:B------:R-:W-:Y:S02]  /*3a70*/  HADD2.F32 R180, -RZ, R181.reuse.H0_H0 ;  /* 0x200000b5ffb47230 */ /* 0x100fe40000004100 */
[----:B------:R-:W-:Y:S01]  /*3a80*/  FFMA.FTZ R43, R182, R184, R189 ;  /* 0x000000b8b62b7223 */ /* 0x000fe200000100bd */
[--C-:B------:R-:W-:Y:S01]  /*3a90*/  HADD2.F32 R179, -RZ, R42.reuse.H0_H0 ;  /* 0x2000002affb37230 */ /* 0x100fe20000004100 */
[----:B------:R-:W-:Y:S01]  /*3aa0*/  F2FP.SATFINITE.E4M3.F32.PACK_AB_MERGE_C R41, R41, R40, R176 ;  /* 0x000000282929723e */ /* 0x000fe200048070b0 */
[----:B------:R-:W-:Y:S01]  /*3ab0*/  HADD2.F32 R181, -RZ, R181.H1_H1 ;  /* 0x300000b5ffb57230 */ /* 0x000fe20000004100 */
[----:B------:R-:W-:Y:S01]  /*3ac0*/  F2FP.SATFINITE.E4M3.F32.PACK_AB_MERGE_C R187, R187, R188, RZ ;  /* 0x000000bcbbbb723e */ /* 0x000fe200048070ff */
[----:B------:R-:W-:Y:S01]  /*3ad0*/  HADD2.F32 R42, -RZ, R42.H1_H1 ;  /* 0x3000002aff2a7230 */ /* 0x000fe20000004100 */
[----:B------:R-:W-:Y:S01]  /*3ae0*/  F2FP.SATFINITE.E4M3.F32.PACK_AB_MERGE_C R43, R43, R138, RZ ;  /* 0x0000008a2b2b723e */ /* 0x000fe200048070ff */
[----:B------:R-:W-:-:S02]  /*3af0*/  HADD2.F32 R178, -RZ, R178.H0_H0 ;  /* 0x200000b2ffb27230 */ /* 0x000fc40000004100 */
[-C--:B------:R-:W-:Y:S01]  /*3b00*/  FMUL.FTZ R183, R181, R186.reuse ;  /* 0x000000bab5b77220 */ /* 0x080fe20000410000 */
[----:B------:R-:W-:Y:S02]  /*3b10*/  HADD2.F32 R139, -RZ, R139.H0_H0 ;  /* 0x2000008bff8b7230 */ /* 0x000fe40000004100 */
[-C--:B------:R-:W-:Y:S01]  /*3b20*/  FMUL.FTZ R182, R42, R185.reuse ;  /* 0x000000b92ab67220 */ /* 0x080fe20000410000 */
[C---:B------:R-:W-:Y:S01]  /*3b30*/  FMUL.FTZ R186, R180.reuse, R186 ;  /* 0x000000bab4ba7220 */ /* 0x040fe20000410000 */
[C---:B------:R-:W-:Y:S01]  /*3b40*/  FMUL.FTZ R185, R179.reuse, R185 ;  /* 0x000000b9b3b97220 */ /* 0x040fe20000410000 */
[-C--:B------:R-:W-:Y:S01]  /*3b50*/  FFMA.FTZ R183, R180, R178.reuse, -R183 ;  /* 0x000000b2b4b77223 */ /* 0x080fe200000108b7 */
[-C--:B------:R-:W-:Y:S01]  /*3b60*/  FFMA.FTZ R182, R179, R139.reuse, -R182 ;  /* 0x0000008bb3b67223 */ /* 0x080fe200000108b6 */
[----:B------:R-:W-:Y:S01]  /*3b70*/  FFMA.FTZ R186, R181, R178, R186 ;  /* 0x000000b2b5ba7223 */ /* 0x000fe200000100ba */
[----:B------:R-:W-:Y:S01]  /*3b80*/  FFMA.FTZ R185, R42, R139, R185 ;  /* 0x0000008b2ab97223 */ /* 0x000fe200000100b9 */
[----:B------:R-:W-:-:S03]  /*3b90*/  F2FP.SATFINITE.E4M3.F32.PACK_AB_MERGE_C R40, R141, R140, R177 ;  /* 0x0000008c8d28723e */ /* 0x000fc600048070b1 */
[----:B------:R-:W-:Y:S02]  /*3ba0*/  F2FP.SATFINITE.E4M3.F32.PACK_AB_MERGE_C R43, R186, R183, R43 ;  /* 0x000000b7ba2b723e */ /* 0x000fe4000480702b */
[----:B------:R-:W-:-:S07]  /*3bb0*/  F2FP.SATFINITE.E4M3.F32.PACK_AB_MERGE_C R42, R185, R182, R187 ;  /* 0x000000b6b92a723e */ /* 0x000fce00048070bb */
.L_x_438:
[----:B------:R-:W-:Y:S05]  /*3bc0*/  BSYNC B3 ;  /* 0x0000000000037941 */ /* 0x000fea0003800000 */
.L_x_437:
[----:B-1----:R4:W-:Y:S02]  /*3bd0*/  STG.E.128 desc[UR54][R48.64], R40 ;  /* 0x0000002830007986 */ /* 0x0029e4000c101d36 */
.L_x_436:
[----:B------:R-:W-:Y:S05]  /*3be0*/  BSYNC B2 ;  /* 0x0000000000027941 */ /* 0x000fea0003800000 */
.L_x_435:
[----:B------:R-:W-:Y:S01]  /*3bf0*/  ISETP.NE.AND P2, PT, R33, RZ, PT ;  /* 0x000000ff2100720c */ /* 0x000fe20003f45270 */
[----:B------:R-:W-:-:S12]  /*3c00*/  BSSY B2, `(.L_x_439) ;  /* 0x0000070000027945 */ /* 0x000fd80003800000 */
[----:B------:R-:W-:Y:S05]  /*3c10*/  @!P2 BRA `(.L_x_440) ;  /* 0x0000000400b8a947 */ /* 0x000fea0003800000 */
[----:B012-4-:R0:W1:Y:S01]  /*3c20*/  LDS.128 R40, [R46+0x1a400] ;  /* 0x01a400002e287984 */ /* 0x0170620000000c00 */
[----:B------:R-:W-:Y:S01]  /*3c30*/  VIADD R139, R16, 0x10 ;  /* 0x00000010108b7836 */ /* 0x000fe20000000000 */
[----:B------:R-:W-:Y:S04]  /*3c40*/  BSSY B3, `(.L_x_441) ;  /* 0x000006a000037945 */ /* 0x000fe80003800000 */
[----:B------:R-:W-:-:S13]  /*3c50*/  ISETP.GE.AND P2, PT, R139, R136, PT ;  /* 0x000000888b00720c */ /* 0x000fda0003f46270 */
[----:B0-----:R-:W-:Y:S05]  /*3c60*/  @P2 BRA `(.L_x_442) ;  /* 0x00000004009c2947 */ /* 0x001fea0003800000 */
[----:B------:R-:W-:Y:S02]  /*3c70*/  SHF.R.U32.HI R141, RZ, 0x8, R95 ;  /* 0x00000008ff8d7819 */ /* 0x000fe4000001165f */
[----:B------:R-:W-:Y:S02]  /*3c80*/  SHF.R.U32.HI R126, RZ, 0x8, R127 ;  /* 0x00000008ff7e7819 */ /* 0x000fe4000001167f */
[----:B------:R-:W-:Y:S02]  /*3c90*/  LOP3.LUT R94, R95, 0xff0000ff, RZ, 0xc0, !PT ;  /* 0xff0000ff5f5e7812 */ /* 0x000fe400078ec0ff */
[----:B------:R-:W-:Y:S02]  /*3ca0*/  SHF.R.U32.HI R139, RZ, 0x10, R95 ;  /* 0x00000010ff8b7819 */ /* 0x000fe4000001165f */
[----:B------:R-:W-:Y:S02]  /*3cb0*/  LOP3.LUT R138, R127, 0xff0000ff, RZ, 0xc0, !PT ;  /* 0xff0000ff7f8a7812 */ /* 0x000fe400078ec0ff */
[----:B------:R-:W-:Y:S01]  /*3cc0*/  SHF.R.U32.HI R140, RZ, 0x10, R127 ;  /* 0x00000010ff8c7819 */ /* 0x000fe2000001167f */
[----:B------:R-:W-:Y:S01]  /*3cd0*/  IMAD.SHL.U32 R127, R126, 0x100, RZ ;  /* 0x000001007e7f7824 */ /* 0x000fe200078e00ff */
[----:B------:R-:W-:Y:S01]  /*3ce0*/  SHF.L.U32 R95, R141, 0x8, RZ ;  /* 0x000000088d5f7819 */ /* 0x000fe200000006ff */
[----:B-1----:R-:W-:Y:S01]  /*3cf0*/  IMAD.MOV.U32 R126, RZ, RZ, R40 ;  /* 0x000000ffff7e7224 */ /* 0x002fe200078e0028 */
[----:B------:R-:W-:Y:S01]  /*3d00*/  F2FP.F16.E4M3.UNPACK_B R40, R41 ;  /* 0x00000029ff28723e */ /* 0x000fe200020006ff */
[----:B------:R-:W-:Y:S01]  /*3d10*/  IMAD.U32 R140, R140, 0x10000, RZ ;  /* 0x000100008c8c7824 */ /* 0x000fe200078e00ff */
[----:B------:R-:W-:Y:S01]  /*3d20*/  LOP3.LUT R94, R94, 0xff00, R95, 0xf8, !PT ;  /* 0x0000ff005e5e7812 */ /* 0x000fe200078ef85f */
[----:B------:R-:W-:Y:S01]  /*3d30*/  IMAD.U32 R95, R139, 0x10000, RZ ;  /* 0x000100008b5f7824 */ /* 0x000fe200078e00ff */
[----:B------:R-:W-:-:S02]  /*3d40*/  LOP3.LUT R127, R138, 0xff00, R127, 0xf8, !PT ;  /* 0x0000ff008a7f7812 */ /* 0x000fc400078ef87f */
[----:B------:R-:W-:Y:S02]  /*3d50*/  F2FP.F16.E4M3.UNPACK_B R138, R167.H1 ;  /* 0x000000a7ff8a723e */ /* 0x000fe400030006ff */
[----:B------:R-:W-:Y:S02]  /*3d60*/  LOP3.LUT R94, R94, 0xff0000, R95, 0xf8, !PT ;  /* 0x00ff00005e5e7812 */ /* 0x000fe400078ef85f */
[----:B------:R-:W-:Y:S01]  /*3d70*/  LOP3.LUT R95, R127, 0xff0000, R140, 0xf8, !PT ;  /* 0x00ff00007f5f7812 */ /* 0x000fe200078ef88c */
[----:B------:R-:W-:Y:S01]  /*3d80*/  HADD2.F32 R176, -RZ, R138.H0_H0 ;  /* 0x2000008affb07230 */ /* 0x000fe20000004100 */
[----:B------:R-:W-:Y:S01]  /*3d90*/  F2FP.F16.E4M3.UNPACK_B R140, R166.H1 ;  /* 0x000000a6ff8c723e */ /* 0x000fe200030006ff */
[--C-:B------:R-:W-:Y:S01]  /*3da0*/  HADD2.F32 R127, -RZ, R40.reuse.H1_H1 ;  /* 0x30000028ff7f7230 */ /* 0x100fe20000004100 */
[----:B------:R-:W-:Y:S01]  /*3db0*/  F2FP.F16.E4M3.UNPACK_B R41, R41.H1 ;  /* 0x00000029ff29723e */ /* 0x000fe200030006ff */
[----:B------:R-:W-:Y:S01]  /*3dc0*/  HADD2.F32 R40, -RZ, R40.H0_H0 ;  /* 0x20000028ff287230 */ /* 0x000fe20000004100 */
[----:B------:R-:W-:Y:S01]  /*3dd0*/  F2FP.F16.E4M3.UNPACK_B R167, R167 ;  /* 0x000000a7ffa7723e */ /* 0x000fe200020006ff */
[----:B------:R-:W-:-:S02]  /*3de0*/  HADD2.F32 R177, -RZ, R138.H1_H1 ;  /* 0x3000008affb17230 */ /* 0x000fc40000004100 */
[CC--:B------:R-:W-:Y:S01]  /*3df0*/  FMUL.FTZ R179, R127.reuse, R176.reuse ;  /* 0x000000b07fb37220 */ /* 0x0c0fe20000410000 */
[--C-:B------:R-:W-:Y:S02]  /*3e00*/  HADD2.F32 R141, -RZ, R140.reuse.H0_H0 ;  /* 0x2000008cff8d7230 */ /* 0x100fe40000004100 */
[C---:B------:R-:W-:Y:S01]  /*3e10*/  FMUL.FTZ R176, R40.reuse, R176 ;  /* 0x000000b028b07220 */ /* 0x040fe20000410000 */
[--C-:B------:R-:W-:Y:S01]  /*3e20*/  HADD2.F32 R139, -RZ, R41.reuse.H1_H1 ;  /* 0x30000029ff8b7230 */ /* 0x100fe20000004100 */
[----:B------:R-:W-:Y:S01]  /*3e30*/  F2FP.F16.E4M3.UNPACK_B R166, R166 ;  /* 0x000000a6ffa6723e */ /* 0x000fe200020006ff */
[----:B------:R-:W-:Y:S02]  /*3e40*/  HADD2.F32 R138, -RZ, R41.H0_H0 ;  /* 0x20000029ff8a7230 */ /* 0x000fe40000004100 */
[-C--:B------:R-:W-:Y:S01]  /*3e50*/  FFMA.FTZ R40, R40, R141.reuse, -R179 ;  /* 0x0000008d28287223 */ /* 0x080fe200000108b3 */
[----:B------:R-:W-:Y:S02]  /*3e60*/  HADD2.F32 R140, -RZ, R140.H1_H1 ;  /* 0x3000008cff8c7230 */ /* 0x000fe40000004100 */
[----:B------:R-:W-:Y:S01]  /*3e70*/  FFMA.FTZ R41, R127, R141, R176 ;  /* 0x0000008d7f297223 */ /* 0x000fe200000100b0 */
[CC--:B------:R-:W-:Y:S01]  /*3e80*/  FMUL.FTZ R179, R139.reuse, R177.reuse ;  /* 0x000000b18bb37220 */ /* 0x0c0fe20000410000 */
[C---:B------:R-:W-:Y:S01]  /*3e90*/  FMUL.FTZ R178, R138.reuse, R177 ;  /* 0x000000b18ab27220 */ /* 0x040fe20000410000 */
[-C--:B------:R-:W-:Y:S01]  /*3ea0*/  F2FP.F16.E4M3.UNPACK_B R127, R126.reuse.H1 ;  /* 0x0000007eff7f723e */ /* 0x080fe200030006ff */
[----:B------:R-:W-:Y:S01]  /*3eb0*/  HADD2.F32 R141, -RZ, R167.H1_H1 ;  /* 0x300000a7ff8d7230 */ /* 0x000fe20000004100 */
[----:B------:R-:W-:Y:S01]  /*3ec0*/  F2FP.F16.E4M3.UNPACK_B R126, R126 ;  /* 0x0000007eff7e723e */ /* 0x000fe200020006ff */
[-C--:B------:R-:W-:Y:S01]  /*3ed0*/  FFMA.FTZ R179, R138, R140.reuse, -R179 ;  /* 0x0000008c8ab37223 */ /* 0x080fe200000108b3 */
[----:B------:R-:W-:Y:S01]  /*3ee0*/  FFMA.FTZ R180, R139, R140, R178 ;  /* 0x0000008c8bb47223 */ /* 0x000fe200000100b2 */
[----:B------:R-:W-:-:S02]  /*3ef0*/  HADD2.F32 R140, -RZ, R127.H1_H1 ;  /* 0x3000007fff8c7230 */ /* 0x000fc40000004100 */
[----:B------:R-:W-:Y:S02]  /*3f00*/  HADD2.F32 R139, -RZ, R127.H0_H0 ;  /* 0x2000007fff8b7230 */ /* 0x000fe40000004100 */
[----:B------:R-:W-:Y:S02]  /*3f10*/  HADD2.F32 R167, -RZ, R167.H0_H0 ;  /* 0x200000a7ffa77230 */ /* 0x000fe40000004100 */
[-C--:B------:R-:W-:Y:S01]  /*3f20*/  FMUL.FTZ R178, R140, R141.reuse ;  /* 0x0000008d8cb27220 */ /* 0x080fe20000410000 */
[--C-:B------:R-:W-:Y:S02]  /*3f30*/  HADD2.F32 R138, -RZ, R126.reuse.H1_H1 ;  /* 0x3000007eff8a7230 */ /* 0x100fe40000004100 */
[----:B------:R-:W-:Y:S01]  /*3f40*/  FMUL.FTZ R141, R139, R141 ;  /* 0x0000008d8b8d7220 */ /* 0x000fe20000410000 */
[----:B------:R-:W-:Y:S02]  /*3f50*/  HADD2.F32 R127, -RZ, R126.H0_H0 ;  /* 0x2000007eff7f7230 */ /* 0x000fe40000004100 */
        /* <DEDUP_REMOVED lines=10> */
[----:B------:R-:W-:Y:S01]  /*4000*/  F2FP.F16.E4M3.UNPACK_B R179, R95.H1 ;  /* 0x0000005fffb3723e */ /* 0x000fe200030006ff */
[--C-:B------:R-:W-:Y:S01]  /*4010*/  HADD2.F32 R166, -RZ, R141.reuse.H0_H0 ;  /* 0x2000008dffa67230 */ /* 0x100fe20000004100 */
[----:B------:R-:W-:Y:S01]  /*4020*/  F2FP.SATFINITE.E4M3.F32.PACK_AB_MERGE_C R139, R140, R139, RZ ;  /* 0x0000008b8c8b723e */ /* 0x000fe200048070ff */
[----:B------:R-:W-:Y:S01]  /*4030*/  HADD2.F32 R141, -RZ, R141.H1_H1 ;  /* 0x3000008dff8d7230 */ /* 0x000fe20000004100 */
[----:B------:R-:W-:Y:S01]  /*4040*/  F2FP.F16.E4M3.UNPACK_B R176, R94.H1 ;  /* 0x0000005effb0723e */ /* 0x000fe200030006ff */
[--C-:B------:R-:W-:Y:S01]  /*4050*/  HADD2.F32 R181, -RZ, R179.reuse.H1_H1 ;  /* 0x300000b3ffb57230 */ /* 0x100fe20000004100 */
[----:B------:R-:W-:Y:S01]  /*4060*/  F2FP.F16.E4M3.UNPACK_B R140, R42.H1 ;  /* 0x0000002aff8c723e */ /* 0x000fe200030006ff */
[----:B------:R-:W-:Y:S01]  /*4070*/  HADD2.F32 R179, -RZ, R179.H0_H0 ;  /* 0x200000b3ffb37230 */ /* 0x000fe20000004100 */
[----:B------:R-:W-:Y:S01]  /*4080*/  F2FP.F16.E4M3.UNPACK_B R178, R95 ;  /* 0x0000005fffb2723e */ /* 0x000fe200020006ff */
        /* <DEDUP_REMOVED lines=9> */
[-C--:B------:R-:W-:Y:S01]  /*4120*/  FMUL.FTZ R181, R95, R180.reuse ;  /* 0x000000b45fb57220 */ /* 0x080fe20000410000 */
        /* <DEDUP_REMOVED lines=8> */
[----:B------:R-:W-:Y:S01]  /*41b0*/  HADD2.F32 R140, -RZ, R43.H1_H1 ;  /* 0x3000002bff8c7230 */ /* 0x000fe20000004100 */
[----:B------:R-:W-:Y:S01]  /*41c0*/  F2FP.SATFINITE.E4M3.F32.PACK_AB_MERGE_C R41, R41, R40, R138 ;  /* 0x000000282929723e */ /* 0x000fe2000480708a */
[--C-:B------:R-:W-:Y:S01]  /*41d0*/  HADD2.F32 R43, -RZ, R42.reuse.H0_H0 ;  /* 0x2000002aff2b7230 */ /* 0x100fe20000004100 */
[----:B------:R-:W-:Y:S01]  /*41e0*/  F2FP.SATFINITE.E4M3.F32.PACK_AB_MERGE_C R180, R180, R181, RZ ;  /* 0x000000b5b4b4723e */ /* 0x000fe200048070ff */
[----:B------:R-:W-:Y:S02]  /*41f0*/  HADD2.F32 R42, -RZ, R42.H1_H1 ;  /* 0x3000002aff2a7230 */ /* 0x000fe40000004100 */
[----:B------:R-:W-:Y:S01]  /*4200*/  FMUL.FTZ R182, R140, R179 ;  /* 0x000000b38cb67220 */ /* 0x000fe20000410000 */
[----:B------:R-:W-:-:S02]  /*4210*/  HADD2.F32 R176, -RZ, R176.H0_H0 ;  /* 0x200000b0ffb07230 */ /* 0x000fc40000004100 */
[----:B------:R-:W-:Y:S01]  /*4220*/  FMUL.FTZ R179, R95, R179 ;  /* 0x000000b35fb37220 */ /* 0x000fe20000410000 */
[----:B------:R-:W-:Y:S02]  /*4230*/  HADD2.F32 R167, -RZ, R167.H0_H0 ;  /* 0x200000a7ffa77230 */ /* 0x000fe40000004100 */
[-C--:B------:R-:W-:Y:S01]  /*4240*/  FMUL.FTZ R166, R42, R178.reuse ;  /* 0x000000b22aa67220 */ /* 0x080fe20000410000 */
[----:B------:R-:W-:Y:S01]  /*4250*/  FMUL.FTZ R141, R43, R178 ;  /* 0x000000b22b8d7220 */ /* 0x000fe20000410000 */
[-C--:B------:R-:W-:Y:S01]  /*4260*/  FFMA.FTZ R182, R95, R176.reuse, -R182 ;  /* 0x000000b05fb67223 */ /* 0x080fe200000108b6 */
[----:B------:R-:W-:Y:S01]  /*4270*/  FFMA.FTZ R179, R140, R176, R179 ;  /* 0x000000b08cb37223 */ /* 0x000fe200000100b3 */
[-C--:B------:R-:W-:Y:S01]  /*4280*/  FFMA.FTZ R166, R43, R167.reuse, -R166 ;  /* 0x000000a72ba67223 */ /* 0x080fe200000108a6 */
[----:B------:R-:W-:Y:S01]  /*4290*/  FFMA.FTZ R141, R42, R167, R141 ;  /* 0x000000a72a8d7223 */ /* 0x000fe2000001008d */
[----:B------:R-:W-:Y:S02]  /*42a0*/  F2FP.SATFINITE.E4M3.F32.PACK_AB_MERGE_C R94, R177, R94, RZ ;  /* 0x0000005eb15e723e */ /* 0x000fe400048070ff */
[----:B------:R-:W-:-:S02]  /*42b0*/  F2FP.SATFINITE.E4M3.F32.PACK_AB_MERGE_C R40, R127, R126, R139 ;  /* 0x0000007e7f28723e */ /* 0x000fc4000480708b */
[----:B------:R-:W-:Y:S02]  /*42c0*/  F2FP.SATFINITE.E4M3.F32.PACK_AB_MERGE_C R42, R141, R166, R180 ;  /* 0x000000a68d2a723e */ /* 0x000fe400048070b4 */
[----:B------:R-:W-:-:S07]  /*42d0*/  F2FP.SATFINITE.E4M3.F32.PACK_AB_MERGE_C R43, R179, R182, R94 ;  /* 0x000000b6b32b723e */ /* 0x000fce000480705e */
.L_x_442:
[----:B------:R-:W-:Y:S05]  /*42e0*/  BSYNC B3 ;  /* 0x0000000000037941 */ /* 0x000fea0003800000 */
.L_x_441:
[----:B-1----:R0:W-:Y:S02]  /*42f0*/  STG.E.128 desc[UR54][R48.64+0x20], R40 ;  /* 0x0000202830007986 */ /* 0x0021e4000c101d36 */
.L_x_440:
[----:B------:R-:W-:Y:S05]  /*4300*/  BSYNC B2 ;  /* 0x0000000000027941 */ /* 0x000fea0003800000 */
.L_x_439:
[----:B------:R-:W-:Y:S01]  /*4310*/  ISETP.NE.AND P2, PT, R34, RZ, PT ;  /* 0x000000ff2200720c */ /* 0x000fe20003f45270 */
[----:B------:R-:W-:-:S12]  /*4320*/  BSSY B2, `(.L_x_443) ;  /* 0x0000070000027945 */ /* 0x000fd80003800000 */
[----:B------:R-:W-:Y:S05]  /*4330*/  @!P2 BRA `(.L_x_444) ;  /* 0x0000000400b8a947 */ /* 0x000fea0003800000 */
[----:B012-4-:R0:W1:Y:S01]  /*4340*/  LDS.128 R40, [R47+0x1cc00] ;  /* 0x01cc00002f287984 */ /* 0x0170620000000c00 */
[----:B------:R-:W-:Y:S01]  /*4350*/  IADD3 R95, R16, 0x20, RZ ;  /* 0x00000020105f7810 */ /* 0x000fe20007ffe0ff */
[----:B------:R-:W-:Y:S03]  /*4360*/  BSSY B3, `(.L_x_445) ;  /* 0x000006a000037945 */ /* 0x000fe60003800000 */
[----:B------:R-:W-:-:S13]  /*4370*/  ISETP.GE.AND P2, PT, R95, R136, PT ;  /* 0x000000885f00720c */ /* 0x000fda0003f46270 */
[----:B0-----:R-:W-:Y:S05]  /*4380*/  @P2 BRA `(.L_x_446) ;  /* 0x00000004009c2947 */ /* 0x001fea0003800000 */
[----:B------:R-:W-:Y:S02]  /*4390*/  SHF.R.U32.HI R86, RZ, 0x8, R87 ;  /* 0x00000008ff567819 */ /* 0x000fe40000011657 */
[----:B------:R-:W-:Y:S02]  /*43a0*/  SHF.R.U32.HI R92, RZ, 0x8, R93 ;  /* 0x00000008ff5c7819 */ /* 0x000fe4000001165d */
[----:B------:R-:W-:Y:S01]  /*43b0*/  SHF.R.U32.HI R127, RZ, 0x10, R87 ;  /* 0x00000010ff7f7819 */ /* 0x000fe20000011657 */
[----:B------:R-:W-:Y:S01]  /*43c0*/  IMAD.SHL.U32 R86, R86, 0x100, RZ ;  /* 0x0000010056567824 */ /* 0x000fe200078e00ff */
[----:B------:R-:W-:Y:S02]  /*43d0*/  LOP3.LUT R87, R87, 0xff0000ff, RZ, 0xc0, !PT ;  /* 0xff0000ff57577812 */ /* 0x000fe400078ec0ff */
[----:B------:R-:W-:Y:S02]  /*43e0*/  SHF.R.U32.HI R95, RZ, 0x10, R93 ;  /* 0x00000010ff5f7819 */ /* 0x000fe4000001165d */
[----:B------:R-:W-:Y:S01]  /*43f0*/  LOP3.LUT R94, R93, 0xff0000ff, RZ, 0xc0, !PT ;  /* 0xff0000ff5d5e7812 */ /* 0x000fe200078ec0ff */
[----:B------:R-:W-:Y:S01]  /*4400*/  IMAD.SHL.U32 R93, R92, 0x100, RZ ;  /* 0x000001005c5d7824 */ /* 0x000fe200078e00ff */
[----:B------:R-:W-:Y:S01]  /*4410*/  LOP3.LUT R87, R87, 0xff00, R86, 0xf8, !PT ;  /* 0x0000ff0057577812 */ /* 0x000fe200078ef856 */
[----:B------:R-:W-:-:S02]  /*4420*/  IMAD.U32 R86, R127, 0x10000, RZ ;  /* 0x000100007f567824 */ /* 0x000fc400078e00ff */
[----:B-1----:R-:W-:Y:S01]  /*4430*/  IMAD.MOV.U32 R92, RZ, RZ, R40 ;  /* 0x000000ffff5c7224 */ /* 0x002fe200078e0028 */
[----:B------:R-:W-:Y:S02]  /*4440*/  LOP3.LUT R126, R94, 0xff00, R93, 0xf8, !PT ;  /* 0x0000ff005e7e7812 */ /* 0x000fe400078ef85d */
[----:B------:R-:W-:Y:S02]  /*4450*/  SHF.L.U32 R93, R95, 0x10, RZ ;  /* 0x000000105f5d7819 */ /* 0x000fe400000006ff */
        /* <DEDUP_REMOVED lines=19> */
[-C--:B------:R-:W-:Y:S01]  /*4590*/  FMUL.FTZ R141, R95, R139.reuse ;  /* 0x0000008b5f8d7220 */ /* 0x080fe20000410000 */
[----:B------:R-:W-:Y:S01]  /*45a0*/  FMUL.FTZ R140, R94, R139 ;  /* 0x0000008b5e8c7220 */ /* 0x000fe20000410000 */
[----:B------:R-:W-:Y:S01]  /*45b0*/  F2FP.F16.E4M3.UNPACK_B R93, R92.H1 ;  /* 0x0000005cff5d723e */ /* 0x000fe200030006ff */
[----:B------:R-:W-:-:S02]  /*45c0*/  HADD2.F32 R127, -RZ, R165.H1_H1 ;  /* 0x300000a5ff7f7230 */ /* 0x000fc40000004100 */
[-C--:B------:R-:W-:Y:S01]  /*45d0*/  FFMA.FTZ R141, R94, R126.reuse, -R141 ;  /* 0x0000007e5e8d7223 */ /* 0x080fe2000001088d */
[----:B------:R-:W-:Y:S01]  /*45e0*/  FFMA.FTZ R166, R95, R126, R140 ;  /* 0x0000007e5fa67223 */ /* 0x000fe2000001008c */
[----:B------:R-:W-:Y:S01]  /*45f0*/  F2FP.F16.E4M3.UNPACK_B R92, R92 ;  /* 0x0000005cff5c723e */ /* 0x000fe200020006ff */
[--C-:B------:R-:W-:Y:S01]  /*4600*/  HADD2.F32 R126, -RZ, R93.reuse.H1_H1 ;  /* 0x3000005dff7e7230 */ /* 0x100fe20000004100 */
[----:B------:R-:W-:Y:S01]  /*4610*/  F2FP.F16.E4M3.UNPACK_B R164, R164 ;  /* 0x000000a4ffa4723e */ /* 0x000fe200020006ff */
[----:B------:R-:W-:Y:S01]  /*4620*/  HADD2.F32 R95, -RZ, R93.H0_H0 ;  /* 0x2000005dff5f7230 */ /* 0x000fe20000004100 */
[----:B------:R-:W-:Y:S01]  /*4630*/  F2FP.F16.E4M3.UNPACK_B R139, R86 ;  /* 0x00000056ff8b723e */ /* 0x000fe200020006ff */
[----:B------:R-:W-:Y:S02]  /*4640*/  HADD2.F32 R165, -RZ, R165.H0_H0 ;  /* 0x200000a5ffa57230 */ /* 0x000fe40000004100 */
[----:B------:R-:W-:Y:S01]  /*4650*/  FMUL.FTZ R140, R126, R127 ;  /* 0x0000007f7e8c7220 */ /* 0x000fe20000410000 */
[----:B------:R-:W-:-:S02]  /*4660*/  HADD2.F32 R93, -RZ, R92.H0_H0 ;  /* 0x2000005cff5d7230 */ /* 0x000fc40000004100 */
[----:B------:R-:W-:Y:S01]  /*4670*/  FMUL.FTZ R127, R95, R127 ;  /* 0x0000007f5f7f7220 */ /* 0x000fe20000410000 */
[----:B------:R-:W-:Y:S02]  /*4680*/  HADD2.F32 R94, -RZ, R92.H1_H1 ;  /* 0x3000005cff5e7230 */ /* 0x000fe40000004100 */
[--C-:B------:R-:W-:Y:S02]  /*4690*/  HADD2.F32 R92, -RZ, R164.reuse.H1_H1 ;  /* 0x300000a4ff5c7230 */ /* 0x100fe40000004100 */
[----:B------:R-:W-:Y:S02]  /*46a0*/  HADD2.F32 R164, -RZ, R164.H0_H0 ;  /* 0x200000a4ffa47230 */ /* 0x000fe40000004100 */
[-C--:B------:R-:W-:Y:S01]  /*46b0*/  FMUL.FTZ R138, R94, R165.reuse ;  /* 0x000000a55e8a7220 */ /* 0x080fe20000410000 */
[----:B------:R-:W-:Y:S01]  /*46c0*/  FMUL.FTZ R165, R93, R165 ;  /* 0x000000a55da57220 */ /* 0x000fe20000410000 */
[-C--:B------:R-:W-:Y:S01]  /*46d0*/  FFMA.FTZ R95, R95, R92.reuse, -R140 ;  /* 0x0000005c5f5f7223 */ /* 0x080fe2000001088c */
[----:B------:R-:W-:Y:S01]  /*46e0*/  FFMA.FTZ R126, R126, R92, R127 ;  /* 0x0000005c7e7e7223 */ /* 0x000fe2000001007f */
[-C--:B------:R-:W-:Y:S01]  /*46f0*/  FFMA.FTZ R92, R93, R164.reuse, -R138 ;  /* 0x000000a45d5c7223 */ /* 0x080fe2000001088a */
[----:B------:R-:W-:Y:S01]  /*4700*/  FFMA.FTZ R93, R94, R164, R165 ;  /* 0x000000a45e5d7223 */ /* 0x000fe200000100a5 */
[----:B------:R-:W-:-:S02]  /*4710*/  F2FP.F16.E4M3.UNPACK_B R127, R43.H1 ;  /* 0x0000002bff7f723e */ /* 0x000fc400030006ff */
[----:B------:R-:W-:Y:S02]  /*4720*/  F2FP.SATFINITE.E4M3.F32.PACK_AB_MERGE_C R95, R126, R95, RZ ;  /* 0x0000005f7e5f723e */ /* 0x000fe400048070ff */
[-C--:B------:R-:W-:Y:S01]  /*4730*/  F2FP.F16.E4M3.UNPACK_B R165, R87.reuse.H1 ;  /* 0x00000057ffa5723e */ /* 0x080fe200030006ff */
[--C-:B------:R-:W-:Y:S01]  /*4740*/  HADD2.F32 R138, -RZ, R127.reuse.H0_H0 ;  /* 0x2000007fff8a7230 */ /* 0x100fe20000004100 */
[----:B------:R-:W-:Y:S01]  /*4750*/  F2FP.F16.E4M3.UNPACK_B R126, R42.H1 ;  /* 0x0000002aff7e723e */ /* 0x000fe200030006ff */
[----:B------:R-:W-:Y:S01]  /*4760*/  HADD2.F32 R127, -RZ, R127.H1_H1 ;  /* 0x3000007fff7f7230 */ /* 0x000fe20000004100 */
[----:B------:R-:W-:Y:S01]  /*4770*/  F2FP.F16.E4M3.UNPACK_B R164, R87 ;  /* 0x00000057ffa4723e */ /* 0x000fe200020006ff */
[----:B------:R-:W-:Y:S01]  /*4780*/  HADD2.F32 R167, -RZ, R165.H1_H1 ;  /* 0x300000a5ffa77230 */ /* 0x000fe20000004100 */
[----:B------:R-:W-:Y:S01]  /*4790*/  F2FP.SATFINITE.E4M3.F32.PACK_AB_MERGE_C R94, R166, R141, RZ ;  /* 0x0000008da65e723e */ /* 0x000fe200048070ff */
[----:B------:R-:W-:Y:S01]  /*47a0*/  HADD2.F32 R87, -RZ, R126.H1_H1 ;  /* 0x3000007eff577230 */ /* 0x000fe20000004100 */
[----:B------:R-:W-:Y:S01]  /*47b0*/  F2FP.F16.E4M3.UNPACK_B R140, R86.H1 ;  /* 0x00000056ff8c723e */ /* 0x000fe200030006ff */
[----:B------:R-:W-:-:S02]  /*47c0*/  HADD2.F32 R166, -RZ, R164.H1_H1 ;  /* 0x300000a4ffa67230 */ /* 0x000fc40000004100 */
[-C--:B------:R-:W-:Y:S01]  /*47d0*/  FMUL.FTZ R177, R127, R167.reuse ;  /* 0x000000a77fb17220 */ /* 0x080fe20000410000 */
[----:B------:R-:W-:Y:S02]  /*47e0*/  HADD2.F32 R126, -RZ, R126.H0_H0 ;  /* 0x2000007eff7e7230 */ /* 0x000fe40000004100 */
[----:B------:R-:W-:Y:S01]  /*47f0*/  FMUL.FTZ R176, R138, R167 ;  /* 0x000000a78ab07220 */ /* 0x000fe20000410000 */
[----:B------:R-:W-:Y:S02]  /*4800*/  HADD2.F32 R86, -RZ, R139.H1_H1 ;  /* 0x3000008bff567230 */ /* 0x000fe40000004100 */
[-C--:B------:R-:W-:Y:S01]  /*4810*/  FMUL.FTZ R167, R87, R166.reuse ;  /* 0x000000a657a77220 */ /* 0x080fe20000410000 */
[----:B------:R-:W-:Y:S01]  /*4820*/  F2FP.F16.E4M3.UNPACK_B R43, R43 ;  /* 0x0000002bff2b723e */ /* 0x000fe200020006ff */
[C---:B------:R-:W-:Y:S01]  /*4830*/  FMUL.FTZ R166, R126.reuse, R166 ;  /* 0x000000a67ea67220 */ /* 0x040fe20000410000 */
[----:B------:R-:W-:Y:S01]  /*4840*/  F2FP.F16.E4M3.UNPACK_B R42, R42 ;  /* 0x0000002aff2a723e */ /* 0x000fe200020006ff */
[----:B------:R-:W-:Y:S01]  /*4850*/  FFMA.FTZ R167, R126, R86, -R167 ;  /* 0x000000567ea77223 */ /* 0x000fe200000108a7 */
[----:B------:R-:W-:-:S02]  /*4860*/  HADD2.F32 R141, -RZ, R140.H1_H1 ;  /* 0x3000008cff8d7230 */ /* 0x000fc40000004100 */
[----:B------:R-:W-:Y:S01]  /*4870*/  FFMA.FTZ R166, R87, R86, R166 ;  /* 0x0000005657a67223 */ /* 0x000fe200000100a6 */
[--C-:B------:R-:W-:Y:S01]  /*4880*/  HADD2.F32 R86, -RZ, R43.reuse.H0_H0 ;  /* 0x2000002bff567230 */ /* 0x100fe20000004100 */
[----:B------:R-:W-:Y:S01]  /*4890*/  F2FP.SATFINITE.E4M3.F32.PACK_AB_MERGE_C R41, R41, R40, R94 ;  /* 0x000000282929723e */ /* 0x000fe2000480705e */
[----:B------:R-:W-:Y:S02]  /*48a0*/  HADD2.F32 R87, -RZ, R43.H1_H1 ;  /* 0x3000002bff577230 */ /* 0x000fe40000004100 */
[-C--:B------:R-:W-:Y:S01]  /*48b0*/  FFMA.FTZ R177, R138, R141.reuse, -R177 ;  /* 0x0000008d8ab17223 */ /* 0x080fe200000108b1 */
[--C-:B------:R-:W-:Y:S02]  /*48c0*/  HADD2.F32 R43, -RZ, R42.reuse.H0_H0 ;  /* 0x2000002aff2b7230 */ /* 0x100fe40000004100 */
[----:B------:R-:W-:Y:S01]  /*48d0*/  FFMA.FTZ R176, R127, R141, R176 ;  /* 0x0000008d7fb07223 */ /* 0x000fe200000100b0 */
[----:B------:R-:W-:Y:S01]  /*48e0*/  HADD2.F32 R165, -RZ, R165.H0_H0 ;  /* 0x200000a5ffa57230 */ /* 0x000fe20000004100 */
[----:B------:R-:W-:Y:S01]  /*48f0*/  F2FP.SATFINITE.E4M3.F32.PACK_AB_MERGE_C R166, R166, R167, RZ ;  /* 0x000000a7a6a6723e */ /* 0x000fe200048070ff */
[----:B------:R-:W-:Y:S01]  /*4900*/  HADD2.F32 R42, -RZ, R42.H1_H1 ;  /* 0x3000002aff2a7230 */ /* 0x000fe20000004100 */
[----:B------:R-:W-:Y:S01]  /*4910*/  F2FP.SATFINITE.E4M3.F32.PACK_AB_MERGE_C R40, R93, R92, R95 ;  /* 0x0000005c5d28723e */ /* 0x000fe2000480705f */
[----:B------:R-:W-:-:S02]  /*4920*/  HADD2.F32 R164, -RZ, R164.H0_H0 ;  /* 0x200000a4ffa47230 */ /* 0x000fc40000004100 */
[-C--:B------:R-:W-:Y:S01]  /*4930*/  FMUL.FTZ R141, R87, R165.reuse ;  /* 0x000000a5578d7220 */ /* 0x080fe20000410000 */
[----:B------:R-:W-:Y:S02]  /*4940*/  HADD2.F32 R140, -RZ, R140.H0_H0 ;  /* 0x2000008cff8c7230 */ /* 0x000fe40000004100 */
        /* <DEDUP_REMOVED lines=8> */
[----:B------:R-:W-:-:S04]  /*49d0*/  F2FP.SATFINITE.E4M3.F32.PACK_AB_MERGE_C R176, R176, R177, RZ ;  /* 0x000000b1b0b0723e */ /* 0x000fc800048070ff */
[----:B------:R-:W-:Y:S02]  /*49e0*/  F2FP.SATFINITE.E4M3.F32.PACK_AB_MERGE_C R42, R127, R126, R166 ;  /* 0x0000007e7f2a723e */ /* 0x000fe400048070a6 */
[----:B------:R-:W-:-:S07]  /*49f0*/  F2FP.SATFINITE.E4M3.F32.PACK_AB_MERGE_C R43, R138, R141, R176 ;  /* 0x0000008d8a2b723e */ /* 0x000fce00048070b0 */
.L_x_446:
[----:B------:R-:W-:Y:S05]  /*4a00*/  BSYNC B3 ;  /* 0x0000000000037941 */ /* 0x000fea0003800000 */
.L_x_445:
[----:B-1----:R0:W-:Y:S02]  /*4a10*/  STG.E.128 desc[UR54][R48.64+0x40], R40 ;  /* 0x0000402830007986 */ /* 0x0021e4000c101d36 */
.L_x_444:
[----:B------:R-:W-:Y:S05]  /*4a20*/  BSYNC B2 ;  /* 0x0000000000027941 */ /* 0x000fea0003800000 */
.L_x_443:
        /* <DEDUP_REMOVED lines=9> */
[--C-:B------:R-:W-:Y:S02]  /*4ac0*/  SHF.R.U32.HI R87, RZ, 0x8, R85.reuse ;  /* 0x00000008ff577819 */ /* 0x100fe40000011655 */
[----:B------:R-:W-:Y:S02]  /*4ad0*/  LOP3.LUT R86, R85, 0xff0000ff, RZ, 0xc0, !PT ;  /* 0xff0000ff55567812 */ /* 0x000fe400078ec0ff */
[----:B------:R-:W-:Y:S01]  /*4ae0*/  SHF.R.U32.HI R92, RZ, 0x10, R85 ;  /* 0x00000010ff5c7819 */ /* 0x000fe20000011655 */
[----:B------:R-:W-:Y:S01]  /*4af0*/  IMAD.SHL.U32 R85, R84, 0x100, RZ ;  /* 0x0000010054557824 */ /* 0x000fe200078e00ff */
[----:B------:R-:W-:Y:S01]  /*4b00*/  LOP3.LUT R82, R83, 0xff0000ff, RZ, 0xc0, !PT ;  /* 0xff0000ff53527812 */ /* 0x000fe200078ec0ff */
[----:B------:R-:W-:Y:S01]  /*4b10*/  IMAD.SHL.U32 R87, R87, 0x100, RZ ;  /* 0x0000010057577824 */ /* 0x000fe200078e00ff */
[----:B------:R-:W-:Y:S01]  /*4b20*/  SHF.R.U32.HI R93, RZ, 0x10, R83 ;  /* 0x00000010ff5d7819 */ /* 0x000fe20000011653 */
[----:B-1----:R-:W-:Y:S01]  /*4b30*/  IMAD.MOV.U32 R83, RZ, RZ, R41 ;  /* 0x000000ffff537224 */ /* 0x002fe200078e0029 */
[----:B------:R-:W-:Y:S01]  /*4b40*/  LOP3.LUT R41, R82, 0xff00, R85, 0xf8, !PT ;  /* 0x0000ff0052297812 */ /* 0x000fe200078ef855 */
[----:B------:R-:W-:Y:S01]  /*4b50*/  IMAD.U32 R92, R92, 0x10000, RZ ;  /* 0x000100005c5c7824 */ /* 0x000fe200078e00ff */
[----:B------:R-:W-:Y:S01]  /*4b60*/  MOV R84, R40 ;  /* 0x0000002800547202 */ /* 0x000fe20000000f00 */
[----:B------:R-:W-:Y:S01]  /*4b70*/  IMAD.U32 R82, R93, 0x10000, RZ ;  /* 0x000100005d527824 */ /* 0x000fe200078e00ff */
[----:B------:R-:W-:-:S02]  /*4b80*/  LOP3.LUT R87, R86, 0xff00, R87, 0xf8, !PT ;  /* 0x0000ff0056577812 */ /* 0x000fc400078ef857 */
        /* <DEDUP_REMOVED lines=26> */
[----:B------:R-:W-:Y:S01]  /*4d30*/  F2FP.F16.E4M3.UNPACK_B R162, R162 ;  /* 0x000000a2ffa2723e */ /* 0x000fe200020006ff */
[----:B------:R-:W-:-:S02]  /*4d40*/  HADD2.F32 R92, -RZ, R85.H1_H1 ;  /* 0x30000055ff5c7230 */ /* 0x000fc40000004100 */
[----:B------:R-:W-:Y:S01]  /*4d50*/  HADD2.F32 R87, -RZ, R85.H0_H0 ;  /* 0x20000055ff577230 */ /* 0x000fe20000004100 */
[----:B------:R-:W-:Y:S01]  /*4d60*/  F2FP.SATFINITE.E4M3.F32.PACK_AB_MERGE_C R164, R138, R127, RZ ;  /* 0x0000007f8aa4723e */ /* 0x000fe200048070ff */
[--C-:B------:R-:W-:Y:S02]  /*4d70*/  HADD2.F32 R85, -RZ, R84.reuse.H0_H0 ;  /* 0x20000054ff557230 */ /* 0x100fe40000004100 */
[-C--:B------:R-:W-:Y:S01]  /*4d80*/  FMUL.FTZ R126, R92, R93.reuse ;  /* 0x0000005d5c7e7220 */ /* 0x080fe20000410000 */
[----:B------:R-:W-:Y:S02]  /*4d90*/  HADD2.F32 R86, -RZ, R84.H1_H1 ;  /* 0x30000054ff567230 */ /* 0x000fe40000004100 */
[----:B------:R-:W-:Y:S01]  /*4da0*/  FMUL.FTZ R93, R87, R93 ;  /* 0x0000005d575d7220 */ /* 0x000fe20000410000 */
[----:B------:R-:W-:Y:S01]  /*4db0*/  HADD2.F32 R163, -RZ, R163.H0_H0 ;  /* 0x200000a3ffa37230 */ /* 0x000fe20000004100 */
[----:B------:R-:W-:Y:S01]  /*4dc0*/  F2FP.F16.E4M3.UNPACK_B R127, R82.H1 ;  /* 0x00000052ff7f723e */ /* 0x000fe200030006ff */
[----:B------:R-:W-:-:S02]  /*4dd0*/  HADD2.F32 R84, -RZ, R162.H1_H1 ;  /* 0x300000a2ff547230 */ /* 0x000fc40000004100 */
[----:B------:R-:W-:Y:S02]  /*4de0*/  HADD2.F32 R162, -RZ, R162.H0_H0 ;  /* 0x200000a2ffa27230 */ /* 0x000fe40000004100 */
[-C--:B------:R-:W-:Y:S01]  /*4df0*/  FMUL.FTZ R94, R86, R163.reuse ;  /* 0x000000a3565e7220 */ /* 0x080fe20000410000 */
[----:B------:R-:W-:Y:S01]  /*4e00*/  FMUL.FTZ R163, R85, R163 ;  /* 0x000000a355a37220 */ /* 0x000fe20000410000 */
[-C--:B------:R-:W-:Y:S01]  /*4e10*/  FFMA.FTZ R126, R87, R84.reuse, -R126 ;  /* 0x00000054577e7223 */ /* 0x080fe2000001087e */
[----:B------:R-:W-:Y:S01]  /*4e20*/  FFMA.FTZ R93, R92, R84, R93 ;  /* 0x000000545c5d7223 */ /* 0x000fe2000001005d */
[----:B------:R-:W-:Y:S01]  /*4e30*/  F2FP.F16.E4M3.UNPACK_B R87, R43.H1 ;  /* 0x0000002bff57723e */ /* 0x000fe200030006ff */
[-C--:B------:R-:W-:Y:S01]  /*4e40*/  FFMA.FTZ R84, R85, R162.reuse, -R94 ;  /* 0x000000a255547223 */ /* 0x080fe2000001085e */
[----:B------:R-:W-:Y:S01]  /*4e50*/  FFMA.FTZ R85, R86, R162, R163 ;  /* 0x000000a256557223 */ /* 0x000fe200000100a3 */
[-C--:B------:R-:W-:Y:S01]  /*4e60*/  F2FP.F16.E4M3.UNPACK_B R94, R41.reuse.H1 ;  /* 0x00000029ff5e723e */ /* 0x080fe200030006ff */
[----:B------:R-:W-:Y:S01]  /*4e70*/  HADD2.F32 R138, -RZ, R127.H1_H1 ;  /* 0x3000007fff8a7230 */ /* 0x000fe20000004100 */
[----:B------:R-:W-:Y:S01]  /*4e80*/  F2FP.SATFINITE.E4M3.F32.PACK_AB_MERGE_C R162, R93, R126, RZ ;  /* 0x0000007e5da2723e */ /* 0x000fe200048070ff */
[--C-:B------:R-:W-:Y:S01]  /*4e90*/  HADD2.F32 R92, -RZ, R87.reuse.H0_H0 ;  /* 0x20000057ff5c7230 */ /* 0x100fe20000004100 */
[----:B------:R-:W-:Y:S01]  /*4ea0*/  F2FP.F16.E4M3.UNPACK_B R86, R42.H1 ;  /* 0x0000002aff56723e */ /* 0x000fe200030006ff */
[----:B------:R-:W-:Y:S01]  /*4eb0*/  HADD2.F32 R87, -RZ, R87.H1_H1 ;  /* 0x30000057ff577230 */ /* 0x000fe20000004100 */
[----:B------:R-:W-:Y:S01]  /*4ec0*/  F2FP.F16.E4M3.UNPACK_B R126, R82 ;  /* 0x00000052ff7e723e */ /* 0x000fe200020006ff */
[----:B------:R-:W-:Y:S01]  /*4ed0*/  HADD2.F32 R95, -RZ, R94.H1_H1 ;  /* 0x3000005eff5f7230 */ /* 0x000fe20000004100 */
[----:B------:R-:W-:Y:S01]  /*4ee0*/  F2FP.F16.E4M3.UNPACK_B R93, R41 ;  /* 0x00000029ff5d723e */ /* 0x000fe200020006ff */
[----:B------:R-:W-:-:S02]  /*4ef0*/  HADD2.F32 R82, -RZ, R86.H1_H1 ;  /* 0x30000056ff527230 */ /* 0x000fc40000004100 */
[----:B------:R-:W-:Y:S01]  /*4f00*/  FMUL.FTZ R41, R87, R138 ;  /* 0x0000008a57297220 */ /* 0x000fe20000410000 */
[----:B------:R-:W-:Y:S01]  /*4f10*/  HADD2.F32 R139, -RZ, R126.H1_H1 ;  /* 0x3000007eff8b7230 */ /* 0x000fe20000004100 */
[----:B------:R-:W-:Y:S01]  /*4f20*/  F2FP.F16.E4M3.UNPACK_B R43, R43 ;  /* 0x0000002bff2b723e */ /* 0x000fe200020006ff */
[----:B------:R-:W-:Y:S02]  /*4f30*/  HADD2.F32 R86, -RZ, R86.H0_H0 ;  /* 0x20000056ff567230 */ /* 0x000fe40000004100 */
[----:B------:R-:W-:Y:S01]  /*4f40*/  FFMA.FTZ R140, R92, R95, -R41 ;  /* 0x0000005f5c8c7223 */ /* 0x000fe20000010829 */
[----:B------:R-:W-:Y:S02]  /*4f50*/  HADD2.F32 R41, -RZ, R93.H1_H1 ;  /* 0x3000005dff297230 */ /* 0x000fe40000004100 */
[-C--:B------:R-:W-:Y:S01]  /*4f60*/  FMUL.FTZ R141, R82, R139.reuse ;  /* 0x0000008b528d7220 */ /* 0x080fe20000410000 */
[----:B------:R-:W-:Y:S01]  /*4f70*/  F2FP.F16.E4M3.UNPACK_B R42, R42 ;  /* 0x0000002aff2a723e */ /* 0x000fe200020006ff */
[----:B------:R-:W-:Y:S01]  /*4f80*/  FMUL.FTZ R139, R86, R139 ;  /* 0x0000008b568b7220 */ /* 0x000fe20000410000 */
[----:B------:R-:W-:Y:S01]  /*4f90*/  FMUL.FTZ R138, R92, R138 ;  /* 0x0000008a5c8a7220 */ /* 0x000fe20000410000 */
[----:B------:R-:W-:Y:S01]  /*4fa0*/  FFMA.FTZ R141, R86, R41, -R141 ;  /* 0x00000029568d7223 */ /* 0x000fe2000001088d */
[----:B------:R-:W-:-:S02]  /*4fb0*/  HADD2.F32 R127, -RZ, R127.H0_H0 ;  /* 0x2000007fff7f7230 */ /* 0x000fc40000004100 */
[----:B------:R-:W-:Y:S01]  /*4fc0*/  FFMA.FTZ R92, R82, R41, R139 ;  /* 0x00000029525c7223 */ /* 0x000fe2000001008b */
[--C-:B------:R-:W-:Y:S02]  /*4fd0*/  HADD2.F32 R82, -RZ, R43.reuse.H0_H0 ;  /* 0x2000002bff527230 */ /* 0x100fe40000004100 */
[----:B------:R-:W-:Y:S01]  /*4fe0*/  FFMA.FTZ R163, R87, R95, R138 ;  /* 0x0000005f57a37223 */ /* 0x000fe2000001008a */
[--C-:B------:R-:W-:Y:S02]  /*4ff0*/  HADD2.F32 R41, -RZ, R42.reuse.H0_H0 ;  /* 0x2000002aff297230 */ /* 0x100fe40000004100 */
[----:B------:R-:W-:Y:S02]  /*5000*/  HADD2.F32 R43, -RZ, R43.H1_H1 ;  /* 0x3000002bff2b7230 */ /* 0x000fe40000004100 */
[----:B------:R-:W-:Y:S01]  /*5010*/  FMUL.FTZ R138, R82, R127 ;  /* 0x0000007f528a7220 */ /* 0x000fe20000410000 */
[----:B------:R-:W-:Y:S01]  /*5020*/  HADD2.F32 R42, -RZ, R42.H1_H1 ;  /* 0x3000002aff2a7230 */ /* 0x000fe20000004100 */
[----:B------:R-:W-:Y:S01]  /*5030*/  F2FP.SATFINITE.E4M3.F32.PACK_AB_MERGE_C R92, R92, R141, RZ ;  /* 0x0000008d5c5c723e */ /* 0x000fe200048070ff */
[----:B------:R-:W-:-:S02]  /*5040*/  HADD2.F32 R126, -RZ, R126.H0_H0 ;  /* 0x2000007eff7e7230 */ /* 0x000fc40000004100 */
[----:B------:R-:W-:Y:S01]  /*5050*/  FMUL.FTZ R95, R43, R127 ;  /* 0x0000007f2b5f7220 */ /* 0x000fe20000410000 */
[----:B------:R-:W-:Y:S01]  /*5060*/  HADD2.F32 R94, -RZ, R94.H0_H0 ;  /* 0x2000005eff5e7230 */ /* 0x000fe20000004100 */
[----:B------:R-:W-:Y:S01]  /*5070*/  F2FP.SATFINITE.E4M3.F32.PACK_AB_MERGE_C R140, R163, R140, RZ ;  /* 0x0000008ca38c723e */ /* 0x000fe200048070ff */
[----:B------:R-:W-:Y:S02]  /*5080*/  HADD2.F32 R93, -RZ, R93.H0_H0 ;  /* 0x2000005dff5d7230 */ /* 0x000fe40000004100 */
[-C--:B------:R-:W-:Y:S01]  /*5090*/  FMUL.FTZ R86, R42, R126.reuse ;  /* 0x0000007e2a567220 */ /* 0x080fe20000410000 */
[----:B------:R-:W-:Y:S01]  /*50a0*/  FMUL.FTZ R87, R41, R126 ;  /* 0x0000007e29577220 */ /* 0x000fe20000410000 */
[-C--:B------:R-:W-:Y:S01]  /*50b0*/  FFMA.FTZ R95, R82, R94.reuse, -R95 ;  /* 0x0000005e525f7223 */ /* 0x080fe2000001085f */
[----:B------:R-:W-:Y:S01]  /*50c0*/  FFMA.FTZ R138, R43, R94, R138 ;  /* 0x0000005e2b8a7223 */ /* 0x000fe2000001008a */
[-C--:B------:R-:W-:Y:S01]  /*50d0*/  FFMA.FTZ R86, R41, R93.reuse, -R86 ;  /* 0x0000005d29567223 */ /* 0x080fe20000010856 */
[----:B------:R-:W-:Y:S01]  /*50e0*/  FFMA.FTZ R87, R42, R93, R87 ;  /* 0x0000005d2a577223 */ /* 0x000fe20000010057 */
[----:B------:R-:W-:-:S02]  /*50f0*/  F2FP.SATFINITE.E4M3.F32.PACK_AB_MERGE_C R41, R83, R40, R164 ;  /* 0x000000285329723e */ /* 0x000fc400048070a4 */
[----:B------:R-:W-:Y:S02]  /*5100*/  F2FP.SATFINITE.E4M3.F32.PACK_AB_MERGE_C R40, R85, R84, R162 ;  /* 0x000000545528723e */ /* 0x000fe400048070a2 */
[----:B------:R-:W-:Y:S02]  /*5110*/  F2FP.SATFINITE.E4M3.F32.PACK_AB_MERGE_C R42, R87, R86, R92 ;  /* 0x00000056572a723e */ /* 0x000fe4000480705c */
[----:B------:R-:W-:-:S07]  /*5120*/  F2FP.SATFINITE.E4M3.F32.PACK_AB_MERGE_C R43, R138, R95, R140 ;  /* 0x0000005f8a2b723e */ /* 0x000fce000480708c */
.L_x_450:
[----:B------:R-:W-:Y:S05]  /*5130*/  BSYNC B3 ;  /* 0x0000000000037941 */ /* 0x000fea0003800000 */
.L_x_449:
[----:B-1----:R0:W-:Y:S02]  /*5140*/  STG.E.128 desc[UR54][R48.64+0x60], R40 ;  /* 0x0000602830007986 */ /* 0x0021e4000c101d36 */
.L_x_448:
[----:B------:R-:W-:Y:S05]  /*5150*/  BSYNC B2 ;  /* 0x0000000000027941 */ /* 0x000fea0003800000 */
.L_x_447:
        /* <DEDUP_REMOVED lines=10> */
[----:B------:R-:W-:Y:S02]  /*5200*/  SHF.R.U32.HI R85, RZ, 0x10, R79 ;  /* 0x00000010ff557819 */ /* 0x000fe4000001164f */
[----:B------:R-:W-:Y:S01]  /*5210*/  LOP3.LUT R80, R79, 0xff0000ff, RZ, 0xc0, !PT ;  /* 0xff0000ff4f507812 */ /* 0x000fe200078ec0ff */
[----:B------:R-:W-:Y:S01]  /*5220*/  IMAD.SHL.U32 R79, R83, 0x100, RZ ;  /* 0x00000100534f7824 */ /* 0x000fe200078e00ff */
        /* <DEDUP_REMOVED lines=8> */
[-C--:B------:R-:W-:Y:S02]  /*52b0*/  F2FP.F16.E4M3.UNPACK_B R40, R41.reuse ;  /* 0x00000029ff28723e */ /* 0x080fe400020006ff */
[----:B------:R-:W-:Y:S02]  /*52c0*/  F2FP.F16.E4M3.UNPACK_B R81, R158.H1 ;  /* 0x0000009eff51723e */ /* 0x000fe400030006ff */
[----:B------:R-:W-:Y:S01]  /*52d0*/  LOP3.LUT R84, R80, 0xff0000, R79, 0xf8, !PT ;  /* 0x00ff000050547812 */ /* 0x000fe200078ef84f */
[--C-:B------:R-:W-:Y:S01]  /*52e0*/  HADD2.F32 R79, -RZ, R40.reuse.H1_H1 ;  /* 0x30000028ff4f7230 */ /* 0x100fe20000004100 */
[----:B------:R-:W-:Y:S01]  /*52f0*/  LOP3.LUT R87, R83, 0xff0000, R82, 0xf8, !PT ;  /* 0x00ff000053577812 */ /* 0x000fe200078ef852 */
[--C-:B------:R-:W-:Y:S01]  /*5300*/  HADD2.F32 R85, -RZ, R81.reuse.H0_H0 ;  /* 0x20000051ff557230 */ /* 0x100fe20000004100 */
[----:B------:R-:W-:Y:S01]  /*5310*/  F2FP.F16.E4M3.UNPACK_B R82, R154.H1 ;  /* 0x0000009aff52723e */ /* 0x000fe200030006ff */
[----:B------:R-:W-:Y:S01]  /*5320*/  HADD2.F32 R40, -RZ, R40.H0_H0 ;  /* 0x20000028ff287230 */ /* 0x000fe20000004100 */
[----:B------:R-:W-:Y:S01]  /*5330*/  F2FP.F16.E4M3.UNPACK_B R41, R41.H1 ;  /* 0x00000029ff29723e */ /* 0x000fe200030006ff */
[----:B------:R-:W-:-:S02]  /*5340*/  HADD2.F32 R86, -RZ, R81.H1_H1 ;  /* 0x30000051ff567230 */ /* 0x000fc40000004100 */
[CC--:B------:R-:W-:Y:S01]  /*5350*/  FMUL.FTZ R93, R79.reuse, R85.reuse ;  /* 0x000000554f5d7220 */ /* 0x0c0fe20000410000 */
[--C-:B------:R-:W-:Y:S02]  /*5360*/  HADD2.F32 R83, -RZ, R82.reuse.H0_H0 ;  /* 0x20000052ff537230 */ /* 0x100fe40000004100 */
[----:B------:R-:W-:Y:S01]  /*5370*/  FMUL.FTZ R92, R40, R85 ;  /* 0x00000055285c7220 */ /* 0x000fe20000410000 */
[--C-:B------:R-:W-:Y:S01]  /*5380*/  HADD2.F32 R81, -RZ, R41.reuse.H1_H1 ;  /* 0x30000029ff517230 */ /* 0x100fe20000004100 */
[----:B------:R-:W-:Y:S01]  /*5390*/  F2FP.F16.E4M3.UNPACK_B R158, R158 ;  /* 0x0000009eff9e723e */ /* 0x000fe200020006ff */
[----:B------:R-:W-:Y:S02]  /*53a0*/  HADD2.F32 R80, -RZ, R41.H0_H0 ;  /* 0x20000029ff507230 */ /* 0x000fe40000004100 */
[-C--:B------:R-:W-:Y:S01]  /*53b0*/  FFMA.FTZ R41, R79, R83.reuse, R92 ;  /* 0x000000534f297223 */ /* 0x080fe2000001005c */
[----:B------:R-:W-:Y:S02]  /*53c0*/  HADD2.F32 R82, -RZ, R82.H1_H1 ;  /* 0x30000052ff527230 */ /* 0x000fe40000004100 */
[C---:B------:R-:W-:Y:S01]  /*53d0*/  FMUL.FTZ R85, R81.reuse, R86 ;  /* 0x0000005651557220 */ /* 0x040fe20000410000 */
[----:B------:R-:W-:Y:S01]  /*53e0*/  F2FP.F16.E4M3.UNPACK_B R79, R78.H1 ;  /* 0x0000004eff4f723e */ /* 0x000fe200030006ff */
[----:B------:R-:W-:Y:S01]  /*53f0*/  FMUL.FTZ R86, R80, R86 ;  /* 0x0000005650567220 */ /* 0x000fe20000410000 */
[----:B------:R-:W-:Y:S01]  /*5400*/  FFMA.FTZ R40, R40, R83, -R93 ;  /* 0x0000005328287223 */ /* 0x000fe2000001085d */
[----:B------:R-:W-:Y:S01]  /*5410*/  FFMA.FTZ R94, R80, R82, -R85 ;  /* 0x00000052505e7223 */ /* 0x000fe20000010855 */
[----:B------:R-:W-:Y:S01]  /*5420*/  F2FP.F16.E4M3.UNPACK_B R78, R78 ;  /* 0x0000004eff4e723e */ /* 0x000fe200020006ff */
[----:B------:R-:W-:Y:S01]  /*5430*/  FFMA.FTZ R95, R81, R82, R86 ;  /* 0x00000052515f7223 */ /* 0x000fe20000010056 */
[----:B------:R-:W-:Y:S01]  /*5440*/  F2FP.F16.E4M3.UNPACK_B R154, R154 ;  /* 0x0000009aff9a723e */ /* 0x000fe200020006ff */
[----:B------:R-:W-:-:S02]  /*5450*/  HADD2.F32 R83, -RZ, R158.H1_H1 ;  /* 0x3000009eff537230 */ /* 0x000fc40000004100 */
[--C-:B------:R-:W-:Y:S01]  /*5460*/  HADD2.F32 R80, -RZ, R79.reuse.H0_H0 ;  /* 0x2000004fff507230 */ /* 0x100fe20000004100 */
[----:B------:R-:W-:Y:S01]  /*5470*/  F2FP.SATFINITE.E4M3.F32.PACK_AB_MERGE_C R127, R95, R94, RZ ;  /* 0x0000005e5f7f723e */ /* 0x000fe200048070ff */
[----:B------:R-:W-:Y:S02]  /*5480*/  HADD2.F32 R81, -RZ, R79.H1_H1 ;  /* 0x3000004fff517230 */ /* 0x000fe40000004100 */
[----:B------:R-:W-:Y:S02]  /*5490*/  HADD2.F32 R79, -RZ, R78.H0_H0 ;  /* 0x2000004eff4f7230 */ /* 0x000fe40000004100 */
[-C--:B------:R-:W-:Y:S01]  /*54a0*/  FMUL.FTZ R92, R80, R83.reuse ;  /* 0x00000053505c7220 */ /* 0x080fe20000410000 */
[----:B------:R-:W-:Y:S02]  /*54b0*/  HADD2.F32 R82, -RZ, R154.H1_H1 ;  /* 0x3000009aff527230 */ /* 0x000fe40000004100 */
[----:B------:R-:W-:Y:S01]  /*54c0*/  FMUL.FTZ R85, R81, R83 ;  /* 0x0000005351557220 */ /* 0x000fe20000410000 */
[----:B------:R-:W-:Y:S01]  /*54d0*/  HADD2.F32 R158, -RZ, R158.H0_H0 ;  /* 0x2000009eff9e7230 */ /* 0x000fe20000004100 */
[----:B------:R-:W-:Y:S01]  /*54e0*/  F2FP.SATFINITE.E4M3.F32.PACK_AB_MERGE_C R41, R41, R40, R127 ;  /* 0x000000282929723e */ /* 0x000fe2000480707f */
[----:B------:R-:W-:-:S02]  /*54f0*/  HADD2.F32 R78, -RZ, R78.H1_H1 ;  /* 0x3000004eff4e7230 */ /* 0x000fc40000004100 */
[-C--:B------:R-:W-:Y:S01]  /*5500*/  FFMA.FTZ R85, R80, R82.reuse, -R85 ;  /* 0x0000005250557223 */ /* 0x080fe20000010855 */
[----:B------:R-:W-:Y:S02]  /*5510*/  HADD2.F32 R154, -RZ, R154.H0_H0 ;  /* 0x2000009aff9a7230 */ /* 0x000fe40000004100 */
[----:B------:R-:W-:Y:S01]  /*5520*/  FFMA.FTZ R92, R81, R82, R92 ;  /* 0x00000052515c7223 */ /* 0x000fe2000001005c */
[CC--:B------:R-:W-:Y:S01]  /*5530*/  FMUL.FTZ R83, R79.reuse, R158.reuse ;  /* 0x0000009e4f537220 */ /* 0x0c0fe20000410000 */
[----:B------:R-:W-:Y:S01]  /*5540*/  FMUL.FTZ R86, R78, R158 ;  /* 0x0000009e4e567220 */ /* 0x000fe20000410000 */
[----:B------:R-:W-:Y:S02]  /*5550*/  F2FP.F16.E4M3.UNPACK_B R82, R84.H1 ;  /* 0x00000054ff52723e */ /* 0x000fe400030006ff */
[----:B------:R-:W-:Y:S01]  /*5560*/  F2FP.SATFINITE.E4M3.F32.PACK_AB_MERGE_C R126, R92, R85, RZ ;  /* 0x000000555c7e723e */ /* 0x000fe200048070ff */
[-C--:B------:R-:W-:Y:S01]  /*5570*/  FFMA.FTZ R93, R79, R154.reuse, -R86 ;  /* 0x0000009a4f5d7223 */ /* 0x080fe20000010856 */
[----:B------:R-:W-:Y:S01]  /*5580*/  F2FP.F16.E4M3.UNPACK_B R79, R43.H1 ;  /* 0x0000002bff4f723e */ /* 0x000fe200030006ff */
[----:B------:R-:W-:Y:S01]  /*5590*/  FFMA.FTZ R154, R78, R154, R83 ;  /* 0x0000009a4e9a7223 */ /* 0x000fe20000010053 */
[-C--:B------:R-:W-:Y:S01]  /*55a0*/  F2FP.F16.E4M3.UNPACK_B R85, R87.reuse.H1 ;  /* 0x00000057ff55723e */ /* 0x080fe200030006ff */
[----:B------:R-:W-:Y:S01]  /*55b0*/  HADD2.F32 R83, -RZ, R82.H1_H1 ;  /* 0x30000052ff537230 */ /* 0x000fe20000004100 */
[----:B------:R-:W-:Y:S01]  /*55c0*/  F2FP.F16.E4M3.UNPACK_B R78, R42.H1 ;  /* 0x0000002aff4e723e */ /* 0x000fe200030006ff */
[----:B------:R-:W-:Y:S01]  /*55d0*/  HADD2.F32 R81, -RZ, R79.H1_H1 ;  /* 0x3000004fff517230 */ /* 0x000fe20000004100 */
[----:B------:R-:W-:Y:S01]  /*55e0*/  F2FP.F16.E4M3.UNPACK_B R87, R87 ;  /* 0x00000057ff57723e */ /* 0x000fe200020006ff */
[----:B------:R-:W-:Y:S01]  /*55f0*/  HADD2.F32 R92, -RZ, R85.H1_H1 ;  /* 0x30000055ff5c7230 */ /* 0x000fe20000004100 */
[----:B------:R-:W-:Y:S01]  /*5600*/  F2FP.F16.E4M3.UNPACK_B R84, R84 ;  /* 0x00000054ff54723e */ /* 0x000fe200020006ff */
[----:B------:R-:W-:Y:S01]  /*5610*/  HADD2.F32 R80, -RZ, R79.H0_H0 ;  /* 0x2000004fff507230 */ /* 0x000fe20000004100 */
[----:B------:R-:W-:Y:S01]  /*5620*/  F2FP.F16.E4M3.UNPACK_B R43, R43 ;  /* 0x0000002bff2b723e */ /* 0x000fe200020006ff */
[----:B------:R-:W-:-:S02]  /*5630*/  HADD2.F32 R79, -RZ, R78.H1_H1 ;  /* 0x3000004eff4f7230 */ /* 0x000fc40000004100 */
[-C--:B------:R-:W-:Y:S01]  /*5640*/  FMUL.FTZ R95, R81, R92.reuse ;  /* 0x0000005c515f7220 */ /* 0x080fe20000410000 */
[--C-:B------:R-:W-:Y:S02]  /*5650*/  HADD2.F32 R86, -RZ, R87.reuse.H1_H1 ;  /* 0x30000057ff567230 */ /* 0x100fe40000004100 */
[C---:B------:R-:W-:Y:S01]  /*5660*/  FMUL.FTZ R92, R80.reuse, R92 ;  /* 0x0000005c505c7220 */ /* 0x040fe20000410000 */
[----:B------:R-:W-:Y:S02]  /*5670*/  HADD2.F32 R78, -RZ, R78.H0_H0 ;  /* 0x2000004eff4e7230 */ /* 0x000fe40000004100 */
[----:B------:R-:W-:Y:S01]  /*5680*/  FFMA.FTZ R94, R80, R83, -R95 ;  /* 0x00000053505e7223 */ /* 0x000fe2000001085f */
[----:B------:R-:W-:Y:S02]  /*5690*/  HADD2.F32 R80, -RZ, R84.H1_H1 ;  /* 0x30000054ff507230 */ /* 0x000fe40000004100 */
[----:B------:R-:W-:Y:S01]  /*56a0*/  FMUL.FTZ R95, R79, R86 ;  /* 0x000000564f5f7220 */ /* 0x000fe20000410000 */
[----:B------:R-:W-:Y:S01]  /*56b0*/  F2FP.F16.E4M3.UNPACK_B R42, R42 ;  /* 0x0000002aff2a723e */ /* 0x000fe200020006ff */
[----:B------:R-:W-:Y:S01]  /*56c0*/  FMUL.FTZ R86, R78, R86 ;  /* 0x000000564e567220 */ /* 0x000fe20000410000 */
[----:B------:R-:W-:-:S02]  /*56d0*/  HADD2.F32 R87, -RZ, R87.H0_H0 ;  /* 0x20000057ff577230 */ /* 0x000fc40000004100 */
[-C--:B------:R-:W-:Y:S01]  /*56e0*/  FFMA.FTZ R95, R78, R80.reuse, -R95 ;  /* 0x000000504e5f7223 */ /* 0x080fe2000001085f */
[--C-:B------:R-:W-:Y:S02]  /*56f0*/  HADD2.F32 R78, -RZ, R43.reuse.H0_H0 ;  /* 0x2000002bff4e7230 */ /* 0x100fe40000004100 */
[----:B------:R-:W-:Y:S01]  /*5700*/  FFMA.FTZ R86, R79, R80, R86 ;  /* 0x000000504f567223 */ /* 0x000fe20000010056 */
[----:B------:R-:W-:Y:S02]  /*5710*/  HADD2.F32 R79, -RZ, R43.H1_H1 ;  /* 0x3000002bff4f7230 */ /* 0x000fe40000004100 */
[----:B------:R-:W-:Y:S01]  /*5720*/  FFMA.FTZ R83, R81, R83, R92 ;  /* 0x0000005351537223 */ /* 0x000fe2000001005c */
[--C-:B------:R-:W-:Y:S01]  /*5730*/  HADD2.F32 R43, -RZ, R42.reuse.H0_H0 ;  /* 0x2000002aff2b7230 */ /* 0x100fe20000004100 */
[----:B------:R-:W-:Y:S01]  /*5740*/  F2FP.SATFINITE.E4M3.F32.PACK_AB_MERGE_C R40, R154, R93, R126 ;  /* 0x0000005d9a28723e */ /* 0x000fe2000480707e */
[----:B------:R-:W-:Y:S01]  /*5750*/  HADD2.F32 R42, -RZ, R42.H1_H1 ;  /* 0x3000002aff2a7230 */ /* 0x000fe20000004100 */
[----:B------:R-:W-:Y:S01]  /*5760*/  F2FP.SATFINITE.E4M3.F32.PACK_AB_MERGE_C R86, R86, R95, RZ ;  /* 0x0000005f5656723e */ /* 0x000fe200048070ff */
[----:B------:R-:W-:Y:S01]  /*5770*/  HADD2.F32 R85, -RZ, R85.H0_H0 ;  /* 0x20000055ff557230 */ /* 0x000fe20000004100 */
[----:B------:R-:W-:Y:S01]  /*5780*/  F2FP.SATFINITE.E4M3.F32.PACK_AB_MERGE_C R83, R83, R94, RZ ;  /* 0x0000005e5353723e */ /* 0x000fe200048070ff */
[----:B------:R-:W-:-:S02]  /*5790*/  HADD2.F32 R82, -RZ, R82.H0_H0 ;  /* 0x20000052ff527230 */ /* 0x000fc40000004100 */
[----:B------:R-:W-:Y:S01]  /*57a0*/  FMUL.FTZ R80, R42, R87 ;  /* 0x000000572a507220 */ /* 0x000fe20000410000 */
[----:B------:R-:W-:Y:S02]  /*57b0*/  HADD2.F32 R84, -RZ, R84.H0_H0 ;  /* 0x20000054ff547230 */ /* 0x000fe40000004100 */
[-C--:B------:R-:W-:Y:S01]  /*57c0*/  FMUL.FTZ R81, R79, R85.reuse ;  /* 0x000000554f517220 */ /* 0x080fe20000410000 */
[C---:B------:R-:W-:Y:S01]  /*57d0*/  FMUL.FTZ R92, R78.reuse, R85 ;  /* 0x000000554e5c7220 */ /* 0x040fe20000410000 */
[----:B------:R-:W-:Y:S02]  /*57e0*/  FMUL.FTZ R87, R43, R87 ;  /* 0x000000572b577220 */ /* 0x000fe40000410000 */
[-C--:B------:R-:W-:Y:S01]  /*57f0*/  FFMA.FTZ R81, R78, R82.reuse, -R81 ;  /* 0x000000524e517223 */ /* 0x080fe20000010851 */
[----:B------:R-:W-:Y:S01]  /*5800*/  FFMA.FTZ R92, R79, R82, R92 ;  /* 0x000000524f5c7223 */ /* 0x000fe2000001005c */
[-C--:B------:R-:W-:Y:S01]  /*5810*/  FFMA.FTZ R80, R43, R84.reuse, -R80 ;  /* 0x000000542b507223 */ /* 0x080fe20000010850 */
[----:B------:R-:W-:-:S03]  /*5820*/  FFMA.FTZ R87, R42, R84, R87 ;  /* 0x000000542a577223 */ /* 0x000fc60000010057 */
[----:B------:R-:W-:Y:S02]  /*5830*/  F2FP.SATFINITE.E4M3.F32.PACK_AB_MERGE_C R43, R92, R81, R83 ;  /* 0x000000515c2b723e */ /* 0x000fe40004807053 */
[----:B------:R-:W-:-:S07]  /*5840*/  F2FP.SATFINITE.E4M3.F32.PACK_AB_MERGE_C R42, R87, R80, R86 ;  /* 0x00000050572a723e */ /* 0x000fce0004807056 */
.L_x_454:
[----:B------:R-:W-:Y:S05]  /*5850*/  BSYNC B3 ;  /* 0x0000000000037941 */ /* 0x000fea0003800000 */
.L_x_453:
[----:B-1----:R0:W-:Y:S02]  /*5860*/  STG.E.128 desc[UR54][R48.64+0x80], R40 ;  /* 0x0000802830007986 */ /* 0x0021e4000c101d36 */
.L_x_452:
[----:B------:R-:W-:Y:S05]  /*5870*/  BSYNC B2 ;  /* 0x0000000000027941 */ /* 0x000fea0003800000 */
.L_x_451:
[----:B------:R-:W-:-:S13]  /*5880*/  ISETP.NE.AND P2, PT, R37, RZ, PT ;  /* 0x000000ff2500720c */ /* 0x000fda0003f45270 */
        /* <DEDUP_REMOVED lines=28> */
[----:B------:R-:W-:Y:S02]  /*5a50*/  HADD2.F32 R82, -RZ, R77.H1_H1 ;  /* 0x3000004dff527230 */ /* 0x000fe40000004100 */
[----:B------:R-:W-:Y:S01]  /*5a60*/  FMUL.FTZ R85, R75, R81 ;  /* 0x000000514b557220 */ /* 0x000fe20000410000 */
[----:B------:R-:W-:-:S02]  /*5a70*/  HADD2.F32 R79, -RZ, R78.H0_H0 ;  /* 0x2000004eff4f7230 */ /* 0x000fc40000004100 */
        /* <DEDUP_REMOVED lines=18> */
[--C-:B------:R-:W-:Y:S02]  /*5ba0*/  HADD2.F32 R75, -RZ, R74.reuse.H0_H0 ;  /* 0x2000004aff4b7230 */ /* 0x100fe40000004100 */
        /* <DEDUP_REMOVED lines=9> */
[-C--:B------:R-:W-:Y:S01]  /*5c40*/  F2FP.F16.E4M3.UNPACK_B R78, R80.reuse.H1 ;  /* 0x00000050ff4e723e */ /* 0x080fe200030006ff */
[-C--:B------:R-:W-:Y:S01]  /*5c50*/  FMUL.FTZ R82, R74, R157.reuse ;  /* 0x0000009d4a527220 */ /* 0x080fe20000410000 */
[C---:B------:R-:W-:Y:S01]  /*5c60*/  FMUL.FTZ R157, R75.reuse, R157 ;  /* 0x0000009d4b9d7220 */ /* 0x040fe20000410000 */
[----:B------:R-:W-:Y:S02]  /*5c70*/  F2FP.F16.E4M3.UNPACK_B R80, R80 ;  /* 0x00000050ff50723e */ /* 0x000fe400020006ff */
[----:B------:R-:W-:Y:S01]  /*5c80*/  FFMA.FTZ R85, R75, R151, -R82 ;  /* 0x000000974b557223 */ /* 0x000fe20000010852 */
[----:B------:R-:W-:Y:S01]  /*5c90*/  F2FP.SATFINITE.E4M3.F32.PACK_AB_MERGE_C R93, R84, R81, RZ ;  /* 0x00000051545d723e */ /* 0x000fe200048070ff */
[----:B------:R-:W-:Y:S01]  /*5ca0*/  FFMA.FTZ R86, R74, R151, R157 ;  /* 0x000000974a567223 */ /* 0x000fe2000001009d */
[----:B------:R-:W-:Y:S01]  /*5cb0*/  F2FP.F16.E4M3.UNPACK_B R75, R43.H1 ;  /* 0x0000002bff4b723e */ /* 0x000fe200030006ff */
[--C-:B------:R-:W-:Y:S01]  /*5cc0*/  HADD2.F32 R79, -RZ, R78.reuse.H1_H1 ;  /* 0x3000004eff4f7230 */ /* 0x100fe20000004100 */
[-C--:B------:R-:W-:Y:S01]  /*5cd0*/  F2FP.F16.E4M3.UNPACK_B R81, R83.reuse.H1 ;  /* 0x00000053ff51723e */ /* 0x080fe200030006ff */
[----:B------:R-:W-:Y:S01]  /*5ce0*/  HADD2.F32 R78, -RZ, R78.H0_H0 ;  /* 0x2000004eff4e7230 */ /* 0x000fe20000004100 */
[-C--:B------:R-:W-:Y:S01]  /*5cf0*/  F2FP.F16.E4M3.UNPACK_B R74, R42.reuse.H1 ;  /* 0x0000002aff4a723e */ /* 0x080fe200030006ff */
        /* <DEDUP_REMOVED lines=14> */
[----:B------:R-:W-:-:S02]  /*5de0*/  HADD2.F32 R83, -RZ, R83.H0_H0 ;  /* 0x20000053ff537230 */ /* 0x000fc40000004100 */
[C---:B------:R-:W-:Y:S01]  /*5df0*/  FMUL.FTZ R82, R74.reuse, R82 ;  /* 0x000000524a527220 */ /* 0x040fe20000410000 */
[----:B------:R-:W-:Y:S02]  /*5e00*/  HADD2.F32 R81, -RZ, R81.H0_H0 ;  /* 0x20000051ff517230 */ /* 0x000fe40000004100 */
[-C--:B------:R-:W-:Y:S01]  /*5e10*/  FFMA.FTZ R87, R74, R76.reuse, -R87 ;  /* 0x0000004c4a577223 */ /* 0x080fe20000010857 */
[--C-:B------:R-:W-:Y:S02]  /*5e20*/  HADD2.F32 R74, -RZ, R43.reuse.H0_H0 ;  /* 0x2000002bff4a7230 */ /* 0x100fe40000004100 */
[----:B------:R-:W-:Y:S01]  /*5e30*/  FFMA.FTZ R82, R75, R76, R82 ;  /* 0x0000004c4b527223 */ /* 0x000fe20000010052 */
[----:B------:R-:W-:Y:S02]  /*5e40*/  HADD2.F32 R75, -RZ, R43.H1_H1 ;  /* 0x3000002bff4b7230 */ /* 0x000fe40000004100 */
[----:B------:R-:W-:Y:S01]  /*5e50*/  FFMA.FTZ R79, R77, R79, R84 ;  /* 0x0000004f4d4f7223 */ /* 0x000fe20000010054 */
[----:B------:R-:W-:-:S02]  /*5e60*/  HADD2.F32 R43, -RZ, R42.H0_H0 ;  /* 0x2000002aff2b7230 */ /* 0x000fc40000004100 */
[-C--:B------:R-:W-:Y:S01]  /*5e70*/  FMUL.FTZ R84, R74, R81.reuse ;  /* 0x000000514a547220 */ /* 0x080fe20000410000 */
[----:B------:R-:W-:Y:S02]  /*5e80*/  HADD2.F32 R42, -RZ, R42.H1_H1 ;  /* 0x3000002aff2a7230 */ /* 0x000fe40000004100 */
[C---:B------:R-:W-:Y:S01]  /*5e90*/  FMUL.FTZ R77, R75.reuse, R81 ;  /* 0x000000514b4d7220 */ /* 0x040fe20000410000 */
[----:B------:R-:W-:Y:S02]  /*5ea0*/  HADD2.F32 R80, -RZ, R80.H0_H0 ;  /* 0x20000050ff507230 */ /* 0x000fe40000004100 */
[-C--:B------:R-:W-:Y:S01]  /*5eb0*/  FFMA.FTZ R84, R75, R78.reuse, R84 ;  /* 0x0000004e4b547223 */ /* 0x080fe20000010054 */
[----:B------:R-:W-:Y:S01]  /*5ec0*/  F2FP.SATFINITE.E4M3.F32.PACK_AB_MERGE_C R82, R82, R87, RZ ;  /* 0x000000575252723e */ /* 0x000fe200048070ff */
[-C--:B------:R-:W-:Y:S01]  /*5ed0*/  FMUL.FTZ R76, R42, R83.reuse ;  /* 0x000000532a4c7220 */ /* 0x080fe20000410000 */
[----:B------:R-:W-:Y:S01]  /*5ee0*/  FMUL.FTZ R83, R43, R83 ;  /* 0x000000532b537220 */ /* 0x000fe20000410000 */
[----:B------:R-:W-:Y:S01]  /*5ef0*/  FFMA.FTZ R77, R74, R78, -R77 ;  /* 0x0000004e4a4d7223 */ /* 0x000fe2000001084d */
[----:B------:R-:W-:Y:S01]  /*5f00*/  F2FP.SATFINITE.E4M3.F32.PACK_AB_MERGE_C R79, R79, R92, RZ ;  /* 0x0000005c4f4f723e */ /* 0x000fe200048070ff */
[-C--:B------:R-:W-:Y:S01]  /*5f10*/  FFMA.FTZ R76, R43, R80.reuse, -R76 ;  /* 0x000000502b4c7223 */ /* 0x080fe2000001084c */
[----:B------:R-:W-:Y:S01]  /*5f20*/  FFMA.FTZ R83, R42, R80, R83 ;  /* 0x000000502a537223 */ /* 0x000fe20000010053 */
[----:B------:R-:W-:-:S02]  /*5f30*/  F2FP.SATFINITE.E4M3.F32.PACK_AB_MERGE_C R40, R86, R85, R93 ;  /* 0x000000555628723e */ /* 0x000fc4000480705d */
[----:B------:R-:W-:Y:S02]  /*5f40*/  F2FP.SATFINITE.E4M3.F32.PACK_AB_MERGE_C R43, R84, R77, R79 ;  /* 0x0000004d542b723e */ /* 0x000fe4000480704f */
[----:B------:R-:W-:-:S07]  /*5f50*/  F2FP.SATFINITE.E4M3.F32.PACK_AB_MERGE_C R42, R83, R76, R82 ;  /* 0x0000004c532a723e */ /* 0x000fce0004807052 */
.L_x_456:
[----:B------:R-:W-:Y:S05]  /*5f60*/  BSYNC B2 ;  /* 0x0000000000027941 */ /* 0x000fea0003800000 */
.L_x_455:
[----:B-1----:R0:W-:Y:S02]  /*5f70*/  STG.E.128 desc[UR54][R48.64+0xa0], R40 ;  /* 0x0000a02830007986 */ /* 0x0021e4000c101d36 */
.L_x_434:
[----:B------:R-:W-:Y:S05]  /*5f80*/  BSYNC B1 ;  /* 0x0000000000017941 */ /* 0x000fea0003800000 */
.L_x_433:
[----:B------:R-:W-:Y:S05]  /*5f90*/  @P4 BRA `(.L_x_457) ;  /* 0x00000094001c4947 */ /* 0x000fea0003800000 */
[----:B------:R-:W-:Y:S01]  /*5fa0*/  ISETP.NE.AND P2, PT, R32, RZ, PT ;  /* 0x000000ff2000720c */ /* 0x000fe20003f45270 */
[----:B------:R-:W-:-:S12]  /*5fb0*/  BSSY B1, `(.L_x_458) ;  /* 0x000006f000017945 */ /* 0x000fd80003800000 */
[----:B------:R-:W-:Y:S05]  /*5fc0*/  @!P2 BRA `(.L_x_459) ;  /* 0x0000000400b4a947 */ /* 0x000fea0003800000 */
[----:B012-4-:R0:W1:Y:S01]  /*5fd0*/  LDS.128 R40, [R47+0x1c400] ;  /* 0x01c400002f287984 */ /* 0x0170620000000c00 */
[----:B------:R-:W-:Y:S01]  /*5fe0*/  ISETP.GE.AND P2, PT, R16, R136, PT ;  /* 0x000000881000720c */ /* 0x000fe20003f46270 */
[----:B------:R-:W-:-:S12]  /*5ff0*/  BSSY B2, `(.L_x_460) ;  /* 0x0000069000027945 */ /* 0x000fd80003800000 */
[----:B0-----:R-:W-:Y:S05]  /*6000*/  @P2 BRA `(.L_x_461) ;  /* 0x00000004009c2947 */ /* 0x001fea0003800000 */
[----:B------:R-:W-:Y:S01]  /*6010*/  SHF.R.U32.HI R70, RZ, 0x8, R71 ;  /* 0x00000008ff467819 */ /* 0x000fe20000011647 */
[----:B-1----:R-:W-:Y:S01]  /*6020*/  IMAD.MOV.U32 R48, RZ, RZ, R40 ;  /* 0x000000ffff307224 */ /* 0x002fe200078e0028 */
[----:B------:R-:W-:Y:S02]  /*6030*/  SHF.R.U32.HI R72, RZ, 0x8, R73 ;  /* 0x00000008ff487819 */ /* 0x000fe40000011649 */
[----:B------:R-:W-:Y:S02]  /*6040*/  LOP3.LUT R49, R71, 0xff0000ff, RZ, 0xc0, !PT ;  /* 0xff0000ff47317812 */ /* 0x000fe400078ec0ff */
[----:B------:R-:W-:Y:S01]  /*6050*/  SHF.R.U32.HI R74, RZ, 0x10, R71 ;  /* 0x00000010ff4a7819 */ /* 0x000fe20000011647 */
[----:B------:R-:W-:Y:S01]  /*6060*/  IMAD.SHL.U32 R72, R72, 0x100, RZ ;  /* 0x0000010048487824 */ /* 0x000fe200078e00ff */
[----:B------:R-:W-:Y:S02]  /*6070*/  LOP3.LUT R71, R73, 0xff0000ff, RZ, 0xc0, !PT ;  /* 0xff0000ff49477812 */ /* 0x000fe400078ec0ff */
[----:B------:R-:W-:-:S02]  /*6080*/  SHF.R.U32.HI R73, RZ, 0x10, R73 ;  /* 0x00000010ff497819 */ /* 0x000fc40000011649 */
[----:B------:R-:W-:Y:S02]  /*6090*/  SHF.L.U32 R70, R70, 0x8, RZ ;  /* 0x0000000846467819 */ /* 0x000fe400000006ff */
[----:B------:R-:W-:Y:S01]  /*60a0*/  LOP3.LUT R72, R71, 0xff00, R72, 0xf8, !PT ;  /* 0x0000ff0047487812 */ /* 0x000fe200078ef848 */
[----:B------:R-:W-:Y:S01]  /*60b0*/  IMAD.U32 R73, R73, 0x10000, RZ ;  /* 0x0001000049497824 */ /* 0x000fe200078e00ff */
[----:B------:R-:W-:Y:S01]  /*60c0*/  LOP3.LUT R49, R49, 0xff00, R70, 0xf8, !PT ;  /* 0x0000ff0031317812 */ /* 0x000fe200078ef846 */
[----:B------:R-:W-:Y:S01]  /*60d0*/  IMAD.U32 R70, R74, 0x10000, RZ ;  /* 0x000100004a467824 */ /* 0x000fe200078e00ff */
[----:B------:R-:W-:Y:S02]  /*60e0*/  F2FP.F16.E4M3.UNPACK_B R40, R41 ;  /* 0x00000029ff28723e */ /* 0x000fe400020006ff */
        /* <DEDUP_REMOVED lines=43> */
[----:B------:R-:W-:Y:S01]  /*63a0*/  FFMA.FTZ R79, R49, R155, -R76 ;  /* 0x0000009b314f7223 */ /* 0x000fe2000001084c */
        /* <DEDUP_REMOVED lines=45> */
.L_x_461:
[----:B------:R-:W-:Y:S05]  /*6680*/  BSYNC B2 ;  /* 0x0000000000027941 */ /* 0x000fea0003800000 */
.L_x_460:
[----:B-1----:R0:W-:Y:S02]  /*6690*/  STG.E.128 desc[UR54][R44.64], R40 ;  /* 0x000000282c007986 */ /* 0x0021e4000c101d36 */
.L_x_459:
[----:B------:R-:W-:Y:S05]  /*66a0*/  BSYNC B1 ;  /* 0x0000000000017941 */ /* 0x000fea0003800000 */
.L_x_458:
        /* <DEDUP_REMOVED lines=8> */
[--C-:B------:R-:W-:Y:S01]  /*6730*/  SHF.R.U32.HI R72, RZ, 0x10, R67.reuse ;  /* 0x00000010ff487819 */ /* 0x100fe20000011643 */
[----:B-1----:R-:W-:Y:S01]  /*6740*/  IMAD.MOV.U32 R48, RZ, RZ, R40 ;  /* 0x000000ffff307224 */ /* 0x002fe200078e0028 */
[----:B------:R-:W-:Y:S02]  /*6750*/  SHF.R.U32.HI R49, RZ, 0x8, R67 ;  /* 0x00000008ff317819 */ /* 0x000fe40000011643 */
[----:B------:R-:W-:Y:S02]  /*6760*/  LOP3.LUT R66, R67, 0xff0000ff, RZ, 0xc0, !PT ;  /* 0xff0000ff43427812 */ /* 0x000fe400078ec0ff */
[--C-:B------:R-:W-:Y:S01]  /*6770*/  SHF.R.U32.HI R67, RZ, 0x8, R69.reuse ;  /* 0x00000008ff437819 */ /* 0x100fe20000011645 */
[----:B------:R-:W-:Y:S01]  /*6780*/  IMAD.SHL.U32 R49, R49, 0x100, RZ ;  /* 0x0000010031317824 */ /* 0x000fe200078e00ff */
[----:B------:R-:W-:Y:S02]  /*6790*/  LOP3.LUT R68, R69, 0xff0000ff, RZ, 0xc0, !PT ;  /* 0xff0000ff45447812 */ /* 0x000fe400078ec0ff */
[----:B------:R-:W-:Y:S01]  /*67a0*/  SHF.R.U32.HI R71, RZ, 0x10, R69 ;  /* 0x00000010ff477819 */ /* 0x000fe20000011645 */
[----:B------:R-:W-:Y:S01]  /*67b0*/  IMAD.SHL.U32 R67, R67, 0x100, RZ ;  /* 0x0000010043437824 */ /* 0x000fe200078e00ff */
[----:B------:R-:W-:Y:S01]  /*67c0*/  LOP3.LUT R66, R66, 0xff00, R49, 0xf8, !PT ;  /* 0x0000ff0042427812 */ /* 0x000fe200078ef831 */
[----:B------:R-:W-:Y:S01]  /*67d0*/  IMAD.U32 R49, R72, 0x10000, RZ ;  /* 0x0001000048317824 */ /* 0x000fe200078e00ff */
[----:B------:R-:W-:-:S02]  /*67e0*/  F2FP.F16.E4M3.UNPACK_B R40, R41 ;  /* 0x00000029ff28723e */ /* 0x000fc400020006ff */
[----:B------:R-:W-:Y:S02]  /*67f0*/  LOP3.LUT R70, R68, 0xff00, R67, 0xf8, !PT ;  /* 0x0000ff0044467812 */ /* 0x000fe400078ef843 */
[----:B------:R-:W-:Y:S02]  /*6800*/  SHF.L.U32 R67, R71, 0x10, RZ ;  /* 0x0000001047437819 */ /* 0x000fe400000006ff */
[----:B------:R-:W-:Y:S02]  /*6810*/  F2FP.F16.E4M3.UNPACK_B R68, R153.H1 ;  /* 0x00000099ff44723e */ /* 0x000fe400030006ff */
[----:B------:R-:W-:Y:S02]  /*6820*/  F2FP.F16.E4M3.UNPACK_B R41, R41.H1 ;  /* 0x00000029ff29723e */ /* 0x000fe400030006ff */
[----:B------:R-:W-:Y:S01]  /*6830*/  LOP3.LUT R72, R70, 0xff0000, R67, 0xf8, !PT ;  /* 0x00ff000046487812 */ /* 0x000fe200078ef843 */
[----:B------:R-:W-:Y:S01]  /*6840*/  HADD2.F32 R70, -RZ, R68.H0_H0 ;  /* 0x20000044ff467230 */ /* 0x000fe20000004100 */
[----:B------:R-:W-:Y:S01]  /*6850*/  LOP3.LUT R69, R66, 0xff0000, R49, 0xf8, !PT ;  /* 0x00ff000042457812 */ /* 0x000fe200078ef831 */
[----:B------:R-:W-:Y:S01]  /*6860*/  HADD2.F32 R49, -RZ, R40.H1_H1 ;  /* 0x30000028ff317230 */ /* 0x000fe20000004100 */
[----:B------:R-:W-:Y:S01]  /*6870*/  F2FP.F16.E4M3.UNPACK_B R67, R152.H1 ;  /* 0x00000098ff43723e */ /* 0x000fe200030006ff */
[----:B------:R-:W-:Y:S01]  /*6880*/  HADD2.F32 R71, -RZ, R68.H1_H1 ;  /* 0x30000044ff477230 */ /* 0x000fe20000004100 */
[----:B------:R-:W-:Y:S01]  /*6890*/  F2FP.F16.E4M3.UNPACK_B R153, R153 ;  /* 0x00000099ff99723e */ /* 0x000fe200020006ff */
[----:B------:R-:W-:-:S02]  /*68a0*/  HADD2.F32 R66, -RZ, R41.H1_H1 ;  /* 0x30000029ff427230 */ /* 0x000fc40000004100 */
[----:B------:R-:W-:Y:S01]  /*68b0*/  FMUL.FTZ R73, R49, R70 ;  /* 0x0000004631497220 */ /* 0x000fe20000410000 */
[----:B------:R-:W-:Y:S01]  /*68c0*/  HADD2.F32 R40, -RZ, R40.H0_H0 ;  /* 0x20000028ff287230 */ /* 0x000fe20000004100 */
[----:B------:R-:W-:Y:S01]  /*68d0*/  F2FP.F16.E4M3.UNPACK_B R152, R152 ;  /* 0x00000098ff98723e */ /* 0x000fe200020006ff */
[----:B------:R-:W-:Y:S02]  /*68e0*/  HADD2.F32 R68, -RZ, R67.H0_H0 ;  /* 0x20000043ff447230 */ /* 0x000fe40000004100 */
[-C--:B------:R-:W-:Y:S01]  /*68f0*/  FMUL.FTZ R74, R66, R71.reuse ;  /* 0x00000047424a7220 */ /* 0x080fe20000410000 */
[----:B------:R-:W-:Y:S02]  /*6900*/  HADD2.F32 R41, -RZ, R41.H0_H0 ;  /* 0x20000029ff297230 */ /* 0x000fe40000004100 */
[C---:B------:R-:W-:Y:S01]  /*6910*/  FMUL.FTZ R70, R40.reuse, R70 ;  /* 0x0000004628467220 */ /* 0x040fe20000410000 */
[----:B------:R-:W-:Y:S02]  /*6920*/  HADD2.F32 R67, -RZ, R67.H1_H1 ;  /* 0x30000043ff437230 */ /* 0x000fe40000004100 */
[-C--:B------:R-:W-:Y:S01]  /*6930*/  FFMA.FTZ R40, R40, R68.reuse, -R73 ;  /* 0x0000004428287223 */ /* 0x080fe20000010849 */
[----:B------:R-:W-:Y:S01]  /*6940*/  FMUL.FTZ R71, R41, R71 ;  /* 0x0000004729477220 */ /* 0x000fe20000410000 */
[----:B------:R-:W-:Y:S01]  /*6950*/  FFMA.FTZ R75, R49, R68, R70 ;  /* 0x00000044314b7223 */ /* 0x000fe20000010046 */
[-C--:B------:R-:W-:Y:S01]  /*6960*/  FFMA.FTZ R73, R41, R67.reuse, -R74 ;  /* 0x0000004329497223 */ /* 0x080fe2000001084a */
[-C--:B------:R-:W-:Y:S01]  /*6970*/  F2FP.F16.E4M3.UNPACK_B R41, R48.reuse.H1 ;  /* 0x00000030ff29723e */ /* 0x080fe200030006ff */
        /* <DEDUP_REMOVED lines=8> */
[----:B------:R-:W-:Y:S02]  /*6a00*/  HADD2.F32 R153, -RZ, R153.H0_H0 ;  /* 0x20000099ff997230 */ /* 0x000fe40000004100 */
[----:B------:R-:W-:Y:S01]  /*6a10*/  FMUL.FTZ R70, R66, R68 ;  /* 0x0000004442467220 */ /* 0x000fe20000410000 */
[----:B------:R-:W-:-:S02]  /*6a20*/  HADD2.F32 R48, -RZ, R48.H1_H1 ;  /* 0x30000030ff307230 */ /* 0x000fc40000004100 */
        /* <DEDUP_REMOVED lines=10> */
[----:B------:R-:W-:Y:S01]  /*6ad0*/  F2FP.F16.E4M3.UNPACK_B R70, R72.H1 ;  /* 0x00000048ff46723e */ /* 0x000fe200030006ff */
[--C-:B------:R-:W-:Y:S01]  /*6ae0*/  HADD2.F32 R66, -RZ, R48.reuse.H1_H1 ;  /* 0x30000030ff427230 */ /* 0x100fe20000004100 */
[-C--:B------:R-:W-:Y:S01]  /*6af0*/  F2FP.F16.E4M3.UNPACK_B R67, R69.reuse.H1 ;  /* 0x00000045ff43723e */ /* 0x080fe200030006ff */
[----:B------:R-:W-:Y:S01]  /*6b00*/  HADD2.F32 R49, -RZ, R48.H0_H0 ;  /* 0x20000030ff317230 */ /* 0x000fe20000004100 */
[----:B------:R-:W-:Y:S01]  /*6b10*/  F2FP.F16.E4M3.UNPACK_B R41, R42.H1 ;  /* 0x0000002aff29723e */ /* 0x000fe200030006ff */
[----:B------:R-:W-:Y:S01]  /*6b20*/  HADD2.F32 R73, -RZ, R70.H1_H1 ;  /* 0x30000046ff497230 */ /* 0x000fe20000004100 */
        /* <DEDUP_REMOVED lines=19> */
[----:B------:R-:W-:Y:S02]  /*6c60*/  HADD2.F32 R43, -RZ, R43.H1_H1 ;  /* 0x3000002bff2b7230 */ /* 0x000fe40000004100 */
[--C-:B------:R-:W-:Y:S01]  /*6c70*/  HADD2.F32 R41, -RZ, R42.reuse.H0_H0 ;  /* 0x2000002aff297230 */ /* 0x100fe20000004100 */
[----:B------:R-:W-:Y:S01]  /*6c80*/  F2FP.SATFINITE.E4M3.F32.PACK_AB_MERGE_C R71, R71, R76, RZ ;  /* 0x0000004c4747723e */ /* 0x000fe200048070ff */
[----:B------:R-:W-:Y:S02]  /*6c90*/  HADD2.F32 R42, -RZ, R42.H1_H1 ;  /* 0x3000002aff2a7230 */ /* 0x000fe40000004100 */
[----:B------:R-:W-:Y:S01]  /*6ca0*/  FMUL.FTZ R73, R43, R70 ;  /* 0x000000462b497220 */ /* 0x000fe20000410000 */
        /* <DEDUP_REMOVED lines=15> */
.L_x_465:
[----:B------:R-:W-:Y:S05]  /*6da0*/  BSYNC B2 ;  /* 0x0000000000027941 */ /* 0x000fea0003800000 */
.L_x_464:
[----:B-1----:R0:W-:Y:S02]  /*6db0*/  STG.E.128 desc[UR54][R44.64+0x20], R40 ;  /* 0x000020282c007986 */ /* 0x0021e4000c101d36 */
.L_x_463:
[----:B------:R-:W-:Y:S05]  /*6dc0*/  BSYNC B1 ;  /* 0x0000000000017941 */ /* 0x000fea0003800000 */
.L_x_462:
        /* <DEDUP_REMOVED lines=8> */
[----:B------:R-:W-:Y:S01]  /*6e50*/  SHF.R.U32.HI R68, RZ, 0x8, R63 ;  /* 0x00000008ff447819 */ /* 0x000fe2000001163f */
[----:B-1----:R-:W-:Y:S01]  /*6e60*/  IMAD.MOV.U32 R62, RZ, RZ, R43 ;  /* 0x000000ffff3e7224 */ /* 0x002fe200078e002b */
[--C-:B------:R-:W-:Y:S01]  /*6e70*/  SHF.R.U32.HI R64, RZ, 0x8, R65.reuse ;  /* 0x00000008ff407819 */ /* 0x100fe20000011641 */
[----:B------:R-:W-:Y:S01]  /*6e80*/  IMAD.MOV.U32 R49, RZ, RZ, R42 ;  /* 0x000000ffff317224 */ /* 0x000fe200078e002a */
[----:B------:R-:W-:Y:S01]  /*6e90*/  SHF.R.U32.HI R66, RZ, 0x10, R65 ;  /* 0x00000010ff427819 */ /* 0x000fe20000011641 */
[----:B------:R-:W-:Y:S01]  /*6ea0*/  IMAD.SHL.U32 R43, R68, 0x100, RZ ;  /* 0x00000100442b7824 */ /* 0x000fe200078e00ff */
[----:B------:R-:W-:Y:S02]  /*6eb0*/  LOP3.LUT R48, R63, 0xff0000ff, RZ, 0xc0, !PT ;  /* 0xff0000ff3f307812 */ /* 0x000fe400078ec0ff */
[----:B------:R-:W-:Y:S01]  /*6ec0*/  SHF.R.U32.HI R67, RZ, 0x10, R63 ;  /* 0x00000010ff437819 */ /* 0x000fe2000001163f */
[----:B------:R-:W-:Y:S01]  /*6ed0*/  IMAD.U32 R66, R66, 0x10000, RZ ;  /* 0x0001000042427824 */ /* 0x000fe200078e00ff */
[----:B------:R-:W-:-:S02]  /*6ee0*/  LOP3.LUT R63, R65, 0xff0000ff, RZ, 0xc0, !PT ;  /* 0xff0000ff413f7812 */ /* 0x000fc400078ec0ff */
[----:B------:R-:W-:Y:S02]  /*6ef0*/  SHF.L.U32 R42, R64, 0x8, RZ ;  /* 0x00000008402a7819 */ /* 0x000fe400000006ff */
[----:B------:R-:W-:Y:S01]  /*6f00*/  LOP3.LUT R43, R48, 0xff00, R43, 0xf8, !PT ;  /* 0x0000ff00302b7812 */ /* 0x000fe200078ef82b */
[----:B------:R-:W-:Y:S01]  /*6f10*/  IMAD.U32 R48, R67, 0x10000, RZ ;  /* 0x0001000043307824 */ /* 0x000fe200078e00ff */
[----:B------:R-:W-:Y:S02]  /*6f20*/  LOP3.LUT R63, R63, 0xff00, R42, 0xf8, !PT ;  /* 0x0000ff003f3f7812 */ /* 0x000fe400078ef82a */
[----:B------:R-:W-:Y:S02]  /*6f30*/  F2FP.F16.E4M3.UNPACK_B R64, R150.H1 ;  /* 0x00000096ff40723e */ /* 0x000fe400030006ff */
[----:B------:R-:W-:Y:S02]  /*6f40*/  F2FP.F16.E4M3.UNPACK_B R42, R41 ;  /* 0x00000029ff2a723e */ /* 0x000fe400020006ff */
[----:B------:R-:W-:Y:S01]  /*6f50*/  LOP3.LUT R68, R63, 0xff0000, R66, 0xf8, !PT ;  /* 0x00ff00003f447812 */ /* 0x000fe200078ef842 */
[----:B------:R-:W-:Y:S01]  /*6f60*/  HADD2.F32 R66, -RZ, R64.H0_H0 ;  /* 0x20000040ff427230 */ /* 0x000fe20000004100 */
[----:B------:R-:W-:Y:S01]  /*6f70*/  LOP3.LUT R65, R43, 0xff0000, R48, 0xf8, !PT ;  /* 0x00ff00002b417812 */ /* 0x000fe200078ef830 */
[----:B------:R-:W-:Y:S01]  /*6f80*/  HADD2.F32 R43, -RZ, R42.H1_H1 ;  /* 0x3000002aff2b7230 */ /* 0x000fe20000004100 */
[----:B------:R-:W-:Y:S01]  /*6f90*/  F2FP.F16.E4M3.UNPACK_B R63, R149.H1 ;  /* 0x00000095ff3f723e */ /* 0x000fe200030006ff */
[----:B------:R-:W-:Y:S01]  /*6fa0*/  HADD2.F32 R67, -RZ, R64.H1_H1 ;  /* 0x30000040ff437230 */ /* 0x000fe20000004100 */
[----:B------:R-:W-:Y:S01]  /*6fb0*/  F2FP.F16.E4M3.UNPACK_B R41, R41.H1 ;  /* 0x00000029ff29723e */ /* 0x000fe200030006ff */
[----:B------:R-:W-:-:S02]  /*6fc0*/  HADD2.F32 R42, -RZ, R42.H0_H0 ;  /* 0x2000002aff2a7230 */ /* 0x000fc40000004100 */
[C---:B------:R-:W-:Y:S01]  /*6fd0*/  FMUL.FTZ R69, R43.reuse, R66 ;  /* 0x000000422b457220 */ /* 0x040fe20000410000 */
[----:B------:R-:W-:Y:S01]  /*6fe0*/  HADD2.F32 R64, -RZ, R63.H0_H0 ;  /* 0x2000003fff407230 */ /* 0x000fe20000004100 */
[----:B------:R-:W-:Y:S01]  /*6ff0*/  F2FP.F16.E4M3.UNPACK_B R150, R150 ;  /* 0x00000096ff96723e */ /* 0x000fe200020006ff */
[--C-:B------:R-:W-:Y:S02]  /*7000*/  HADD2.F32 R48, -RZ, R41.reuse.H1_H1 ;  /* 0x30000029ff307230 */ /* 0x100fe40000004100 */
[C---:B------:R-:W-:Y:S01]  /*7010*/  FMUL.FTZ R66, R42.reuse, R66 ;  /* 0x000000422a427220 */ /* 0x040fe20000410000 */
[----:B------:R-:W-:Y:S02]  /*7020*/  HADD2.F32 R41, -RZ, R41.H0_H0 ;  /* 0x20000029ff297230 */ /* 0x000fe40000004100 */
[-C--:B------:R-:W-:Y:S01]  /*7030*/  FFMA.FTZ R71, R42, R64.reuse, -R69 ;  /* 0x000000402a477223 */ /* 0x080fe20000010845 */
[----:B------:R-:W-:Y:S02]  /*7040*/  HADD2.F32 R63, -RZ, R63.H1_H1 ;  /* 0x3000003fff3f7230 */ /* 0x000fe40000004100 */
[CC--:B------:R-:W-:Y:S01]  /*7050*/  FMUL.FTZ R42, R48.reuse, R67.reuse ;  /* 0x00000043302a7220 */ /* 0x0c0fe20000410000 */
[----:B------:R-:W-:Y:S01]  /*7060*/  FFMA.FTZ R72, R43, R64, R66 ;  /* 0x000000402b487223 */ /* 0x000fe20000010042 */
[C---:B------:R-:W-:Y:S01]  /*7070*/  FMUL.FTZ R67, R41.reuse, R67 ;  /* 0x0000004329437220 */ /* 0x040fe20000410000 */
[----:B------:R-:W-:Y:S01]  /*7080*/  F2FP.F16.E4M3.UNPACK_B R149, R149 ;  /* 0x00000095ff95723e */ /* 0x000fe200020006ff */
        /* <DEDUP_REMOVED lines=10> */
[----:B------:R-:W-:Y:S02]  /*7130*/  HADD2.F32 R150, -RZ, R150.H0_H0 ;  /* 0x20000096ff967230 */ /* 0x000fe40000004100 */
[----:B------:R-:W-:Y:S01]  /*7140*/  FMUL.FTZ R67, R43, R63 ;  /* 0x0000003f2b437220 */ /* 0x000fe20000410000 */
[----:B------:R-:W-:-:S02]  /*7150*/  HADD2.F32 R40, -RZ, R40.H1_H1 ;  /* 0x30000028ff287230 */ /* 0x000fc40000004100 */
[--C-:B------:R-:W-:Y:S02]  /*7160*/  HADD2.F32 R48, -RZ, R149.reuse.H1_H1 ;  /* 0x30000095ff307230 */ /* 0x100fe40000004100 */
[-C--:B------:R-:W-:Y:S01]  /*7170*/  FMUL.FTZ R63, R41, R150.reuse ;  /* 0x00000096293f7220 */ /* 0x080fe20000410000 */
[----:B------:R-:W-:Y:S02]  /*7180*/  HADD2.F32 R149, -RZ, R149.H0_H0 ;  /* 0x20000095ff957230 */ /* 0x000fe40000004100 */
[----:B------:R-:W-:Y:S01]  /*7190*/  FMUL.FTZ R64, R40, R150 ;  /* 0x0000009628407220 */ /* 0x000fe20000410000 */
[-C--:B------:R-:W-:Y:S01]  /*71a0*/  FFMA.FTZ R67, R42, R48.reuse, -R67 ;  /* 0x000000302a437223 */ /* 0x080fe20000010843 */
[----:B------:R-:W-:Y:S02]  /*71b0*/  FFMA.FTZ R66, R43, R48, R66 ;  /* 0x000000302b427223 */ /* 0x000fe40000010042 */
[-C--:B------:R-:W-:Y:S01]  /*71c0*/  FFMA.FTZ R69, R41, R149.reuse, -R64 ;  /* 0x0000009529457223 */ /* 0x080fe20000010840 */
[----:B------:R-:W-:Y:S01]  /*71d0*/  F2FP.F16.E4M3.UNPACK_B R41, R62.H1 ;  /* 0x0000003eff29723e */ /* 0x000fe200030006ff */
[----:B------:R-:W-:Y:S01]  /*71e0*/  FFMA.FTZ R70, R40, R149, R63 ;  /* 0x0000009528467223 */ /* 0x000fe2000001003f */
[----:B------:R-:W-:-:S02]  /*71f0*/  F2FP.F16.E4M3.UNPACK_B R64, R68.H1 ;  /* 0x00000044ff40723e */ /* 0x000fc400030006ff */
[----:B------:R-:W-:Y:S01]  /*7200*/  F2FP.SATFINITE.E4M3.F32.PACK_AB_MERGE_C R75, R66, R67, RZ ;  /* 0x00000043424b723e */ /* 0x000fe200048070ff */
[--C-:B------:R-:W-:Y:S01]  /*7210*/  HADD2.F32 R43, -RZ, R41.reuse.H1_H1 ;  /* 0x30000029ff2b7230 */ /* 0x100fe20000004100 */
[----:B------:R-:W-:Y:S01]  /*7220*/  F2FP.F16.E4M3.UNPACK_B R48, R65.H1 ;  /* 0x00000041ff30723e */ /* 0x000fe200030006ff */
[----:B------:R-:W-:Y:S01]  /*7230*/  HADD2.F32 R67, -RZ, R64.H1_H1 ;  /* 0x30000040ff437230 */ /* 0x000fe20000004100 */
[----:B------:R-:W-:Y:S01]  /*7240*/  F2FP.F16.E4M3.UNPACK_B R40, R49.H1 ;  /* 0x00000031ff28723e */ /* 0x000fe200030006ff */
[----:B------:R-:W-:Y:S01]  /*7250*/  HADD2.F32 R42, -RZ, R41.H0_H0 ;  /* 0x20000029ff2a7230 */ /* 0x000fe20000004100 */
[----:B------:R-:W-:Y:S01]  /*7260*/  F2FP.F16.E4M3.UNPACK_B R68, R68 ;  /* 0x00000044ff44723e */ /* 0x000fe200020006ff */
[----:B------:R-:W-:Y:S01]  /*7270*/  HADD2.F32 R63, -RZ, R48.H1_H1 ;  /* 0x30000030ff3f7230 */ /* 0x000fe20000004100 */
[----:B------:R-:W-:Y:S01]  /*7280*/  F2FP.F16.E4M3.UNPACK_B R65, R65 ;  /* 0x00000041ff41723e */ /* 0x000fe200020006ff */
[----:B------:R-:W-:Y:S01]  /*7290*/  FMUL.FTZ R73, R43, R67 ;  /* 0x000000432b497220 */ /* 0x000fe20000410000 */
[----:B------:R-:W-:-:S02]  /*72a0*/  HADD2.F32 R41, -RZ, R40.H1_H1 ;  /* 0x30000028ff297230 */ /* 0x000fc40000004100 */
[C---:B------:R-:W-:Y:S01]  /*72b0*/  FMUL.FTZ R74, R42.reuse, R67 ;  /* 0x000000432a4a7220 */ /* 0x040fe20000410000 */
[----:B------:R-:W-:Y:S02]  /*72c0*/  HADD2.F32 R66, -RZ, R68.H1_H1 ;  /* 0x30000044ff427230 */ /* 0x000fe40000004100 */
[----:B------:R-:W-:Y:S01]  /*72d0*/  FFMA.FTZ R73, R42, R63, -R73 ;  /* 0x0000003f2a497223 */ /* 0x000fe20000010849 */
[----:B------:R-:W-:Y:S01]  /*72e0*/  HADD2.F32 R40, -RZ, R40.H0_H0 ;  /* 0x20000028ff287230 */ /* 0x000fe20000004100 */
[----:B------:R-:W-:Y:S01]  /*72f0*/  F2FP.F16.E4M3.UNPACK_B R49, R49 ;  /* 0x00000031ff31723e */ /* 0x000fe200020006ff */
        /* <DEDUP_REMOVED lines=10> */
[--C-:B------:R-:W-:Y:S02]  /*73a0*/  HADD2.F32 R41, -RZ, R62.reuse.H0_H0 ;  /* 0x2000003eff297230 */ /* 0x100fe40000004100 */
        /* <DEDUP_REMOVED lines=13> */
[----:B------:R-:W-:-:S02]  /*7480*/  F2FP.SATFINITE.E4M3.F32.PACK_AB_MERGE_C R73, R74, R73, RZ ;  /* 0x000000494a49723e */ /* 0x000fc400048070ff */
[----:B------:R-:W-:Y:S02]  /*7490*/  F2FP.SATFINITE.E4M3.F32.PACK_AB_MERGE_C R66, R68, R43, R66 ;  /* 0x0000002b4442723e */ /* 0x000fe40004807042 */
[----:B------:R-:W-:Y:S02]  /*74a0*/  F2FP.SATFINITE.E4M3.F32.PACK_AB_MERGE_C R43, R63, R42, R73 ;  /* 0x0000002a3f2b723e */ /* 0x000fe40004807049 */
[----:B------:R-:W-:Y:S01]  /*74b0*/  F2FP.SATFINITE.E4M3.F32.PACK_AB_MERGE_C R41, R72, R71, R76 ;  /* 0x000000474829723e */ /* 0x000fe2000480704c */
[----:B------:R-:W-:Y:S01]  /*74c0*/  IMAD.MOV.U32 R42, RZ, RZ, R66 ;  /* 0x000000ffff2a7224 */ /* 0x000fe200078e0042 */
[----:B------:R-:W-:-:S07]  /*74d0*/  F2FP.SATFINITE.E4M3.F32.PACK_AB_MERGE_C R40, R70, R69, R75 ;  /* 0x000000454628723e */ /* 0x000fce000480704b */
.L_x_469:
[----:B------:R-:W-:Y:S05]  /*74e0*/  BSYNC B2 ;  /* 0x0000000000027941 */ /* 0x000fea0003800000 */
.L_x_468:
[----:B-1----:R0:W-:Y:S02]  /*74f0*/  STG.E.128 desc[UR54][R44.64+0x40], R40 ;  /* 0x000040282c007986 */ /* 0x0021e4000c101d36 */
.L_x_467:
[----:B------:R-:W-:Y:S05]  /*7500*/  BSYNC B1 ;  /* 0x0000000000017941 */ /* 0x000fea0003800000 */
.L_x_466:
        /* <DEDUP_REMOVED lines=10> */
[----:B------:R-:W-:Y:S02]  /*75b0*/  SHF.R.U32.HI R48, RZ, 0x8, R61 ;  /* 0x00000008ff307819 */ /* 0x000fe4000001163d */
[----:B------:R-:W-:Y:S01]  /*75c0*/  MOV R58, R43 ;  /* 0x0000002b003a7202 */ /* 0x000fe20000000f00 */
[----:B------:R-:W-:Y:S01]  /*75d0*/  IMAD.SHL.U32 R42, R62, 0x100, RZ ;  /* 0x000001003e2a7824 */ /* 0x000fe200078e00ff */
[----:B------:R-:W-:Y:S01]  /*75e0*/  SHF.R.U32.HI R64, RZ, 0x10, R59 ;  /* 0x00000010ff407819 */ /* 0x000fe2000001163b */
[----:B------:R-:W-:Y:S01]  /*75f0*/  IMAD.SHL.U32 R43, R48, 0x100, RZ ;  /* 0x00000100302b7824 */ /* 0x000fe200078e00ff */
[----:B------:R-:W-:Y:S02]  /*7600*/  LOP3.LUT R59, R59, 0xff0000ff, RZ, 0xc0, !PT ;  /* 0xff0000ff3b3b7812 */ /* 0x000fe400078ec0ff */
[----:B------:R-:W-:-:S02]  /*7610*/  LOP3.LUT R60, R61, 0xff0000ff, RZ, 0xc0, !PT ;  /* 0xff0000ff3d3c7812 */ /* 0x000fc400078ec0ff */
[----:B------:R-:W-:Y:S02]  /*7620*/  SHF.R.U32.HI R63, RZ, 0x10, R61 ;  /* 0x00000010ff3f7819 */ /* 0x000fe4000001163d */
[----:B------:R-:W-:Y:S02]  /*7630*/  LOP3.LUT R48, R59, 0xff00, R42, 0xf8, !PT ;  /* 0x0000ff003b307812 */ /* 0x000fe400078ef82a */
[----:B------:R-:W-:Y:S01]  /*7640*/  LOP3.LUT R62, R60, 0xff00, R43, 0xf8, !PT ;  /* 0x0000ff003c3e7812 */ /* 0x000fe200078ef82b */
[----:B------:R-:W-:Y:S01]  /*7650*/  IMAD.U32 R43, R64, 0x10000, RZ ;  /* 0x00010000402b7824 */ /* 0x000fe200078e00ff */
[----:B------:R-:W-:Y:S02]  /*7660*/  SHF.L.U32 R59, R63, 0x10, RZ ;  /* 0x000000103f3b7819 */ /* 0x000fe400000006ff */
[----:B------:R-:W-:Y:S02]  /*7670*/  F2FP.F16.E4M3.UNPACK_B R60, R143.H1 ;  /* 0x0000008fff3c723e */ /* 0x000fe400030006ff */
[----:B------:R-:W-:-:S02]  /*7680*/  F2FP.F16.E4M3.UNPACK_B R42, R41 ;  /* 0x00000029ff2a723e */ /* 0x000fc400020006ff */
[----:B------:R-:W-:Y:S01]  /*7690*/  LOP3.LUT R64, R62, 0xff0000, R59, 0xf8, !PT ;  /* 0x00ff00003e407812 */ /* 0x000fe200078ef83b */
[----:B------:R-:W-:Y:S01]  /*76a0*/  HADD2.F32 R62, -RZ, R60.H0_H0 ;  /* 0x2000003cff3e7230 */ /* 0x000fe20000004100 */
[----:B------:R-:W-:Y:S01]  /*76b0*/  LOP3.LUT R61, R48, 0xff0000, R43, 0xf8, !PT ;  /* 0x00ff0000303d7812 */ /* 0x000fe200078ef82b */
[----:B------:R-:W-:Y:S01]  /*76c0*/  HADD2.F32 R43, -RZ, R42.H1_H1 ;  /* 0x3000002aff2b7230 */ /* 0x000fe20000004100 */
[----:B------:R-:W-:Y:S01]  /*76d0*/  F2FP.F16.E4M3.UNPACK_B R59, R142.H1 ;  /* 0x0000008eff3b723e */ /* 0x000fe200030006ff */
[----:B------:R-:W-:Y:S01]  /*76e0*/  HADD2.F32 R63, -RZ, R60.H1_H1 ;  /* 0x3000003cff3f7230 */ /* 0x000fe20000004100 */
[----:B------:R-:W-:Y:S01]  /*76f0*/  F2FP.F16.E4M3.UNPACK_B R41, R41.H1 ;  /* 0x00000029ff29723e */ /* 0x000fe200030006ff */
[----:B------:R-:W-:Y:S02]  /*7700*/  HADD2.F32 R42, -RZ, R42.H0_H0 ;  /* 0x2000002aff2a7230 */ /* 0x000fe40000004100 */
[----:B------:R-:W-:Y:S01]  /*7710*/  FMUL.FTZ R65, R43, R62 ;  /* 0x0000003e2b417220 */ /* 0x000fe20000410000 */
[----:B------:R-:W-:Y:S01]  /*7720*/  HADD2.F32 R60, -RZ, R59.H0_H0 ;  /* 0x2000003bff3c7230 */ /* 0x000fe20000004100 */
[----:B------:R-:W-:Y:S01]  /*7730*/  F2FP.F16.E4M3.UNPACK_B R143, R143 ;  /* 0x0000008fff8f723e */ /* 0x000fe200020006ff */
[----:B------:R-:W-:-:S02]  /*7740*/  HADD2.F32 R48, -RZ, R41.H1_H1 ;  /* 0x30000029ff307230 */ /* 0x000fc40000004100 */
        /* <DEDUP_REMOVED lines=27> */
[----:B------:R-:W-:Y:S01]  /*7900*/  FFMA.FTZ R65, R41, R142, -R60 ;  /* 0x0000008e29417223 */ /* 0x000fe2000001083c */
        /* <DEDUP_REMOVED lines=49> */
.L_x_473:
[----:B------:R-:W-:Y:S05]  /*7c20*/  BSYNC B2 ;  /* 0x0000000000027941 */ /* 0x000fea0003800000 */
.L_x_472:
[----:B-1----:R0:W-:Y:S02]  /*7c30*/  STG.E.128 desc[UR54][R44.64+0x60], R40 ;  /* 0x000060282c007986 */ /* 0x0021e4000c101d36 */
.L_x_471:
[----:B------:R-:W-:Y:S05]  /*7c40*/  BSYNC B1 ;  /* 0x0000000000017941 */ /* 0x000fea0003800000 */
.L_x_470:
        /* <DEDUP_REMOVED lines=10> */
[----:B------:R-:W-:Y:S01]  /*7cf0*/  LOP3.LUT R47, R55, 0xff0000ff, RZ, 0xc0, !PT ;  /* 0xff0000ff372f7812 */ /* 0x000fe200078ec0ff */
[----:B------:R-:W-:Y:S01]  /*7d00*/  IMAD.MOV.U32 R48, RZ, RZ, R42 ;  /* 0x000000ffff307224 */ /* 0x000fe200078e002a */
[----:B------:R-:W-:Y:S02]  /*7d10*/  SHF.R.U32.HI R56, RZ, 0x10, R55 ;  /* 0x00000010ff387819 */ /* 0x000fe40000011637 */
[--C-:B------:R-:W-:Y:S02]  /*7d20*/  SHF.R.U32.HI R55, RZ, 0x8, R57.reuse ;  /* 0x00000008ff377819 */ /* 0x100fe40000011639 */
[----:B------:R-:W-:Y:S02]  /*7d30*/  LOP3.LUT R54, R57, 0xff0000ff, RZ, 0xc0, !PT ;  /* 0xff0000ff39367812 */ /* 0x000fe400078ec0ff */
[----:B------:R-:W-:Y:S01]  /*7d40*/  SHF.R.U32.HI R58, RZ, 0x10, R57 ;  /* 0x00000010ff3a7819 */ /* 0x000fe20000011639 */
[----:B------:R-:W-:Y:S01]  /*7d50*/  IMAD.SHL.U32 R43, R55, 0x100, RZ ;  /* 0x00000100372b7824 */ /* 0x000fe200078e00ff */
[----:B------:R-:W-:-:S02]  /*7d60*/  SHF.L.U32 R42, R59, 0x8, RZ ;  /* 0x000000083b2a7819 */ /* 0x000fc400000006ff */
[----:B------:R-:W-:Y:S01]  /*7d70*/  F2FP.F16.E4M3.UNPACK_B R55, R91.H1 ;  /* 0x0000005bff37723e */ /* 0x000fe200030006ff */
[----:B------:R-:W-:Y:S01]  /*7d80*/  IMAD.U32 R58, R58, 0x10000, RZ ;  /* 0x000100003a3a7824 */ /* 0x000fe200078e00ff */
[----:B------:R-:W-:Y:S01]  /*7d90*/  LOP3.LUT R43, R54, 0xff00, R43, 0xf8, !PT ;  /* 0x0000ff00362b7812 */ /* 0x000fe200078ef82b */
[----:B------:R-:W-:Y:S01]  /*7da0*/  IMAD.U32 R54, R56, 0x10000, RZ ;  /* 0x0001000038367824 */ /* 0x000fe200078e00ff */
[----:B------:R-:W-:Y:S01]  /*7db0*/  LOP3.LUT R47, R47, 0xff00, R42, 0xf8, !PT ;  /* 0x0000ff002f2f7812 */ /* 0x000fe200078ef82a */
[--C-:B------:R-:W-:Y:S01]  /*7dc0*/  HADD2.F32 R57, -RZ, R55.reuse.H0_H0 ;  /* 0x20000037ff397230 */ /* 0x100fe20000004100 */
[-C--:B------:R-:W-:Y:S02]  /*7dd0*/  F2FP.F16.E4M3.UNPACK_B R42, R41.reuse ;  /* 0x00000029ff2a723e */ /* 0x080fe400020006ff */
[----:B------:R-:W-:Y:S02]  /*7de0*/  LOP3.LUT R56, R47, 0xff0000, R54, 0xf8, !PT ;  /* 0x00ff00002f387812 */ /* 0x000fe400078ef836 */
[----:B------:R-:W-:Y:S01]  /*7df0*/  LOP3.LUT R59, R43, 0xff0000, R58, 0xf8, !PT ;  /* 0x00ff00002b3b7812 */ /* 0x000fe200078ef83a */
[--C-:B------:R-:W-:Y:S01]  /*7e00*/  HADD2.F32 R43, -RZ, R42.reuse.H1_H1 ;  /* 0x3000002aff2b7230 */ /* 0x100fe20000004100 */
[----:B------:R-:W-:Y:S01]  /*7e10*/  F2FP.F16.E4M3.UNPACK_B R54, R90.H1 ;  /* 0x0000005aff36723e */ /* 0x000fe200030006ff */
[----:B------:R-:W-:Y:S01]  /*7e20*/  HADD2.F32 R58, -RZ, R55.H1_H1 ;  /* 0x30000037ff3a7230 */ /* 0x000fe20000004100 */
[----:B------:R-:W-:Y:S01]  /*7e30*/  F2FP.F16.E4M3.UNPACK_B R41, R41.H1 ;  /* 0x00000029ff29723e */ /* 0x000fe200030006ff */
[----:B------:R-:W-:-:S02]  /*7e40*/  HADD2.F32 R42, -RZ, R42.H0_H0 ;  /* 0x2000002aff2a7230 */ /* 0x000fc40000004100 */
[----:B------:R-:W-:Y:S01]  /*7e50*/  FMUL.FTZ R61, R43, R57 ;  /* 0x000000392b3d7220 */ /* 0x000fe20000410000 */
[--C-:B------:R-:W-:Y:S01]  /*7e60*/  HADD2.F32 R55, -RZ, R54.reuse.H0_H0 ;  /* 0x20000036ff377230 */ /* 0x100fe20000004100 */
[----:B------:R-:W-:Y:S01]  /*7e70*/  F2FP.F16.E4M3.UNPACK_B R91, R91 ;  /* 0x0000005bff5b723e */ /* 0x000fe200020006ff */
[--C-:B------:R-:W-:Y:S02]  /*7e80*/  HADD2.F32 R47, -RZ, R41.reuse.H1_H1 ;  /* 0x30000029ff2f7230 */ /* 0x100fe40000004100 */
[C---:B------:R-:W-:Y:S01]  /*7e90*/  FMUL.FTZ R60, R42.reuse, R57 ;  /* 0x000000392a3c7220 */ /* 0x040fe20000410000 */
[----:B------:R-:W-:Y:S02]  /*7ea0*/  HADD2.F32 R41, -RZ, R41.H0_H0 ;  /* 0x20000029ff297230 */ /* 0x000fe40000004100 */
[-C--:B------:R-:W-:Y:S01]  /*7eb0*/  FFMA.FTZ R61, R42, R55.reuse, -R61 ;  /* 0x000000372a3d7223 */ /* 0x080fe2000001083d */
[----:B------:R-:W-:Y:S02]  /*7ec0*/  HADD2.F32 R54, -RZ, R54.H1_H1 ;  /* 0x30000036ff367230 */ /* 0x000fe40000004100 */
[-C--:B------:R-:W-:Y:S01]  /*7ed0*/  FMUL.FTZ R42, R47, R58.reuse ;  /* 0x0000003a2f2a7220 */ /* 0x080fe20000410000 */
[----:B------:R-:W-:Y:S01]  /*7ee0*/  FFMA.FTZ R62, R43, R55, R60 ;  /* 0x000000372b3e7223 */ /* 0x000fe2000001003c */
[C---:B------:R-:W-:Y:S01]  /*7ef0*/  FMUL.FTZ R58, R41.reuse, R58 ;  /* 0x0000003a293a7220 */ /* 0x040fe20000410000 */
[----:B------:R-:W-:Y:S01]  /*7f00*/  F2FP.F16.E4M3.UNPACK_B R90, R90 ;  /* 0x0000005aff5a723e */ /* 0x000fe200020006ff */
[----:B------:R-:W-:Y:S01]  /*7f10*/  FFMA.FTZ R57, R41, R54, -R42 ;  /* 0x0000003629397223 */ /* 0x000fe2000001082a */
[----:B------:R-:W-:Y:S01]  /*7f20*/  F2FP.F16.E4M3.UNPACK_B R41, R40.H1 ;  /* 0x00000028ff29723e */ /* 0x000fe200030006ff */
        /* <DEDUP_REMOVED lines=10> */
[----:B------:R-:W-:-:S02]  /*7fd0*/  HADD2.F32 R91, -RZ, R91.H0_H0 ;  /* 0x2000005bff5b7230 */ /* 0x000fc40000004100 */
[----:B------:R-:W-:Y:S02]  /*7fe0*/  HADD2.F32 R40, -RZ, R40.H1_H1 ;  /* 0x30000028ff287230 */ /* 0x000fe40000004100 */
[-C--:B------:R-:W-:Y:S01]  /*7ff0*/  FFMA.FTZ R55, R42, R47.reuse, -R55 ;  /* 0x0000002f2a377223 */ /* 0x080fe20000010837 */
[----:B------:R-:W-:Y:S02]  /*8000*/  HADD2.F32 R90, -RZ, R90.H0_H0 ;  /* 0x2000005aff5a7230 */ /* 0x000fe40000004100 */
[----:B------:R-:W-:Y:S01]  /*8010*/  FFMA.FTZ R58, R43, R47, R58 ;  /* 0x0000002f2b3a7223 */ /* 0x000fe2000001003a */
[-C--:B------:R-:W-:Y:S01]  /*8020*/  F2FP.F16.E4M3.UNPACK_B R47, R56.reuse.H1 ;  /* 0x00000038ff2f723e */ /* 0x080fe200030006ff */
[-C--:B------:R-:W-:Y:S01]  /*8030*/  FMUL.FTZ R54, R40, R91.reuse ;  /* 0x0000005b28367220 */ /* 0x080fe20000410000 */
[C---:B------:R-:W-:Y:S01]  /*8040*/  FMUL.FTZ R91, R41.reuse, R91 ;  /* 0x0000005b295b7220 */ /* 0x040fe20000410000 */
[----:B------:R-:W-:Y:S02]  /*8050*/  F2FP.F16.E4M3.UNPACK_B R56, R56 ;  /* 0x00000038ff38723e */ /* 0x000fe400020006ff */
[-C--:B------:R-:W-:Y:S01]  /*8060*/  FFMA.FTZ R60, R41, R90.reuse, -R54 ;  /* 0x0000005a293c7223 */ /* 0x080fe20000010836 */
[----:B------:R-:W-:Y:S01]  /*8070*/  F2FP.SATFINITE.E4M3.F32.PACK_AB_MERGE_C R65, R58, R55, RZ ;  /* 0x000000373a41723e */ /* 0x000fe200048070ff */
[----:B------:R-:W-:Y:S01]  /*8080*/  FFMA.FTZ R91, R40, R90, R91 ;  /* 0x0000005a285b7223 */ /* 0x000fe2000001005b */
[----:B------:R-:W-:Y:S01]  /*8090*/  F2FP.F16.E4M3.UNPACK_B R41, R49.H1 ;  /* 0x00000031ff29723e */ /* 0x000fe200030006ff */
[----:B------:R-:W-:Y:S01]  /*80a0*/  HADD2.F32 R54, -RZ, R47.H1_H1 ;  /* 0x3000002fff367230 */ /* 0x000fe20000004100 */
[----:B------:R-:W-:-:S02]  /*80b0*/  F2FP.F16.E4M3.UNPACK_B R55, R59.H1 ;  /* 0x0000003bff37723e */ /* 0x000fc400030006ff */
[-C--:B------:R-:W-:Y:S01]  /*80c0*/  F2FP.F16.E4M3.UNPACK_B R40, R48.reuse.H1 ;  /* 0x00000030ff28723e */ /* 0x080fe200030006ff */
[----:B------:R-:W-:Y:S01]  /*80d0*/  HADD2.F32 R43, -RZ, R41.H1_H1 ;  /* 0x30000029ff2b7230 */ /* 0x000fe20000004100 */
[----:B------:R-:W-:Y:S01]  /*80e0*/  F2FP.F16.E4M3.UNPACK_B R59, R59 ;  /* 0x0000003bff3b723e */ /* 0x000fe200020006ff */
[----:B------:R-:W-:Y:S01]  /*80f0*/  HADD2.F32 R58, -RZ, R55.H1_H1 ;  /* 0x30000037ff3a7230 */ /* 0x000fe20000004100 */
[----:B------:R-:W-:Y:S01]  /*8100*/  F2FP.F16.E4M3.UNPACK_B R49, R49 ;  /* 0x00000031ff31723e */ /* 0x000fe200020006ff */
[----:B------:R-:W-:Y:S01]  /*8110*/  HADD2.F32 R42, -RZ, R41.H0_H0 ;  /* 0x20000029ff2a7230 */ /* 0x000fe20000004100 */
[----:B------:R-:W-:Y:S01]  /*8120*/  F2FP.F16.E4M3.UNPACK_B R48, R48 ;  /* 0x00000030ff30723e */ /* 0x000fe200020006ff */
[----:B------:R-:W-:Y:S02]  /*8130*/  HADD2.F32 R41, -RZ, R40.H1_H1 ;  /* 0x30000028ff297230 */ /* 0x000fe40000004100 */
[----:B------:R-:W-:Y:S01]  /*8140*/  FMUL.FTZ R63, R43, R58 ;  /* 0x0000003a2b3f7220 */ /* 0x000fe20000410000 */
[----:B------:R-:W-:-:S02]  /*8150*/  HADD2.F32 R57, -RZ, R59.H1_H1 ;  /* 0x3000003bff397230 */ /* 0x000fc40000004100 */
[C---:B------:R-:W-:Y:S01]  /*8160*/  FMUL.FTZ R66, R42.reuse, R58 ;  /* 0x0000003a2a427220 */ /* 0x040fe20000410000 */
[----:B------:R-:W-:Y:S02]  /*8170*/  HADD2.F32 R40, -RZ, R40.H0_H0 ;  /* 0x20000028ff287230 */ /* 0x000fe40000004100 */
[-C--:B------:R-:W-:Y:S01]  /*8180*/  FFMA.FTZ R64, R42, R54.reuse, -R63 ;  /* 0x000000362a407223 */ /* 0x080fe2000001083f */
[----:B------:R-:W-:Y:S02]  /*8190*/  HADD2.F32 R42, -RZ, R56.H1_H1 ;  /* 0x30000038ff2a7230 */ /* 0x000fe40000004100 */
[-C--:B------:R-:W-:Y:S01]  /*81a0*/  FMUL.FTZ R63, R41, R57.reuse ;  /* 0x00000039293f7220 */ /* 0x080fe20000410000 */
[----:B------:R-:W-:Y:S02]  /*81b0*/  HADD2.F32 R59, -RZ, R59.H0_H0 ;  /* 0x2000003bff3b7230 */ /* 0x000fe40000004100 */
[C---:B------:R-:W-:Y:S01]  /*81c0*/  FMUL.FTZ R58, R40.reuse, R57 ;  /* 0x00000039283a7220 */ /* 0x040fe20000410000 */
[----:B------:R-:W-:Y:S01]  /*81d0*/  FFMA.FTZ R57, R43, R54, R66 ;  /* 0x000000362b397223 */ /* 0x000fe20000010042 */
[----:B------:R-:W-:Y:S01]  /*81e0*/  FFMA.FTZ R63, R40, R42, -R63 ;  /* 0x0000002a283f7223 */ /* 0x000fe2000001083f */
[----:B------:R-:W-:-:S02]  /*81f0*/  HADD2.F32 R40, -RZ, R48.H0_H0 ;  /* 0x20000030ff287230 */ /* 0x000fc40000004100 */
[----:B------:R-:W-:Y:S01]  /*8200*/  FFMA.FTZ R58, R41, R42, R58 ;  /* 0x0000002a293a7223 */ /* 0x000fe2000001003a */
[--C-:B------:R-:W-:Y:S01]  /*8210*/  HADD2.F32 R41, -RZ, R49.reuse.H0_H0 ;  /* 0x20000031ff297230 */ /* 0x100fe20000004100 */
[----:B------:R-:W-:Y:S01]  /*8220*/  F2FP.SATFINITE.E4M3.F32.PACK_AB_MERGE_C R57, R57, R64, RZ ;  /* 0x000000403939723e */ /* 0x000fe200048070ff */
[----:B------:R-:W-:Y:S02]  /*8230*/  HADD2.F32 R49, -RZ, R49.H1_H1 ;  /* 0x30000031ff317230 */ /* 0x000fe40000004100 */
[----:B------:R-:W-:Y:S01]  /*8240*/  HADD2.F32 R54, -RZ, R55.H0_H0 ;  /* 0x20000037ff367230 */ /* 0x000fe20000004100 */
[----:B------:R-:W-:Y:S01]  /*8250*/  F2FP.SATFINITE.E4M3.F32.PACK_AB_MERGE_C R58, R58, R63, RZ ;  /* 0x0000003f3a3a723e */ /* 0x000fe200048070ff */
[----:B------:R-:W-:Y:S02]  /*8260*/  HADD2.F32 R48, -RZ, R48.H1_H1 ;  /* 0x30000030ff307230 */ /* 0x000fe40000004100 */
[----:B------:R-:W-:Y:S02]  /*8270*/  HADD2.F32 R42, -RZ, R47.H0_H0 ;  /* 0x2000002fff2a7230 */ /* 0x000fe40000004100 */
[----:B------:R-:W-:-:S02]  /*8280*/  HADD2.F32 R43, -RZ, R56.H0_H0 ;  /* 0x20000038ff2b7230 */ /* 0x000fc40000004100 */
[-C--:B------:R-:W-:Y:S01]  /*8290*/  FMUL.FTZ R56, R49, R54.reuse ;  /* 0x0000003631387220 */ /* 0x080fe20000410000 */
[-C--:B------:R-:W-:Y:S01]  /*82a0*/  FMUL.FTZ R47, R48, R59.reuse ;  /* 0x0000003b302f7220 */ /* 0x080fe20000410000 */
[C---:B------:R-:W-:Y:S01]  /*82b0*/  FMUL.FTZ R54, R41.reuse, R54 ;  /* 0x0000003629367220 */ /* 0x040fe20000410000 */
[C---:B------:R-:W-:Y:S01]  /*82c0*/  FMUL.FTZ R59, R40.reuse, R59 ;  /* 0x0000003b283b7220 */ /* 0x040fe20000410000 */
[-C--:B------:R-:W-:Y:S01]  /*82d0*/  FFMA.FTZ R56, R41, R42.reuse, -R56 ;  /* 0x0000002a29387223 */ /* 0x080fe20000010838 */
[-C--:B------:R-:W-:Y:S01]  /*82e0*/  FFMA.FTZ R47, R40, R43.reuse, -R47 ;  /* 0x0000002b282f7223 */ /* 0x080fe2000001082f */
[----:B------:R-:W-:Y:S01]  /*82f0*/  FFMA.FTZ R49, R49, R42, R54 ;  /* 0x0000002a31317223 */ /* 0x000fe20000010036 */
[----:B------:R-:W-:Y:S01]  /*8300*/  FFMA.FTZ R48, R48, R43, R59 ;  /* 0x0000002b30307223 */ /* 0x000fe2000001003b */
[----:B------:R-:W-:Y:S02]  /*8310*/  F2FP.SATFINITE.E4M3.F32.PACK_AB_MERGE_C R41, R62, R61, R67 ;  /* 0x0000003d3e29723e */ /* 0x000fe40004807043 */
[----:B------:R-:W-:-:S02]  /*8320*/  F2FP.SATFINITE.E4M3.F32.PACK_AB_MERGE_C R40, R91, R60, R65 ;  /* 0x0000003c5b28723e */ /* 0x000fc40004807041 */
[----:B------:R-:W-:Y:S02]  /*8330*/  F2FP.SATFINITE.E4M3.F32.PACK_AB_MERGE_C R42, R48, R47, R58 ;  /* 0x0000002f302a723e */ /* 0x000fe4000480703a */
[----:B------:R-:W-:-:S07]  /*8340*/  F2FP.SATFINITE.E4M3.F32.PACK_AB_MERGE_C R43, R49, R56, R57 ;  /* 0x00000038312b723e */ /* 0x000fce0004807039 */
.L_x_477:
[----:B------:R-:W-:Y:S05]  /*8350*/  BSYNC B2 ;  /* 0x0000000000027941 */ /* 0x000fea0003800000 */
.L_x_476:
[----:B-1----:R0:W-:Y:S02]  /*8360*/  STG.E.128 desc[UR54][R44.64+0x80], R40 ;  /* 0x000080282c007986 */ /* 0x0021e4000c101d36 */
.L_x_475:
[----:B------:R-:W-:Y:S05]  /*8370*/  BSYNC B1 ;  /* 0x0000000000017941 */ /* 0x000fea0003800000 */
.L_x_474:
[----:B------:R-:W-:-:S13]  /*8380*/  ISETP.NE.AND P2, PT, R37, RZ, PT ;  /* 0x000000ff2500720c */ /* 0x000fda0003f45270 */
        /* <DEDUP_REMOVED lines=111> */
.L_x_479:
[----:B------:R-:W-:Y:S05]  /*8a80*/  BSYNC B1 ;  /* 0x0000000000017941 */ /* 0x000fea0003800000 */
.L_x_478:
[----:B-1----:R0:W-:Y:S01]  /*8a90*/  STG.E.128 desc[UR54][R44.64+0xa0], R40 ;  /* 0x0000a0282c007986 */ /* 0x0021e2000c101d36 */
[----:B------:R-:W-:Y:S05]  /*8aa0*/  BRA `(.L_x_457) ;  /* 0x0000006800587947 */ /* 0x000fea0003800000 */
.L_x_425:
[----:B------:R-:W-:Y:S01]  /*8ab0*/  ISETP.GE.AND P4, PT, R168, R38, PT ;  /* 0x00000026a800720c */ /* 0x000fe20003f86270 */
[----:B------:R-:W-:Y:S01]  /*8ac0*/  BSSY B1, `(.L_x_480) ;  /* 0x000002a000017945 */ /* 0x000fe20003800000 */
[----:B------:R-:W-:Y:S02]  /*8ad0*/  CS2R R64, SRZ ;  /* 0x0000000000407805 */ /* 0x000fe4000001ff00 */
[----:B0-----:R-:W-:Y:S02]  /*8ae0*/  CS2R R40, SRZ ;  /* 0x0000000000287805 */ /* 0x001fe4000001ff00 */
        /* <DEDUP_REMOVED lines=14> */
[----:B------:R-:W-:Y:S02]  /*8bd0*/  IADD3 R66, P1, P2, R108, UR4, R90 ;  /* 0x000000046c427c10 */ /* 0x000fe4000fa3e05a */
[----:B------:R-:W-:Y:S02]  /*8be0*/  CS2R R54, SRZ ;  /* 0x0000000000367805 */ /* 0x000fe4000001ff00 */
[----:B------:R-:W-:Y:S02]  /*8bf0*/  CS2R R40, SRZ ;  /* 0x0000000000287805 */ /* 0x000fe4000001ff00 */
[----:B------:R-:W-:Y:S02]  /*8c00*/  CS2R R42, SRZ ;  /* 0x00000000002a7805 */ /* 0x000fe4000001ff00 */
[----:B------:R-:W-:Y:S01]  /*8c10*/  IADD3.X R67, R12, UR5, R39, P1, P2 ;  /* 0x000000050c437c10 */ /* 0x000fe20008fe4427 */
[----:B------:R-:W-:-:S02]  /*8c20*/  ULDC.64 UR4, c[0x0][0x3e0] ;  /* 0x0000f80000047ab9 */ /* 0x000fc40000000a00 */
[----:B------:R-:W-:-:S04]  /*8c30*/  IADD3 R68, P1, P2, R102, UR4, R88 ;  /* 0x0000000466447c10 */ /* 0x000fc8000fa3e058 */
[----:B------:R-:W-:Y:S02]  /*8c40*/  IADD3.X R69, R14, UR5, R96, P1, P2 ;  /* 0x000000050e457c10 */ /* 0x000fe40008fe4460 */
[----:B------:R-:W-:Y:S02]  /*8c50*/  ISETP.GE.AND P1, PT, R22, R136, PT ;  /* 0x000000881600720c */ /* 0x000fe40003f26270 */
[----:B------:R-:W-:Y:S02]  /*8c60*/  CS2R R56, SRZ ;  /* 0x0000000000387805 */ /* 0x000fe4000001ff00 */
[----:B------:R-:W-:Y:S02]  /*8c70*/  CS2R R58, SRZ ;  /* 0x00000000003a7805 */ /* 0x000fe4000001ff00 */
[----:B------:R-:W-:Y:S02]  /*8c80*/  CS2R R44, SRZ ;  /* 0x00000000002c7805 */ /* 0x000fe4000001ff00 */
[----:B------:R-:W-:-:S05]  /*8c90*/  CS2R R46, SRZ ;  /* 0x00000000002e7805 */ /* 0x000fca000001ff00 */
[----:B------:R0:W5:Y:S04]  /*8ca0*/  @!P1 LDG.E.128 R52, desc[UR54][R66.64] ;  /* 0x0000003642349981 */ /* 0x000168000c1e1d00 */
[----:B------:R0:W5:Y:S01]  /*8cb0*/  @!P1 LDG.E.128 R40, desc[UR54][R68.64] ;  /* 0x0000003644289981 */ /* 0x000162000c1e1d00 */
[----:B------:R-:W-:Y:S02]  /*8cc0*/  ISETP.GE.AND P1, PT, R169, R136, PT ;  /* 0x00000088a900720c */ /* 0x000fe40003f26270 */
[----:B------:R-:W-:Y:S02]  /*8cd0*/  CS2R R60, SRZ ;  /* 0x00000000003c7805 */ /* 0x000fe4000001ff00 */
[----:B------:R-:W-:Y:S02]  /*8ce0*/  CS2R R62, SRZ ;  /* 0x00000000003e7805 */ /* 0x000fe4000001ff00 */
[----:B------:R-:W-:-:S02]  /*8cf0*/  CS2R R48, SRZ ;  /* 0x0000000000307805 */ /* 0x000fc4000001ff00 */
[----:B------:R-:W-:-:S05]  /*8d00*/  CS2R R50, SRZ ;  /* 0x0000000000327805 */ /* 0x000fca000001ff00 */
[----:B------:R0:W5:Y:S04]  /*8d10*/  @!P1 LDG.E.128 R56, desc[UR54][R66.64+0x20] ;  /* 0x0000203642389981 */ /* 0x000168000c1e1d00 */
[----:B------:R0:W5:Y:S01]  /*8d20*/  @!P1 LDG.E.128 R44, desc[UR54][R68.64+0x20] ;  /* 0x00002036442c9981 */ /* 0x000162000c1e1d00 */
[----:B------:R-:W-:-:S13]  /*8d30*/  ISETP.GE.AND P1, PT, R170, R136, PT ;  /* 0x00000088aa00720c */ /* 0x000fda0003f26270 */
[----:B------:R0:W5:Y:S04]  /*8d40*/  @!P1 LDG.E.128 R60, desc[UR54][R66.64+0x40] ;  /* 0x00004036423c9981 */ /* 0x000168000c1e1d00 */
[----:B------:R0:W5:Y:S02]  /*8d50*/  @!P1 LDG.E.128 R48, desc[UR54][R68.64+0x40] ;  /* 0x0000403644309981 */ /* 0x000164000c1e1d00 */
.L_x_481:
[----:B------:R-:W-:Y:S05]  /*8d60*/  BSYNC B1 ;  /* 0x0000000000017941 */ /* 0x000fea0003800000 */
.L_x_480:
[----:B------:R-:W-:Y:S01]  /*8d70*/  ISETP.GE.AND P2, PT, R211, R38, PT ;  /* 0x00000026d300720c */ /* 0x000fe20003f46270 */
[----:B------:R-:W-:Y:S01]  /*8d80*/  BSSY B1, `(.L_x_482) ;  /* 0x000002e000017945 */ /* 0x000fe20003800000 */
[----:B0-----:R-:W-:Y:S02]  /*8d90*/  CS2R R66, SRZ ;  /* 0x0000000000427805 */ /* 0x001fe4000001ff00 */
        /* <DEDUP_REMOVED lines=10> */
[----:B------:R-:W-:Y:S01]  /*8e40*/  CS2R R86, SRZ ;  /* 0x0000000000567805 */ /* 0x000fe2000001ff00 */
[----:B------:R-:W-:Y:S01]  /*8e50*/  IMAD.MOV.U32 R183, RZ, RZ, R42 ;  /* 0x000000ffffb77224 */ /* 0x000fe200078e002a */
[----:B------:R-:W-:Y:S06]  /*8e60*/  @P2 BRA `(.L_x_483) ;  /* 0x00000000007c2947 */ /* 0x000fec0003800000 */
[----:B------:R-:W-:Y:S01]  /*8e70*/  IADD3 R89, P1, P5, R108, R90, R8 ;  /* 0x0000005a6c597210 */ /* 0x000fe20007d3e008 */
[----:B------:R-:W-:Y:S01]  /*8e80*/  ULDC.64 UR4, c[0x0][0x3c8] ;  /* 0x0000f20000047ab9 */ /* 0x000fe20000000a00 */
[----:B------:R-:W-:Y:S02]  /*8e90*/  CS2R R76, SRZ ;  /* 0x00000000004c7805 */ /* 0x000fe4000001ff00 */
[----:B------:R-:W-:Y:S02]  /*8ea0*/  CS2R R78, SRZ ;  /* 0x00000000004e7805 */ /* 0x000fe4000001ff00 */
[----:B------:R-:W-:Y:S02]  /*8eb0*/  IADD3.X R39, R12, R39, R7, P1, P5 ;  /* 0x000000270c277210 */ /* 0x000fe40000fea407 */
[----:B------:R-:W-:Y:S02]  /*8ec0*/  CS2R R64, SRZ ;  /* 0x0000000000407805 */ /* 0x000fe4000001ff00 */
[----:B------:R-:W-:-:S02]  /*8ed0*/  IADD3 R90, P1, P5, R102, R88, R10 ;  /* 0x00000058665a7210 */ /* 0x000fc40007d3e00a */
[----:B------:R-:W-:Y:S02]  /*8ee0*/  CS2R R66, SRZ ;  /* 0x0000000000427805 */ /* 0x000fe4000001ff00 */
[----:B------:R-:W-:Y:S02]  /*8ef0*/  IADD3.X R96, R14, R96, R9, P1, P5 ;  /* 0x000000600e607210 */ /* 0x000fe40000fea409 */
[----:B------:R-:W-:-:S04]  /*8f00*/  IADD3 R88, P1, R89, UR4, RZ ;  /* 0x0000000459587c10 */ /* 0x000fc8000ff3e0ff */
[----:B------:R-:W-:Y:S01]  /*8f10*/  IADD3.X R89, R39, UR5, RZ, P1, !PT ;  /* 0x0000000527597c10 */ /* 0x000fe20008ffe4ff */
[----:B------:R-:W-:Y:S02]  /*8f20*/  ULDC.64 UR4, c[0x0][0x3e0] ;  /* 0x0000f80000047ab9 */ /* 0x000fe40000000a00 */
[----:B------:R-:W-:-:S04]  /*8f30*/  IADD3 R90, P1, R90, UR4, RZ ;  /* 0x000000045a5a7c10 */ /* 0x000fc8000ff3e0ff */
[----:B------:R-:W-:Y:S02]  /*8f40*/  IADD3.X R91, R96, UR5, RZ, P1, !PT ;  /* 0x00000005605b7c10 */ /* 0x000fe40008ffe4ff */
        /* <DEDUP_REMOVED lines=17> */
.L_x_483:
[----:B------:R-:W-:Y:S05]  /*9060*/  BSYNC B1 ;  /* 0x0000000000017941 */ /* 0x000fea0003800000 */
.L_x_482:
        /* <DEDUP_REMOVED lines=23> */
[----:B------:R-:W-:Y:S01]  /*91e0*/  IMAD.MOV.U32 R151, RZ, RZ, R84 ;  /* 0x000000ffff977224 */ /* 0x000fe200078e0054 */
[----:B------:R-:W-:Y:S06]  /*91f0*/  @!P1 BRA `(.L_x_484) ;  /* 0x0000000000049947 */ /* 0x000fec0003800000 */
[----:B------:R-:W-:Y:S01]  /*9200*/  BPT.TRAP 0x1 ;  /* 0x000000040000795c */ /* 0x000fe20000300000 */
.L_x_484:
[----:B------:R-:W-:Y:S01]  /*9210*/  IMAD R39, R19, 0x8, R18 ;  /* 0x0000000813277824 */ /* 0x000fe200078e0212 */
[----:B------:R-:W-:Y:S01]  /*9220*/  SHF.L.U32 R96, R171, 0x1f, RZ ;  /* 0x0000001fab607819 */ /* 0x000fe200000006ff */
[----:B------:R-:W1:Y:S01]  /*9230*/  LDC R153, c[0x0][0x2e4] ;  /* 0x0000b900ff997b82 */ /* 0x000e620000000800 */
[----:B------:R-:W-:Y:S02]  /*9240*/  BSSY B1, `(.L_x_485) ;  /* 0x0000004000017945 */ /* 0x000fe40003800000 */
[----:B------:R-:W2:Y:S05]  /*9250*/  SYNCS.PHASECHK.TRANS64.TRYWAIT P5, [R39+URZ+0x29890], R96 ;  /* 0x02989060270075a7 */ /* 0x000eaa00080a017f */
[----:B------:R-:W3:Y:S01]  /*9260*/  LDC.64 R138, c[0x0][0x2f0] ;  /* 0x0000bc00ff8a7b82 */ /* 0x000ee20000000a00 */
[----:B--2---:R-:W-:Y:S05]  /*9270*/  @!P5 BRA `(.L_x_486) ;  /* 0x000001d400fcd947 */ /* 0x004fea0003800000 */
.L_x_737:
[----:B------:R-:W-:Y:S05]  /*9280*/  BSYNC B1 ;  /* 0x0000000000017941 */ /* 0x000fea0003800000 */
.L_x_485:
[----:B------:R-:W-:Y:S01]  /*9290*/  BSSY B1, `(.L_x_487) ;  /* 0x00002ee000017945 */ /* 0x000fe20003800000 */
[----:B-1----:R-:W-:Y:S02]  /*92a0*/  IMAD.IADD R158, R153, 0x1, -R97 ;  /* 0x00000001999e7824 */ /* 0x002fe400078e0a61 */
[----:B------:R-:W-:Y:S01]  /*92b0*/  IMAD.MOV.U32 R141, RZ, RZ, R93 ;  /* 0x000000ffff8d7224 */ /* 0x000fe200078e005d */
[----:B------:R-:W-:Y:S06]  /*92c0*/  @P4 BRA `(.L_x_488) ;  /* 0x0000002c00a84947 */ /* 0x000fec0003800000 */
[----:B------:R-:W-:Y:S01]  /*92d0*/  ISETP.NE.AND P4, PT, R32, RZ, PT ;  /* 0x000000ff2000720c */ /* 0x000fe20003f85270 */
[-C--:B0--3--:R-:W-:Y:S01]  /*92e0*/  IMAD R88, R137, R138.reuse, RZ ;  /* 0x0000008a89587224 */ /* 0x089fe200078e02ff */
[----:B------:R-:W-:Y:S01]  /*92f0*/  BSSY B2, `(.L_x_489) ;  /* 0x00000f6000027945 */ /* 0x000fe20003800000 */
[----:B------:R-:W-:-:S04]  /*9300*/  IMAD.WIDE.U32 R142, R168, R138, R140 ;  /* 0x0000008aa88e7225 */ /* 0x000fc800078e008c */
[----:B------:R-:W-:-:S04]  /*9310*/  IMAD R89, R168, R139, R88 ;  /* 0x0000008ba8597224 */ /* 0x000fc800078e0258 */
[----:B------:R-:W-:Y:S02]  /*9320*/  IMAD.IADD R178, R89, 0x1, R143 ;  /* 0x0000000159b27824 */ /* 0x000fe400078e028f */
[----:B------:R-:W-:Y:S05]  /*9330*/  @!P4 BRA `(.L_x_490) ;  /* 0x0000000c00c4c947 */ /* 0x000fea0003800000 */
[----:B------:R-:W-:Y:S01]  /*9340*/  SEL R88, R97, R158, !P0 ;  /* 0x0000009e61587207 */ /* 0x000fe20004000000 */
[----:B------:R-:W-:Y:S01]  /*9350*/  BSSY B3, `(.L_x_491) ;  /* 0x00000e5000037945 */ /* 0x000fe20003800000 */
[----:B------:R-:W-:Y:S02]  /*9360*/  IADD3 R186, P4, P5, R116, R142, R20 ;  /* 0x0000008e74ba7210 */ /* 0x000fe40007d9e014 */
[----:B------:R-:W-:Y:S02]  /*9370*/  SHF.R.S32.HI R89, RZ, 0x1f, R88 ;  /* 0x0000001fff597819 */ /* 0x000fe40000011458 */
[----:B------:R-:W-:Y:S02]  /*9380*/  IADD3.X R184, R0, R178, R28, P4, P5 ;  /* 0x000000b200b87210 */ /* 0x000fe400027ea41c */
[----:B------:R-:W-:Y:S02]  /*9390*/  LEA.HI R88, R89, R88, RZ, 0x5 ;  /* 0x0000005859587211 */ /* 0x000fe400078f28ff */
[----:B------:R-:W-:-:S02]  /*93a0*/  ISETP.GE.AND P4, PT, R22, R136, PT ;  /* 0x000000881600720c */ /* 0x000fc40003f86270 */
[----:B------:R-:W-:-:S04]  /*93b0*/  LEA.HI.SX32 R88, R88, R15, 0x1b ;  /* 0x0000000f58587211 */ /* 0x000fc800078fdaff */
[----:B------:R-:W-:Y:S02]  /*93c0*/  SHF.R.S32.HI R89, RZ, 0x1f, R88 ;  /* 0x0000001fff597819 */ /* 0x000fe40000011458 */
[----:B------:R-:W-:Y:S02]  /*93d0*/  SHF.L.U32 R187, R88, 0x4, RZ ;  /* 0x0000000458bb7819 */ /* 0x000fe400000006ff */
[----:B------:R-:W-:Y:S02]  /*93e0*/  LEA.HI R89, R89, R88, RZ, 0x2 ;  /* 0x0000005859597211 */ /* 0x000fe400078f10ff */
[----:B------:R-:W-:Y:S02]  /*93f0*/  LOP3.LUT R88, R172, 0x30, R187, 0xf8, !PT ;  /* 0x00000030ac587812 */ /* 0x000fe400078ef8bb */
[----:B------:R-:W-:Y:S02]  /*9400*/  SHF.R.S32.HI R89, RZ, 0x2, R89 ;  /* 0x00000002ff597819 */ /* 0x000fe40000011459 */
[----:B------:R-:W-:-:S03]  /*9410*/  LOP3.LUT R88, R88, R173, RZ, 0x3c, !PT ;  /* 0x000000ad58587212 */ /* 0x000fc600078e3cff */
[----:B------:R-:W-:-:S04]  /*9420*/  IMAD R89, R89, 0x2800, R174 ;  /* 0x0000280059597824 */ /* 0x000fc800078e02ae */
[----:B------:R-:W-:Y:S02]  /*9430*/  IMAD.IADD R88, R89, 0x1, R88 ;  /* 0x0000000159587824 */ /* 0x000fe400078e0258 */
[C---:B------:R-:W-:Y:S02]  /*9440*/  IMAD R89, R19.reuse, 0x7800, R135 ;  /* 0x0000780013597824 */ /* 0x040fe400078e0287 */
[----:B------:R-:W-:Y:S02]  /*9450*/  IMAD R91, R19, 0x7800, R88 ;  /* 0x00007800135b7824 */ /* 0x000fe400078e0258 */
[C---:B------:R-:W-:Y:S02]  /*9460*/  IMAD.IADD R89, R18.reuse, 0x1, R89 ;  /* 0x0000000112597824 */ /* 0x040fe400078e0259 */
[----:B------:R-:W-:-:S04]  /*9470*/  IMAD.IADD R92, R18, 0x1, R91 ;  /* 0x00000001125c7824 */ /* 0x000fc800078e025b */
[----:B------:R-:W0:Y:S04]  /*9480*/  LDS.128 R88, [R89+0x1a400] ;  /* 0x01a4000059587984 */ /* 0x000e280000000c00 */
[----:B------:R-:W1:Y:S01]  /*9490*/  LDS.128 R92, [R92+0x1a400] ;  /* 0x01a400005c5c7984 */ /* 0x000e620000000c00 */
[----:B------:R-:W-:Y:S05]  /*94a0*/  @P4 BRA `(.L_x_492) ;  /* 0x0000000c003c4947 */ /* 0x000fea0003800000 */
[----:B------:R-:W-:Y:S02]  /*94b0*/  F2FP.F16.E4M3.UNPACK_B R192, R188.H1 ;  /* 0x000000bcffc0723e */ /* 0x000fe400030006ff */
[----:B-1----:R-:W-:Y:S02]  /*94c0*/  F2FP.F16.E4M3.UNPACK_B R189, R92.H1 ;  /* 0x0000005cffbd723e */ /* 0x002fe400030006ff */
[----:B0-----:R-:W-:Y:S01]  /*94d0*/  F2FP.F16.E4M3.UNPACK_B R54, R88.H1 ;  /* 0x00000058ff36723e */ /* 0x001fe200030006ff */
[----:B------:R-:W-:Y:S01]  /*94e0*/  HADD2.F32 R193, -RZ, R192.H0_H0 ;  /* 0x200000c0ffc17230 */ /* 0x000fe20000004100 */
[----:B------:R-:W-:Y:S01]  /*94f0*/  F2FP.F16.E4M3.UNPACK_B R52, R190.H1 ;  /* 0x000000beff34723e */ /* 0x000fe200030006ff */
[----:B------:R-:W-:Y:S01]  /*9500*/  HADD2.F32 R40, -RZ, R189.H0_H0 ;  /* 0x200000bdff287230 */ /* 0x000fe20000004100 */
[----:B------:R-:W-:Y:S01]  /*9510*/  F2FP.F16.E4M3.UNPACK_B R88, R88 ;  /* 0x00000058ff58723e */ /* 0x000fe200020006ff */
[----:B------:R-:W-:Y:S01]  /*9520*/  HADD2.F32 R42, -RZ, R54.H0_H0 ;  /* 0x20000036ff2a7230 */ /* 0x000fe20000004100 */
[----:B------:R-:W-:Y:S01]  /*9530*/  F2FP.F16.E4M3.UNPACK_B R226, R90.H1 ;  /* 0x0000005affe2723e */ /* 0x000fe200030006ff */
[----:B------:R-:W-:-:S02]  /*9540*/  HADD2.F32 R191, -RZ, R52.H0_H0 ;  /* 0x20000034ffbf7230 */ /* 0x000fc40000004100 */
[-C--:B------:R-:W-:Y:S01]  /*9550*/  FMUL.FTZ R195, R40, R193.reuse ;  /* 0x000000c128c37220 */ /* 0x080fe20000410000 */
[----:B------:R-:W-:Y:S02]  /*9560*/  HADD2.F32 R192, -RZ, R192.H1_H1 ;  /* 0x300000c0ffc07230 */ /* 0x000fe40000004100 */
[C---:B------:R-:W-:Y:S01]  /*9570*/  FMUL.FTZ R193, R42.reuse, R193 ;  /* 0x000000c12ac17220 */ /* 0x040fe20000410000 */
[----:B------:R-:W-:Y:S02]  /*9580*/  HADD2.F32 R189, -RZ, R189.H1_H1 ;  /* 0x300000bdffbd7230 */ /* 0x000fe40000004100 */
[-C--:B------:R-:W-:Y:S01]  /*9590*/  FFMA.FTZ R42, R42, R191.reuse, -R195 ;  /* 0x000000bf2a2a7223 */ /* 0x080fe200000108c3 */
[----:B------:R-:W-:Y:S02]  /*95a0*/  HADD2.F32 R54, -RZ, R54.H1_H1 ;  /* 0x30000036ff367230 */ /* 0x000fe40000004100 */
[----:B------:R-:W-:Y:S01]  /*95b0*/  FFMA.FTZ R40, R40, R191, R193 ;  /* 0x000000bf28287223 */ /* 0x000fe200000100c1 */
[----:B------:R-:W-:-:S02]  /*95c0*/  HADD2.F32 R52, -RZ, R52.H1_H1 ;  /* 0x30000034ff347230 */ /* 0x000fc40000004100 */
[CC--:B------:R-:W-:Y:S01]  /*95d0*/  FMUL.FTZ R191, R189.reuse, R192.reuse ;  /* 0x000000c0bdbf7220 */ /* 0x0c0fe20000410000 */
[----:B------:R-:W-:Y:S01]  /*95e0*/  F2FP.F16.E4M3.UNPACK_B R229, R185.H1 ;  /* 0x000000b9ffe5723e */ /* 0x000fe200030006ff */
[C---:B------:R-:W-:Y:S01]  /*95f0*/  FMUL.FTZ R192, R54.reuse, R192 ;  /* 0x000000c036c07220 */ /* 0x040fe20000410000 */
[--C-:B------:R-:W-:Y:S02]  /*9600*/  HADD2.F32 R230, -RZ, R226.reuse.H0_H0 ;  /* 0x200000e2ffe67230 */ /* 0x100fe40000004100 */
[-C--:B------:R-:W-:Y:S01]  /*9610*/  FFMA.FTZ R191, R54, R52.reuse, -R191 ;  /* 0x0000003436bf7223 */ /* 0x080fe200000108bf */
[----:B------:R-:W-:Y:S02]  /*9620*/  HADD2.F32 R226, -RZ, R226.H1_H1 ;  /* 0x300000e2ffe27230 */ /* 0x000fe40000004100 */
[----:B------:R-:W-:Y:S01]  /*9630*/  FFMA.FTZ R189, R189, R52, R192 ;  /* 0x00000034bdbd7223 */ /* 0x000fe200000100c0 */
[----:B------:R-:W-:Y:S01]  /*9640*/  F2FP.F16.E4M3.UNPACK_B R192, R188 ;  /* 0x000000bcffc0723e */ /* 0x000fe200020006ff */
[--C-:B------:R-:W-:Y:S01]  /*9650*/  HADD2.F32 R188, -RZ, R88.reuse.H0_H0 ;  /* 0x20000058ffbc7230 */ /* 0x100fe20000004100 */
[----:B------:R-:W-:Y:S01]  /*9660*/  F2FP.F16.E4M3.UNPACK_B R52, R92 ;  /* 0x0000005cff34723e */ /* 0x000fe200020006ff */
[----:B------:R-:W-:Y:S01]  /*9670*/  HADD2.F32 R88, -RZ, R88.H1_H1 ;  /* 0x30000058ff587230 */ /* 0x000fe20000004100 */
[----:B------:R-:W-:Y:S01]  /*9680*/  F2FP.F16.E4M3.UNPACK_B R92, R190 ;  /* 0x000000beff5c723e */ /* 0x000fe200020006ff */
[----:B------:R-:W-:Y:S01]  /*9690*/  HADD2.F32 R195, -RZ, R192.H0_H0 ;  /* 0x200000c0ffc37230 */ /* 0x000fe20000004100 */
[----:B------:R-:W-:Y:S01]  /*96a0*/  F2FP.F16.E4M3.UNPACK_B R90, R90 ;  /* 0x0000005aff5a723e */ /* 0x000fe200020006ff */
[----:B------:R-:W-:Y:S01]  /*96b0*/  HADD2.F32 R54, -RZ, R52.H0_H0 ;  /* 0x20000034ff367230 */ /* 0x000fe20000004100 */
[----:B------:R-:W-:Y:S01]  /*96c0*/  SHF.R.U32.HI R190, RZ, 0x10, R53 ;  /* 0x00000010ffbe7819 */ /* 0x000fe20000011635 */
[----:B------:R-:W-:Y:S01]  /*96d0*/  HADD2.F32 R193, -RZ, R92.H0_H0 ;  /* 0x2000005cffc17230 */ /* 0x000fe20000004100 */
[----:B------:R-:W-:Y:S01]  /*96e0*/  SHF.R.U32.HI R194, RZ, 0x8, R41 ;  /* 0x00000008ffc27819 */ /* 0x000fe20000011629 */
[----:B------:R-:W-:-:S02]  /*96f0*/  HADD2.F32 R52, -RZ, R52.H1_H1 ;  /* 0x30000034ff347230 */ /* 0x000fc40000004100 */
[-C--:B------:R-:W-:Y:S01]  /*9700*/  FMUL.FTZ R225, R54, R195.reuse ;  /* 0x000000c336e17220 */ /* 0x080fe20000410000 */
[C---:B------:R-:W-:Y:S01]  /*9710*/  FMUL.FTZ R195, R188.reuse, R195 ;  /* 0x000000c3bcc37220 */ /* 0x040fe20000410000 */
[--C-:B------:R-:W-:Y:S01]  /*9720*/  HADD2.F32 R231, -RZ, R229.reuse.H0_H0 ;  /* 0x200000e5ffe77230 */ /* 0x100fe20000004100 */
[----:B------:R-:W-:Y:S01]  /*9730*/  F2FP.F16.E4M3.UNPACK_B R185, R185 ;  /* 0x000000b9ffb9723e */ /* 0x000fe200020006ff */
[-C--:B------:R-:W-:Y:S01]  /*9740*/  FFMA.FTZ R188, R188, R193.reuse, -R225 ;  /* 0x000000c1bcbc7223 */ /* 0x080fe200000108e1 */
[----:B------:R-:W-:Y:S01]  /*9750*/  FFMA.FTZ R54, R54, R193, R195 ;  /* 0x000000c136367223 */ /* 0x000fe200000100c3 */
[----:B------:R-:W-:Y:S01]  /*9760*/  HADD2.F32 R195, -RZ, R192.H1_H1 ;  /* 0x300000c0ffc37230 */ /* 0x000fe20000004100 */
[----:B------:R-:W-:Y:S01]  /*9770*/  SHF.R.U32.HI R192, RZ, 0x10, R55 ;  /* 0x00000010ffc07819 */ /* 0x000fe20000011637 */
[----:B------:R-:W-:Y:S01]  /*9780*/  HADD2.F32 R193, -RZ, R92.H1_H1 ;  /* 0x3000005cffc17230 */ /* 0x000fe20000004100 */
[----:B------:R-:W-:Y:S01]  /*9790*/  LOP3.LUT R206, R41, 0xff0000ff, RZ, 0xc0, !PT ;  /* 0xff0000ff29ce7812 */ /* 0x000fe200078ec0ff */
[----:B------:R-:W-:-:S02]  /*97a0*/  HADD2.F32 R229, -RZ, R229.H1_H1 ;  /* 0x300000e5ffe57230 */ /* 0x000fc40000004100 */
[-C--:B------:R-:W-:Y:S01]  /*97b0*/  FMUL.FTZ R225, R52, R195.reuse ;  /* 0x000000c334e17220 */ /* 0x080fe20000410000 */
[----:B------:R-:W-:Y:S01]  /*97c0*/  FMUL.FTZ R195, R88, R195 ;  /* 0x000000c358c37220 */ /* 0x000fe20000410000 */
[----:B------:R-:W-:Y:S01]  /*97d0*/  F2FP.SATFINITE.E4M3.F32.PACK_AB_MERGE_C R191, R191, R42, RZ ;  /* 0x0000002abfbf723e */ /* 0x000fe200048070ff */
[----:B------:R-:W-:Y:S02]  /*97e0*/  IMAD.U32 R190, R190, 0x10000, RZ ;  /* 0x00010000bebe7824 */ /* 0x000fe400078e00ff */
[----:B------:R-:W-:Y:S01]  /*97f0*/  FFMA.FTZ R92, R88, R193, -R225 ;  /* 0x000000c1585c7223 */ /* 0x000fe200000108e1 */
[----:B------:R-:W-:Y:S01]  /*9800*/  IMAD.MOV.U32 R225, RZ, RZ, R94 ;  /* 0x000000ffffe17224 */ /* 0x000fe200078e005e */
[----:B------:R-:W-:Y:S01]  /*9810*/  F2FP.F16.E4M3.UNPACK_B R94, R183.H1 ;  /* 0x000000b7ff5e723e */ /* 0x000fe200030006ff */
[----:B------:R-:W-:Y:S01]  /*9820*/  FFMA.FTZ R52, R52, R193, R195 ;  /* 0x000000c134347223 */ /* 0x000fe200000100c3 */
[----:B------:R-:W-:Y:S02]  /*9830*/  SHF.R.U32.HI R88, RZ, 0x8, R53 ;  /* 0x00000008ff587819 */ /* 0x000fe40000011635 */
[----:B------:R-:W-:Y:S01]  /*9840*/  F2FP.F16.E4M3.UNPACK_B R227, R225.H1 ;  /* 0x000000e1ffe3723e */ /* 0x000fe200030006ff */
[--C-:B------:R-:W-:Y:S01]  /*9850*/  HADD2.F32 R233, -RZ, R94.reuse.H0_H0 ;  /* 0x2000005effe97230 */ /* 0x100fe20000004100 */
[----:B------:R-:W-:Y:S01]  /*9860*/  F2FP.F16.E4M3.UNPACK_B R183, R183 ;  /* 0x000000b7ffb7723e */ /* 0x000fe200020006ff */
[----:B------:R-:W-:Y:S01]  /*9870*/  HADD2.F32 R94, -RZ, R94.H1_H1 ;  /* 0x3000005eff5e7230 */ /* 0x000fe20000004100 */
[----:B------:R-:W-:Y:S01]  /*9880*/  F2FP.F16.E4M3.UNPACK_B R225, R225 ;  /* 0x000000e1ffe1723e */ /* 0x000fe200020006ff */
[--C-:B------:R-:W-:Y:S01]  /*9890*/  HADD2.F32 R228, -RZ, R227.reuse.H0_H0 ;  /* 0x200000e3ffe47230 */ /* 0x100fe20000004100 */
[----:B------:R-:W-:Y:S01]  /*98a0*/  LOP3.LUT R193, R53, 0xff0000ff, RZ, 0xc0, !PT ;  /* 0xff0000ff35c17812 */ /* 0x000fe200078ec0ff */
[----:B------:R-:W-:Y:S01]  /*98b0*/  HADD2.F32 R227, -RZ, R227.H1_H1 ;  /* 0x300000e3ffe37230 */ /* 0x000fe20000004100 */
[----:B------:R-:W-:-:S02]  /*98c0*/  SHF.R.U32.HI R53, RZ, 0x8, R55 ;  /* 0x00000008ff357819 */ /* 0x000fc40000011637 */
[-C--:B------:R-:W-:Y:S01]  /*98d0*/  FMUL.FTZ R232, R228, R233.reuse ;  /* 0x000000e9e4e87220 */ /* 0x080fe20000410000 */
[----:B------:R-:W-:Y:S01]  /*98e0*/  FMUL.FTZ R233, R230, R233 ;  /* 0x000000e9e6e97220 */ /* 0x000fe20000410000 */
[----:B------:R-:W-:Y:S02]  /*98f0*/  SHF.L.U32 R88, R88, 0x8, RZ ;  /* 0x0000000858587819 */ /* 0x000fe400000006ff */
[-C--:B------:R-:W-:Y:S01]  /*9900*/  FFMA.FTZ R232, R230, R231.reuse, -R232 ;  /* 0x000000e7e6e87223 */ /* 0x080fe200000108e8 */
[----:B------:R-:W-:Y:S01]  /*9910*/  FFMA.FTZ R233, R228, R231, R233 ;  /* 0x000000e7e4e97223 */ /* 0x000fe200000100e9 */
[-C--:B------:R-:W-:Y:S01]  /*9920*/  FMUL.FTZ R228, R227, R94.reuse ;  /* 0x0000005ee3e47220 */ /* 0x080fe20000410000 */
[C---:B------:R-:W-:Y:S01]  /*9930*/  FMUL.FTZ R94, R226.reuse, R94 ;  /* 0x0000005ee25e7220 */ /* 0x040fe20000410000 */
[----:B------:R-:W-:Y:S01]  /*9940*/  HADD2.F32 R231, -RZ, R183.H0_H0 ;  /* 0x200000b7ffe77230 */ /* 0x000fe20000004100 */
[----:B------:R-:W-:Y:S01]  /*9950*/  LOP3.LUT R195, R55, 0xff0000ff, RZ, 0xc0, !PT ;  /* 0xff0000ff37c37812 */ /* 0x000fe200078ec0ff */
[-C--:B------:R-:W-:Y:S01]  /*9960*/  FFMA.FTZ R226, R226, R229.reuse, -R228 ;  /* 0x000000e5e2e27223 */ /* 0x080fe200000108e4 */
[----:B------:R-:W-:Y:S01]  /*9970*/  FFMA.FTZ R94, R227, R229, R94 ;  /* 0x000000e5e35e7223 */ /* 0x000fe2000001005e */
[----:B------:R-:W-:Y:S01]  /*9980*/  HADD2.F32 R227, -RZ, R225.H0_H0 ;  /* 0x200000e1ffe37230 */ /* 0x000fe20000004100 */
[----:B------:R-:W-:Y:S01]  /*9990*/  LOP3.LUT R193, R193, 0xff00, R88, 0xf8, !PT ;  /* 0x0000ff00c1c17812 */ /* 0x000fe200078ef858 */
[----:B------:R-:W-:Y:S01]  /*99a0*/  HADD2.F32 R229, -RZ, R90.H0_H0 ;  /* 0x2000005affe57230 */ /* 0x000fe20000004100 */
[----:B------:R-:W-:Y:S01]  /*99b0*/  SHF.R.U32.HI R55, RZ, 0x10, R41 ;  /* 0x00000010ff377819 */ /* 0x000fe20000011629 */
[----:B------:R-:W-:-:S02]  /*99c0*/  IMAD.SHL.U32 R88, R53, 0x100, RZ ;  /* 0x0000010035587824 */ /* 0x000fc400078e00ff */
[-C--:B------:R-:W-:Y:S01]  /*99d0*/  FMUL.FTZ R230, R227, R231.reuse ;  /* 0x000000e7e3e67220 */ /* 0x080fe20000410000 */
[----:B------:R-:W-:Y:S02]  /*99e0*/  IMAD.SHL.U32 R53, R194, 0x100, RZ ;  /* 0x00000100c2357824 */ /* 0x000fe400078e00ff */
[----:B------:R-:W-:Y:S01]  /*99f0*/  FMUL.FTZ R231, R229, R231 ;  /* 0x000000e7e5e77220 */ /* 0x000fe20000410000 */
[----:B------:R-:W-:Y:S01]  /*9a00*/  HADD2.F32 R228, -RZ, R185.H0_H0 ;  /* 0x200000b9ffe47230 */ /* 0x000fe20000004100 */
[----:B------:R-:W-:Y:S01]  /*9a10*/  F2FP.SATFINITE.E4M3.F32.PACK_AB_MERGE_C R189, R189, R40, RZ ;  /* 0x00000028bdbd723e */ /* 0x000fe200048070ff */
[----:B------:R-:W-:Y:S01]  /*9a20*/  HADD2.F32 R183, -RZ, R183.H1_H1 ;  /* 0x300000b7ffb77230 */ /* 0x000fe20000004100 */
[----:B------:R-:W-:Y:S01]  /*9a30*/  LOP3.LUT R206, R206, 0xff00, R53, 0xf8, !PT ;  /* 0x0000ff00cece7812 */ /* 0x000fe200078ef835 */
[----:B------:R-:W-:Y:S02]  /*9a40*/  HADD2.F32 R225, -RZ, R225.H1_H1 ;  /* 0x300000e1ffe17230 */ /* 0x000fe40000004100 */
[----:B------:R-:W-:Y:S01]  /*9a50*/  FFMA.FTZ R231, R227, R228, R231 ;  /* 0x000000e4e3e77223 */ /* 0x000fe200000100e7 */
[----:B------:R-:W-:Y:S01]  /*9a60*/  HADD2.F32 R90, -RZ, R90.H1_H1 ;  /* 0x3000005aff5a7230 */ /* 0x000fe20000004100 */
[----:B------:R-:W-:Y:S01]  /*9a70*/  LOP3.LUT R195, R195, 0xff00, R88, 0xf8, !PT ;  /* 0x0000ff00c3c37812 */ /* 0x000fe200078ef858 */
[----:B------:R-:W-:-:S02]  /*9a80*/  IMAD.U32 R55, R55, 0x10000, RZ ;  /* 0x0001000037377824 */ /* 0x000fc400078e00ff */
[-C--:B------:R-:W-:Y:S01]  /*9a90*/  FMUL.FTZ R227, R225, R183.reuse ;  /* 0x000000b7e1e37220 */ /* 0x080fe20000410000 */
[----:B------:R-:W-:Y:S02]  /*9aa0*/  HADD2.F32 R185, -RZ, R185.H1_H1 ;  /* 0x300000b9ffb97230 */ /* 0x000fe40000004100 */
[----:B------:R-:W-:Y:S01]  /*9ab0*/  FMUL.FTZ R183, R90, R183 ;  /* 0x000000b75ab77220 */ /* 0x000fe20000410000 */
[----:B------:R-:W-:Y:S01]  /*9ac0*/  F2FP.SATFINITE.E4M3.F32.PACK_AB_MERGE_C R88, R92, R188, R191 ;  /* 0x000000bc5c58723e */ /* 0x000fe200048070bf */
[----:B------:R-:W-:Y:S01]  /*9ad0*/  FFMA.FTZ R230, R229, R228, -R230 ;  /* 0x000000e4e5e67223 */ /* 0x000fe200000108e6 */
[----:B------:R-:W-:Y:S01]  /*9ae0*/  LOP3.LUT R55, R206, 0xff0000, R55, 0xf8, !PT ;  /* 0x00ff0000ce377812 */ /* 0x000fe200078ef837 */
[-C--:B------:R-:W-:Y:S01]  /*9af0*/  FFMA.FTZ R227, R90, R185.reuse, -R227 ;  /* 0x000000b95ae37223 */ /* 0x080fe200000108e3 */
[----:B------:R-:W-:Y:S01]  /*9b00*/  FFMA.FTZ R90, R225, R185, R183 ;  /* 0x000000b9e15a7223 */ /* 0x000fe200000100b7 */
[----:B------:R-:W-:Y:S02]  /*9b10*/  F2FP.F16.E4M3.UNPACK_B R183, R93 ;  /* 0x0000005dffb7723e */ /* 0x000fe400020006ff */
[----:B------:R-:W-:-:S02]  /*9b20*/  F2FP.SATFINITE.E4M3.F32.PACK_AB_MERGE_C R92, R52, R54, R189 ;  /* 0x00000036345c723e */ /* 0x000fc400048070bd */
[----:B------:R-:W-:Y:S01]  /*9b30*/  F2FP.F16.E4M3.UNPACK_B R188, R55 ;  /* 0x00000037ffbc723e */ /* 0x000fe200020006ff */
[--C-:B------:R-:W-:Y:S01]  /*9b40*/  HADD2.F32 R40, -RZ, R183.reuse.H0_H0 ;  /* 0x200000b7ff287230 */ /* 0x100fe20000004100 */
[----:B------:R-:W-:Y:S01]  /*9b50*/  LOP3.LUT R53, R193, 0xff0000, R190, 0xf8, !PT ;  /* 0x00ff0000c1357812 */ /* 0x000fe200078ef8be */
[----:B------:R-:W-:Y:S01]  /*9b60*/  HADD2.F32 R183, -RZ, R183.H1_H1 ;  /* 0x300000b7ffb77230 */ /* 0x000fe20000004100 */
[----:B------:R-:W-:Y:S01]  /*9b70*/  F2FP.F16.E4M3.UNPACK_B R52, R89 ;  /* 0x00000059ff34723e */ /* 0x000fe200020006ff */
[----:B------:R-:W-:Y:S01]  /*9b80*/  HADD2.F32 R189, -RZ, R188.H0_H0 ;  /* 0x200000bcffbd7230 */ /* 0x000fe20000004100 */
[----:B------:R-:W-:Y:S02]  /*9b90*/  F2FP.F16.E4M3.UNPACK_B R54, R53 ;  /* 0x00000035ff36723e */ /* 0x000fe400020006ff */
[----:B------:R-:W-:Y:S01]  /*9ba0*/  F2FP.SATFINITE.E4M3.F32.PACK_AB_MERGE_C R94, R94, R233, RZ ;  /* 0x000000e95e5e723e */ /* 0x000fe200048070ff */
[----:B------:R-:W-:Y:S02]  /*9bb0*/  HADD2.F32 R42, -RZ, R52.H0_H0 ;  /* 0x20000034ff2a7230 */ /* 0x000fe40000004100 */
[----:B------:R-:W-:Y:S01]  /*9bc0*/  FMUL.FTZ R191, R40, R189 ;  /* 0x000000bd28bf7220 */ /* 0x000fe20000410000 */
[----:B------:R-:W-:Y:S01]  /*9bd0*/  HADD2.F32 R185, -RZ, R54.H0_H0 ;  /* 0x20000036ffb97230 */ /* 0x000fe20000004100 */
[----:B------:R-:W-:Y:S01]  /*9be0*/  F2FP.SATFINITE.E4M3.F32.PACK_AB_MERGE_C R94, R90, R231, R94 ;  /* 0x000000e75a5e723e */ /* 0x000fe2000480705e */
[----:B------:R-:W-:-:S02]  /*9bf0*/  HADD2.F32 R90, -RZ, R188.H1_H1 ;  /* 0x300000bcff5a7230 */ /* 0x000fc40000004100 */
[C---:B------:R-:W-:Y:S01]  /*9c00*/  FMUL.FTZ R189, R42.reuse, R189 ;  /* 0x000000bd2abd7220 */ /* 0x040fe20000410000 */
[----:B------:R-:W-:Y:S01]  /*9c10*/  HADD2.F32 R52, -RZ, R52.H1_H1 ;  /* 0x30000034ff347230 */ /* 0x000fe20000004100 */
[----:B------:R-:W-:Y:S01]  /*9c20*/  SHF.R.U32.HI R198, RZ, 0x8, R43 ;  /* 0x00000008ffc67819 */ /* 0x000fe2000001162b */
[-C--:B------:R-:W-:Y:S01]  /*9c30*/  FFMA.FTZ R42, R42, R185.reuse, -R191 ;  /* 0x000000b92a2a7223 */ /* 0x080fe200000108bf */
[----:B------:R-:W-:Y:S01]  /*9c40*/  FFMA.FTZ R40, R40, R185, R189 ;  /* 0x000000b928287223 */ /* 0x000fe200000100bd */
[----:B------:R-:W-:Y:S01]  /*9c50*/  HADD2.F32 R185, -RZ, R54.H1_H1 ;  /* 0x30000036ffb97230 */ /* 0x000fe20000004100 */
[----:B------:R-:W-:Y:S01]  /*9c60*/  F2FP.F16.E4M3.UNPACK_B R188, R55.H1 ;  /* 0x00000037ffbc723e */ /* 0x000fe200030006ff */
[-C--:B------:R-:W-:Y:S01]  /*9c70*/  FMUL.FTZ R55, R183, R90.reuse ;  /* 0x0000005ab7377220 */ /* 0x080fe20000410000 */
[----:B------:R-:W-:Y:S01]  /*9c80*/  F2FP.F16.E4M3.UNPACK_B R93, R93.H1 ;  /* 0x0000005dff5d723e */ /* 0x000fe200030006ff */
[----:B------:R-:W-:Y:S01]  /*9c90*/  FMUL.FTZ R190, R52, R90 ;  /* 0x0000005a34be7220 */ /* 0x000fe20000410000 */
[----:B------:R-:W-:Y:S01]  /*9ca0*/  F2FP.F16.E4M3.UNPACK_B R89, R89.H1 ;  /* 0x00000059ff59723e */ /* 0x000fe200030006ff */
[----:B------:R-:W-:Y:S01]  /*9cb0*/  IMAD.SHL.U32 R198, R198, 0x100, RZ ;  /* 0x00000100c6c67824 */ /* 0x000fe200078e00ff */
[----:B------:R-:W-:Y:S01]  /*9cc0*/  SHF.R.U32.HI R41, RZ, 0x10, R43 ;  /* 0x00000010ff297819 */ /* 0x000fe2000001162b */
[----:B------:R-:W-:Y:S01]  /*9cd0*/  HADD2.F32 R54, -RZ, R93.H0_H0 ;  /* 0x2000005dff367230 */ /* 0x000fe20000004100 */
[----:B------:R-:W-:Y:S01]  /*9ce0*/  F2FP.F16.E4M3.UNPACK_B R90, R53.H1 ;  /* 0x00000035ff5a723e */ /* 0x000fe200030006ff */
[----:B------:R-:W-:Y:S01]  /*9cf0*/  FFMA.FTZ R53, R52, R185, -R55 ;  /* 0x000000b934357223 */ /* 0x000fe20000010837 */
[----:B------:R-:W-:Y:S01]  /*9d00*/  LOP3.LUT R43, R43, 0xff0000ff, RZ, 0xc0, !PT ;  /* 0xff0000ff2b2b7812 */ /* 0x000fe200078ec0ff */
[----:B------:R-:W-:-:S02]  /*9d10*/  HADD2.F32 R189, -RZ, R188.H0_H0 ;  /* 0x200000bcffbd7230 */ /* 0x000fc40000004100 */
[----:B------:R-:W-:Y:S01]  /*9d20*/  FFMA.FTZ R55, R183, R185, R190 ;  /* 0x000000b9b7377223 */ /* 0x000fe200000100be */
[----:B------:R-:W-:Y:S01]  /*9d30*/  HADD2.F32 R52, -RZ, R89.H0_H0 ;  /* 0x20000059ff347230 */ /* 0x000fe20000004100 */
[----:B------:R-:W-:Y:S01]  /*9d40*/  LOP3.LUT R198, R43, 0xff00, R198, 0xf8, !PT ;  /* 0x0000ff002bc67812 */ /* 0x000fe200078ef8c6 */
[----:B------:R-:W-:Y:S02]  /*9d50*/  HADD2.F32 R185, -RZ, R93.H1_H1 ;  /* 0x3000005dffb97230 */ /* 0x000fe40000004100 */
[-C--:B------:R-:W-:Y:S01]  /*9d60*/  FMUL.FTZ R191, R54, R189.reuse ;  /* 0x000000bd36bf7220 */ /* 0x080fe20000410000 */
[----:B------:R-:W-:Y:S02]  /*9d70*/  HADD2.F32 R190, -RZ, R188.H1_H1 ;  /* 0x300000bcffbe7230 */ /* 0x000fe40000004100 */
[----:B------:R-:W-:Y:S01]  /*9d80*/  FMUL.FTZ R189, R52, R189 ;  /* 0x000000bd34bd7220 */ /* 0x000fe20000410000 */
[----:B------:R-:W-:Y:S01]  /*9d90*/  IMAD.U32 R41, R41, 0x10000, RZ ;  /* 0x0001000029297824 */ /* 0x000fe200078e00ff */
[----:B------:R-:W-:Y:S01]  /*9da0*/  SHF.L.U32 R192, R192, 0x10, RZ ;  /* 0x00000010c0c07819 */ /* 0x000fe200000006ff */
[----:B------:R-:W-:Y:S01]  /*9db0*/  HADD2.F32 R89, -RZ, R89.H1_H1 ;  /* 0x30000059ff597230 */ /* 0x000fe20000004100 */
[----:B------:R-:W-:Y:S01]  /*9dc0*/  F2FP.F16.E4M3.UNPACK_B R93, R95 ;  /* 0x0000005fff5d723e */ /* 0x000fe200020006ff */
[--C-:B------:R-:W-:Y:S01]  /*9dd0*/  HADD2.F32 R183, -RZ, R90.reuse.H0_H0 ;  /* 0x2000005affb77230 */ /* 0x100fe20000004100 */
[----:B------:R-:W-:Y:S01]  /*9de0*/  LOP3.LUT R41, R198, 0xff0000, R41, 0xf8, !PT ;  /* 0x00ff0000c6297812 */ /* 0x000fe200078ef829 */
[----:B------:R-:W-:-:S02]  /*9df0*/  HADD2.F32 R188, -RZ, R90.H1_H1 ;  /* 0x3000005affbc7230 */ /* 0x000fc40000004100 */
[-C--:B------:R-:W-:Y:S01]  /*9e00*/  FMUL.FTZ R90, R185, R190.reuse ;  /* 0x000000beb95a7220 */ /* 0x080fe20000410000 */
[C---:B------:R-:W-:Y:S01]  /*9e10*/  FMUL.FTZ R190, R89.reuse, R190 ;  /* 0x000000be59be7220 */ /* 0x040fe20000410000 */
[-C--:B------:R-:W-:Y:S01]  /*9e20*/  FFMA.FTZ R52, R52, R183.reuse, -R191 ;  /* 0x000000b734347223 */ /* 0x080fe200000108bf */
[----:B------:R-:W-:Y:S01]  /*9e30*/  FFMA.FTZ R54, R54, R183, R189 ;  /* 0x000000b736367223 */ /* 0x000fe200000100bd */
[-C--:B------:R-:W-:Y:S01]  /*9e40*/  FFMA.FTZ R89, R89, R188.reuse, -R90 ;  /* 0x000000bc59597223 */ /* 0x080fe2000001085a */
[----:B------:R-:W-:Y:S01]  /*9e50*/  LOP3.LUT R43, R195, 0xff0000, R192, 0xf8, !PT ;  /* 0x00ff0000c32b7812 */ /* 0x000fe200078ef8c0 */
[----:B------:R-:W-:Y:S01]  /*9e60*/  FFMA.FTZ R185, R185, R188, R190 ;  /* 0x000000bcb9b97223 */ /* 0x000fe200000100be */
[----:B------:R-:W-:Y:S01]  /*9e70*/  F2FP.F16.E4M3.UNPACK_B R183, R41 ;  /* 0x00000029ffb7723e */ /* 0x000fe200020006ff */
[--C-:B------:R-:W-:Y:S01]  /*9e80*/  HADD2.F32 R190, -RZ, R93.reuse.H0_H0 ;  /* 0x2000005dffbe7230 */ /* 0x100fe20000004100 */
[----:B------:R-:W-:Y:S01]  /*9e90*/  F2FP.F16.E4M3.UNPACK_B R90, R91 ;  /* 0x0000005bff5a723e */ /* 0x000fe200020006ff */
[----:B------:R-:W-:Y:S01]  /*9ea0*/  HADD2.F32 R93, -RZ, R93.H1_H1 ;  /* 0x3000005dff5d7230 */ /* 0x000fe20000004100 */
[----:B------:R-:W-:Y:S01]  /*9eb0*/  F2FP.F16.E4M3.UNPACK_B R188, R43 ;  /* 0x0000002bffbc723e */ /* 0x000fe200020006ff */
[----:B------:R-:W-:Y:S01]  /*9ec0*/  HADD2.F32 R192, -RZ, R183.H0_H0 ;  /* 0x200000b7ffc07230 */ /* 0x000fe20000004100 */
[----:B------:R-:W-:Y:S01]  /*9ed0*/  F2FP.F16.E4M3.UNPACK_B R95, R95.H1 ;  /* 0x0000005fff5f723e */ /* 0x000fe200030006ff */
[----:B------:R-:W-:Y:S01]  /*9ee0*/  HADD2.F32 R189, -RZ, R90.H0_H0 ;  /* 0x2000005affbd7230 */ /* 0x000fe20000004100 */
[----:B------:R-:W-:Y:S01]  /*9ef0*/  F2FP.F16.E4M3.UNPACK_B R91, R91.H1 ;  /* 0x0000005bff5b723e */ /* 0x000fe200030006ff */
[----:B------:R-:W-:-:S02]  /*9f00*/  HADD2.F32 R191, -RZ, R188.H0_H0 ;  /* 0x200000bcffbf7230 */ /* 0x000fc40000004100 */
[CC--:B------:R-:W-:Y:S01]  /*9f10*/  FMUL.FTZ R194, R190.reuse, R192.reuse ;  /* 0x000000c0bec27220 */ /* 0x0c0fe20000410000 */
[----:B------:R-:W-:Y:S02]  /*9f20*/  HADD2.F32 R183, -RZ, R183.H1_H1 ;  /* 0x300000b7ffb77230 */ /* 0x000fe40000004100 */
[C---:B------:R-:W-:Y:S01]  /*9f30*/  FMUL.FTZ R193, R189.reuse, R192 ;  /* 0x000000c0bdc17220 */ /* 0x040fe20000410000 */
[----:B------:R-:W-:Y:S01]  /*9f40*/  F2FP.F16.E4M3.UNPACK_B R192, R43.H1 ;  /* 0x0000002bffc0723e */ /* 0x000fe200030006ff */
[-C--:B------:R-:W-:Y:S01]  /*9f50*/  FFMA.FTZ R189, R189, R191.reuse, -R194 ;  /* 0x000000bfbdbd7223 */ /* 0x080fe200000108c2 */
[----:B------:R-:W-:Y:S02]  /*9f60*/  HADD2.F32 R90, -RZ, R90.H1_H1 ;  /* 0x3000005aff5a7230 */ /* 0x000fe40000004100 */
[----:B------:R-:W-:Y:S01]  /*9f70*/  FFMA.FTZ R190, R190, R191, R193 ;  /* 0x000000bfbebe7223 */ /* 0x000fe200000100c1 */
[----:B------:R-:W-:Y:S01]  /*9f80*/  F2FP.F16.E4M3.UNPACK_B R193, R41.H1 ;  /* 0x00000029ffc1723e */ /* 0x000fe200030006ff */
[----:B------:R-:W-:Y:S01]  /*9f90*/  HADD2.F32 R191, -RZ, R95.H0_H0 ;  /* 0x2000005fffbf7230 */ /* 0x000fe20000004100 */
[----:B------:R-:W-:Y:S01]  /*9fa0*/  F2FP.SATFINITE.E4M3.F32.PACK_AB_MERGE_C R226, R226, R232, RZ ;  /* 0x000000e8e2e2723e */ /* 0x000fe200048070ff */
[----:B------:R-:W-:Y:S01]  /*9fb0*/  HADD2.F32 R41, -RZ, R91.H0_H0 ;  /* 0x2000005bff297230 */ /* 0x000fe20000004100 */
[----:B------:R-:W-:Y:S01]  /*9fc0*/  F2FP.SATFINITE.E4M3.F32.PACK_AB_MERGE_C R54, R185, R54, RZ ;  /* 0x00000036b936723e */ /* 0x000fe200048070ff */
[----:B------:R-:W-:Y:S01]  /*9fd0*/  HADD2.F32 R198, -RZ, R193.H0_H0 ;  /* 0x200000c1ffc67230 */ /* 0x000fe20000004100 */
[----:B------:R-:W-:Y:S01]  /*9fe0*/  F2FP.SATFINITE.E4M3.F32.PACK_AB_MERGE_C R227, R227, R230, R226 ;  /* 0x000000e6e3e3723e */ /* 0x000fe200048070e2 */
[----:B------:R-:W-:Y:S01]  /*9ff0*/  HADD2.F32 R194, -RZ, R192.H0_H0 ;  /* 0x200000c0ffc27230 */ /* 0x000fe20000004100 */
[----:B------:R-:W-:Y:S01]  /*a000*/  F2FP.SATFINITE.E4M3.F32.PACK_AB_MERGE_C R55, R55, R40, R54 ;  /* 0x000000283737723e */ /* 0x000fe20004807036 */
[----:B------:R-:W-:-:S02]  /*a010*/  HADD2.F32 R95, -RZ, R95.H1_H1 ;  /* 0x3000005fff5f7230 */ /* 0x000fc40000004100 */
[-C--:B------:R-:W-:Y:S01]  /*a020*/  FMUL.FTZ R206, R191, R198.reuse ;  /* 0x000000c6bfce7220 */ /* 0x080fe20000410000 */
[----:B------:R-:W-:Y:S01]  /*a030*/  FMUL.FTZ R198, R41, R198 ;  /* 0x000000c629c67220 */ /* 0x000fe20000410000 */
[----:B------:R-:W-:Y:S01]  /*a040*/  HADD2.F32 R91, -RZ, R91.H1_H1 ;  /* 0x3000005bff5b7230 */ /* 0x000fe20000004100 */
[----:B------:R-:W-:Y:S01]  /*a050*/  F2FP.SATFINITE.E4M3.F32.PACK_AB_MERGE_C R52, R89, R52, RZ ;  /* 0x000000345934723e */ /* 0x000fe200048070ff */
[-C--:B------:R-:W-:Y:S01]  /*a060*/  FFMA.FTZ R41, R41, R194.reuse, -R206 ;  /* 0x000000c229297223 */ /* 0x080fe200000108ce */
[----:B------:R-:W-:Y:S01]  /*a070*/  FFMA.FTZ R43, R191, R194, R198 ;  /* 0x000000c2bf2b7223 */ /* 0x000fe200000100c6 */
[----:B------:R-:W-:Y:S01]  /*a080*/  HADD2.F32 R194, -RZ, R193.H1_H1 ;  /* 0x300000c1ffc27230 */ /* 0x000fe20000004100 */
[----:B------:R-:W-:Y:S01]  /*a090*/  F2FP.SATFINITE.E4M3.F32.PACK_AB_MERGE_C R89, R53, R42, R52 ;  /* 0x0000002a3559723e */ /* 0x000fe20004807034 */
[----:B------:R-:W-:Y:S02]  /*a0a0*/  HADD2.F32 R192, -RZ, R192.H1_H1 ;  /* 0x300000c0ffc07230 */ /* 0x000fe40000004100 */
[----:B------:R-:W-:-:S02]  /*a0b0*/  HADD2.F32 R188, -RZ, R188.H1_H1 ;  /* 0x300000bcffbc7230 */ /* 0x000fc40000004100 */
[-C--:B------:R-:W-:Y:S01]  /*a0c0*/  FMUL.FTZ R198, R95, R194.reuse ;  /* 0x000000c25fc67220 */ /* 0x080fe20000410000 */
[----:B------:R-:W-:-:S03]  /*a0d0*/  FMUL.FTZ R194, R91, R194 ;  /* 0x000000c25bc27220 */ /* 0x000fc60000410000 */
[-C--:B------:R-:W-:Y:S01]  /*a0e0*/  FFMA.FTZ R198, R91, R192.reuse, -R198 ;  /* 0x000000c05bc67223 */ /* 0x080fe200000108c6 */
[----:B------:R-:W-:Y:S01]  /*a0f0*/  FFMA.FTZ R194, R95, R192, R194 ;  /* 0x000000c05fc27223 */ /* 0x000fe200000100c2 */
[CC--:B------:R-:W-:Y:S01]  /*a100*/  FMUL.FTZ R91, R93.reuse, R183.reuse ;  /* 0x000000b75d5b7220 */ /* 0x0c0fe20000410000 */
[----:B------:R-:W-:Y:S02]  /*a110*/  FMUL.FTZ R192, R90, R183 ;  /* 0x000000b75ac07220 */ /* 0x000fe40000410000 */
[----:B------:R-:W-:Y:S01]  /*a120*/  F2FP.SATFINITE.E4M3.F32.PACK_AB_MERGE_C R41, R198, R41, RZ ;  /* 0x00000029c629723e */ /* 0x000fe200048070ff */
[-C--:B------:R-:W-:Y:S01]  /*a130*/  FFMA.FTZ R90, R90, R188.reuse, -R91 ;  /* 0x000000bc5a5a7223 */ /* 0x080fe2000001085b */
[----:B------:R-:W-:Y:S01]  /*a140*/  FFMA.FTZ R93, R93, R188, R192 ;  /* 0x000000bc5d5d7223 */ /* 0x000fe200000100c0 */
[----:B------:R-:W-:-:S03]  /*a150*/  F2FP.SATFINITE.E4M3.F32.PACK_AB_MERGE_C R43, R194, R43, RZ ;  /* 0x0000002bc22b723e */ /* 0x000fc600048070ff */
[----:B------:R-:W-:Y:S01]  /*a160*/  F2FP.SATFINITE.E4M3.F32.PACK_AB_MERGE_C R91, R90, R189, R41 ;  /* 0x000000bd5a5b723e */ /* 0x000fe20004807029 */
[----:B------:R-:W-:Y:S01]  /*a170*/  IMAD.MOV.U32 R90, RZ, RZ, R227 ;  /* 0x000000ffff5a7224 */ /* 0x000fe200078e00e3 */
[----:B------:R-:W-:Y:S01]  /*a180*/  F2FP.SATFINITE.E4M3.F32.PACK_AB_MERGE_C R95, R93, R190, R43 ;  /* 0x000000be5d5f723e */ /* 0x000fe2000480702b */
[----:B------:R-:W-:-:S07]  /*a190*/  IMAD.MOV.U32 R93, RZ, RZ, R55 ;  /* 0x000000ffff5d7224 */ /* 0x000fce00078e0037 */
.L_x_492:
[----:B------:R-:W-:Y:S05]  /*a1a0*/  BSYNC B3 ;  /* 0x0000000000037941 */ /* 0x000fea0003800000 */
.L_x_491:
[----:B------:R-:W-:-:S13]  /*a1b0*/  ISETP.GE.AND P4, PT, R187, R153, PT ;  /* 0x00000099bb00720c */ /* 0x000fda0003f86270 */
[--C-:B------:R-:W-:Y:S02]  /*a1c0*/  @!P4 SHF.R.S32.HI R41, RZ, 0x1f, R187.reuse ;  /* 0x0000001fff29c819 */ /* 0x100fe400000114bb */
[----:B------:R-:W-:-:S04]  /*a1d0*/  @!P4 IADD3 R43, P5, P6, R116, R142, R187 ;  /* 0x0000008e742bc210 */ /* 0x000fc80007ebe0bb */
[----:B------:R-:W-:Y:S02]  /*a1e0*/  @!P4 IADD3.X R52, R0, R178, R41, P5, P6 ;  /* 0x000000b20034c210 */ /* 0x000fe40002fec429 */
[----:B------:R-:W-:-:S04]  /*a1f0*/  IADD3 R40, P5, R186, R126, RZ ;  /* 0x0000007eba287210 */ /* 0x000fc80007fbe0ff */
[----:B------:R-:W-:Y:S02]  /*a200*/  IADD3.X R41, R184, R127, RZ, P5, !PT ;  /* 0x0000007fb8297210 */ /* 0x000fe40002ffe4ff */
[----:B------:R-:W-:-:S03]  /*a210*/  @!P4 IADD3 R42, P5, R43, R126, RZ ;  /* 0x0000007e2b2ac210 */ /* 0x000fc60007fbe0ff */
[----:B0-----:R0:W-:Y:S02]  /*a220*/  STG.E.128 desc[UR54][R40.64], R88 ;  /* 0x0000005828007986 */ /* 0x0011e4000c101d36 */
[----:B------:R-:W-:-:S05]  /*a230*/  @!P4 IMAD.X R43, R52, 0x1, R127, P5 ;  /* 0x00000001342bc824 */ /* 0x000fca00028e067f */
[----:B-1----:R0:W-:Y:S03]  /*a240*/  @!P4 STG.E.128 desc[UR54][R42.64], R92 ;  /* 0x0000005c2a00c986 */ /* 0x0021e6000c101d36 */
.L_x_490:
[----:B------:R-:W-:Y:S05]  /*a250*/  BSYNC B2 ;  /* 0x0000000000027941 */ /* 0x000fea0003800000 */
.L_x_489:
[----:B------:R-:W-:Y:S01]  /*a260*/  ISETP.NE.AND P4, PT, R33, RZ, PT ;  /* 0x000000ff2100720c */ /* 0x000fe20003f85270 */
[----:B------:R-:W-:-:S12]  /*a270*/  BSSY B2, `(.L_x_493) ;  /* 0x00000f5000027945 */ /* 0x000fd80003800000 */
[----:B------:R-:W-:Y:S05]  /*a280*/  @!P4 BRA `(.L_x_494) ;  /* 0x0000000c00ccc947 */ /* 0x000fea0003800000 */
[----:B0-----:R-:W-:Y:S01]  /*a290*/  SEL R40, R97, R158, !P3 ;  /* 0x0000009e61287207 */ /* 0x001fe20005800000 */
[----:B------:R-:W-:Y:S01]  /*a2a0*/  BSSY B3, `(.L_x_495) ;  /* 0x00000e7000037945 */ /* 0x000fe20003800000 */
[----:B------:R-:W-:Y:S02]  /*a2b0*/  IADD3 R89, P4, P5, R116, R142, R25 ;  /* 0x0000008e74597210 */ /* 0x000fe40007d9e019 */
[----:B------:R-:W-:Y:S02]  /*a2c0*/  SHF.R.S32.HI R41, RZ, 0x1f, R40 ;  /* 0x0000001fff297819 */ /* 0x000fe40000011428 */
[----:B------:R-:W-:Y:S02]  /*a2d0*/  IADD3.X R88, R0, R178, R29, P4, P5 ;  /* 0x000000b200587210 */ /* 0x000fe400027ea41d */
[----:B------:R-:W-:Y:S02]  /*a2e0*/  LEA.HI R40, R41, R40, RZ, 0x5 ;  /* 0x0000002829287211 */ /* 0x000fe400078f28ff */
[----:B------:R-:W-:-:S02]  /*a2f0*/  ISETP.GE.AND P4, PT, R169, R136, PT ;  /* 0x00000088a900720c */ /* 0x000fc40003f86270 */
[----:B------:R-:W-:-:S04]  /*a300*/  LEA.HI.SX32 R40, R40, R21, 0x1b ;  /* 0x0000001528287211 */ /* 0x000fc800078fdaff */
[----:B------:R-:W-:Y:S01]  /*a310*/  SHF.R.S32.HI R41, RZ, 0x1f, R40 ;  /* 0x0000001fff297819 */ /* 0x000fe20000011428 */
[----:B------:R-:W-:-:S03]  /*a320*/  IMAD.SHL.U32 R91, R40, 0x10, RZ ;  /* 0x00000010285b7824 */ /* 0x000fc600078e00ff */
        /* <DEDUP_REMOVED lines=8> */
[----:B------:R-:W-:-:S03]  /*a3b0*/  IMAD.IADD R41, R18, 0x1, R41 ;  /* 0x0000000112297824 */ /* 0x000fc600078e0229 */
[----:B------:R-:W-:-:S03]  /*a3c0*/  IADD3 R52, R18, R43, RZ ;  /* 0x0000002b12347210 */ /* 0x000fc60007ffe0ff */
[----:B------:R-:W0:Y:S04]  /*a3d0*/  LDS.128 R40, [R41+0x1a400] ;  /* 0x01a4000029287984 */ /* 0x000e280000000c00 */
[----:B------:R-:W1:Y:S01]  /*a3e0*/  LDS.128 R52, [R52+0x1a400] ;  /* 0x01a4000034347984 */ /* 0x000e620000000c00 */
[----:B------:R-:W-:Y:S05]  /*a3f0*/  @P4 BRA `(.L_x_496) ;  /* 0x0000000c00444947 */ /* 0x000fea0003800000 */
[----:B------:R-:W-:Y:S01]  /*a400*/  SHF.R.U32.HI R185, RZ, 0x8, R57 ;  /* 0x00000008ffb97819 */ /* 0x000fe20000011639 */
[----:B0-----:R-:W-:Y:S01]  /*a410*/  IMAD.MOV.U32 R56, RZ, RZ, R40 ;  /* 0x000000ffff387224 */ /* 0x001fe200078e0028 */
        /* <DEDUP_REMOVED lines=8> */
[----:B------:R-:W-:Y:S01]  /*a4a0*/  SHF.R.U32.HI R93, RZ, 0x8, R45 ;  /* 0x00000008ff5d7819 */ /* 0x000fe2000001162d */
[----:B------:R-:W-:Y:S01]  /*a4b0*/  IMAD.MOV.U32 R52, RZ, RZ, R42 ;  /* 0x000000ffff347224 */ /* 0x000fe200078e002a */
[----:B------:R-:W-:Y:S01]  /*a4c0*/  SHF.R.U32.HI R95, RZ, 0x8, R59 ;  /* 0x00000008ff5f7819 */ /* 0x000fe2000001163b */
[----:B------:R-:W-:Y:S01]  /*a4d0*/  IMAD.U32 R46, R46, 0x10000, RZ ;  /* 0x000100002e2e7824 */ /* 0x000fe200078e00ff */
[----:B------:R-:W-:Y:S01]  /*a4e0*/  LOP3.LUT R44, R44, 0xff00, R47, 0xf8, !PT ;  /* 0x0000ff002c2c7812 */ /* 0x000fe200078ef82f */
[----:B------:R-:W-:Y:S01]  /*a4f0*/  IMAD.SHL.U32 R93, R93, 0x100, RZ ;  /* 0x000001005d5d7824 */ /* 0x000fe200078e00ff */
[----:B------:R-:W-:Y:S01]  /*a500*/  LOP3.LUT R58, R59, 0xff0000ff, RZ, 0xc0, !PT ;  /* 0xff0000ff3b3a7812 */ /* 0x000fe200078ec0ff */
[----:B------:R-:W-:Y:S01]  /*a510*/  IMAD.U32 R47, R184, 0x10000, RZ ;  /* 0x00010000b82f7824 */ /* 0x000fe200078e00ff */
[----:B------:R-:W-:-:S02]  /*a520*/  SHF.R.U32.HI R94, RZ, 0x10, R59 ;  /* 0x00000010ff5e7819 */ /* 0x000fc4000001163b */
[----:B------:R-:W-:Y:S02]  /*a530*/  LOP3.LUT R90, R45, 0xff0000ff, RZ, 0xc0, !PT ;  /* 0xff0000ff2d5a7812 */ /* 0x000fe400078ec0ff */
[----:B------:R-:W-:Y:S02]  /*a540*/  SHF.L.U32 R59, R95, 0x8, RZ ;  /* 0x000000085f3b7819 */ /* 0x000fe400000006ff */
[----:B------:R-:W-:Y:S02]  /*a550*/  LOP3.LUT R95, R90, 0xff00, R93, 0xf8, !PT ;  /* 0x0000ff005a5f7812 */ /* 0x000fe400078ef85d */
[----:B------:R-:W-:Y:S01]  /*a560*/  LOP3.LUT R44, R44, 0xff0000, R47, 0xf8, !PT ;  /* 0x00ff00002c2c7812 */ /* 0x000fe200078ef82f */
[----:B------:R-:W-:Y:S01]  /*a570*/  IMAD.U32 R47, R94, 0x10000, RZ ;  /* 0x000100005e2f7824 */ /* 0x000fe200078e00ff */
[----:B------:R-:W-:Y:S02]  /*a580*/  LOP3.LUT R40, R58, 0xff00, R59, 0xf8, !PT ;  /* 0x0000ff003a287812 */ /* 0x000fe400078ef83b */
[----:B------:R-:W-:-:S02]  /*a590*/  F2FP.F16.E4M3.UNPACK_B R93, R179.H1 ;  /* 0x000000b3ff5d723e */ /* 0x000fc400030006ff */
[----:B------:R-:W-:Y:S02]  /*a5a0*/  F2FP.F16.E4M3.UNPACK_B R90, R57.H1 ;  /* 0x00000039ff5a723e */ /* 0x000fe400030006ff */
[----:B------:R-:W-:Y:S01]  /*a5b0*/  F2FP.F16.E4M3.UNPACK_B R58, R56.H1 ;  /* 0x00000038ff3a723e */ /* 0x000fe200030006ff */
[--C-:B------:R-:W-:Y:S01]  /*a5c0*/  HADD2.F32 R42, -RZ, R93.reuse.H0_H0 ;  /* 0x2000005dff2a7230 */ /* 0x100fe20000004100 */
[----:B------:R-:W-:Y:S01]  /*a5d0*/  LOP3.LUT R183, R92, 0xff00, R183, 0xf8, !PT ;  /* 0x0000ff005cb77812 */ /* 0x000fe200078ef8b7 */
[----:B------:R-:W-:Y:S01]  /*a5e0*/  HADD2.F32 R59, -RZ, R90.H0_H0 ;  /* 0x2000005aff3b7230 */ /* 0x000fe20000004100 */
[----:B------:R-:W-:Y:S01]  /*a5f0*/  F2FP.F16.E4M3.UNPACK_B R92, R181.H1 ;  /* 0x000000b5ff5c723e */ /* 0x000fe200030006ff */
[----:B------:R-:W-:Y:S01]  /*a600*/  HADD2.F32 R93, -RZ, R93.H1_H1 ;  /* 0x3000005dff5d7230 */ /* 0x000fe20000004100 */
[----:B------:R-:W-:Y:S01]  /*a610*/  LOP3.LUT R40, R40, 0xff0000, R47, 0xf8, !PT ;  /* 0x00ff000028287812 */ /* 0x000fe200078ef82f */
[----:B------:R-:W-:Y:S01]  /*a620*/  HADD2.F32 R47, -RZ, R58.H0_H0 ;  /* 0x2000003aff2f7230 */ /* 0x000fe20000004100 */
[----:B------:R-:W-:Y:S01]  /*a630*/  SHF.R.U32.HI R45, RZ, 0x10, R45 ;  /* 0x00000010ff2d7819 */ /* 0x000fe2000001162d */
[----:B------:R-:W-:-:S02]  /*a640*/  HADD2.F32 R94, -RZ, R92.H0_H0 ;  /* 0x2000005cff5e7230 */ /* 0x000fc40000004100 */
[-C--:B------:R-:W-:Y:S01]  /*a650*/  FMUL.FTZ R186, R59, R42.reuse ;  /* 0x0000002a3bba7220 */ /* 0x080fe20000410000 */
[----:B------:R-:W-:Y:S01]  /*a660*/  F2FP.F16.E4M3.UNPACK_B R179, R179 ;  /* 0x000000b3ffb3723e */ /* 0x000fe200020006ff */
[----:B------:R-:W-:Y:S01]  /*a670*/  FMUL.FTZ R188, R47, R42 ;  /* 0x0000002a2fbc7220 */ /* 0x000fe20000410000 */
[----:B------:R-:W-:Y:S02]  /*a680*/  SHF.L.U32 R184, R45, 0x10, RZ ;  /* 0x000000102db87819 */ /* 0x000fe400000006ff */
[----:B------:R-:W-:Y:S01]  /*a690*/  LOP3.LUT R42, R183, 0xff0000, R46, 0xf8, !PT ;  /* 0x00ff0000b72a7812 */ /* 0x000fe200078ef82e */
[-C--:B------:R-:W-:Y:S01]  /*a6a0*/  FFMA.FTZ R46, R47, R94.reuse, -R186 ;  /* 0x0000005e2f2e7223 */ /* 0x080fe200000108ba */
[----:B------:R-:W-:Y:S01]  /*a6b0*/  LOP3.LUT R45, R95, 0xff0000, R184, 0xf8, !PT ;  /* 0x00ff00005f2d7812 */ /* 0x000fe200078ef8b8 */
[----:B------:R-:W-:Y:S01]  /*a6c0*/  FFMA.FTZ R47, R59, R94, R188 ;  /* 0x0000005e3b2f7223 */ /* 0x000fe200000100bc */
[----:B------:R-:W-:Y:S01]  /*a6d0*/  HADD2.F32 R95, -RZ, R92.H1_H1 ;  /* 0x3000005cff5f7230 */ /* 0x000fe20000004100 */
[----:B------:R-:W-:Y:S01]  /*a6e0*/  F2FP.F16.E4M3.UNPACK_B R92, R57 ;  /* 0x00000039ff5c723e */ /* 0x000fe200020006ff */
[----:B------:R-:W-:Y:S01]  /*a6f0*/  HADD2.F32 R59, -RZ, R58.H1_H1 ;  /* 0x3000003aff3b7230 */ /* 0x000fe20000004100 */
[----:B------:R-:W-:Y:S01]  /*a700*/  F2FP.F16.E4M3.UNPACK_B R181, R181 ;  /* 0x000000b5ffb5723e */ /* 0x000fe200020006ff */
[----:B------:R-:W-:Y:S01]  /*a710*/  HADD2.F32 R94, -RZ, R90.H1_H1 ;  /* 0x3000005aff5e7230 */ /* 0x000fe20000004100 */
[----:B------:R-:W-:Y:S01]  /*a720*/  F2FP.F16.E4M3.UNPACK_B R90, R56 ;  /* 0x00000038ff5a723e */ /* 0x000fe200020006ff */
[----:B------:R-:W-:-:S02]  /*a730*/  HADD2.F32 R183, -RZ, R179.H0_H0 ;  /* 0x200000b3ffb77230 */ /* 0x000fc40000004100 */
[CC--:B------:R-:W-:Y:S01]  /*a740*/  FMUL.FTZ R185, R59.reuse, R93.reuse ;  /* 0x0000005d3bb97220 */ /* 0x0c0fe20000410000 */
[----:B------:R-:W-:Y:S02]  /*a750*/  HADD2.F32 R179, -RZ, R179.H1_H1 ;  /* 0x300000b3ffb37230 */ /* 0x000fe40000004100 */
[C---:B------:R-:W-:Y:S01]  /*a760*/  FMUL.FTZ R56, R94.reuse, R93 ;  /* 0x0000005d5e387220 */ /* 0x040fe20000410000 */
[----:B------:R-:W-:Y:S02]  /*a770*/  HADD2.F32 R93, -RZ, R92.H0_H0 ;  /* 0x2000005cff5d7230 */ /* 0x000fe40000004100 */
[----:B------:R-:W-:Y:S02]  /*a780*/  HADD2.F32 R58, -RZ, R90.H0_H0 ;  /* 0x2000005aff3a7230 */ /* 0x000fe40000004100 */
[-C--:B------:R-:W-:Y:S01]  /*a790*/  FFMA.FTZ R57, R59, R95.reuse, -R56 ;  /* 0x0000005f3b397223 */ /* 0x080fe20000010838 */
[----:B------:R-:W-:Y:S01]  /*a7a0*/  FFMA.FTZ R56, R94, R95, R185 ;  /* 0x0000005f5e387223 */ /* 0x000fe200000100b9 */
[----:B------:R-:W-:-:S02]  /*a7b0*/  HADD2.F32 R59, -RZ, R181.H0_H0 ;  /* 0x200000b5ff3b7230 */ /* 0x000fc40000004100 */
[CC--:B------:R-:W-:Y:S01]  /*a7c0*/  FMUL.FTZ R95, R93.reuse, R183.reuse ;  /* 0x000000b75d5f7220 */ /* 0x0c0fe20000410000 */
[C---:B------:R-:W-:Y:S01]  /*a7d0*/  FMUL.FTZ R184, R58.reuse, R183 ;  /* 0x000000b73ab87220 */ /* 0x040fe20000410000 */
[----:B------:R-:W-:Y:S01]  /*a7e0*/  HADD2.F32 R94, -RZ, R92.H1_H1 ;  /* 0x3000005cff5e7230 */ /* 0x000fe20000004100 */
[----:B------:R-:W-:Y:S01]  /*a7f0*/  F2FP.F16.E4M3.UNPACK_B R92, R52.H1 ;  /* 0x00000034ff5c723e */ /* 0x000fe200030006ff */
[----:B------:R-:W-:Y:S02]  /*a800*/  HADD2.F32 R90, -RZ, R90.H1_H1 ;  /* 0x3000005aff5a7230 */ /* 0x000fe40000004100 */
[-C--:B------:R-:W-:Y:S01]  /*a810*/  FFMA.FTZ R58, R58, R59.reuse, -R95 ;  /* 0x0000003b3a3a7223 */ /* 0x080fe2000001085f */
[----:B------:R-:W-:Y:S01]  /*a820*/  FFMA.FTZ R59, R93, R59, R184 ;  /* 0x0000003b5d3b7223 */ /* 0x000fe200000100b8 */
[----:B------:R-:W-:Y:S02]  /*a830*/  HADD2.F32 R181, -RZ, R181.H1_H1 ;  /* 0x300000b5ffb57230 */ /* 0x000fe40000004100 */
[-C--:B------:R-:W-:Y:S01]  /*a840*/  FMUL.FTZ R93, R94, R179.reuse ;  /* 0x000000b35e5d7220 */ /* 0x080fe20000410000 */
[----:B------:R-:W-:Y:S01]  /*a850*/  F2FP.F16.E4M3.UNPACK_B R184, R180.H1 ;  /* 0x000000b4ffb8723e */ /* 0x000fe200030006ff */
[C---:B------:R-:W-:Y:S01]  /*a860*/  FMUL.FTZ R187, R90.reuse, R179 ;  /* 0x000000b35abb7220 */ /* 0x040fe20000410000 */
[----:B------:R-:W-:Y:S01]  /*a870*/  F2FP.F16.E4M3.UNPACK_B R95, R54.H1 ;  /* 0x00000036ff5f723e */ /* 0x000fe200030006ff */
[----:B------:R-:W-:Y:S01]  /*a880*/  FFMA.FTZ R93, R90, R181, -R93 ;  /* 0x000000b55a5d7223 */ /* 0x000fe2000001085d */
[----:B------:R-:W-:Y:S01]  /*a890*/  F2FP.F16.E4M3.UNPACK_B R183, R182.H1 ;  /* 0x000000b6ffb7723e */ /* 0x000fe200030006ff */
[----:B------:R-:W-:-:S02]  /*a8a0*/  HADD2.F32 R185, -RZ, R184.H0_H0 ;  /* 0x200000b8ffb97230 */ /* 0x000fc40000004100 */
[----:B------:R-:W-:Y:S01]  /*a8b0*/  FFMA.FTZ R90, R94, R181, R187 ;  /* 0x000000b55e5a7223 */ /* 0x000fe200000100bb */
[----:B------:R-:W-:Y:S01]  /*a8c0*/  HADD2.F32 R179, -RZ, R95.H0_H0 ;  /* 0x2000005fffb37230 */ /* 0x000fe20000004100 */
[----:B------:R-:W-:Y:S01]  /*a8d0*/  F2FP.F16.E4M3.UNPACK_B R180, R180 ;  /* 0x000000b4ffb4723e */ /* 0x000fe200020006ff */
[----:B------:R-:W-:Y:S01]  /*a8e0*/  HADD2.F32 R94, -RZ, R92.H0_H0 ;  /* 0x2000005cff5e7230 */ /* 0x000fe20000004100 */
[----:B------:R-:W-:Y:S01]  /*a8f0*/  F2FP.F16.E4M3.UNPACK_B R52, R52 ;  /* 0x00000034ff34723e */ /* 0x000fe200020006ff */
[----:B------:R-:W-:Y:S02]  /*a900*/  HADD2.F32 R188, -RZ, R184.H1_H1 ;  /* 0x300000b8ffbc7230 */ /* 0x000fe40000004100 */
[-C--:B------:R-:W-:Y:S01]  /*a910*/  FMUL.FTZ R187, R179, R185.reuse ;  /* 0x000000b9b3bb7220 */ /* 0x080fe20000410000 */
[----:B------:R-:W-:Y:S02]  /*a920*/  HADD2.F32 R184, -RZ, R183.H0_H0 ;  /* 0x200000b7ffb87230 */ /* 0x000fe40000004100 */
[----:B------:R-:W-:Y:S01]  /*a930*/  FMUL.FTZ R190, R94, R185 ;  /* 0x000000b95ebe7220 */ /* 0x000fe20000410000 */
[----:B------:R-:W-:Y:S01]  /*a940*/  HADD2.F32 R181, -RZ, R95.H1_H1 ;  /* 0x3000005fffb57230 */ /* 0x000fe20000004100 */
[----:B------:R-:W-:Y:S01]  /*a950*/  F2FP.F16.E4M3.UNPACK_B R182, R182 ;  /* 0x000000b6ffb6723e */ /* 0x000fe200020006ff */
[----:B------:R-:W-:-:S02]  /*a960*/  HADD2.F32 R95, -RZ, R92.H1_H1 ;  /* 0x3000005cff5f7230 */ /* 0x000fc40000004100 */
[-C--:B------:R-:W-:Y:S01]  /*a970*/  FFMA.FTZ R92, R94, R184.reuse, -R187 ;  /* 0x000000b85e5c7223 */ /* 0x080fe200000108bb */
[----:B------:R-:W-:Y:S01]  /*a980*/  FFMA.FTZ R94, R179, R184, R190 ;  /* 0x000000b8b35e7223 */ /* 0x000fe200000100be */
[----:B------:R-:W-:Y:S01]  /*a990*/  F2FP.F16.E4M3.UNPACK_B R179, R54 ;  /* 0x00000036ffb3723e */ /* 0x000fe200020006ff */
[----:B------:R-:W-:Y:S02]  /*a9a0*/  HADD2.F32 R186, -RZ, R183.H1_H1 ;  /* 0x300000b7ffba7230 */ /* 0x000fe40000004100 */
[-C--:B------:R-:W-:Y:S01]  /*a9b0*/  FMUL.FTZ R192, R181, R188.reuse ;  /* 0x000000bcb5c07220 */ /* 0x080fe20000410000 */
[----:B------:R-:W-:Y:S01]  /*a9c0*/  FMUL.FTZ R188, R95, R188 ;  /* 0x000000bc5fbc7220 */ /* 0x000fe20000410000 */
[--C-:B------:R-:W-:Y:S01]  /*a9d0*/  HADD2.F32 R183, -RZ, R180.reuse.H0_H0 ;  /* 0x200000b4ffb77230 */ /* 0x100fe20000004100 */
[----:B------:R-:W-:Y:S01]  /*a9e0*/  F2FP.SATFINITE.E4M3.F32.PACK_AB_MERGE_C R46, R57, R46, RZ ;  /* 0x0000002e392e723e */ /* 0x000fe200048070ff */
[----:B------:R-:W-:Y:S02]  /*a9f0*/  HADD2.F32 R184, -RZ, R180.H1_H1 ;  /* 0x300000b4ffb87230 */ /* 0x000fe40000004100 */
[----:B------:R-:W-:Y:S01]  /*aa00*/  FFMA.FTZ R189, R181, R186, R188 ;  /* 0x000000bab5bd7223 */ /* 0x000fe200000100bc */
[----:B------:R-:W-:-:S02]  /*aa10*/  HADD2.F32 R180, -RZ, R179.H0_H0 ;  /* 0x200000b3ffb47230 */ /* 0x000fc40000004100 */
[----:B------:R-:W-:Y:S01]  /*aa20*/  FFMA.FTZ R95, R95, R186, -R192 ;  /* 0x000000ba5f5f7223 */ /* 0x000fe200000108c0 */
[----:B------:R-:W-:Y:S01]  /*aa30*/  HADD2.F32 R54, -RZ, R52.H0_H0 ;  /* 0x20000034ff367230 */ /* 0x000fe20000004100 */
[----:B------:R-:W-:Y:S01]  /*aa40*/  F2FP.F16.E4M3.UNPACK_B R57, R41 ;  /* 0x00000029ff39723e */ /* 0x000fe200020006ff */
[----:B------:R-:W-:Y:S02]  /*aa50*/  HADD2.F32 R179, -RZ, R179.H1_H1 ;  /* 0x300000b3ffb37230 */ /* 0x000fe40000004100 */
[-C--:B------:R-:W-:Y:S01]  /*aa60*/  FMUL.FTZ R185, R180, R183.reuse ;  /* 0x000000b7b4b97220 */ /* 0x080fe20000410000 */
[----:B------:R-:W-:Y:S02]  /*aa70*/  HADD2.F32 R181, -RZ, R182.H0_H0 ;  /* 0x200000b6ffb57230 */ /* 0x000fe40000004100 */
[----:B------:R-:W-:Y:S01]  /*aa80*/  FMUL.FTZ R183, R54, R183 ;  /* 0x000000b736b77220 */ /* 0x000fe20000410000 */
[----:B------:R-:W-:Y:S02]  /*aa90*/  HADD2.F32 R52, -RZ, R52.H1_H1 ;  /* 0x30000034ff347230 */ /* 0x000fe40000004100 */
[----:B------:R-:W-:Y:S01]  /*aaa0*/  FMUL.FTZ R187, R179, R184 ;  /* 0x000000b8b3bb7220 */ /* 0x000fe20000410000 */
[----:B------:R-:W-:-:S02]  /*aab0*/  HADD2.F32 R182, -RZ, R182.H1_H1 ;  /* 0x300000b6ffb67230 */ /* 0x000fc40000004100 */
[-C--:B------:R-:W-:Y:S01]  /*aac0*/  FFMA.FTZ R185, R54, R181.reuse, -R185 ;  /* 0x000000b536b97223 */ /* 0x080fe200000108b9 */
[----:B------:R-:W-:Y:S01]  /*aad0*/  FFMA.FTZ R54, R180, R181, R183 ;  /* 0x000000b5b4367223 */ /* 0x000fe200000100b7 */
[C---:B------:R-:W-:Y:S01]  /*aae0*/  FMUL.FTZ R184, R52.reuse, R184 ;  /* 0x000000b834b87220 */ /* 0x040fe20000410000 */
[----:B------:R-:W-:Y:S01]  /*aaf0*/  F2FP.SATFINITE.E4M3.F32.PACK_AB_MERGE_C R95, R95, R92, RZ ;  /* 0x0000005c5f5f723e */ /* 0x000fe200048070ff */
[-C--:B------:R-:W-:Y:S01]  /*ab00*/  FFMA.FTZ R180, R52, R182.reuse, -R187 ;  /* 0x000000b634b47223 */ /* 0x080fe200000108bb */
[----:B------:R-:W-:Y:S01]  /*ab10*/  F2FP.SATFINITE.E4M3.F32.PACK_AB_MERGE_C R52, R56, R47, RZ ;  /* 0x0000002f3834723e */ /* 0x000fe200048070ff */
[----:B------:R-:W-:Y:S01]  /*ab20*/  FFMA.FTZ R179, R179, R182, R184 ;  /* 0x000000b6b3b37223 */ /* 0x000fe200000100b8 */
[----:B------:R-:W-:Y:S01]  /*ab30*/  F2FP.SATFINITE.E4M3.F32.PACK_AB_MERGE_C R47, R93, R58, R46 ;  /* 0x0000003a5d2f723e */ /* 0x000fe2000480702e */
[----:B------:R-:W-:Y:S01]  /*ab40*/  HADD2.F32 R56, -RZ, R57.H0_H0 ;  /* 0x20000039ff387230 */ /* 0x000fe20000004100 */
[----:B------:R-:W-:Y:S02]  /*ab50*/  F2FP.F16.E4M3.UNPACK_B R92, R53 ;  /* 0x00000035ff5c723e */ /* 0x000fe400020006ff */
[----:B------:R-:W-:-:S02]  /*ab60*/  F2FP.F16.E4M3.UNPACK_B R58, R45 ;  /* 0x0000002dff3a723e */ /* 0x000fc400020006ff */
[----:B------:R-:W-:Y:S02]  /*ab70*/  F2FP.SATFINITE.E4M3.F32.PACK_AB_MERGE_C R189, R189, R94, RZ ;  /* 0x0000005ebdbd723e */ /* 0x000fe400048070ff */
[----:B------:R-:W-:Y:S01]  /*ab80*/  F2FP.SATFINITE.E4M3.F32.PACK_AB_MERGE_C R52, R90, R59, R52 ;  /* 0x0000003b5a34723e */ /* 0x000fe20004807034 */
[----:B------:R-:W-:Y:S01]  /*ab90*/  HADD2.F32 R59, -RZ, R92.H0_H0 ;  /* 0x2000005cff3b7230 */ /* 0x000fe20000004100 */
[----:B------:R-:W-:Y:S01]  /*aba0*/  F2FP.F16.E4M3.UNPACK_B R90, R44 ;  /* 0x0000002cff5a723e */ /* 0x000fe200020006ff */
[----:B------:R-:W-:Y:S01]  /*abb0*/  HADD2.F32 R94, -RZ, R58.H0_H0 ;  /* 0x2000003aff5e7230 */ /* 0x000fe20000004100 */
[----:B------:R-:W-:Y:S01]  /*abc0*/  F2FP.SATFINITE.E4M3.F32.PACK_AB_MERGE_C R54, R179, R54, R189 ;  /* 0x00000036b336723e */ /* 0x000fe200048070bd */
[----:B------:R-:W-:Y:S01]  /*abd0*/  HADD2.F32 R92, -RZ, R92.H1_H1 ;  /* 0x3000005cff5c7230 */ /* 0x000fe20000004100 */
[----:B------:R-:W-:Y:S01]  /*abe0*/  F2FP.SATFINITE.E4M3.F32.PACK_AB_MERGE_C R46, R180, R185, R95 ;  /* 0x000000b9b42e723e */ /* 0x000fe2000480705f */
[----:B------:R-:W-:Y:S02]  /*abf0*/  HADD2.F32 R93, -RZ, R90.H0_H0 ;  /* 0x2000005aff5d7230 */ /* 0x000fe40000004100 */
[-C--:B------:R-:W-:Y:S01]  /*ac00*/  FMUL.FTZ R179, R59, R94.reuse ;  /* 0x0000005e3bb37220 */ /* 0x080fe20000410000 */
[----:B------:R-:W-:Y:S01]  /*ac10*/  FMUL.FTZ R94, R56, R94 ;  /* 0x0000005e385e7220 */ /* 0x000fe20000410000 */
[----:B------:R-:W-:Y:S01]  /*ac20*/  HADD2.F32 R95, -RZ, R58.H1_H1 ;  /* 0x3000003aff5f7230 */ /* 0x000fe20000004100 */
[----:B------:R-:W-:Y:S01]  /*ac30*/  F2FP.F16.E4M3.UNPACK_B R53, R53.H1 ;  /* 0x00000035ff35723e */ /* 0x000fe200030006ff */
[----:B------:R-:W-:-:S02]  /*ac40*/  HADD2.F32 R58, -RZ, R57.H1_H1 ;  /* 0x30000039ff3a7230 */ /* 0x000fc40000004100 */
[-C--:B------:R-:W-:Y:S01]  /*ac50*/  FFMA.FTZ R56, R56, R93.reuse, -R179 ;  /* 0x0000005d38387223 */ /* 0x080fe200000108b3 */
[----:B------:R-:W-:Y:S01]  /*ac60*/  FFMA.FTZ R57, R59, R93, R94 ;  /* 0x0000005d3b397223 */ /* 0x000fe2000001005e */
[----:B------:R-:W-:Y:S02]  /*ac70*/  HADD2.F32 R93, -RZ, R90.H1_H1 ;  /* 0x3000005aff5d7230 */ /* 0x000fe40000004100 */
[-C--:B------:R-:W-:Y:S01]  /*ac80*/  FMUL.FTZ R179, R92, R95.reuse ;  /* 0x0000005f5cb37220 */ /* 0x080fe20000410000 */
[C---:B------:R-:W-:Y:S01]  /*ac90*/  FMUL.FTZ R95, R58.reuse, R95 ;  /* 0x0000005f3a5f7220 */ /* 0x040fe20000410000 */
[----:B------:R-:W-:Y:S01]  /*aca0*/  F2FP.F16.E4M3.UNPACK_B R94, R45.H1 ;  /* 0x0000002dff5e723e */ /* 0x000fe200030006ff */
[----:B------:R-:W-:Y:S01]  /*acb0*/  HADD2.F32 R90, -RZ, R53.H0_H0 ;  /* 0x20000035ff5a7230 */ /* 0x000fe20000004100 */
[----:B------:R-:W-:Y:S01]  /*acc0*/  F2FP.F16.E4M3.UNPACK_B R59, R41.H1 ;  /* 0x00000029ff3b723e */ /* 0x000fe200030006ff */
[-C--:B------:R-:W-:Y:S01]  /*acd0*/  FFMA.FTZ R41, R58, R93.reuse, -R179 ;  /* 0x0000005d3a297223 */ /* 0x080fe200000108b3 */
[----:B------:R-:W-:Y:S01]  /*ace0*/  FFMA.FTZ R58, R92, R93, R95 ;  /* 0x0000005d5c3a7223 */ /* 0x000fe2000001005f */
[----:B------:R-:W-:Y:S01]  /*acf0*/  F2FP.F16.E4M3.UNPACK_B R44, R44.H1 ;  /* 0x0000002cff2c723e */ /* 0x000fe200030006ff */
[----:B------:R-:W-:Y:S01]  /*ad00*/  HADD2.F32 R93, -RZ, R94.H0_H0 ;  /* 0x2000005eff5d7230 */ /* 0x000fe20000004100 */
[-C--:B------:R-:W-:Y:S01]  /*ad10*/  F2FP.F16.E4M3.UNPACK_B R184, R42.reuse.H1 ;  /* 0x0000002affb8723e */ /* 0x080fe200030006ff */
[----:B------:R-:W-:Y:S01]  /*ad20*/  HADD2.F32 R45, -RZ, R59.H0_H0 ;  /* 0x2000003bff2d7230 */ /* 0x000fe20000004100 */
[----:B------:R-:W-:Y:S01]  /*ad30*/  F2FP.F16.E4M3.UNPACK_B R183, R42 ;  /* 0x0000002affb7723e */ /* 0x000fe200020006ff */
[----:B------:R-:W-:-:S02]  /*ad40*/  HADD2.F32 R92, -RZ, R53.H1_H1 ;  /* 0x30000035ff5c7230 */ /* 0x000fc40000004100 */
[-C--:B------:R-:W-:Y:S01]  /*ad50*/  FMUL.FTZ R180, R90, R93.reuse ;  /* 0x0000005d5ab47220 */ /* 0x080fe20000410000 */
[----:B------:R-:W-:Y:S02]  /*ad60*/  HADD2.F32 R95, -RZ, R94.H1_H1 ;  /* 0x3000005eff5f7230 */ /* 0x000fe40000004100 */
[----:B------:R-:W-:Y:S01]  /*ad70*/  FMUL.FTZ R93, R45, R93 ;  /* 0x0000005d2d5d7220 */ /* 0x000fe20000410000 */
[----:B------:R-:W-:Y:S01]  /*ad80*/  HADD2.F32 R59, -RZ, R59.H1_H1 ;  /* 0x3000003bff3b7230 */ /* 0x000fe20000004100 */
[----:B------:R-:W-:Y:S01]  /*ad90*/  F2FP.F16.E4M3.UNPACK_B R181, R40.H1 ;  /* 0x00000028ffb5723e */ /* 0x000fe200030006ff */
[--C-:B------:R-:W-:Y:S02]  /*ada0*/  HADD2.F32 R53, -RZ, R44.reuse.H0_H0 ;  /* 0x2000002cff357230 */ /* 0x100fe40000004100 */
[-C--:B------:R-:W-:Y:S01]  /*adb0*/  FMUL.FTZ R182, R92, R95.reuse ;  /* 0x0000005f5cb67220 */ /* 0x080fe20000410000 */
[----:B------:R-:W-:Y:S02]  /*adc0*/  HADD2.F32 R94, -RZ, R44.H1_H1 ;  /* 0x3000002cff5e7230 */ /* 0x000fe40000004100 */
[----:B------:R-:W-:Y:S01]  /*add0*/  FMUL.FTZ R95, R59, R95 ;  /* 0x0000005f3b5f7220 */ /* 0x000fe20000410000 */
[----:B------:R-:W-:-:S02]  /*ade0*/  HADD2.F32 R185, -RZ, R184.H0_H0 ;  /* 0x200000b8ffb97230 */ /* 0x000fc40000004100 */
[-C--:B------:R-:W-:Y:S01]  /*adf0*/  FFMA.FTZ R44, R45, R53.reuse, -R180 ;  /* 0x000000352d2c7223 */ /* 0x080fe200000108b4 */
[----:B------:R-:W-:Y:S01]  /*ae00*/  FFMA.FTZ R45, R90, R53, R93 ;  /* 0x000000355a2d7223 */ /* 0x000fe2000001005d */
[-C--:B------:R-:W-:Y:S01]  /*ae10*/  FFMA.FTZ R53, R59, R94.reuse, -R182 ;  /* 0x0000005e3b357223 */ /* 0x080fe200000108b6 */
[----:B------:R-:W-:Y:S01]  /*ae20*/  FFMA.FTZ R90, R92, R94, R95 ;  /* 0x0000005e5c5a7223 */ /* 0x000fe2000001005f */
[-C--:B------:R-:W-:Y:S01]  /*ae30*/  F2FP.F16.E4M3.UNPACK_B R94, R55.reuse.H1 ;  /* 0x00000037ff5e723e */ /* 0x080fe200030006ff */
[----:B------:R-:W-:Y:S01]  /*ae40*/  HADD2.F32 R182, -RZ, R181.H0_H0 ;  /* 0x200000b5ffb67230 */ /* 0x000fe20000004100 */
[----:B------:R-:W-:Y:S01]  /*ae50*/  F2FP.F16.E4M3.UNPACK_B R93, R55 ;  /* 0x00000037ff5d723e */ /* 0x000fe200020006ff */
[----:B------:R-:W-:Y:S01]  /*ae60*/  HADD2.F32 R184, -RZ, R184.H1_H1 ;  /* 0x300000b8ffb87230 */ /* 0x000fe20000004100 */
[-C--:B------:R-:W-:Y:S01]  /*ae70*/  F2FP.F16.E4M3.UNPACK_B R59, R43.reuse ;  /* 0x0000002bff3b723e */ /* 0x080fe200020006ff */
[----:B------:R-:W-:Y:S01]  /*ae80*/  HADD2.F32 R179, -RZ, R94.H0_H0 ;  /* 0x2000005effb37230 */ /* 0x000fe20000004100 */
[----:B------:R-:W-:Y:S01]  /*ae90*/  F2FP.F16.E4M3.UNPACK_B R43, R43.H1 ;  /* 0x0000002bff2b723e */ /* 0x000fe200030006ff */
[----:B------:R-:W-:Y:S01]  /*aea0*/  HADD2.F32 R95, -RZ, R93.H0_H0 ;  /* 0x2000005dff5f7230 */ /* 0x000fe20000004100 */
[----:B------:R-:W-:Y:S01]  /*aeb0*/  F2FP.F16.E4M3.UNPACK_B R180, R40 ;  /* 0x00000028ffb4723e */ /* 0x000fe200020006ff */
[----:B------:R-:W-:-:S02]  /*aec0*/  HADD2.F32 R40, -RZ, R183.H0_H0 ;  /* 0x200000b7ff287230 */ /* 0x000fc40000004100 */
[-C--:B------:R-:W-:Y:S01]  /*aed0*/  FMUL.FTZ R187, R179, R185.reuse ;  /* 0x000000b9b3bb7220 */ /* 0x080fe20000410000 */
[----:B------:R-:W-:Y:S01]  /*aee0*/  HADD2.F32 R92, -RZ, R43.H0_H0 ;  /* 0x2000002bff5c7230 */ /* 0x000fe20000004100 */
[----:B------:R-:W-:Y:S01]  /*aef0*/  F2FP.SATFINITE.E4M3.F32.PACK_AB_MERGE_C R44, R53, R44, RZ ;  /* 0x0000002c352c723e */ /* 0x000fe200048070ff */
[----:B------:R-:W-:Y:S02]  /*af00*/  HADD2.F32 R55, -RZ, R59.H0_H0 ;  /* 0x2000003bff377230 */ /* 0x000fe40000004100 */
[----:B------:R-:W-:Y:S01]  /*af10*/  FMUL.FTZ R186, R95, R40 ;  /* 0x000000285fba7220 */ /* 0x000fe20000410000 */
[----:B------:R-:W-:Y:S02]  /*af20*/  HADD2.F32 R42, -RZ, R180.H0_H0 ;  /* 0x200000b4ff2a7230 */ /* 0x000fe40000004100 */
[C---:B------:R-:W-:Y:S01]  /*af30*/  FMUL.FTZ R190, R92.reuse, R185 ;  /* 0x000000b95cbe7220 */ /* 0x040fe20000410000 */
[----:B------:R-:W-:Y:S02]  /*af40*/  HADD2.F32 R94, -RZ, R94.H1_H1 ;  /* 0x3000005eff5e7230 */ /* 0x000fe40000004100 */
[----:B------:R-:W-:Y:S01]  /*af50*/  FFMA.FTZ R187, R92, R182, -R187 ;  /* 0x000000b65cbb7223 */ /* 0x000fe200000108bb */
[----:B------:R-:W-:-:S02]  /*af60*/  HADD2.F32 R43, -RZ, R43.H1_H1 ;  /* 0x3000002bff2b7230 */ /* 0x000fc40000004100 */
[C---:B------:R-:W-:Y:S01]  /*af70*/  FMUL.FTZ R188, R55.reuse, R40 ;  /* 0x0000002837bc7220 */ /* 0x040fe20000410000 */
[----:B------:R-:W-:Y:S02]  /*af80*/  HADD2.F32 R93, -RZ, R93.H1_H1 ;  /* 0x3000005dff5d7230 */ /* 0x000fe40000004100 */
[----:B------:R-:W-:Y:S01]  /*af90*/  FFMA.FTZ R40, R55, R42, -R186 ;  /* 0x0000002a37287223 */ /* 0x000fe200000108ba */
[----:B------:R-:W-:Y:S02]  /*afa0*/  HADD2.F32 R92, -RZ, R183.H1_H1 ;  /* 0x300000b7ff5c7230 */ /* 0x000fe40000004100 */
[-C--:B------:R-:W-:Y:S01]  /*afb0*/  FMUL.FTZ R186, R94, R184.reuse ;  /* 0x000000b85eba7220 */ /* 0x080fe20000410000 */
[----:B------:R-:W-:Y:S02]  /*afc0*/  HADD2.F32 R59, -RZ, R59.H1_H1 ;  /* 0x3000003bff3b7230 */ /* 0x000fe40000004100 */
[----:B------:R-:W-:Y:S01]  /*afd0*/  FMUL.FTZ R55, R43, R184 ;  /* 0x000000b82b377220 */ /* 0x000fe20000410000 */
[----:B------:R-:W-:-:S02]  /*afe0*/  HADD2.F32 R181, -RZ, R181.H1_H1 ;  /* 0x300000b5ffb57230 */ /* 0x000fc40000004100 */
[----:B------:R-:W-:Y:S01]  /*aff0*/  FFMA.FTZ R190, R179, R182, R190 ;  /* 0x000000b6b3be7223 */ /* 0x000fe200000100be */
[----:B------:R-:W-:Y:S02]  /*b000*/  HADD2.F32 R180, -RZ, R180.H1_H1 ;  /* 0x300000b4ffb47230 */ /* 0x000fe40000004100 */
[-C--:B------:R-:W-:Y:S01]  /*b010*/  FMUL.FTZ R182, R93, R92.reuse ;  /* 0x0000005c5db67220 */ /* 0x080fe20000410000 */
[----:B------:R-:W-:Y:S01]  /*b020*/  FMUL.FTZ R92, R59, R92 ;  /* 0x0000005c3b5c7220 */ /* 0x000fe20000410000 */
[-C--:B------:R-:W-:Y:S01]  /*b030*/  FFMA.FTZ R186, R43, R181.reuse, -R186 ;  /* 0x000000b52bba7223 */ /* 0x080fe200000108ba */
[----:B------:R-:W-:Y:S01]  /*b040*/  FFMA.FTZ R55, R94, R181, R55 ;  /* 0x000000b55e377223 */ /* 0x000fe20000010037 */
[----:B------:R-:W-:Y:S01]  /*b050*/  FFMA.FTZ R42, R95, R42, R188 ;  /* 0x0000002a5f2a7223 */ /* 0x000fe200000100bc */
[-C--:B------:R-:W-:Y:S01]  /*b060*/  FFMA.FTZ R59, R59, R180.reuse, -R182 ;  /* 0x000000b43b3b7223 */ /* 0x080fe200000108b6 */
[----:B------:R-:W-:Y:S01]  /*b070*/  FFMA.FTZ R93, R93, R180, R92 ;  /* 0x000000b45d5d7223 */ /* 0x000fe2000001005c */
[----:B------:R-:W-:-:S02]  /*b080*/  F2FP.SATFINITE.E4M3.F32.PACK_AB_MERGE_C R186, R186, R187, RZ ;  /* 0x000000bbbaba723e */ /* 0x000fc400048070ff */
[----:B------:R-:W-:Y:S02]  /*b090*/  F2FP.SATFINITE.E4M3.F32.PACK_AB_MERGE_C R55, R55, R190, RZ ;  /* 0x000000be3737723e */ /* 0x000fe400048070ff */
[----:B------:R-:W-:Y:S02]  /*b0a0*/  F2FP.SATFINITE.E4M3.F32.PACK_AB_MERGE_C R45, R90, R45, RZ ;  /* 0x0000002d5a2d723e */ /* 0x000fe400048070ff */
[----:B------:R-:W-:Y:S01]  /*b0b0*/  F2FP.SATFINITE.E4M3.F32.PACK_AB_MERGE_C R43, R59, R40, R186 ;  /* 0x000000283b2b723e */ /* 0x000fe200048070ba */
[----:B------:R-:W-:Y:S01]  /*b0c0*/  IMAD.MOV.U32 R40, RZ, RZ, R47 ;  /* 0x000000ffff287224 */ /* 0x000fe200078e002f */
[----:B------:R-:W-:Y:S01]  /*b0d0*/  F2FP.SATFINITE.E4M3.F32.PACK_AB_MERGE_C R55, R93, R42, R55 ;  /* 0x0000002a5d37723e */ /* 0x000fe20004807037 */
[----:B------:R-:W-:Y:S01]  /*b0e0*/  IMAD.MOV.U32 R42, RZ, RZ, R46 ;  /* 0x000000ffff2a7224 */ /* 0x000fe200078e002e */
[----:B------:R-:W-:Y:S02]  /*b0f0*/  F2FP.SATFINITE.E4M3.F32.PACK_AB_MERGE_C R41, R41, R56, R44 ;  /* 0x000000382929723e */ /* 0x000fe4000480702c */
[----:B------:R-:W-:-:S07]  /*b100*/  F2FP.SATFINITE.E4M3.F32.PACK_AB_MERGE_C R53, R58, R57, R45 ;  /* 0x000000393a35723e */ /* 0x000fce000480702d */
.L_x_496:
[----:B------:R-:W-:Y:S05]  /*b110*/  BSYNC B3 ;  /* 0x0000000000037941 */ /* 0x000fea0003800000 */
.L_x_495:
[----:B------:R-:W-:-:S13]  /*b120*/  ISETP.GE.AND P4, PT, R91, R153, PT ;  /* 0x000000995b00720c */ /* 0x000fda0003f86270 */
[--C-:B------:R-:W-:Y:S02]  /*b130*/  @!P4 SHF.R.S32.HI R45, RZ, 0x1f, R91.reuse ;  /* 0x0000001fff2dc819 */ /* 0x100fe4000001145b */
[----:B------:R-:W-:-:S04]  /*b140*/  @!P4 IADD3 R47, P5, P6, R116, R142, R91 ;  /* 0x0000008e742fc210 */ /* 0x000fc80007ebe05b */
[----:B------:R-:W-:Y:S02]  /*b150*/  @!P4 IADD3.X R56, R0, R178, R45, P5, P6 ;  /* 0x000000b20038c210 */ /* 0x000fe40002fec42d */
[----:B------:R-:W-:-:S05]  /*b160*/  IADD3 R44, P5, R89, R126, RZ ;  /* 0x0000007e592c7210 */ /* 0x000fca0007fbe0ff */
[----:B------:R-:W-:Y:S01]  /*b170*/  IMAD.X R45, R88, 0x1, R127, P5 ;  /* 0x00000001582d7824 */ /* 0x000fe200028e067f */
[----:B------:R-:W-:-:S04]  /*b180*/  @!P4 IADD3 R46, P5, R47, R126, RZ ;  /* 0x0000007e2f2ec210 */ /* 0x000fc80007fbe0ff */
[----:B------:R-:W-:Y:S01]  /*b190*/  @!P4 IADD3.X R47, R56, R127, RZ, P5, !PT ;  /* 0x0000007f382fc210 */ /* 0x000fe20002ffe4ff */
[----:B0-----:R3:W-:Y:S04]  /*b1a0*/  STG.E.128 desc[UR54][R44.64], R40 ;  /* 0x000000282c007986 */ /* 0x0017e8000c101d36 */
[----:B-1----:R3:W-:Y:S04]  /*b1b0*/  @!P4 STG.E.128 desc[UR54][R46.64], R52 ;  /* 0x000000342e00c986 */ /* 0x0027e8000c101d36 */
.L_x_494:
[----:B------:R-:W-:Y:S05]  /*b1c0*/  BSYNC B2 ;  /* 0x0000000000027941 */ /* 0x000fea0003800000 */
.L_x_493:
[----:B------:R-:W-:-:S13]  /*b1d0*/  ISETP.NE.AND P4, PT, R34, RZ, PT ;  /* 0x000000ff2200720c */ /* 0x000fda0003f85270 */
[----:B------:R-:W-:Y:S05]  /*b1e0*/  @!P4 BRA `(.L_x_488) ;  /* 0x0000000c00e0c947 */ /* 0x000fea0003800000 */
[----:B0--3--:R-:W3:Y:S01]  /*b1f0*/  LDL R40, [R1+0x18] ;  /* 0x0000180001287983 */ /* 0x009ee20000100800 */
[----:B------:R-:W-:Y:S01]  /*b200*/  IADD3 R53, P4, P5, R116, R142, R27 ;  /* 0x0000008e74357210 */ /* 0x000fe20007d9e01b */
[----:B------:R-:W-:Y:S03]  /*b210*/  BSSY B2, `(.L_x_497) ;  /* 0x00000eb000027945 */ /* 0x000fe60003800000 */
[----:B------:R-:W-:Y:S02]  /*b220*/  IADD3.X R52, R0, R178, R30, P4, P5 ;  /* 0x000000b200347210 */ /* 0x000fe400027ea41e */
[----:B------:R-:W-:Y:S02]  /*b230*/  ISETP.GE.AND P4, PT, R170, R136, PT ;  /* 0x00000088aa00720c */ /* 0x000fe40003f86270 */
[----:B---3--:R-:W-:-:S04]  /*b240*/  LOP3.LUT P6, RZ, R40, 0x1, RZ, 0xc0, !PT ;  /* 0x0000000128ff7812 */ /* 0x008fc800078cc0ff */
[----:B------:R-:W-:-:S04]  /*b250*/  SEL R40, R97, R158, !P6 ;  /* 0x0000009e61287207 */ /* 0x000fc80007000000 */
[----:B------:R-:W-:-:S04]  /*b260*/  SHF.R.S32.HI R41, RZ, 0x1f, R40 ;  /* 0x0000001fff297819 */ /* 0x000fc80000011428 */
[----:B------:R-:W-:-:S04]  /*b270*/  LEA.HI R41, R41, R40, RZ, 0x5 ;  /* 0x0000002829297211 */ /* 0x000fc800078f28ff */
[----:B------:R-:W-:-:S04]  /*b280*/  LEA.HI.SX32 R41, R41, R26, 0x1b ;  /* 0x0000001a29297211 */ /* 0x000fc800078fdaff */
[----:B------:R-:W-:Y:S01]  /*b290*/  SHF.R.S32.HI R40, RZ, 0x1f, R41 ;  /* 0x0000001fff287819 */ /* 0x000fe20000011429 */
[----:B------:R-:W-:-:S03]  /*b2a0*/  IMAD.SHL.U32 R55, R41, 0x10, RZ ;  /* 0x0000001029377824 */ /* 0x000fc600078e00ff */
[----:B------:R-:W-:-:S04]  /*b2b0*/  LEA.HI R40, R40, R41, RZ, 0x2 ;  /* 0x0000002928287211 */ /* 0x000fc800078f10ff */
[----:B------:R-:W-:Y:S02]  /*b2c0*/  SHF.R.S32.HI R41, RZ, 0x2, R40 ;  /* 0x00000002ff297819 */ /* 0x000fe40000011428 */
[----:B------:R-:W-:-:S03]  /*b2d0*/  LOP3.LUT R40, R172, 0x30, R55, 0xf8, !PT ;  /* 0x00000030ac287812 */ /* 0x000fc600078ef837 */
[----:B------:R-:W-:Y:S01]  /*b2e0*/  IMAD R41, R41, 0x2800, R174 ;  /* 0x0000280029297824 */ /* 0x000fe200078e02ae */
[----:B------:R-:W-:-:S05]  /*b2f0*/  LOP3.LUT R40, R40, R173, RZ, 0x3c, !PT ;  /* 0x000000ad28287212 */ /* 0x000fca00078e3cff */
        /* <DEDUP_REMOVED lines=8> */
[--C-:B------:R-:W-:Y:S01]  /*b380*/  SHF.R.U32.HI R89, RZ, 0x8, R61.reuse ;  /* 0x00000008ff597819 */ /* 0x100fe2000001163d */
[----:B0-----:R-:W-:Y:S01]  /*b390*/  IMAD.MOV.U32 R54, RZ, RZ, R40 ;  /* 0x000000ffff367224 */ /* 0x001fe200078e0028 */
[----:B------:R-:W-:Y:S01]  /*b3a0*/  SHF.R.U32.HI R91, RZ, 0x10, R61 ;  /* 0x00000010ff5b7819 */ /* 0x000fe2000001163d */
[----:B-1----:R-:W-:Y:S01]  /*b3b0*/  IMAD.MOV.U32 R56, RZ, RZ, R44 ;  /* 0x000000ffff387224 */ /* 0x002fe200078e002c */
[----:B------:R-:W-:Y:S01]  /*b3c0*/  LOP3.LUT R57, R61, 0xff0000ff, RZ, 0xc0, !PT ;  /* 0xff0000ff3d397812 */ /* 0x000fe200078ec0ff */
[----:B------:R-:W-:Y:S01]  /*b3d0*/  IMAD.SHL.U32 R40, R89, 0x100, RZ ;  /* 0x0000010059287824 */ /* 0x000fe200078e00ff */
[----:B------:R-:W-:Y:S02]  /*b3e0*/  SHF.R.U32.HI R61, RZ, 0x8, R63 ;  /* 0x00000008ff3d7819 */ /* 0x000fe4000001163f */
[--C-:B------:R-:W-:Y:S02]  /*b3f0*/  SHF.R.U32.HI R88, RZ, 0x10, R49.reuse ;  /* 0x00000010ff587819 */ /* 0x100fe40000011631 */
[----:B------:R-:W-:-:S02]  /*b400*/  SHF.R.U32.HI R60, RZ, 0x8, R49 ;  /* 0x00000008ff3c7819 */ /* 0x000fc40000011631 */
[----:B------:R-:W-:Y:S01]  /*b410*/  LOP3.LUT R50, R49, 0xff0000ff, RZ, 0xc0, !PT ;  /* 0xff0000ff31327812 */ /* 0x000fe200078ec0ff */
[----:B------:R-:W-:Y:S01]  /*b420*/  IMAD.MOV.U32 R49, RZ, RZ, R42 ;  /* 0x000000ffff317224 */ /* 0x000fe200078e002a */
[----:B------:R-:W-:Y:S01]  /*b430*/  LOP3.LUT R57, R57, 0xff00, R40, 0xf8, !PT ;  /* 0x0000ff0039397812 */ /* 0x000fe200078ef828 */
[----:B------:R-:W-:Y:S01]  /*b440*/  IMAD.U32 R42, R91, 0x10000, RZ ;  /* 0x000100005b2a7824 */ /* 0x000fe200078e00ff */
[----:B------:R-:W-:Y:S02]  /*b450*/  SHF.R.U32.HI R90, RZ, 0x10, R63 ;  /* 0x00000010ff5a7819 */ /* 0x000fe4000001163f */
[----:B------:R-:W-:Y:S02]  /*b460*/  LOP3.LUT R59, R63, 0xff0000ff, RZ, 0xc0, !PT ;  /* 0xff0000ff3f3b7812 */ /* 0x000fe400078ec0ff */
[----:B------:R-:W-:Y:S02]  /*b470*/  SHF.L.U32 R40, R61, 0x8, RZ ;  /* 0x000000083d287819 */ /* 0x000fe400000006ff */
[----:B------:R-:W-:-:S02]  /*b480*/  SHF.R.U32.HI R58, RZ, 0x8, R51 ;  /* 0x00000008ff3a7819 */ /* 0x000fc40000011633 */
[----:B------:R-:W-:Y:S01]  /*b490*/  LOP3.LUT R59, R59, 0xff00, R40, 0xf8, !PT ;  /* 0x0000ff003b3b7812 */ /* 0x000fe200078ef828 */
[----:B------:R-:W-:Y:S01]  /*b4a0*/  IMAD.U32 R40, R90, 0x10000, RZ ;  /* 0x000100005a287824 */ /* 0x000fe200078e00ff */
[----:B------:R-:W-:Y:S01]  /*b4b0*/  MOV R48, R41 ;  /* 0x0000002900307202 */ /* 0x000fe20000000f00 */
[----:B------:R-:W-:Y:S01]  /*b4c0*/  IMAD.SHL.U32 R41, R60, 0x100, RZ ;  /* 0x000001003c297824 */ /* 0x000fe200078e00ff */
[----:B------:R-:W-:Y:S01]  /*b4d0*/  SHF.R.U32.HI R62, RZ, 0x10, R51 ;  /* 0x00000010ff3e7819 */ /* 0x000fe20000011633 */
[----:B------:R-:W-:Y:S01]  /*b4e0*/  IMAD.SHL.U32 R44, R58, 0x100, RZ ;  /* 0x000001003a2c7824 */ /* 0x000fe200078e00ff */
[----:B------:R-:W-:Y:S02]  /*b4f0*/  LOP3.LUT R42, R57, 0xff0000, R42, 0xf8, !PT ;  /* 0x00ff0000392a7812 */ /* 0x000fe400078ef82a */
[----:B------:R-:W-:Y:S01]  /*b500*/  LOP3.LUT R51, R51, 0xff0000ff, RZ, 0xc0, !PT ;  /* 0xff0000ff33337812 */ /* 0x000fe200078ec0ff */
[----:B------:R-:W-:Y:S01]  /*b510*/  IMAD.U32 R62, R62, 0x10000, RZ ;  /* 0x000100003e3e7824 */ /* 0x000fe200078e00ff */
[----:B------:R-:W-:-:S02]  /*b520*/  F2FP.F16.E4M3.UNPACK_B R61, R167.H1 ;  /* 0x000000a7ff3d723e */ /* 0x000fc400030006ff */
[----:B------:R-:W-:Y:S02]  /*b530*/  F2FP.F16.E4M3.UNPACK_B R58, R56.H1 ;  /* 0x00000038ff3a723e */ /* 0x000fe400030006ff */
[----:B------:R-:W-:Y:S02]  /*b540*/  F2FP.F16.E4M3.UNPACK_B R57, R54.H1 ;  /* 0x00000036ff39723e */ /* 0x000fe400030006ff */
[----:B------:R-:W-:Y:S02]  /*b550*/  LOP3.LUT R40, R59, 0xff0000, R40, 0xf8, !PT ;  /* 0x00ff00003b287812 */ /* 0x000fe400078ef828 */
[----:B------:R-:W-:Y:S01]  /*b560*/  LOP3.LUT R63, R50, 0xff00, R41, 0xf8, !PT ;  /* 0x0000ff00323f7812 */ /* 0x000fe200078ef829 */
[----:B------:R-:W-:Y:S01]  /*b570*/  HADD2.F32 R41, -RZ, R61.H0_H0 ;  /* 0x2000003dff297230 */ /* 0x000fe20000004100 */
[----:B------:R-:W-:Y:S01]  /*b580*/  LOP3.LUT R89, R51, 0xff00, R44, 0xf8, !PT ;  /* 0x0000ff0033597812 */ /* 0x000fe200078ef82c */
[----:B------:R-:W-:Y:S01]  /*b590*/  HADD2.F32 R51, -RZ, R58.H0_H0 ;  /* 0x2000003aff337230 */ /* 0x000fe20000004100 */
[----:B------:R-:W-:Y:S01]  /*b5a0*/  F2FP.F16.E4M3.UNPACK_B R59, R176.H1 ;  /* 0x000000b0ff3b723e */ /* 0x000fe200030006ff */
[--C-:B------:R-:W-:Y:S01]  /*b5b0*/  HADD2.F32 R50, -RZ, R57.reuse.H0_H0 ;  /* 0x20000039ff327230 */ /* 0x100fe20000004100 */
[----:B------:R-:W-:Y:S01]  /*b5c0*/  SHF.L.U32 R44, R88, 0x10, RZ ;  /* 0x00000010582c7819 */ /* 0x000fe200000006ff */
[----:B------:R-:W-:-:S02]  /*b5d0*/  HADD2.F32 R57, -RZ, R57.H1_H1 ;  /* 0x30000039ff397230 */ /* 0x000fc40000004100 */
[-C--:B------:R-:W-:Y:S01]  /*b5e0*/  FMUL.FTZ R91, R51, R41.reuse ;  /* 0x00000029335b7220 */ /* 0x080fe20000410000 */
[--C-:B------:R-:W-:Y:S02]  /*b5f0*/  HADD2.F32 R60, -RZ, R59.reuse.H0_H0 ;  /* 0x2000003bff3c7230 */ /* 0x100fe40000004100 */
[C---:B------:R-:W-:Y:S01]  /*b600*/  FMUL.FTZ R88, R50.reuse, R41 ;  /* 0x0000002932587220 */ /* 0x040fe20000410000 */
[----:B------:R-:W-:Y:S01]  /*b610*/  LOP3.LUT R41, R89, 0xff0000, R62, 0xf8, !PT ;  /* 0x00ff000059297812 */ /* 0x000fe200078ef83e */
[----:B------:R-:W-:Y:S01]  /*b620*/  HADD2.F32 R62, -RZ, R59.H1_H1 ;  /* 0x3000003bff3e7230 */ /* 0x000fe20000004100 */
[----:B------:R-:W-:Y:S01]  /*b630*/  F2FP.F16.E4M3.UNPACK_B R167, R167 ;  /* 0x000000a7ffa7723e */ /* 0x000fe200020006ff */
[-C--:B------:R-:W-:Y:S01]  /*b640*/  FFMA.FTZ R50, R50, R60.reuse, -R91 ;  /* 0x0000003c32327223 */ /* 0x080fe2000001085b */
[----:B------:R-:W-:Y:S01]  /*b650*/  FFMA.FTZ R51, R51, R60, R88 ;  /* 0x0000003c33337223 */ /* 0x000fe20000010058 */
[----:B------:R-:W-:Y:S01]  /*b660*/  HADD2.F32 R60, -RZ, R61.H1_H1 ;  /* 0x3000003dff3c7230 */ /* 0x000fe20000004100 */
[----:B------:R-:W-:Y:S01]  /*b670*/  F2FP.F16.E4M3.UNPACK_B R59, R54 ;  /* 0x00000036ff3b723e */ /* 0x000fe200020006ff */
[----:B------:R-:W-:Y:S01]  /*b680*/  HADD2.F32 R61, -RZ, R58.H1_H1 ;  /* 0x3000003aff3d7230 */ /* 0x000fe20000004100 */
[----:B------:R-:W-:Y:S01]  /*b690*/  F2FP.F16.E4M3.UNPACK_B R58, R56 ;  /* 0x00000038ff3a723e */ /* 0x000fe200020006ff */
[----:B------:R-:W-:-:S02]  /*b6a0*/  HADD2.F32 R89, -RZ, R167.H0_H0 ;  /* 0x200000a7ff597230 */ /* 0x000fc40000004100 */
[----:B------:R-:W-:Y:S01]  /*b6b0*/  FMUL.FTZ R88, R57, R60 ;  /* 0x0000003c39587220 */ /* 0x000fe20000410000 */
[----:B------:R-:W-:Y:S01]  /*b6c0*/  F2FP.F16.E4M3.UNPACK_B R176, R176 ;  /* 0x000000b0ffb0723e */ /* 0x000fe200020006ff */
[----:B------:R-:W-:Y:S01]  /*b6d0*/  FMUL.FTZ R54, R61, R60 ;  /* 0x0000003c3d367220 */ /* 0x000fe20000410000 */
[----:B------:R-:W-:Y:S01]  /*b6e0*/  HADD2.F32 R60, -RZ, R58.H0_H0 ;  /* 0x2000003aff3c7230 */ /* 0x000fe20000004100 */
[----:B------:R-:W-:Y:S01]  /*b6f0*/  LOP3.LUT R44, R63, 0xff0000, R44, 0xf8, !PT ;  /* 0x00ff00003f2c7812 */ /* 0x000fe200078ef82c */
[----:B------:R-:W-:Y:S02]  /*b700*/  HADD2.F32 R56, -RZ, R59.H0_H0 ;  /* 0x2000003bff387230 */ /* 0x000fe40000004100 */
[-C--:B------:R-:W-:Y:S01]  /*b710*/  FFMA.FTZ R57, R57, R62.reuse, -R54 ;  /* 0x0000003e39397223 */ /* 0x080fe20000010836 */
[----:B------:R-:W-:Y:S01]  /*b720*/  FFMA.FTZ R54, R61, R62, R88 ;  /* 0x0000003e3d367223 */ /* 0x000fe20000010058 */
[----:B------:R-:W-:Y:S02]  /*b730*/  HADD2.F32 R63, -RZ, R176.H0_H0 ;  /* 0x200000b0ff3f7230 */ /* 0x000fe40000004100 */
[-C--:B------:R-:W-:Y:S01]  /*b740*/  FMUL.FTZ R91, R60, R89.reuse ;  /* 0x000000593c5b7220 */ /* 0x080fe20000410000 */
[----:B------:R-:W-:Y:S01]  /*b750*/  FMUL.FTZ R89, R56, R89 ;  /* 0x0000005938597220 */ /* 0x000fe20000410000 */
[----:B------:R-:W-:Y:S01]  /*b760*/  HADD2.F32 R62, -RZ, R167.H1_H1 ;  /* 0x300000a7ff3e7230 */ /* 0x000fe20000004100 */
[----:B------:R-:W-:Y:S01]  /*b770*/  F2FP.F16.E4M3.UNPACK_B R90, R166.H1 ;  /* 0x000000a6ff5a723e */ /* 0x000fe200030006ff */
[----:B------:R-:W-:-:S02]  /*b780*/  HADD2.F32 R61, -RZ, R58.H1_H1 ;  /* 0x3000003aff3d7230 */ /* 0x000fc40000004100 */
[-C--:B------:R-:W-:Y:S01]  /*b790*/  FFMA.FTZ R58, R60, R63.reuse, R89 ;  /* 0x0000003f3c3a7223 */ /* 0x080fe20000010059 */
[----:B------:R-:W-:Y:S02]  /*b7a0*/  HADD2.F32 R59, -RZ, R59.H1_H1 ;  /* 0x3000003bff3b7230 */ /* 0x000fe40000004100 */
[----:B------:R-:W-:Y:S01]  /*b7b0*/  FFMA.FTZ R56, R56, R63, -R91 ;  /* 0x0000003f38387223 */ /* 0x000fe2000001085b */
[----:B------:R-:W-:Y:S02]  /*b7c0*/  HADD2.F32 R176, -RZ, R176.H1_H1 ;  /* 0x300000b0ffb07230 */ /* 0x000fe40000004100 */
[----:B------:R-:W-:Y:S01]  /*b7d0*/  FMUL.FTZ R60, R61, R62 ;  /* 0x0000003e3d3c7220 */ /* 0x000fe20000410000 */
[----:B------:R-:W-:Y:S01]  /*b7e0*/  F2FP.F16.E4M3.UNPACK_B R63, R46.H1 ;  /* 0x0000002eff3f723e */ /* 0x000fe200030006ff */
[C---:B------:R-:W-:Y:S01]  /*b7f0*/  FMUL.FTZ R62, R59.reuse, R62 ;  /* 0x0000003e3b3e7220 */ /* 0x040fe20000410000 */
[----:B------:R-:W-:Y:S01]  /*b800*/  F2FP.F16.E4M3.UNPACK_B R89, R177.H1 ;  /* 0x000000b1ff59723e */ /* 0x000fe200030006ff */
[----:B------:R-:W-:Y:S01]  /*b810*/  FFMA.FTZ R59, R59, R176, -R60 ;  /* 0x000000b03b3b7223 */ /* 0x000fe2000001083c */
[----:B------:R-:W-:Y:S01]  /*b820*/  F2FP.F16.E4M3.UNPACK_B R60, R49.H1 ;  /* 0x00000031ff3c723e */ /* 0x000fe200030006ff */
[----:B------:R-:W-:-:S02]  /*b830*/  HADD2.F32 R93, -RZ, R90.H0_H0 ;  /* 0x2000005aff5d7230 */ /* 0x000fc40000004100 */
[----:B------:R-:W-:Y:S01]  /*b840*/  FFMA.FTZ R61, R61, R176, R62 ;  /* 0x000000b03d3d7223 */ /* 0x000fe2000001003e */
[--C-:B------:R-:W-:Y:S01]  /*b850*/  HADD2.F32 R88, -RZ, R63.reuse.H0_H0 ;  /* 0x2000003fff587230 */ /* 0x100fe20000004100 */
[----:B------:R-:W-:Y:S01]  /*b860*/  F2FP.F16.E4M3.UNPACK_B R166, R166 ;  /* 0x000000a6ffa6723e */ /* 0x000fe200020006ff */
[----:B------:R-:W-:Y:S01]  /*b870*/  HADD2.F32 R90, -RZ, R90.H1_H1 ;  /* 0x3000005aff5a7230 */ /* 0x000fe20000004100 */
[----:B------:R-:W-:Y:S01]  /*b880*/  F2FP.F16.E4M3.UNPACK_B R49, R49 ;  /* 0x00000031ff31723e */ /* 0x000fe200020006ff */
[----:B------:R-:W-:Y:S02]  /*b890*/  HADD2.F32 R63, -RZ, R63.H1_H1 ;  /* 0x3000003fff3f7230 */ /* 0x000fe40000004100 */
[----:B------:R-:W-:Y:S01]  /*b8a0*/  FMUL.FTZ R95, R88, R93 ;  /* 0x0000005d585f7220 */ /* 0x000fe20000410000 */
[----:B------:R-:W-:Y:S01]  /*b8b0*/  HADD2.F32 R62, -RZ, R60.H0_H0 ;  /* 0x2000003cff3e7230 */ /* 0x000fe20000004100 */
[----:B------:R-:W-:Y:S01]  /*b8c0*/  F2FP.F16.E4M3.UNPACK_B R177, R177 ;  /* 0x000000b1ffb1723e */ /* 0x000fe200020006ff */
[----:B------:R-:W-:-:S02]  /*b8d0*/  HADD2.F32 R91, -RZ, R89.H0_H0 ;  /* 0x20000059ff5b7230 */ /* 0x000fc40000004100 */
[----:B------:R-:W-:Y:S01]  /*b8e0*/  FMUL.FTZ R167, R63, R90 ;  /* 0x0000005a3fa77220 */ /* 0x000fe20000410000 */
[----:B------:R-:W-:Y:S02]  /*b8f0*/  HADD2.F32 R60, -RZ, R60.H1_H1 ;  /* 0x3000003cff3c7230 */ /* 0x000fe40000004100 */
[C---:B------:R-:W-:Y:S01]  /*b900*/  FMUL.FTZ R93, R62.reuse, R93 ;  /* 0x0000005d3e5d7220 */ /* 0x040fe20000410000 */
[----:B------:R-:W-:Y:S02]  /*b910*/  HADD2.F32 R89, -RZ, R89.H1_H1 ;  /* 0x30000059ff597230 */ /* 0x000fe40000004100 */
[-C--:B------:R-:W-:Y:S01]  /*b920*/  FFMA.FTZ R95, R62, R91.reuse, -R95 ;  /* 0x0000005b3e5f7223 */ /* 0x080fe2000001085f */
[----:B------:R-:W-:Y:S01]  /*b930*/  F2FP.SATFINITE.E4M3.F32.PACK_AB_MERGE_C R50, R57, R50, RZ ;  /* 0x000000323932723e */ /* 0x000fe200048070ff */
[----:B------:R-:W-:Y:S01]  /*b940*/  FMUL.FTZ R62, R60, R90 ;  /* 0x0000005a3c3e7220 */ /* 0x000fe20000410000 */
[----:B------:R-:W-:Y:S01]  /*b950*/  FFMA.FTZ R90, R88, R91, R93 ;  /* 0x0000005b585a7223 */ /* 0x000fe2000001005d */
[-C--:B------:R-:W-:Y:S01]  /*b960*/  FFMA.FTZ R92, R60, R89.reuse, -R167 ;  /* 0x000000593c5c7223 */ /* 0x080fe200000108a7 */
[----:B------:R-:W-:Y:S01]  /*b970*/  F2FP.F16.E4M3.UNPACK_B R60, R46 ;  /* 0x0000002eff3c723e */ /* 0x000fe200020006ff */
[----:B------:R-:W-:Y:S01]  /*b980*/  FFMA.FTZ R167, R63, R89, R62 ;  /* 0x000000593fa77223 */ /* 0x000fe2000001003e */
[----:B------:R-:W-:Y:S01]  /*b990*/  HADD2.F32 R89, -RZ, R166.H0_H0 ;  /* 0x200000a6ff597230 */ /* 0x000fe20000004100 */
[----:B------:R-:W-:Y:S01]  /*b9a0*/  F2FP.SATFINITE.E4M3.F32.PACK_AB_MERGE_C R54, R54, R51, RZ ;  /* 0x000000333636723e */ /* 0x000fe200048070ff */
[----:B------:R-:W-:Y:S01]  /*b9b0*/  HADD2.F32 R46, -RZ, R49.H0_H0 ;  /* 0x20000031ff2e7230 */ /* 0x000fe20000004100 */
[----:B------:R-:W-:Y:S01]  /*b9c0*/  F2FP.F16.E4M3.UNPACK_B R57, R45 ;  /* 0x0000002dff39723e */ /* 0x000fe200020006ff */
[----:B------:R-:W-:Y:S01]  /*b9d0*/  HADD2.F32 R62, -RZ, R60.H0_H0 ;  /* 0x2000003cff3e7230 */ /* 0x000fe20000004100 */
[----:B------:R-:W-:Y:S01]  /*b9e0*/  F2FP.SATFINITE.E4M3.F32.PACK_AB_MERGE_C R51, R59, R56, R50 ;  /* 0x000000383b33723e */ /* 0x000fe20004807032 */
[----:B------:R-:W-:Y:S01]  /*b9f0*/  HADD2.F32 R63, -RZ, R177.H0_H0 ;  /* 0x200000b1ff3f7230 */ /* 0x000fe20000004100 */
[----:B------:R-:W-:Y:S01]  /*ba00*/  F2FP.F16.E4M3.UNPACK_B R56, R48 ;  /* 0x00000030ff38723e */ /* 0x000fe200020006ff */
[----:B------:R-:W-:-:S02]  /*ba10*/  HADD2.F32 R166, -RZ, R166.H1_H1 ;  /* 0x300000a6ffa67230 */ /* 0x000fc40000004100 */
[-C--:B------:R-:W-:Y:S01]  /*ba20*/  FMUL.FTZ R91, R62, R89.reuse ;  /* 0x000000593e5b7220 */ /* 0x080fe20000410000 */
[----:B------:R-:W-:Y:S02]  /*ba30*/  HADD2.F32 R49, -RZ, R49.H1_H1 ;  /* 0x30000031ff317230 */ /* 0x000fe40000004100 */
[C---:B------:R-:W-:Y:S01]  /*ba40*/  FMUL.FTZ R89, R46.reuse, R89 ;  /* 0x000000592e597220 */ /* 0x040fe20000410000 */
[----:B------:R-:W-:Y:S02]  /*ba50*/  HADD2.F32 R60, -RZ, R60.H1_H1 ;  /* 0x3000003cff3c7230 */ /* 0x000fe40000004100 */
[-C--:B------:R-:W-:Y:S01]  /*ba60*/  FFMA.FTZ R91, R46, R63.reuse, -R91 ;  /* 0x0000003f2e5b7223 */ /* 0x080fe2000001085b */
[----:B------:R-:W-:Y:S02]  /*ba70*/  HADD2.F32 R177, -RZ, R177.H1_H1 ;  /* 0x300000b1ffb17230 */ /* 0x000fe40000004100 */
[----:B------:R-:W-:Y:S01]  /*ba80*/  FFMA.FTZ R46, R62, R63, R89 ;  /* 0x0000003f3e2e7223 */ /* 0x000fe20000010059 */
[----:B------:R-:W-:Y:S01]  /*ba90*/  FMUL.FTZ R93, R49, R166 ;  /* 0x000000a6315d7220 */ /* 0x000fe20000410000 */
[----:B------:R-:W-:Y:S01]  /*baa0*/  F2FP.F16.E4M3.UNPACK_B R62, R44 ;  /* 0x0000002cff3e723e */ /* 0x000fe200020006ff */
[C---:B------:R-:W-:Y:S01]  /*bab0*/  FMUL.FTZ R88, R60.reuse, R166 ;  /* 0x000000a63c587220 */ /* 0x040fe20000410000 */
[----:B------:R-:W-:Y:S01]  /*bac0*/  F2FP.SATFINITE.E4M3.F32.PACK_AB_MERGE_C R50, R61, R58, R54 ;  /* 0x0000003a3d32723e */ /* 0x000fe20004807036 */
[----:B------:R-:W-:Y:S01]  /*bad0*/  FFMA.FTZ R93, R60, R177, R93 ;  /* 0x000000b13c5d7223 */ /* 0x000fe2000001005d */
[----:B------:R-:W-:Y:S01]  /*bae0*/  HADD2.F32 R58, -RZ, R57.H0_H0 ;  /* 0x20000039ff3a7230 */ /* 0x000fe20000004100 */
[----:B------:R-:W-:Y:S01]  /*baf0*/  F2FP.F16.E4M3.UNPACK_B R60, R42 ;  /* 0x0000002aff3c723e */ /* 0x000fe200020006ff */
[----:B------:R-:W-:-:S02]  /*bb00*/  HADD2.F32 R63, -RZ, R62.H0_H0 ;  /* 0x2000003eff3f7230 */ /* 0x000fc40000004100 */
[----:B------:R-:W-:Y:S01]  /*bb10*/  FFMA.FTZ R88, R49, R177, -R88 ;  /* 0x000000b131587223 */ /* 0x000fe20000010858 */
[----:B------:R-:W-:Y:S01]  /*bb20*/  HADD2.F32 R54, -RZ, R56.H0_H0 ;  /* 0x20000038ff367230 */ /* 0x000fe20000004100 */
[----:B------:R-:W-:Y:S01]  /*bb30*/  F2FP.SATFINITE.E4M3.F32.PACK_AB_MERGE_C R49, R92, R95, RZ ;  /* 0x0000005f5c31723e */ /* 0x000fe200048070ff */
[----:B------:R-:W-:Y:S02]  /*bb40*/  HADD2.F32 R61, -RZ, R60.H0_H0 ;  /* 0x2000003cff3d7230 */ /* 0x000fe40000004100 */
[-C--:B------:R-:W-:Y:S01]  /*bb50*/  FMUL.FTZ R89, R58, R63.reuse ;  /* 0x0000003f3a597220 */ /* 0x080fe20000410000 */
[----:B------:R-:W-:Y:S02]  /*bb60*/  HADD2.F32 R59, -RZ, R57.H1_H1 ;  /* 0x30000039ff3b7230 */ /* 0x000fe40000004100 */
[----:B------:R-:W-:Y:S01]  /*bb70*/  FMUL.FTZ R63, R54, R63 ;  /* 0x0000003f363f7220 */ /* 0x000fe20000410000 */
[----:B------:R-:W-:Y:S01]  /*bb80*/  HADD2.F32 R62, -RZ, R62.H1_H1 ;  /* 0x3000003eff3e7230 */ /* 0x000fe20000004100 */
[----:B------:R-:W-:Y:S01]  /*bb90*/  F2FP.SATFINITE.E4M3.F32.PACK_AB_MERGE_C R49, R88, R91, R49 ;  /* 0x0000005b5831723e */ /* 0x000fe20004807031 */
[----:B------:R-:W-:-:S02]  /*bba0*/  HADD2.F32 R57, -RZ, R56.H1_H1 ;  /* 0x30000038ff397230 */ /* 0x000fc40000004100 */
[-C--:B------:R-:W-:Y:S01]  /*bbb0*/  FFMA.FTZ R54, R54, R61.reuse, -R89 ;  /* 0x0000003d36367223 */ /* 0x080fe20000010859 */
[----:B------:R-:W-:Y:S02]  /*bbc0*/  HADD2.F32 R60, -RZ, R60.H1_H1 ;  /* 0x3000003cff3c7230 */ /* 0x000fe40000004100 */
[----:B------:R-:W-:Y:S01]  /*bbd0*/  FFMA.FTZ R56, R58, R61, R63 ;  /* 0x0000003d3a387223 */ /* 0x000fe2000001003f */
[-C--:B------:R-:W-:Y:S01]  /*bbe0*/  FMUL.FTZ R88, R59, R62.reuse ;  /* 0x0000003e3b587220 */ /* 0x080fe20000410000 */
[C---:B------:R-:W-:Y:S01]  /*bbf0*/  FMUL.FTZ R62, R57.reuse, R62 ;  /* 0x0000003e393e7220 */ /* 0x040fe20000410000 */
[----:B------:R-:W-:Y:S02]  /*bc00*/  F2FP.F16.E4M3.UNPACK_B R58, R45.H1 ;  /* 0x0000002dff3a723e */ /* 0x000fe400030006ff */
[----:B------:R-:W-:Y:S01]  /*bc10*/  F2FP.F16.E4M3.UNPACK_B R61, R44.H1 ;  /* 0x0000002cff3d723e */ /* 0x000fe200030006ff */
[----:B------:R-:W-:Y:S01]  /*bc20*/  FFMA.FTZ R45, R57, R60, -R88 ;  /* 0x0000003c392d7223 */ /* 0x000fe20000010858 */
[----:B------:R-:W-:Y:S01]  /*bc30*/  F2FP.F16.E4M3.UNPACK_B R48, R48.H1 ;  /* 0x00000030ff30723e */ /* 0x000fe200030006ff */
[----:B------:R-:W-:Y:S01]  /*bc40*/  FFMA.FTZ R57, R59, R60, R62 ;  /* 0x0000003c3b397223 */ /* 0x000fe2000001003e */
[----:B------:R-:W-:Y:S01]  /*bc50*/  F2FP.F16.E4M3.UNPACK_B R42, R42.H1 ;  /* 0x0000002aff2a723e */ /* 0x000fe200030006ff */
[----:B------:R-:W-:Y:S01]  /*bc60*/  HADD2.F32 R59, -RZ, R58.H0_H0 ;  /* 0x2000003aff3b7230 */ /* 0x000fe20000004100 */
[----:B------:R-:W-:Y:S01]  /*bc70*/  F2FP.SATFINITE.E4M3.F32.PACK_AB_MERGE_C R90, R167, R90, RZ ;  /* 0x0000005aa75a723e */ /* 0x000fe200048070ff */
[----:B------:R-:W-:-:S02]  /*bc80*/  HADD2.F32 R62, -RZ, R61.H0_H0 ;  /* 0x2000003dff3e7230 */ /* 0x000fc40000004100 */
[----:B------:R-:W-:Y:S01]  /*bc90*/  HADD2.F32 R44, -RZ, R48.H0_H0 ;  /* 0x20000030ff2c7230 */ /* 0x000fe20000004100 */
[----:B------:R-:W-:Y:S01]  /*bca0*/  F2FP.SATFINITE.E4M3.F32.PACK_AB_MERGE_C R46, R93, R46, R90 ;  /* 0x0000002e5d2e723e */ /* 0x000fe2000480705a */
[----:B------:R-:W-:Y:S02]  /*bcb0*/  HADD2.F32 R58, -RZ, R58.H1_H1 ;  /* 0x3000003aff3a7230 */ /* 0x000fe40000004100 */
[-C--:B------:R-:W-:Y:S01]  /*bcc0*/  FMUL.FTZ R89, R59, R62.reuse ;  /* 0x0000003e3b597220 */ /* 0x080fe20000410000 */
[----:B------:R-:W-:Y:S02]  /*bcd0*/  HADD2.F32 R63, -RZ, R61.H1_H1 ;  /* 0x3000003dff3f7230 */ /* 0x000fe40000004100 */
[----:B------:R-:W-:Y:S01]  /*bce0*/  FMUL.FTZ R62, R44, R62 ;  /* 0x0000003e2c3e7220 */ /* 0x000fe20000410000 */
[----:B------:R-:W-:Y:S01]  /*bcf0*/  HADD2.F32 R60, -RZ, R42.H0_H0 ;  /* 0x2000002aff3c7230 */ /* 0x000fe20000004100 */
[----:B------:R-:W-:Y:S01]  /*bd00*/  F2FP.F16.E4M3.UNPACK_B R90, R41.H1 ;  /* 0x00000029ff5a723e */ /* 0x000fe200030006ff */
[----:B------:R-:W-:-:S02]  /*bd10*/  HADD2.F32 R48, -RZ, R48.H1_H1 ;  /* 0x30000030ff307230 */ /* 0x000fc40000004100 */
[-C--:B------:R-:W-:Y:S01]  /*bd20*/  FMUL.FTZ R91, R58, R63.reuse ;  /* 0x0000003f3a5b7220 */ /* 0x080fe20000410000 */
[----:B------:R-:W-:Y:S02]  /*bd30*/  HADD2.F32 R61, -RZ, R42.H1_H1 ;  /* 0x3000002aff3d7230 */ /* 0x000fe40000004100 */
[-C--:B------:R-:W-:Y:S01]  /*bd40*/  FFMA.FTZ R42, R44, R60.reuse, -R89 ;  /* 0x0000003c2c2a7223 */ /* 0x080fe20000010859 */
[----:B------:R-:W-:Y:S01]  /*bd50*/  FFMA.FTZ R44, R59, R60, R62 ;  /* 0x0000003c3b2c7223 */ /* 0x000fe2000001003e */
[C---:B------:R-:W-:Y:S01]  /*bd60*/  FMUL.FTZ R63, R48.reuse, R63 ;  /* 0x0000003f303f7220 */ /* 0x040fe20000410000 */
[----:B------:R-:W-:Y:S01]  /*bd70*/  F2FP.F16.E4M3.UNPACK_B R59, R47 ;  /* 0x0000002fff3b723e */ /* 0x000fe200020006ff */
[----:B------:R-:W-:Y:S01]  /*bd80*/  FFMA.FTZ R93, R48, R61, -R91 ;  /* 0x0000003d305d7223 */ /* 0x000fe2000001085b */
[----:B------:R-:W-:Y:S01]  /*bd90*/  F2FP.F16.E4M3.UNPACK_B R60, R47.H1 ;  /* 0x0000002fff3c723e */ /* 0x000fe200030006ff */
[----:B------:R-:W-:Y:S01]  /*bda0*/  FFMA.FTZ R95, R58, R61, R63 ;  /* 0x0000003d3a5f7223 */ /* 0x000fe2000001003f */
[----:B------:R-:W-:Y:S01]  /*bdb0*/  F2FP.F16.E4M3.UNPACK_B R89, R41 ;  /* 0x00000029ff59723e */ /* 0x000fe200020006ff */
[----:B------:R-:W-:Y:S01]  /*bdc0*/  HADD2.F32 R61, -RZ, R59.H0_H0 ;  /* 0x2000003bff3d7230 */ /* 0x000fe20000004100 */
[-C--:B------:R-:W-:Y:S01]  /*bdd0*/  F2FP.F16.E4M3.UNPACK_B R48, R43.reuse ;  /* 0x0000002bff30723e */ /* 0x080fe200020006ff */
[----:B------:R-:W-:Y:S01]  /*bde0*/  HADD2.F32 R91, -RZ, R90.H0_H0 ;  /* 0x2000005aff5b7230 */ /* 0x000fe20000004100 */
[----:B------:R-:W-:Y:S01]  /*bdf0*/  F2FP.F16.E4M3.UNPACK_B R43, R43.H1 ;  /* 0x0000002bff2b723e */ /* 0x000fe200030006ff */
[----:B------:R-:W-:Y:S01]  /*be00*/  HADD2.F32 R92, -RZ, R89.H0_H0 ;  /* 0x20000059ff5c7230 */ /* 0x000fe20000004100 */
[-C--:B------:R-:W-:Y:S01]  /*be10*/  F2FP.F16.E4M3.UNPACK_B R41, R40.reuse ;  /* 0x00000028ff29723e */ /* 0x080fe200020006ff */
[----:B------:R-:W-:Y:S01]  /*be20*/  HADD2.F32 R47, -RZ, R48.H0_H0 ;  /* 0x20000030ff2f7230 */ /* 0x000fe20000004100 */
[----:B------:R-:W-:Y:S01]  /*be30*/  F2FP.F16.E4M3.UNPACK_B R62, R40.H1 ;  /* 0x00000028ff3e723e */ /* 0x000fe200030006ff */
[----:B------:R-:W-:-:S02]  /*be40*/  HADD2.F32 R40, -RZ, R60.H0_H0 ;  /* 0x2000003cff287230 */ /* 0x000fc40000004100 */
[-C--:B------:R-:W-:Y:S01]  /*be50*/  FMUL.FTZ R94, R61, R92.reuse ;  /* 0x0000005c3d5e7220 */ /* 0x080fe20000410000 */
[----:B------:R-:W-:Y:S02]  /*be60*/  HADD2.F32 R58, -RZ, R43.H0_H0 ;  /* 0x2000002bff3a7230 */ /* 0x000fe40000004100 */
[----:B------:R-:W-:Y:S01]  /*be70*/  FMUL.FTZ R92, R47, R92 ;  /* 0x0000005c2f5c7220 */ /* 0x000fe20000410000 */
[----:B------:R-:W-:Y:S02]  /*be80*/  HADD2.F32 R63, -RZ, R62.H0_H0 ;  /* 0x2000003eff3f7230 */ /* 0x000fe40000004100 */
[-C--:B------:R-:W-:Y:S01]  /*be90*/  FMUL.FTZ R167, R40, R91.reuse ;  /* 0x0000005b28a77220 */ /* 0x080fe20000410000 */
[----:B------:R-:W-:Y:S02]  /*bea0*/  HADD2.F32 R88, -RZ, R41.H0_H0 ;  /* 0x20000029ff587230 */ /* 0x000fe40000004100 */
[----:B------:R-:W-:Y:S01]  /*beb0*/  FMUL.FTZ R91, R58, R91 ;  /* 0x0000005b3a5b7220 */ /* 0x000fe20000410000 */
[----:B------:R-:W-:-:S02]  /*bec0*/  HADD2.F32 R60, -RZ, R60.H1_H1 ;  /* 0x3000003cff3c7230 */ /* 0x000fc40000004100 */
[----:B------:R-:W-:Y:S01]  /*bed0*/  FFMA.FTZ R167, R58, R63, -R167 ;  /* 0x0000003f3aa77223 */ /* 0x000fe200000108a7 */
[----:B------:R-:W-:Y:S02]  /*bee0*/  HADD2.F32 R90, -RZ, R90.H1_H1 ;  /* 0x3000005aff5a7230 */ /* 0x000fe40000004100 */
[-C--:B------:R-:W-:Y:S01]  /*bef0*/  FFMA.FTZ R92, R61, R88.reuse, R92 ;  /* 0x000000583d5c7223 */ /* 0x080fe2000001005c */
[----:B------:R-:W-:Y:S02]  /*bf00*/  HADD2.F32 R43, -RZ, R43.H1_H1 ;  /* 0x3000002bff2b7230 */ /* 0x000fe40000004100 */
[----:B------:R-:W-:Y:S01]  /*bf10*/  FFMA.FTZ R94, R47, R88, -R94 ;  /* 0x000000582f5e7223 */ /* 0x000fe2000001085e */
[----:B------:R-:W-:Y:S02]  /*bf20*/  HADD2.F32 R59, -RZ, R59.H1_H1 ;  /* 0x3000003bff3b7230 */ /* 0x000fe40000004100 */
[----:B------:R-:W-:Y:S01]  /*bf30*/  FMUL.FTZ R58, R60, R90 ;  /* 0x0000005a3c3a7220 */ /* 0x000fe20000410000 */
[----:B------:R-:W-:-:S02]  /*bf40*/  HADD2.F32 R89, -RZ, R89.H1_H1 ;  /* 0x30000059ff597230 */ /* 0x000fc40000004100 */
[----:B------:R-:W-:Y:S01]  /*bf50*/  FMUL.FTZ R61, R43, R90 ;  /* 0x0000005a2b3d7220 */ /* 0x000fe20000410000 */
[----:B------:R-:W-:Y:S02]  /*bf60*/  HADD2.F32 R62, -RZ, R62.H1_H1 ;  /* 0x3000003eff3e7230 */ /* 0x000fe40000004100 */
[----:B------:R-:W-:Y:S01]  /*bf70*/  FFMA.FTZ R91, R40, R63, R91 ;  /* 0x0000003f285b7223 */ /* 0x000fe2000001005b */
[----:B------:R-:W-:Y:S02]  /*bf80*/  HADD2.F32 R48, -RZ, R48.H1_H1 ;  /* 0x30000030ff307230 */ /* 0x000fe40000004100 */
[-C--:B------:R-:W-:Y:S01]  /*bf90*/  FMUL.FTZ R47, R59, R89.reuse ;  /* 0x000000593b2f7220 */ /* 0x080fe20000410000 */
[----:B------:R-:W-:Y:S02]  /*bfa0*/  HADD2.F32 R41, -RZ, R41.H1_H1 ;  /* 0x30000029ff297230 */ /* 0x000fe40000004100 */
[-C--:B------:R-:W-:Y:S01]  /*bfb0*/  FFMA.FTZ R58, R43, R62.reuse, -R58 ;  /* 0x0000003e2b3a7223 */ /* 0x080fe2000001083a */
[----:B------:R-:W-:Y:S01]  /*bfc0*/  FFMA.FTZ R60, R60, R62, R61 ;  /* 0x0000003e3c3c7223 */ /* 0x000fe2000001003d */
[C---:B------:R-:W-:Y:S01]  /*bfd0*/  FMUL.FTZ R40, R48.reuse, R89 ;  /* 0x0000005930287220 */ /* 0x040fe20000410000 */
[----:B------:R-:W-:Y:S01]  /*bfe0*/  F2FP.SATFINITE.E4M3.F32.PACK_AB_MERGE_C R42, R93, R42, RZ ;  /* 0x0000002a5d2a723e */ /* 0x000fe200048070ff */
[----:B------:R-:W-:Y:S01]  /*bff0*/  FFMA.FTZ R47, R48, R41, -R47 ;  /* 0x00000029302f7223 */ /* 0x000fe2000001082f */
[----:B------:R-:W-:Y:S01]  /*c000*/  F2FP.SATFINITE.E4M3.F32.PACK_AB_MERGE_C R58, R58, R167, RZ ;  /* 0x000000a73a3a723e */ /* 0x000fe200048070ff */
[----:B------:R-:W-:Y:S01]  /*c010*/  FFMA.FTZ R41, R59, R41, R40 ;  /* 0x000000293b297223 */ /* 0x000fe20000010028 */
[----:B------:R-:W-:Y:S01]  /*c020*/  F2FP.SATFINITE.E4M3.F32.PACK_AB_MERGE_C R60, R60, R91, RZ ;  /* 0x0000005b3c3c723e */ /* 0x000fe200048070ff */
[----:B------:R-:W-:Y:S01]  /*c030*/  IMAD.MOV.U32 R40, RZ, RZ, R51 ;  /* 0x000000ffff287224 */ /* 0x000fe200078e0033 */
[----:B------:R-:W-:-:S02]  /*c040*/  F2FP.SATFINITE.E4M3.F32.PACK_AB_MERGE_C R42, R45, R54, R42 ;  /* 0x000000362d2a723e */ /* 0x000fc4000480702a */
[----:B------:R-:W-:Y:S02]  /*c050*/  F2FP.SATFINITE.E4M3.F32.PACK_AB_MERGE_C R44, R95, R44, RZ ;  /* 0x0000002c5f2c723e */ /* 0x000fe400048070ff */
[----:B------:R-:W-:Y:S02]  /*c060*/  F2FP.SATFINITE.E4M3.F32.PACK_AB_MERGE_C R43, R47, R94, R58 ;  /* 0x0000005e2f2b723e */ /* 0x000fe4000480703a */
[----:B------:R-:W-:Y:S01]  /*c070*/  F2FP.SATFINITE.E4M3.F32.PACK_AB_MERGE_C R47, R41, R92, R60 ;  /* 0x0000005c292f723e */ /* 0x000fe2000480703c */
[----:B------:R-:W-:Y:S01]  /*c080*/  IMAD.MOV.U32 R41, RZ, RZ, R42 ;  /* 0x000000ffff297224 */ /* 0x000fe200078e002a */
[----:B------:R-:W-:Y:S01]  /*c090*/  F2FP.SATFINITE.E4M3.F32.PACK_AB_MERGE_C R45, R57, R56, R44 ;  /* 0x00000038392d723e */ /* 0x000fe2000480702c */
[----:B------:R-:W-:Y:S01]  /*c0a0*/  IMAD.MOV.U32 R44, RZ, RZ, R50 ;  /* 0x000000ffff2c7224 */ /* 0x000fe200078e0032 */
[----:B------:R-:W-:-:S07]  /*c0b0*/  MOV R42, R49 ;  /* 0x00000031002a7202 */ /* 0x000fce0000000f00 */
.L_x_498:
[----:B------:R-:W-:Y:S05]  /*c0c0*/  BSYNC B2 ;  /* 0x0000000000027941 */ /* 0x000fea0003800000 */
.L_x_497:
[----:B------:R-:W-:-:S13]  /*c0d0*/  ISETP.GE.AND P4, PT, R55, R153, PT ;  /* 0x000000993700720c */ /* 0x000fda0003f86270 */
[--C-:B------:R-:W-:Y:S02]  /*c0e0*/  @!P4 SHF.R.S32.HI R49, RZ, 0x1f, R55.reuse ;  /* 0x0000001fff31c819 */ /* 0x100fe40000011437 */
[----:B------:R-:W-:-:S04]  /*c0f0*/  @!P4 IADD3 R51, P5, P6, R116, R142, R55 ;  /* 0x0000008e7433c210 */ /* 0x000fc80007ebe037 */
[----:B------:R-:W-:Y:S02]  /*c100*/  @!P4 IADD3.X R178, R0, R178, R49, P5, P6 ;  /* 0x000000b200b2c210 */ /* 0x000fe40002fec431 */
[----:B------:R-:W-:-:S05]  /*c110*/  IADD3 R48, P5, R53, R126, RZ ;  /* 0x0000007e35307210 */ /* 0x000fca0007fbe0ff */
[----:B------:R-:W-:Y:S01]  /*c120*/  IMAD.X R49, R52, 0x1, R127, P5 ;  /* 0x0000000134317824 */ /* 0x000fe200028e067f */
[----:B------:R-:W-:-:S04]  /*c130*/  @!P4 IADD3 R50, P5, R51, R126, RZ ;  /* 0x0000007e3332c210 */ /* 0x000fc80007fbe0ff */
[----:B0-----:R4:W-:Y:S01]  /*c140*/  STG.E.128 desc[UR54][R48.64], R40 ;  /* 0x0000002830007986 */ /* 0x0019e2000c101d36 */
[----:B------:R-:W-:-:S05]  /*c150*/  @!P4 IMAD.X R51, R178, 0x1, R127, P5 ;  /* 0x00000001b233c824 */ /* 0x000fca00028e067f */
[----:B-1----:R4:W-:Y:S03]  /*c160*/  @!P4 STG.E.128 desc[UR54][R50.64], R44 ;  /* 0x0000002c3200c986 */ /* 0x0029e6000c101d36 */
.L_x_488:
[----:B------:R-:W-:Y:S05]  /*c170*/  BSYNC B1 ;  /* 0x0000000000017941 */ /* 0x000fea0003800000 */
.L_x_487:
[-C--:B0--34-:R-:W-:Y:S02]  /*c180*/  IMAD R40, R144, R138.reuse, RZ ;  /* 0x0000008a90287224 */ /* 0x099fe400078e02ff */
[----:B------:R-:W-:-:S04]  /*c190*/  IMAD.WIDE.U32 R140, R211, R138, R140 ;  /* 0x0000008ad38c7225 */ /* 0x000fc800078e008c */
[----:B------:R-:W-:Y:S01]  /*c1a0*/  IMAD R53, R211, R139, R40 ;  /* 0x0000008bd3357224 */ /* 0x000fe200078e0228 */
[----:B------:R-:W-:Y:S06]  /*c1b0*/  @P2 BRA `(.L_x_457) ;  /* 0x0000003000942947 */ /* 0x000fec0003800000 */
[----:B------:R-:W-:Y:S01]  /*c1c0*/  ISETP.NE.AND P2, PT, R32, RZ, PT ;  /* 0x000000ff2000720c */ /* 0x000fe20003f45270 */
[----:B------:R-:W-:Y:S01]  /*c1d0*/  BSSY B1, `(.L_x_499) ;  /* 0x00000f8000017945 */ /* 0x000fe20003800000 */
[----:B------:R-:W-:-:S11]  /*c1e0*/  IMAD.IADD R53, R141, 0x1, R53 ;  /* 0x000000018d357824 */ /* 0x000fd600078e0235 */
[----:B------:R-:W-:Y:S05]  /*c1f0*/  @!P2 BRA `(.L_x_500) ;  /* 0x0000000c00d4a947 */ /* 0x000fea0003800000 */
[----:B------:R-:W-:Y:S01]  /*c200*/  SEL R40, R97, R158, !P0 ;  /* 0x0000009e61287207 */ /* 0x000fe20004000000 */
[----:B------:R-:W-:Y:S01]  /*c210*/  BSSY B2, `(.L_x_501) ;  /* 0x00000f1000027945 */ /* 0x000fe20003800000 */
[----:B------:R-:W-:Y:S02]  /*c220*/  IADD3 R49, P2, P4, R116, R140, R20 ;  /* 0x0000008c74317210 */ /* 0x000fe40007c5e014 */
[----:B------:R-:W-:Y:S02]  /*c230*/  SHF.R.S32.HI R41, RZ, 0x1f, R40 ;  /* 0x0000001fff297819 */ /* 0x000fe40000011428 */
[----:B------:R-:W-:Y:S02]  /*c240*/  IADD3.X R42, R0, R53, R28, P2, P4 ;  /* 0x00000035002a7210 */ /* 0x000fe400017e841c */
[----:B------:R-:W-:-:S04]  /*c250*/  LEA.HI R40, R41, R40, RZ, 0x5 ;  /* 0x0000002829287211 */ /* 0x000fc800078f28ff */
[----:B------:R-:W-:-:S05]  /*c260*/  LEA.HI.SX32 R41, R40, R15, 0x1b ;  /* 0x0000000f28297211 */ /* 0x000fca00078fdaff */
[----:B------:R-:W-:-:S05]  /*c270*/  IMAD.SHL.U32 R43, R41, 0x10, RZ ;  /* 0x00000010292b7824 */ /* 0x000fca00078e00ff */
[----:B------:R-:W-:-:S13]  /*c280*/  ISETP.GE.AND P2, PT, R43, R153, PT ;  /* 0x000000992b00720c */ /* 0x000fda0003f46270 */
[--C-:B------:R-:W-:Y:S02]  /*c290*/  @!P2 SHF.R.S32.HI R40, RZ, 0x1f, R43.reuse ;  /* 0x0000001fff28a819 */ /* 0x100fe4000001142b */
[----:B------:R-:W-:-:S04]  /*c2a0*/  @!P2 IADD3 R51, P4, P5, R116, R140, R43 ;  /* 0x0000008c7433a210 */ /* 0x000fc80007d9e02b */
[----:B------:R-:W-:Y:S02]  /*c2b0*/  @!P2 IADD3.X R40, R0, R53, R40, P4, P5 ;  /* 0x000000350028a210 */ /* 0x000fe400027ea428 */
[----:B------:R-:W-:-:S04]  /*c2c0*/  IADD3 R48, P4, R49, R126, RZ ;  /* 0x0000007e31307210 */ /* 0x000fc80007f9e0ff */
[----:B------:R-:W-:Y:S02]  /*c2d0*/  IADD3.X R49, R42, R127, RZ, P4, !PT ;  /* 0x0000007f2a317210 */ /* 0x000fe400027fe4ff */
[----:B------:R-:W-:-:S05]  /*c2e0*/  @!P2 IADD3 R50, P4, R51, R126, RZ ;  /* 0x0000007e3332a210 */ /* 0x000fca0007f9e0ff */
[----:B------:R-:W-:Y:S01]  /*c2f0*/  @!P2 IMAD.X R51, R40, 0x1, R127, P4 ;  /* 0x000000012833a824 */ /* 0x000fe200020e067f */
[----:B------:R-:W-:Y:S02]  /*c300*/  SHF.R.S32.HI R40, RZ, 0x1f, R41 ;  /* 0x0000001fff287819 */ /* 0x000fe40000011429 */
[----:B------:R-:W-:Y:S02]  /*c310*/  ISETP.GE.AND P4, PT, R22, R136, PT ;  /* 0x000000881600720c */ /* 0x000fe40003f86270 */
        /* <DEDUP_REMOVED lines=17> */
[----:B------:R-:W-:Y:S01]  /*c430*/  SHF.R.U32.HI R61, RZ, 0x8, R65 ;  /* 0x00000008ff3d7819 */ /* 0x000fe20000011641 */
[----:B------:R-:W-:Y:S01]  /*c440*/  IMAD.SHL.U32 R40, R54, 0x100, RZ ;  /* 0x0000010036287824 */ /* 0x000fe200078e00ff */
[----:B------:R-:W-:Y:S01]  /*c450*/  SHF.R.U32.HI R63, RZ, 0x8, R67 ;  /* 0x00000008ff3f7819 */ /* 0x000fe20000011643 */
[----:B------:R-:W-:Y:S01]  /*c460*/  IMAD.MOV.U32 R54, RZ, RZ, R42 ;  /* 0x000000ffff367224 */ /* 0x000fe200078e002a */
[----:B------:R-:W-:Y:S01]  /*c470*/  LOP3.LUT R55, R77, 0xff0000ff, RZ, 0xc0, !PT ;  /* 0xff0000ff4d377812 */ /* 0x000fe200078ec0ff */
[----:B------:R-:W-:Y:S01]  /*c480*/  IMAD.SHL.U32 R61, R61, 0x100, RZ ;  /* 0x000001003d3d7824 */ /* 0x000fe200078e00ff */
[--C-:B------:R-:W-:Y:S01]  /*c490*/  SHF.R.U32.HI R64, RZ, 0x8, R79.reuse ;  /* 0x00000008ff407819 */ /* 0x100fe2000001164f */
[----:B------:R-:W-:Y:S01]  /*c4a0*/  IMAD.SHL.U32 R63, R63, 0x100, RZ ;  /* 0x000001003f3f7824 */ /* 0x000fe200078e00ff */
[----:B------:R-:W-:Y:S01]  /*c4b0*/  MOV R52, R41 ;  /* 0x0000002900347202 */ /* 0x000fe20000000f00 */
[----:B------:R-:W-:Y:S01]  /*c4c0*/  IMAD.U32 R41, R66, 0x10000, RZ ;  /* 0x0001000042297824 */ /* 0x000fe200078e00ff */
[----:B------:R-:W-:-:S02]  /*c4d0*/  SHF.R.U32.HI R62, RZ, 0x10, R79 ;  /* 0x00000010ff3e7819 */ /* 0x000fc4000001164f */
[----:B------:R-:W-:Y:S02]  /*c4e0*/  LOP3.LUT R40, R55, 0xff00, R40, 0xf8, !PT ;  /* 0x0000ff0037287812 */ /* 0x000fe400078ef828 */
[----:B------:R-:W-:Y:S02]  /*c4f0*/  LOP3.LUT R58, R65, 0xff0000ff, RZ, 0xc0, !PT ;  /* 0xff0000ff413a7812 */ /* 0x000fe400078ec0ff */
[----:B------:R-:W-:Y:S02]  /*c500*/  LOP3.LUT R60, R67, 0xff0000ff, RZ, 0xc0, !PT ;  /* 0xff0000ff433c7812 */ /* 0x000fe400078ec0ff */
[----:B------:R-:W-:Y:S02]  /*c510*/  LOP3.LUT R56, R79, 0xff0000ff, RZ, 0xc0, !PT ;  /* 0xff0000ff4f387812 */ /* 0x000fe400078ec0ff */
[----:B------:R-:W-:Y:S02]  /*c520*/  SHF.L.U32 R55, R64, 0x8, RZ ;  /* 0x0000000840377819 */ /* 0x000fe400000006ff */
[----:B------:R-:W-:Y:S01]  /*c530*/  LOP3.LUT R42, R40, 0xff0000, R41, 0xf8, !PT ;  /* 0x00ff0000282a7812 */ /* 0x000fe200078ef829 */
[----:B------:R-:W-:Y:S01]  /*c540*/  IMAD.U32 R40, R62, 0x10000, RZ ;  /* 0x000100003e287824 */ /* 0x000fe200078e00ff */
[----:B------:R-:W-:-:S02]  /*c550*/  LOP3.LUT R44, R58, 0xff00, R61, 0xf8, !PT ;  /* 0x0000ff003a2c7812 */ /* 0x000fc400078ef83d */
[----:B------:R-:W-:Y:S02]  /*c560*/  LOP3.LUT R64, R60, 0xff00, R63, 0xf8, !PT ;  /* 0x0000ff003c407812 */ /* 0x000fe400078ef83f */
[----:B------:R-:W-:Y:S02]  /*c570*/  LOP3.LUT R55, R56, 0xff00, R55, 0xf8, !PT ;  /* 0x0000ff0038377812 */ /* 0x000fe400078ef837 */
[----:B------:R-:W-:Y:S02]  /*c580*/  F2FP.F16.E4M3.UNPACK_B R63, R162.H1 ;  /* 0x000000a2ff3f723e */ /* 0x000fe400030006ff */
[----:B------:R-:W-:Y:S02]  /*c590*/  F2FP.F16.E4M3.UNPACK_B R60, R59.H1 ;  /* 0x0000003bff3c723e */ /* 0x000fe400030006ff */
[----:B------:R-:W-:Y:S02]  /*c5a0*/  F2FP.F16.E4M3.UNPACK_B R58, R57.H1 ;  /* 0x00000039ff3a723e */ /* 0x000fe400030006ff */
[----:B------:R-:W-:Y:S01]  /*c5b0*/  LOP3.LUT R41, R55, 0xff0000, R40, 0xf8, !PT ;  /* 0x00ff000037297812 */ /* 0x000fe200078ef828 */
[----:B------:R-:W-:Y:S01]  /*c5c0*/  HADD2.F32 R40, -RZ, R63.H0_H0 ;  /* 0x2000003fff287230 */ /* 0x000fe20000004100 */
[----:B------:R-:W-:Y:S01]  /*c5d0*/  F2FP.F16.E4M3.UNPACK_B R61, R164.H1 ;  /* 0x000000a4ff3d723e */ /* 0x000fe200030006ff */
[----:B------:R-:W-:Y:S01]  /*c5e0*/  HADD2.F32 R56, -RZ, R60.H0_H0 ;  /* 0x2000003cff387230 */ /* 0x000fe20000004100 */
[----:B------:R-:W-:Y:S01]  /*c5f0*/  SHF.R.U32.HI R67, RZ, 0x10, R67 ;  /* 0x00000010ff437819 */ /* 0x000fe20000011643 */
[----:B------:R-:W-:Y:S01]  /*c600*/  HADD2.F32 R55, -RZ, R58.H0_H0 ;  /* 0x2000003aff377230 */ /* 0x000fe20000004100 */
[----:B------:R-:W-:Y:S01]  /*c610*/  SHF.R.U32.HI R65, RZ, 0x10, R65 ;  /* 0x00000010ff417819 */ /* 0x000fe20000011641 */
[----:B------:R-:W-:-:S02]  /*c620*/  HADD2.F32 R62, -RZ, R61.H0_H0 ;  /* 0x2000003dff3e7230 */ /* 0x000fc40000004100 */
[CC--:B------:R-:W-:Y:S01]  /*c630*/  FMUL.FTZ R66, R56.reuse, R40.reuse ;  /* 0x0000002838427220 */ /* 0x0c0fe20000410000 */
[----:B------:R-:W-:Y:S02]  /*c640*/  IMAD.U32 R67, R67, 0x10000, RZ ;  /* 0x0001000043437824 */ /* 0x000fe400078e00ff */
[C---:B------:R-:W-:Y:S01]  /*c650*/  FMUL.FTZ R77, R55.reuse, R40 ;  /* 0x00000028374d7220 */ /* 0x040fe20000410000 */
[----:B------:R-:W-:Y:S02]  /*c660*/  HADD2.F32 R58, -RZ, R58.H1_H1 ;  /* 0x3000003aff3a7230 */ /* 0x000fe40000004100 */
[-C--:B------:R-:W-:Y:S01]  /*c670*/  FFMA.FTZ R55, R55, R62.reuse, -R66 ;  /* 0x0000003e37377223 */ /* 0x080fe20000010842 */
[----:B------:R-:W-:Y:S01]  /*c680*/  SHF.L.U32 R65, R65, 0x10, RZ ;  /* 0x0000001041417819 */ /* 0x000fe200000006ff */
[----:B------:R-:W-:Y:S01]  /*c690*/  FFMA.FTZ R56, R56, R62, R77 ;  /* 0x0000003e38387223 */ /* 0x000fe2000001004d */
[----:B------:R-:W-:Y:S01]  /*c6a0*/  HADD2.F32 R62, -RZ, R63.H1_H1 ;  /* 0x3000003fff3e7230 */ /* 0x000fe20000004100 */
[----:B------:R-:W-:Y:S01]  /*c6b0*/  LOP3.LUT R40, R64, 0xff0000, R67, 0xf8, !PT ;  /* 0x00ff000040287812 */ /* 0x000fe200078ef843 */
[----:B------:R-:W-:Y:S01]  /*c6c0*/  HADD2.F32 R63, -RZ, R60.H1_H1 ;  /* 0x3000003cff3f7230 */ /* 0x000fe20000004100 */
[----:B------:R-:W-:Y:S01]  /*c6d0*/  F2FP.F16.E4M3.UNPACK_B R162, R162 ;  /* 0x000000a2ffa2723e */ /* 0x000fe200020006ff */
[----:B------:R-:W-:Y:S01]  /*c6e0*/  HADD2.F32 R64, -RZ, R61.H1_H1 ;  /* 0x3000003dff407230 */ /* 0x000fe20000004100 */
[----:B------:R-:W-:Y:S01]  /*c6f0*/  F2FP.F16.E4M3.UNPACK_B R60, R59 ;  /* 0x0000003bff3c723e */ /* 0x000fe200020006ff */
[-C--:B------:R-:W-:Y:S01]  /*c700*/  FMUL.FTZ R66, R58, R62.reuse ;  /* 0x0000003e3a427220 */ /* 0x080fe20000410000 */
[----:B------:R-:W-:Y:S01]  /*c710*/  F2FP.F16.E4M3.UNPACK_B R61, R57 ;  /* 0x00000039ff3d723e */ /* 0x000fe200020006ff */
[----:B------:R-:W-:Y:S01]  /*c720*/  FMUL.FTZ R57, R63, R62 ;  /* 0x0000003e3f397220 */ /* 0x000fe20000410000 */
[----:B------:R-:W-:Y:S01]  /*c730*/  LOP3.LUT R44, R44, 0xff0000, R65, 0xf8, !PT ;  /* 0x00ff00002c2c7812 */ /* 0x000fe200078ef841 */
[----:B------:R-:W-:Y:S01]  /*c740*/  HADD2.F32 R65, -RZ, R162.H0_H0 ;  /* 0x200000a2ff417230 */ /* 0x000fe20000004100 */
[----:B------:R-:W-:Y:S01]  /*c750*/  F2FP.F16.E4M3.UNPACK_B R164, R164 ;  /* 0x000000a4ffa4723e */ /* 0x000fe200020006ff */
[----:B------:R-:W-:-:S02]  /*c760*/  HADD2.F32 R62, -RZ, R60.H0_H0 ;  /* 0x2000003cff3e7230 */ /* 0x000fc40000004100 */
[-C--:B------:R-:W-:Y:S01]  /*c770*/  FFMA.FTZ R58, R58, R64.reuse, -R57 ;  /* 0x000000403a3a7223 */ /* 0x080fe20000010839 */
[----:B------:R-:W-:Y:S02]  /*c780*/  HADD2.F32 R59, -RZ, R61.H0_H0 ;  /* 0x2000003dff3b7230 */ /* 0x000fe40000004100 */
[----:B------:R-:W-:Y:S01]  /*c790*/  FFMA.FTZ R57, R63, R64, R66 ;  /* 0x000000403f397223 */ /* 0x000fe20000010042 */
[----:B------:R-:W-:Y:S02]  /*c7a0*/  HADD2.F32 R64, -RZ, R164.H0_H0 ;  /* 0x200000a4ff407230 */ /* 0x000fe40000004100 */
[-C--:B------:R-:W-:Y:S01]  /*c7b0*/  FMUL.FTZ R66, R62, R65.reuse ;  /* 0x000000413e427220 */ /* 0x080fe20000410000 */
[----:B------:R-:W-:Y:S02]  /*c7c0*/  HADD2.F32 R162, -RZ, R162.H1_H1 ;  /* 0x300000a2ffa27230 */ /* 0x000fe40000004100 */
[----:B------:R-:W-:Y:S01]  /*c7d0*/  FMUL.FTZ R65, R59, R65 ;  /* 0x000000413b417220 */ /* 0x000fe20000410000 */
[----:B------:R-:W-:-:S02]  /*c7e0*/  HADD2.F32 R63, -RZ, R60.H1_H1 ;  /* 0x3000003cff3f7230 */ /* 0x000fc40000004100 */
[-C--:B------:R-:W-:Y:S01]  /*c7f0*/  FFMA.FTZ R59, R59, R64.reuse, -R66 ;  /* 0x000000403b3b7223 */ /* 0x080fe20000010842 */
[----:B------:R-:W-:Y:S02]  /*c800*/  HADD2.F32 R61, -RZ, R61.H1_H1 ;  /* 0x3000003dff3d7230 */ /* 0x000fe40000004100 */
        /* <DEDUP_REMOVED lines=8> */
[----:B------:R-:W-:Y:S01]  /*c890*/  HADD2.F32 R67, -RZ, R62.H0_H0 ;  /* 0x2000003eff437230 */ /* 0x000fe20000004100 */
[----:B------:R-:W-:Y:S01]  /*c8a0*/  F2FP.F16.E4M3.UNPACK_B R61, R54.H1 ;  /* 0x00000036ff3d723e */ /* 0x000fe200030006ff */
[----:B------:R-:W-:-:S02]  /*c8b0*/  HADD2.F32 R65, -RZ, R64.H0_H0 ;  /* 0x20000040ff417230 */ /* 0x000fc40000004100 */
[----:B------:R-:W-:Y:S01]  /*c8c0*/  FFMA.FTZ R77, R63, R164, R162 ;  /* 0x000000a43f4d7223 */ /* 0x000fe200000100a2 */
[----:B------:R-:W-:Y:S01]  /*c8d0*/  HADD2.F32 R76, -RZ, R62.H1_H1 ;  /* 0x3000003eff4c7230 */ /* 0x000fe20000004100 */
[----:B------:R-:W-:Y:S01]  /*c8e0*/  F2FP.F16.E4M3.UNPACK_B R163, R163 ;  /* 0x000000a3ffa3723e */ /* 0x000fe200020006ff */
[--C-:B------:R-:W-:Y:S02]  /*c8f0*/  HADD2.F32 R62, -RZ, R61.reuse.H0_H0 ;  /* 0x2000003dff3e7230 */ /* 0x100fe40000004100 */
[-C--:B------:R-:W-:Y:S01]  /*c900*/  FMUL.FTZ R79, R65, R67.reuse ;  /* 0x00000043414f7220 */ /* 0x080fe20000410000 */
[----:B------:R-:W-:Y:S01]  /*c910*/  HADD2.F32 R63, -RZ, R66.H0_H0 ;  /* 0x20000042ff3f7230 */ /* 0x000fe20000004100 */
[----:B------:R-:W-:Y:S01]  /*c920*/  F2FP.F16.E4M3.UNPACK_B R54, R54 ;  /* 0x00000036ff36723e */ /* 0x000fe200020006ff */
[----:B------:R-:W-:Y:S02]  /*c930*/  HADD2.F32 R64, -RZ, R64.H1_H1 ;  /* 0x30000040ff407230 */ /* 0x000fe40000004100 */
[----:B------:R-:W-:Y:S01]  /*c940*/  FMUL.FTZ R90, R62, R67 ;  /* 0x000000433e5a7220 */ /* 0x000fe20000410000 */
[----:B------:R-:W-:-:S02]  /*c950*/  HADD2.F32 R61, -RZ, R61.H1_H1 ;  /* 0x3000003dff3d7230 */ /* 0x000fc40000004100 */
[-C--:B------:R-:W-:Y:S01]  /*c960*/  FFMA.FTZ R88, R62, R63.reuse, -R79 ;  /* 0x0000003f3e587223 */ /* 0x080fe2000001084f */
[----:B------:R-:W-:Y:S02]  /*c970*/  HADD2.F32 R66, -RZ, R66.H1_H1 ;  /* 0x30000042ff427230 */ /* 0x000fe40000004100 */
[CC--:B------:R-:W-:Y:S01]  /*c980*/  FMUL.FTZ R62, R64.reuse, R76.reuse ;  /* 0x0000004c403e7220 */ /* 0x0c0fe20000410000 */
[----:B------:R-:W-:Y:S01]  /*c990*/  FFMA.FTZ R90, R65, R63, R90 ;  /* 0x0000003f415a7223 */ /* 0x000fe2000001005a */
[C---:B------:R-:W-:Y:S01]  /*c9a0*/  FMUL.FTZ R67, R61.reuse, R76 ;  /* 0x0000004c3d437220 */ /* 0x040fe20000410000 */
[----:B------:R-:W-:Y:S01]  /*c9b0*/  F2FP.F16.E4M3.UNPACK_B R165, R165 ;  /* 0x000000a5ffa5723e */ /* 0x000fe200020006ff */
[----:B------:R-:W-:Y:S01]  /*c9c0*/  FFMA.FTZ R89, R61, R66, -R62 ;  /* 0x000000423d597223 */ /* 0x000fe2000001083e */
[----:B------:R-:W-:Y:S01]  /*c9d0*/  F2FP.F16.E4M3.UNPACK_B R61, R46 ;  /* 0x0000002eff3d723e */ /* 0x000fe200020006ff */
[--C-:B------:R-:W-:Y:S02]  /*c9e0*/  HADD2.F32 R65, -RZ, R163.reuse.H0_H0 ;  /* 0x200000a3ff417230 */ /* 0x100fe40000004100 */
[----:B------:R-:W-:Y:S01]  /*c9f0*/  FFMA.FTZ R91, R64, R66, R67 ;  /* 0x00000042405b7223 */ /* 0x000fe20000010043 */
[----:B------:R-:W-:Y:S01]  /*ca00*/  HADD2.F32 R163, -RZ, R163.H1_H1 ;  /* 0x300000a3ffa37230 */ /* 0x000fe20000004100 */
[----:B------:R-:W-:Y:S01]  /*ca10*/  F2FP.SATFINITE.E4M3.F32.PACK_AB_MERGE_C R55, R58, R55, RZ ;  /* 0x000000373a37723e */ /* 0x000fe200048070ff */
[--C-:B------:R-:W-:Y:S01]  /*ca20*/  HADD2.F32 R62, -RZ, R61.reuse.H0_H0 ;  /* 0x2000003dff3e7230 */ /* 0x100fe20000004100 */
[----:B------:R-:W-:Y:S01]  /*ca30*/  F2FP.SATFINITE.E4M3.F32.PACK_AB_MERGE_C R57, R57, R56, RZ ;  /* 0x000000383939723e */ /* 0x000fe200048070ff */
[----:B------:R-:W-:Y:S01]  /*ca40*/  HADD2.F32 R46, -RZ, R54.H0_H0 ;  /* 0x20000036ff2e7230 */ /* 0x000fe20000004100 */
[----:B------:R-:W-:Y:S01]  /*ca50*/  F2FP.F16.E4M3.UNPACK_B R58, R52 ;  /* 0x00000034ff3a723e */ /* 0x000fe200020006ff */
[----:B------:R-:W-:-:S02]  /*ca60*/  HADD2.F32 R61, -RZ, R61.H1_H1 ;  /* 0x3000003dff3d7230 */ /* 0x000fc40000004100 */
[-C--:B------:R-:W-:Y:S01]  /*ca70*/  FMUL.FTZ R67, R62, R65.reuse ;  /* 0x000000413e437220 */ /* 0x080fe20000410000 */
[----:B------:R-:W-:Y:S02]  /*ca80*/  HADD2.F32 R54, -RZ, R54.H1_H1 ;  /* 0x30000036ff367230 */ /* 0x000fe40000004100 */
[----:B------:R-:W-:Y:S01]  /*ca90*/  FMUL.FTZ R65, R46, R65 ;  /* 0x000000412e417220 */ /* 0x000fe20000410000 */
[--C-:B------:R-:W-:Y:S02]  /*caa0*/  HADD2.F32 R63, -RZ, R165.reuse.H0_H0 ;  /* 0x200000a5ff3f7230 */ /* 0x100fe40000004100 */
[CC--:B------:R-:W-:Y:S01]  /*cab0*/  FMUL.FTZ R79, R61.reuse, R163.reuse ;  /* 0x000000a33d4f7220 */ /* 0x0c0fe20000410000 */
[----:B------:R-:W-:Y:S02]  /*cac0*/  HADD2.F32 R165, -RZ, R165.H1_H1 ;  /* 0x300000a5ffa57230 */ /* 0x000fe40000004100 */
[----:B------:R-:W-:Y:S01]  /*cad0*/  FMUL.FTZ R64, R54, R163 ;  /* 0x000000a336407220 */ /* 0x000fe20000410000 */
[----:B------:R-:W-:Y:S01]  /*cae0*/  F2FP.SATFINITE.E4M3.F32.PACK_AB_MERGE_C R56, R78, R59, R55 ;  /* 0x0000003b4e38723e */ /* 0x000fe20004807037 */
[-C--:B------:R-:W-:Y:S01]  /*caf0*/  FFMA.FTZ R67, R46, R63.reuse, -R67 ;  /* 0x0000003f2e437223 */ /* 0x080fe20000010843 */
[----:B------:R-:W-:Y:S01]  /*cb00*/  FFMA.FTZ R46, R62, R63, R65 ;  /* 0x0000003f3e2e7223 */ /* 0x000fe20000010041 */
[-C--:B------:R-:W-:Y:S01]  /*cb10*/  FFMA.FTZ R54, R54, R165.reuse, -R79 ;  /* 0x000000a536367223 */ /* 0x080fe2000001084f */
[----:B------:R-:W-:Y:S01]  /*cb20*/  FFMA.FTZ R165, R61, R165, R64 ;  /* 0x000000a53da57223 */ /* 0x000fe20000010040 */
[----:B------:R-:W-:-:S02]  /*cb30*/  F2FP.F16.E4M3.UNPACK_B R61, R45 ;  /* 0x0000002dff3d723e */ /* 0x000fc400020006ff */
[----:B------:R-:W-:Y:S02]  /*cb40*/  F2FP.F16.E4M3.UNPACK_B R65, R44 ;  /* 0x0000002cff41723e */ /* 0x000fe400020006ff */
[----:B------:R-:W-:Y:S01]  /*cb50*/  F2FP.SATFINITE.E4M3.F32.PACK_AB_MERGE_C R55, R77, R60, R57 ;  /* 0x0000003c4d37723e */ /* 0x000fe20004807039 */
[----:B------:R-:W-:Y:S01]  /*cb60*/  HADD2.F32 R59, -RZ, R61.H0_H0 ;  /* 0x2000003dff3b7230 */ /* 0x000fe20000004100 */
[----:B------:R-:W-:Y:S01]  /*cb70*/  F2FP.F16.E4M3.UNPACK_B R63, R42 ;  /* 0x0000002aff3f723e */ /* 0x000fe200020006ff */
[----:B------:R-:W-:Y:S01]  /*cb80*/  HADD2.F32 R60, -RZ, R65.H0_H0 ;  /* 0x20000041ff3c7230 */ /* 0x000fe20000004100 */
[----:B------:R-:W-:Y:S01]  /*cb90*/  F2FP.SATFINITE.E4M3.F32.PACK_AB_MERGE_C R88, R89, R88, RZ ;  /* 0x000000585958723e */ /* 0x000fe200048070ff */
[----:B------:R-:W-:Y:S01]  /*cba0*/  HADD2.F32 R57, -RZ, R58.H0_H0 ;  /* 0x2000003aff397230 */ /* 0x000fe20000004100 */
[----:B------:R-:W-:Y:S01]  /*cbb0*/  F2FP.F16.E4M3.UNPACK_B R42, R42.H1 ;  /* 0x0000002aff2a723e */ /* 0x000fe200030006ff */
[----:B------:R-:W-:Y:S02]  /*cbc0*/  HADD2.F32 R64, -RZ, R63.H0_H0 ;  /* 0x2000003fff407230 */ /* 0x000fe40000004100 */
[----:B------:R-:W-:Y:S01]  /*cbd0*/  FMUL.FTZ R66, R59, R60 ;  /* 0x0000003c3b427220 */ /* 0x000fe20000410000 */
[----:B------:R-:W-:-:S02]  /*cbe0*/  HADD2.F32 R62, -RZ, R61.H1_H1 ;  /* 0x3000003dff3e7230 */ /* 0x000fc40000004100 */
[C---:B------:R-:W-:Y:S01]  /*cbf0*/  FMUL.FTZ R76, R57.reuse, R60 ;  /* 0x0000003c394c7220 */ /* 0x040fe20000410000 */
[----:B------:R-:W-:Y:S01]  /*cc00*/  HADD2.F32 R65, -RZ, R65.H1_H1 ;  /* 0x30000041ff417230 */ /* 0x000fe20000004100 */
[----:B------:R-:W-:Y:S01]  /*cc10*/  F2FP.SATFINITE.E4M3.F32.PACK_AB_MERGE_C R54, R54, R67, R88 ;  /* 0x000000433636723e */ /* 0x000fe20004807058 */
[----:B------:R-:W-:Y:S02]  /*cc20*/  HADD2.F32 R60, -RZ, R58.H1_H1 ;  /* 0x3000003aff3c7230 */ /* 0x000fe40000004100 */
[-C--:B------:R-:W-:Y:S01]  /*cc30*/  FFMA.FTZ R57, R57, R64.reuse, -R66 ;  /* 0x0000004039397223 */ /* 0x080fe20000010842 */
[----:B------:R-:W-:Y:S01]  /*cc40*/  FFMA.FTZ R58, R59, R64, R76 ;  /* 0x000000403b3a7223 */ /* 0x000fe2000001004c */
[----:B------:R-:W-:Y:S02]  /*cc50*/  HADD2.F32 R63, -RZ, R63.H1_H1 ;  /* 0x3000003fff3f7230 */ /* 0x000fe40000004100 */
[-C--:B------:R-:W-:Y:S01]  /*cc60*/  FMUL.FTZ R67, R62, R65.reuse ;  /* 0x000000413e437220 */ /* 0x080fe20000410000 */
[----:B------:R-:W-:Y:S01]  /*cc70*/  FMUL.FTZ R65, R60, R65 ;  /* 0x000000413c417220 */ /* 0x000fe20000410000 */
[----:B------:R-:W-:-:S02]  /*cc80*/  F2FP.F16.E4M3.UNPACK_B R61, R45.H1 ;  /* 0x0000002dff3d723e */ /* 0x000fc400030006ff */
[----:B------:R-:W-:Y:S01]  /*cc90*/  F2FP.F16.E4M3.UNPACK_B R64, R44.H1 ;  /* 0x0000002cff40723e */ /* 0x000fe200030006ff */
[-C--:B------:R-:W-:Y:S01]  /*cca0*/  FFMA.FTZ R45, R62, R63.reuse, R65 ;  /* 0x0000003f3e2d7223 */ /* 0x080fe20000010041 */
[----:B------:R-:W-:Y:S01]  /*ccb0*/  F2FP.F16.E4M3.UNPACK_B R59, R52.H1 ;  /* 0x00000034ff3b723e */ /* 0x000fe200030006ff */
[----:B------:R-:W-:Y:S01]  /*ccc0*/  FFMA.FTZ R52, R60, R63, -R67 ;  /* 0x0000003f3c347223 */ /* 0x000fe20000010843 */
[----:B------:R-:W-:Y:S01]  /*ccd0*/  HADD2.F32 R60, -RZ, R61.H0_H0 ;  /* 0x2000003dff3c7230 */ /* 0x000fe20000004100 */
[----:B------:R-:W-:Y:S01]  /*cce0*/  F2FP.F16.E4M3.UNPACK_B R66, R40.H1 ;  /* 0x00000028ff42723e */ /* 0x000fe200030006ff */
[----:B------:R-:W-:Y:S01]  /*ccf0*/  HADD2.F32 R65, -RZ, R64.H0_H0 ;  /* 0x20000040ff417230 */ /* 0x000fe20000004100 */
[----:B------:R-:W-:Y:S01]  /*cd00*/  F2FP.SATFINITE.E4M3.F32.PACK_AB_MERGE_C R90, R91, R90, RZ ;  /* 0x0000005a5b5a723e */ /* 0x000fe200048070ff */
[----:B------:R-:W-:Y:S02]  /*cd10*/  HADD2.F32 R44, -RZ, R59.H0_H0 ;  /* 0x2000003bff2c7230 */ /* 0x000fe40000004100 */
[----:B------:R-:W-:-:S02]  /*cd20*/  HADD2.F32 R61, -RZ, R61.H1_H1 ;  /* 0x3000003dff3d7230 */ /* 0x000fc40000004100 */
[-C--:B------:R-:W-:Y:S01]  /*cd30*/  FMUL.FTZ R67, R60, R65.reuse ;  /* 0x000000413c437220 */ /* 0x080fe20000410000 */
[----:B------:R-:W-:Y:S02]  /*cd40*/  HADD2.F32 R64, -RZ, R64.H1_H1 ;  /* 0x30000040ff407230 */ /* 0x000fe40000004100 */
[----:B------:R-:W-:Y:S01]  /*cd50*/  FMUL.FTZ R65, R44, R65 ;  /* 0x000000412c417220 */ /* 0x000fe20000410000 */
[----:B------:R-:W-:Y:S01]  /*cd60*/  HADD2.F32 R59, -RZ, R59.H1_H1 ;  /* 0x3000003bff3b7230 */ /* 0x000fe20000004100 */
[----:B------:R-:W-:Y:S01]  /*cd70*/  F2FP.SATFINITE.E4M3.F32.PACK_AB_MERGE_C R46, R165, R46, R90 ;  /* 0x0000002ea52e723e */ /* 0x000fe2000480705a */
[--C-:B------:R-:W-:Y:S02]  /*cd80*/  HADD2.F32 R63, -RZ, R42.reuse.H0_H0 ;  /* 0x2000002aff3f7230 */ /* 0x100fe40000004100 */
[----:B------:R-:W-:Y:S02]  /*cd90*/  HADD2.F32 R62, -RZ, R42.H1_H1 ;  /* 0x3000002aff3e7230 */ /* 0x000fe40000004100 */
[-C--:B------:R-:W-:Y:S01]  /*cda0*/  FMUL.FTZ R42, R61, R64.reuse ;  /* 0x000000403d2a7220 */ /* 0x080fe20000410000 */
[C---:B------:R-:W-:Y:S01]  /*cdb0*/  FMUL.FTZ R64, R59.reuse, R64 ;  /* 0x000000403b407220 */ /* 0x040fe20000410000 */
[----:B------:R-:W-:Y:S01]  /*cdc0*/  FFMA.FTZ R78, R60, R63, R65 ;  /* 0x0000003f3c4e7223 */ /* 0x000fe20000010041 */
[----:B------:R-:W-:Y:S01]  /*cdd0*/  F2FP.F16.E4M3.UNPACK_B R65, R40 ;  /* 0x00000028ff41723e */ /* 0x000fe200020006ff */
[-C--:B------:R-:W-:Y:S01]  /*cde0*/  FFMA.FTZ R88, R59, R62.reuse, -R42 ;  /* 0x0000003e3b587223 */ /* 0x080fe2000001082a */
[----:B------:R-:W-:Y:S01]  /*cdf0*/  F2FP.F16.E4M3.UNPACK_B R59, R47 ;  /* 0x0000002fff3b723e */ /* 0x000fe200020006ff */
[----:B------:R-:W-:Y:S01]  /*ce00*/  FFMA.FTZ R79, R61, R62, R64 ;  /* 0x0000003e3d4f7223 */ /* 0x000fe20000010040 */
[----:B------:R-:W-:Y:S01]  /*ce10*/  F2FP.F16.E4M3.UNPACK_B R42, R43 ;  /* 0x0000002bff2a723e */ /* 0x000fe200020006ff */
[----:B------:R-:W-:Y:S01]  /*ce20*/  FFMA.FTZ R77, R44, R63, -R67 ;  /* 0x0000003f2c4d7223 */ /* 0x000fe20000010843 */
[----:B------:R-:W-:Y:S01]  /*ce30*/  F2FP.F16.E4M3.UNPACK_B R60, R47.H1 ;  /* 0x0000002fff3c723e */ /* 0x000fe200030006ff */
[----:B------:R-:W-:Y:S01]  /*ce40*/  HADD2.F32 R61, -RZ, R59.H0_H0 ;  /* 0x2000003bff3d7230 */ /* 0x000fe20000004100 */
[----:B------:R-:W-:Y:S01]  /*ce50*/  F2FP.F16.E4M3.UNPACK_B R62, R41 ;  /* 0x00000029ff3e723e */ /* 0x000fe200020006ff */
[----:B------:R-:W-:Y:S01]  /*ce60*/  HADD2.F32 R67, -RZ, R65.H0_H0 ;  /* 0x20000041ff437230 */ /* 0x000fe20000004100 */
[----:B------:R-:W-:Y:S01]  /*ce70*/  F2FP.F16.E4M3.UNPACK_B R43, R43.H1 ;  /* 0x0000002bff2b723e */ /* 0x000fe200030006ff */
[----:B------:R-:W-:Y:S01]  /*ce80*/  HADD2.F32 R44, -RZ, R42.H0_H0 ;  /* 0x2000002aff2c7230 */ /* 0x000fe20000004100 */
[----:B------:R-:W-:Y:S01]  /*ce90*/  F2FP.F16.E4M3.UNPACK_B R41, R41.H1 ;  /* 0x00000029ff29723e */ /* 0x000fe200030006ff */
[----:B------:R-:W-:-:S02]  /*cea0*/  HADD2.F32 R40, -RZ, R60.H0_H0 ;  /* 0x2000003cff287230 */ /* 0x000fc40000004100 */
[-C--:B------:R-:W-:Y:S01]  /*ceb0*/  FMUL.FTZ R89, R61, R67.reuse ;  /* 0x000000433d597220 */ /* 0x080fe20000410000 */
[----:B------:R-:W-:Y:S02]  /*cec0*/  HADD2.F32 R76, -RZ, R66.H0_H0 ;  /* 0x20000042ff4c7230 */ /* 0x000fe40000004100 */
[----:B------:R-:W-:Y:S01]  /*ced0*/  FMUL.FTZ R90, R44, R67 ;  /* 0x000000432c5a7220 */ /* 0x000fe20000410000 */
[----:B------:R-:W-:Y:S01]  /*cee0*/  HADD2.F32 R63, -RZ, R62.H0_H0 ;  /* 0x2000003eff3f7230 */ /* 0x000fe20000004100 */
[----:B------:R-:W-:Y:S01]  /*cef0*/  F2FP.SATFINITE.E4M3.F32.PACK_AB_MERGE_C R77, R88, R77, RZ ;  /* 0x0000004d584d723e */ /* 0x000fe200048070ff */
[----:B------:R-:W-:Y:S02]  /*cf00*/  HADD2.F32 R47, -RZ, R43.H0_H0 ;  /* 0x2000002bff2f7230 */ /* 0x000fe40000004100 */
[----:B------:R-:W-:Y:S01]  /*cf10*/  FMUL.FTZ R92, R40, R76 ;  /* 0x0000004c285c7220 */ /* 0x000fe20000410000 */
[----:B------:R-:W-:Y:S02]  /*cf20*/  HADD2.F32 R60, -RZ, R60.H1_H1 ;  /* 0x3000003cff3c7230 */ /* 0x000fe40000004100 */
[----:B------:R-:W-:Y:S01]  /*cf30*/  FFMA.FTZ R89, R44, R63, -R89 ;  /* 0x0000003f2c597223 */ /* 0x000fe20000010859 */
[----:B------:R-:W-:-:S02]  /*cf40*/  HADD2.F32 R66, -RZ, R66.H1_H1 ;  /* 0x30000042ff427230 */ /* 0x000fc40000004100 */
[----:B------:R-:W-:Y:S01]  /*cf50*/  FMUL.FTZ R67, R47, R76 ;  /* 0x0000004c2f437220 */ /* 0x000fe20000410000 */
[----:B------:R-:W-:Y:S02]  /*cf60*/  HADD2.F32 R43, -RZ, R43.H1_H1 ;  /* 0x3000002bff2b7230 */ /* 0x000fe40000004100 */
        /* <DEDUP_REMOVED lines=10> */
[----:B------:R-:W-:Y:S01]  /*d010*/  FMUL.FTZ R47, R59, R65 ;  /* 0x000000413b2f7220 */ /* 0x000fe20000410000 */
        /* <DEDUP_REMOVED lines=10> */
[----:B------:R-:W-:Y:S01]  /*d0c0*/  F2FP.SATFINITE.E4M3.F32.PACK_AB_MERGE_C R43, R42, R89, R43 ;  /* 0x000000592a2b723e */ /* 0x000fe2000480702b */
[----:B------:R-:W-:Y:S01]  /*d0d0*/  IMAD.MOV.U32 R44, RZ, RZ, R55 ;  /* 0x000000ffff2c7224 */ /* 0x000fe200078e0037 */
[----:B------:R-:W-:Y:S01]  /*d0e0*/  F2FP.SATFINITE.E4M3.F32.PACK_AB_MERGE_C R41, R52, R57, R77 ;  /* 0x000000393429723e */ /* 0x000fe2000480704d */
[----:B------:R-:W-:Y:S01]  /*d0f0*/  IMAD.MOV.U32 R42, RZ, RZ, R54 ;  /* 0x000000ffff2a7224 */ /* 0x000fe200078e0036 */
[----:B------:R-:W-:-:S02]  /*d100*/  F2FP.SATFINITE.E4M3.F32.PACK_AB_MERGE_C R45, R45, R58, R78 ;  /* 0x0000003a2d2d723e */ /* 0x000fc4000480704e */
[----:B------:R-:W-:-:S07]  /*d110*/  F2FP.SATFINITE.E4M3.F32.PACK_AB_MERGE_C R47, R59, R90, R60 ;  /* 0x0000005a3b2f723e */ /* 0x000fce000480703c */
.L_x_502:
[----:B------:R-:W-:Y:S05]  /*d120*/  BSYNC B2 ;  /* 0x0000000000027941 */ /* 0x000fea0003800000 */
.L_x_501:
[----:B0-----:R0:W-:Y:S04]  /*d130*/  STG.E.128 desc[UR54][R48.64], R40 ;  /* 0x0000002830007986 */ /* 0x0011e8000c101d36 */
[----:B-1----:R0:W-:Y:S02]  /*d140*/  @!P2 STG.E.128 desc[UR54][R50.64], R44 ;  /* 0x0000002c3200a986 */ /* 0x0021e4000c101d36 */
.L_x_500:
[----:B------:R-:W-:Y:S05]  /*d150*/  BSYNC B1 ;  /* 0x0000000000017941 */ /* 0x000fea0003800000 */
.L_x_499:
        /* <DEDUP_REMOVED lines=8> */
[----:B------:R-:W-:-:S04]  /*d1e0*/  LEA.HI R40, R41, R40, RZ, 0x5 ;  /* 0x0000002829287211 */ /* 0x000fc800078f28ff */
[----:B------:R-:W-:-:S04]  /*d1f0*/  LEA.HI.SX32 R41, R40, R21, 0x1b ;  /* 0x0000001528297211 */ /* 0x000fc800078fdaff */
[----:B------:R-:W-:-:S04]  /*d200*/  SHF.L.U32 R43, R41, 0x4, RZ ;  /* 0x00000004292b7819 */ /* 0x000fc800000006ff */
[----:B------:R-:W-:-:S13]  /*d210*/  ISETP.GE.AND P2, PT, R43, R153, PT ;  /* 0x000000992b00720c */ /* 0x000fda0003f46270 */
[--C-:B------:R-:W-:Y:S02]  /*d220*/  @!P2 SHF.R.S32.HI R40, RZ, 0x1f, R43.reuse ;  /* 0x0000001fff28a819 */ /* 0x100fe4000001142b */
[----:B------:R-:W-:-:S04]  /*d230*/  @!P2 IADD3 R51, P4, P5, R116, R140, R43 ;  /* 0x0000008c7433a210 */ /* 0x000fc80007d9e02b */
[----:B------:R-:W-:Y:S02]  /*d240*/  @!P2 IADD3.X R40, R0, R53, R40, P4, P5 ;  /* 0x000000350028a210 */ /* 0x000fe400027ea428 */
[----:B------:R-:W-:-:S05]  /*d250*/  IADD3 R48, P4, R49, R126, RZ ;  /* 0x0000007e31307210 */ /* 0x000fca0007f9e0ff */
[----:B------:R-:W-:Y:S01]  /*d260*/  IMAD.X R49, R42, 0x1, R127, P4 ;  /* 0x000000012a317824 */ /* 0x000fe200020e067f */
        /* <DEDUP_REMOVED lines=19> */
[----:B------:R-:W-:Y:S01]  /*d3a0*/  LOP3.LUT R55, R81, 0xff0000ff, RZ, 0xc0, !PT ;  /* 0xff0000ff51377812 */ /* 0x000fe200078ec0ff */
[----:B-1----:R-:W-:Y:S01]  /*d3b0*/  IMAD.MOV.U32 R60, RZ, RZ, R44 ;  /* 0x000000ffff3c7224 */ /* 0x002fe200078e002c */
[----:B------:R-:W-:Y:S01]  /*d3c0*/  SHF.R.U32.HI R63, RZ, 0x8, R83 ;  /* 0x00000008ff3f7819 */ /* 0x000fe20000011653 */
[----:B------:R-:W-:Y:S01]  /*d3d0*/  IMAD.SHL.U32 R40, R54, 0x100, RZ ;  /* 0x0000010036287824 */ /* 0x000fe200078e00ff */
[----:B------:R-:W-:Y:S01]  /*d3e0*/  SHF.R.U32.HI R58, RZ, 0x8, R71 ;  /* 0x00000008ff3a7819 */ /* 0x000fe20000011647 */
[----:B------:R-:W-:Y:S01]  /*d3f0*/  IMAD.MOV.U32 R52, RZ, RZ, R41 ;  /* 0x000000ffff347224 */ /* 0x000fe200078e0029 */
[----:B------:R-:W-:Y:S02]  /*d400*/  SHF.R.U32.HI R66, RZ, 0x10, R81 ;  /* 0x00000010ff427819 */ /* 0x000fe40000011651 */
[----:B------:R-:W-:Y:S01]  /*d410*/  LOP3.LUT R55, R55, 0xff00, R40, 0xf8, !PT ;  /* 0x0000ff0037377812 */ /* 0x000fe200078ef828 */
[----:B------:R-:W-:Y:S01]  /*d420*/  IMAD.SHL.U32 R40, R63, 0x100, RZ ;  /* 0x000001003f287824 */ /* 0x000fe200078e00ff */
[----:B------:R-:W-:Y:S01]  /*d430*/  LOP3.LUT R59, R83, 0xff0000ff, RZ, 0xc0, !PT ;  /* 0xff0000ff533b7812 */ /* 0x000fe200078ec0ff */
[----:B------:R-:W-:Y:S01]  /*d440*/  IMAD.SHL.U32 R44, R58, 0x100, RZ ;  /* 0x000001003a2c7824 */ /* 0x000fe200078e00ff */
[----:B------:R-:W-:-:S02]  /*d450*/  SHF.R.U32.HI R62, RZ, 0x8, R69 ;  /* 0x00000008ff3e7819 */ /* 0x000fc40000011645 */
[----:B------:R-:W-:Y:S02]  /*d460*/  SHF.R.U32.HI R64, RZ, 0x10, R83 ;  /* 0x00000010ff407819 */ /* 0x000fe40000011653 */
[----:B------:R-:W-:Y:S01]  /*d470*/  LOP3.LUT R61, R71, 0xff0000ff, RZ, 0xc0, !PT ;  /* 0xff0000ff473d7812 */ /* 0x000fe200078ec0ff */
[----:B------:R-:W-:Y:S01]  /*d480*/  IMAD.SHL.U32 R41, R62, 0x100, RZ ;  /* 0x000001003e297824 */ /* 0x000fe200078e00ff */
[----:B------:R-:W-:Y:S01]  /*d490*/  MOV R54, R42 ;  /* 0x0000002a00367202 */ /* 0x000fe20000000f00 */
[----:B------:R-:W-:Y:S01]  /*d4a0*/  IMAD.U32 R42, R66, 0x10000, RZ ;  /* 0x00010000422a7824 */ /* 0x000fe200078e00ff */
[----:B------:R-:W-:Y:S02]  /*d4b0*/  LOP3.LUT R59, R59, 0xff00, R40, 0xf8, !PT ;  /* 0x0000ff003b3b7812 */ /* 0x000fe400078ef828 */
[----:B------:R-:W-:Y:S02]  /*d4c0*/  LOP3.LUT R66, R61, 0xff00, R44, 0xf8, !PT ;  /* 0x0000ff003d427812 */ /* 0x000fe400078ef82c */
[----:B------:R-:W-:-:S02]  /*d4d0*/  SHF.L.U32 R40, R64, 0x10, RZ ;  /* 0x0000001040287819 */ /* 0x000fc400000006ff */
[----:B------:R-:W-:Y:S02]  /*d4e0*/  LOP3.LUT R56, R69, 0xff0000ff, RZ, 0xc0, !PT ;  /* 0xff0000ff45387812 */ /* 0x000fe400078ec0ff */
[----:B------:R-:W-:Y:S02]  /*d4f0*/  F2FP.F16.E4M3.UNPACK_B R64, R154.H1 ;  /* 0x0000009aff40723e */ /* 0x000fe400030006ff */
[----:B------:R-:W-:Y:S02]  /*d500*/  F2FP.F16.E4M3.UNPACK_B R61, R60.H1 ;  /* 0x0000003cff3d723e */ /* 0x000fe400030006ff */
[----:B------:R-:W-:Y:S02]  /*d510*/  F2FP.F16.E4M3.UNPACK_B R58, R57.H1 ;  /* 0x00000039ff3a723e */ /* 0x000fe400030006ff */
[----:B------:R-:W-:Y:S02]  /*d520*/  LOP3.LUT R40, R59, 0xff0000, R40, 0xf8, !PT ;  /* 0x00ff00003b287812 */ /* 0x000fe400078ef828 */
[----:B------:R-:W-:-:S02]  /*d530*/  SHF.R.U32.HI R67, RZ, 0x10, R69 ;  /* 0x00000010ff437819 */ /* 0x000fc40000011645 */
[----:B------:R-:W-:Y:S02]  /*d540*/  SHF.R.U32.HI R65, RZ, 0x10, R71 ;  /* 0x00000010ff417819 */ /* 0x000fe40000011647 */
[----:B------:R-:W-:Y:S01]  /*d550*/  LOP3.LUT R63, R56, 0xff00, R41, 0xf8, !PT ;  /* 0x0000ff00383f7812 */ /* 0x000fe200078ef829 */
[----:B------:R-:W-:Y:S01]  /*d560*/  HADD2.F32 R41, -RZ, R64.H0_H0 ;  /* 0x20000040ff297230 */ /* 0x000fe20000004100 */
[----:B------:R-:W-:Y:S01]  /*d570*/  LOP3.LUT R42, R55, 0xff0000, R42, 0xf8, !PT ;  /* 0x00ff0000372a7812 */ /* 0x000fe200078ef82a */
[----:B------:R-:W-:Y:S01]  /*d580*/  HADD2.F32 R56, -RZ, R61.H0_H0 ;  /* 0x2000003dff387230 */ /* 0x000fe20000004100 */
[----:B------:R-:W-:Y:S01]  /*d590*/  F2FP.F16.E4M3.UNPACK_B R59, R156.H1 ;  /* 0x0000009cff3b723e */ /* 0x000fe200030006ff */
[----:B------:R-:W-:Y:S01]  /*d5a0*/  HADD2.F32 R55, -RZ, R58.H0_H0 ;  /* 0x2000003aff377230 */ /* 0x000fe20000004100 */
[----:B------:R-:W-:Y:S01]  /*d5b0*/  F2FP.F16.E4M3.UNPACK_B R154, R154 ;  /* 0x0000009aff9a723e */ /* 0x000fe200020006ff */
[----:B------:R-:W-:Y:S02]  /*d5c0*/  IMAD.U32 R44, R67, 0x10000, RZ ;  /* 0x00010000432c7824 */ /* 0x000fe400078e00ff */
[----:B------:R-:W-:Y:S01]  /*d5d0*/  FMUL.FTZ R68, R56, R41 ;  /* 0x0000002938447220 */ /* 0x000fe20000410000 */
[----:B------:R-:W-:-:S02]  /*d5e0*/  IMAD.U32 R65, R65, 0x10000, RZ ;  /* 0x0001000041417824 */ /* 0x000fc400078e00ff */
[----:B------:R-:W-:Y:S01]  /*d5f0*/  FMUL.FTZ R67, R55, R41 ;  /* 0x0000002937437220 */ /* 0x000fe20000410000 */
[--C-:B------:R-:W-:Y:S01]  /*d600*/  HADD2.F32 R62, -RZ, R59.reuse.H0_H0 ;  /* 0x2000003bff3e7230 */ /* 0x100fe20000004100 */
[----:B------:R-:W-:Y:S01]  /*d610*/  LOP3.LUT R44, R63, 0xff0000, R44, 0xf8, !PT ;  /* 0x00ff00003f2c7812 */ /* 0x000fe200078ef82c */
[----:B------:R-:W-:Y:S01]  /*d620*/  HADD2.F32 R63, -RZ, R59.H1_H1 ;  /* 0x3000003bff3f7230 */ /* 0x000fe20000004100 */
[----:B------:R-:W-:Y:S01]  /*d630*/  LOP3.LUT R41, R66, 0xff0000, R65, 0xf8, !PT ;  /* 0x00ff000042297812 */ /* 0x000fe200078ef841 */
[----:B------:R-:W-:Y:S02]  /*d640*/  HADD2.F32 R65, -RZ, R64.H1_H1 ;  /* 0x30000040ff417230 */ /* 0x000fe40000004100 */
[-C--:B------:R-:W-:Y:S01]  /*d650*/  FFMA.FTZ R55, R55, R62.reuse, -R68 ;  /* 0x0000003e37377223 */ /* 0x080fe20000010844 */
[----:B------:R-:W-:Y:S01]  /*d660*/  FFMA.FTZ R56, R56, R62, R67 ;  /* 0x0000003e38387223 */ /* 0x000fe20000010043 */
[----:B------:R-:W-:Y:S01]  /*d670*/  HADD2.F32 R62, -RZ, R61.H1_H1 ;  /* 0x3000003dff3e7230 */ /* 0x000fe20000004100 */
[----:B------:R-:W-:Y:S01]  /*d680*/  F2FP.F16.E4M3.UNPACK_B R60, R60 ;  /* 0x0000003cff3c723e */ /* 0x000fe200020006ff */
[----:B------:R-:W-:Y:S01]  /*d690*/  HADD2.F32 R59, -RZ, R58.H1_H1 ;  /* 0x3000003aff3b7230 */ /* 0x000fe20000004100 */
[----:B------:R-:W-:Y:S01]  /*d6a0*/  F2FP.F16.E4M3.UNPACK_B R57, R57 ;  /* 0x00000039ff39723e */ /* 0x000fe200020006ff */
[----:B------:R-:W-:-:S02]  /*d6b0*/  HADD2.F32 R64, -RZ, R154.H0_H0 ;  /* 0x2000009aff407230 */ /* 0x000fc40000004100 */
[CC--:B------:R-:W-:Y:S01]  /*d6c0*/  FMUL.FTZ R66, R62.reuse, R65.reuse ;  /* 0x000000413e427220 */ /* 0x0c0fe20000410000 */
[----:B------:R-:W-:Y:S01]  /*d6d0*/  F2FP.F16.E4M3.UNPACK_B R156, R156 ;  /* 0x0000009cff9c723e */ /* 0x000fe200020006ff */
[C---:B------:R-:W-:Y:S01]  /*d6e0*/  FMUL.FTZ R65, R59.reuse, R65 ;  /* 0x000000413b417220 */ /* 0x040fe20000410000 */
[----:B------:R-:W-:Y:S02]  /*d6f0*/  HADD2.F32 R61, -RZ, R60.H0_H0 ;  /* 0x2000003cff3d7230 */ /* 0x000fe40000004100 */
[-C--:B------:R-:W-:Y:S01]  /*d700*/  FFMA.FTZ R70, R59, R63.reuse, -R66 ;  /* 0x0000003f3b467223 */ /* 0x080fe20000010842 */
[----:B------:R-:W-:Y:S02]  /*d710*/  HADD2.F32 R58, -RZ, R57.H0_H0 ;  /* 0x20000039ff3a7230 */ /* 0x000fe40000004100 */
[----:B------:R-:W-:Y:S01]  /*d720*/  FFMA.FTZ R69, R62, R63, R65 ;  /* 0x0000003f3e457223 */ /* 0x000fe20000010041 */
[----:B------:R-:W-:Y:S02]  /*d730*/  HADD2.F32 R59, -RZ, R156.H0_H0 ;  /* 0x2000009cff3b7230 */ /* 0x000fe40000004100 */
[----:B------:R-:W-:Y:S01]  /*d740*/  FMUL.FTZ R63, R61, R64 ;  /* 0x000000403d3f7220 */ /* 0x000fe20000410000 */
[----:B------:R-:W-:-:S02]  /*d750*/  HADD2.F32 R154, -RZ, R154.H1_H1 ;  /* 0x3000009aff9a7230 */ /* 0x000fc40000004100 */
[C---:B------:R-:W-:Y:S01]  /*d760*/  FMUL.FTZ R64, R58.reuse, R64 ;  /* 0x000000403a407220 */ /* 0x040fe20000410000 */
[----:B------:R-:W-:Y:S02]  /*d770*/  HADD2.F32 R60, -RZ, R60.H1_H1 ;  /* 0x3000003cff3c7230 */ /* 0x000fe40000004100 */
        /* <DEDUP_REMOVED lines=16> */
[----:B------:R-:W-:Y:S02]  /*d880*/  HADD2.F32 R58, -RZ, R57.H0_H0 ;  /* 0x20000039ff3a7230 */ /* 0x000fe40000004100 */
[-C--:B------:R-:W-:Y:S01]  /*d890*/  FMUL.FTZ R71, R61, R63.reuse ;  /* 0x0000003f3d477220 */ /* 0x080fe20000410000 */
[----:B------:R-:W-:Y:S01]  /*d8a0*/  HADD2.F32 R60, -RZ, R62.H0_H0 ;  /* 0x2000003eff3c7230 */ /* 0x000fe20000004100 */
[----:B------:R-:W-:Y:S01]  /*d8b0*/  F2FP.F16.E4M3.UNPACK_B R54, R54 ;  /* 0x00000036ff36723e */ /* 0x000fe200020006ff */
[----:B------:R-:W-:Y:S02]  /*d8c0*/  HADD2.F32 R59, -RZ, R59.H1_H1 ;  /* 0x3000003bff3b7230 */ /* 0x000fe40000004100 */
[----:B------:R-:W-:Y:S01]  /*d8d0*/  FMUL.FTZ R78, R58, R63 ;  /* 0x0000003f3a4e7220 */ /* 0x000fe20000410000 */
[----:B------:R-:W-:-:S02]  /*d8e0*/  HADD2.F32 R57, -RZ, R57.H1_H1 ;  /* 0x30000039ff397230 */ /* 0x000fc40000004100 */
[----:B------:R-:W-:Y:S01]  /*d8f0*/  FFMA.FTZ R76, R58, R60, -R71 ;  /* 0x0000003c3a4c7223 */ /* 0x000fe20000010847 */
[----:B------:R-:W-:Y:S02]  /*d900*/  HADD2.F32 R62, -RZ, R62.H1_H1 ;  /* 0x3000003eff3e7230 */ /* 0x000fe40000004100 */
[----:B------:R-:W-:Y:S01]  /*d910*/  FMUL.FTZ R58, R59, R64 ;  /* 0x000000403b3a7220 */ /* 0x000fe20000410000 */
[----:B------:R-:W-:Y:S01]  /*d920*/  FFMA.FTZ R78, R61, R60, R78 ;  /* 0x0000003c3d4e7223 */ /* 0x000fe2000001004e */
[C---:B------:R-:W-:Y:S01]  /*d930*/  FMUL.FTZ R64, R57.reuse, R64 ;  /* 0x0000004039407220 */ /* 0x040fe20000410000 */
[----:B------:R-:W-:Y:S01]  /*d940*/  F2FP.F16.E4M3.UNPACK_B R157, R157 ;  /* 0x0000009dff9d723e */ /* 0x000fe200020006ff */
[----:B------:R-:W-:Y:S01]  /*d950*/  FFMA.FTZ R77, R57, R62, -R58 ;  /* 0x0000003e394d7223 */ /* 0x000fe2000001083a */
[----:B------:R-:W-:Y:S01]  /*d960*/  F2FP.F16.E4M3.UNPACK_B R57, R46 ;  /* 0x0000002eff39723e */ /* 0x000fe200020006ff */
[----:B------:R-:W-:Y:S02]  /*d970*/  HADD2.F32 R61, -RZ, R155.H0_H0 ;  /* 0x2000009bff3d7230 */ /* 0x000fe40000004100 */
[----:B------:R-:W-:Y:S01]  /*d980*/  FFMA.FTZ R79, R59, R62, R64 ;  /* 0x0000003e3b4f7223 */ /* 0x000fe20000010040 */
[----:B------:R-:W-:Y:S01]  /*d990*/  HADD2.F32 R46, -RZ, R54.H0_H0 ;  /* 0x20000036ff2e7230 */ /* 0x000fe20000004100 */
[----:B------:R-:W-:Y:S01]  /*d9a0*/  F2FP.SATFINITE.E4M3.F32.PACK_AB_MERGE_C R55, R70, R55, RZ ;  /* 0x000000374637723e */ /* 0x000fe200048070ff */
[----:B------:R-:W-:Y:S01]  /*d9b0*/  HADD2.F32 R58, -RZ, R57.H0_H0 ;  /* 0x20000039ff3a7230 */ /* 0x000fe20000004100 */
[----:B------:R-:W-:Y:S01]  /*d9c0*/  F2FP.F16.E4M3.UNPACK_B R64, R44 ;  /* 0x0000002cff40723e */ /* 0x000fe200020006ff */
[----:B------:R-:W-:Y:S01]  /*d9d0*/  HADD2.F32 R59, -RZ, R157.H0_H0 ;  /* 0x2000009dff3b7230 */ /* 0x000fe20000004100 */
[----:B------:R-:W-:Y:S01]  /*d9e0*/  F2FP.SATFINITE.E4M3.F32.PACK_AB_MERGE_C R69, R69, R56, RZ ;  /* 0x000000384545723e */ /* 0x000fe200048070ff */
[----:B------:R-:W-:-:S02]  /*d9f0*/  HADD2.F32 R155, -RZ, R155.H1_H1 ;  /* 0x3000009bff9b7230 */ /* 0x000fc40000004100 */
[-C--:B------:R-:W-:Y:S01]  /*da00*/  FMUL.FTZ R63, R58, R61.reuse ;  /* 0x0000003d3a3f7220 */ /* 0x080fe20000410000 */
[----:B------:R-:W-:Y:S02]  /*da10*/  HADD2.F32 R57, -RZ, R57.H1_H1 ;  /* 0x30000039ff397230 */ /* 0x000fe40000004100 */
[C---:B------:R-:W-:Y:S01]  /*da20*/  FMUL.FTZ R61, R46.reuse, R61 ;  /* 0x0000003d2e3d7220 */ /* 0x040fe20000410000 */
[----:B------:R-:W-:Y:S02]  /*da30*/  HADD2.F32 R54, -RZ, R54.H1_H1 ;  /* 0x30000036ff367230 */ /* 0x000fe40000004100 */
[----:B------:R-:W-:Y:S01]  /*da40*/  FFMA.FTZ R63, R46, R59, -R63 ;  /* 0x0000003b2e3f7223 */ /* 0x000fe2000001083f */
[----:B------:R-:W-:Y:S02]  /*da50*/  HADD2.F32 R157, -RZ, R157.H1_H1 ;  /* 0x3000009dff9d7230 */ /* 0x000fe40000004100 */
[C---:B------:R-:W-:Y:S01]  /*da60*/  FMUL.FTZ R71, R57.reuse, R155 ;  /* 0x0000009b39477220 */ /* 0x040fe20000410000 */
[----:B------:R-:W-:Y:S01]  /*da70*/  FFMA.FTZ R46, R58, R59, R61 ;  /* 0x0000003b3a2e7223 */ /* 0x000fe2000001003d */
[C---:B------:R-:W-:Y:S01]  /*da80*/  FMUL.FTZ R60, R54.reuse, R155 ;  /* 0x0000009b363c7220 */ /* 0x040fe20000410000 */
[----:B------:R-:W-:Y:S01]  /*da90*/  F2FP.F16.E4M3.UNPACK_B R59, R45 ;  /* 0x0000002dff3b723e */ /* 0x000fe200020006ff */
[-C--:B------:R-:W-:Y:S01]  /*daa0*/  FFMA.FTZ R54, R54, R157.reuse, -R71 ;  /* 0x0000009d36367223 */ /* 0x080fe20000010847 */
[----:B------:R-:W-:Y:S01]  /*dab0*/  F2FP.F16.E4M3.UNPACK_B R58, R52 ;  /* 0x00000034ff3a723e */ /* 0x000fe200020006ff */
[----:B------:R-:W-:Y:S01]  /*dac0*/  FFMA.FTZ R157, R57, R157, R60 ;  /* 0x0000009d399d7223 */ /* 0x000fe2000001003c */
[----:B------:R-:W-:Y:S01]  /*dad0*/  F2FP.SATFINITE.E4M3.F32.PACK_AB_MERGE_C R56, R68, R65, R55 ;  /* 0x000000414438723e */ /* 0x000fe20004807037 */
[--C-:B------:R-:W-:Y:S01]  /*dae0*/  HADD2.F32 R60, -RZ, R59.reuse.H0_H0 ;  /* 0x2000003bff3c7230 */ /* 0x100fe20000004100 */
[----:B------:R-:W-:Y:S01]  /*daf0*/  F2FP.SATFINITE.E4M3.F32.PACK_AB_MERGE_C R76, R77, R76, RZ ;  /* 0x0000004c4d4c723e */ /* 0x000fe200048070ff */
[----:B------:R-:W-:Y:S01]  /*db00*/  HADD2.F32 R65, -RZ, R64.H0_H0 ;  /* 0x20000040ff417230 */ /* 0x000fe20000004100 */
[----:B------:R-:W-:Y:S01]  /*db10*/  F2FP.F16.E4M3.UNPACK_B R62, R42 ;  /* 0x0000002aff3e723e */ /* 0x000fe200020006ff */
[----:B------:R-:W-:Y:S01]  /*db20*/  HADD2.F32 R57, -RZ, R58.H0_H0 ;  /* 0x2000003aff397230 */ /* 0x000fe20000004100 */
[----:B------:R-:W-:Y:S01]  /*db30*/  F2FP.SATFINITE.E4M3.F32.PACK_AB_MERGE_C R55, R67, R66, R69 ;  /* 0x000000424337723e */ /* 0x000fe20004807045 */
[----:B------:R-:W-:Y:S01]  /*db40*/  HADD2.F32 R61, -RZ, R59.H1_H1 ;  /* 0x3000003bff3d7230 */ /* 0x000fe20000004100 */
[----:B------:R-:W-:Y:S01]  /*db50*/  F2FP.SATFINITE.E4M3.F32.PACK_AB_MERGE_C R54, R54, R63, R76 ;  /* 0x0000003f3636723e */ /* 0x000fe2000480704c */
[----:B------:R-:W-:-:S02]  /*db60*/  HADD2.F32 R63, -RZ, R62.H0_H0 ;  /* 0x2000003eff3f7230 */ /* 0x000fc40000004100 */
[CC--:B------:R-:W-:Y:S01]  /*db70*/  FMUL.FTZ R66, R60.reuse, R65.reuse ;  /* 0x000000413c427220 */ /* 0x0c0fe20000410000 */
[----:B------:R-:W-:Y:S01]  /*db80*/  FMUL.FTZ R65, R57, R65 ;  /* 0x0000004139417220 */ /* 0x000fe20000410000 */
[----:B------:R-:W-:Y:S01]  /*db90*/  HADD2.F32 R64, -RZ, R64.H1_H1 ;  /* 0x30000040ff407230 */ /* 0x000fe20000004100 */
[----:B------:R-:W-:Y:S01]  /*dba0*/  F2FP.F16.E4M3.UNPACK_B R52, R52.H1 ;  /* 0x00000034ff34723e */ /* 0x000fe200030006ff */
        /* <DEDUP_REMOVED lines=9> */
[----:B------:R-:W-:Y:S01]  /*dc40*/  FFMA.FTZ R67, R61, R62, R64 ;  /* 0x0000003e3d437223 */ /* 0x000fe20000010040 */
[----:B------:R-:W-:-:S02]  /*dc50*/  HADD2.F32 R44, -RZ, R52.H0_H0 ;  /* 0x20000034ff2c7230 */ /* 0x000fc40000004100 */
[----:B------:R-:W-:Y:S01]  /*dc60*/  FFMA.FTZ R57, R57, R63, -R66 ;  /* 0x0000003f39397223 */ /* 0x000fe20000010842 */
[--C-:B------:R-:W-:Y:S01]  /*dc70*/  HADD2.F32 R59, -RZ, R45.reuse.H0_H0 ;  /* 0x2000002dff3b7230 */ /* 0x100fe20000004100 */
[----:B------:R-:W-:Y:S01]  /*dc80*/  F2FP.SATFINITE.E4M3.F32.PACK_AB_MERGE_C R78, R79, R78, RZ ;  /* 0x0000004e4f4e723e */ /* 0x000fe200048070ff */
[--C-:B------:R-:W-:Y:S02]  /*dc90*/  HADD2.F32 R61, -RZ, R60.reuse.H0_H0 ;  /* 0x2000003cff3d7230 */ /* 0x100fe40000004100 */
[----:B------:R-:W-:Y:S01]  /*dca0*/  HADD2.F32 R45, -RZ, R45.H1_H1 ;  /* 0x3000002dff2d7230 */ /* 0x000fe20000004100 */
[----:B------:R-:W-:Y:S01]  /*dcb0*/  F2FP.SATFINITE.E4M3.F32.PACK_AB_MERGE_C R46, R157, R46, R78 ;  /* 0x0000002e9d2e723e */ /* 0x000fe2000480704e */
[----:B------:R-:W-:Y:S02]  /*dcc0*/  HADD2.F32 R62, -RZ, R60.H1_H1 ;  /* 0x3000003cff3e7230 */ /* 0x000fe40000004100 */
[-C--:B------:R-:W-:Y:S01]  /*dcd0*/  FMUL.FTZ R63, R59, R61.reuse ;  /* 0x0000003d3b3f7220 */ /* 0x080fe20000410000 */
[----:B------:R-:W-:Y:S01]  /*dce0*/  FMUL.FTZ R64, R44, R61 ;  /* 0x0000003d2c407220 */ /* 0x000fe20000410000 */
[----:B------:R-:W-:-:S02]  /*dcf0*/  HADD2.F32 R52, -RZ, R52.H1_H1 ;  /* 0x30000034ff347230 */ /* 0x000fc40000004100 */
[--C-:B------:R-:W-:Y:S02]  /*dd00*/  HADD2.F32 R60, -RZ, R42.reuse.H0_H0 ;  /* 0x2000002aff3c7230 */ /* 0x100fe40000004100 */
[-C--:B------:R-:W-:Y:S01]  /*dd10*/  FMUL.FTZ R65, R45, R62.reuse ;  /* 0x0000003e2d417220 */ /* 0x080fe20000410000 */
[----:B------:R-:W-:Y:S02]  /*dd20*/  HADD2.F32 R61, -RZ, R42.H1_H1 ;  /* 0x3000002aff3d7230 */ /* 0x000fe40000004100 */
[----:B------:R-:W-:Y:S01]  /*dd30*/  FMUL.FTZ R62, R52, R62 ;  /* 0x0000003e343e7220 */ /* 0x000fe20000410000 */
[----:B------:R-:W-:Y:S01]  /*dd40*/  F2FP.F16.E4M3.UNPACK_B R42, R43 ;  /* 0x0000002bff2a723e */ /* 0x000fe200020006ff */
[-C--:B------:R-:W-:Y:S01]  /*dd50*/  FFMA.FTZ R69, R44, R60.reuse, -R63 ;  /* 0x0000003c2c457223 */ /* 0x080fe2000001083f */
[----:B------:R-:W-:Y:S01]  /*dd60*/  FFMA.FTZ R70, R59, R60, R64 ;  /* 0x0000003c3b467223 */ /* 0x000fe20000010040 */
[----:B------:R-:W-:Y:S01]  /*dd70*/  FFMA.FTZ R76, R52, R61, -R65 ;  /* 0x0000003d344c7223 */ /* 0x000fe20000010841 */
[----:B------:R-:W-:Y:S01]  /*dd80*/  F2FP.F16.E4M3.UNPACK_B R52, R47 ;  /* 0x0000002fff34723e */ /* 0x000fe200020006ff */
[----:B------:R-:W-:Y:S01]  /*dd90*/  FFMA.FTZ R71, R45, R61, R62 ;  /* 0x0000003d2d477223 */ /* 0x000fe2000001003e */
[----:B------:R-:W-:Y:S01]  /*dda0*/  F2FP.F16.E4M3.UNPACK_B R63, R41 ;  /* 0x00000029ff3f723e */ /* 0x000fe200020006ff */
[----:B------:R-:W-:Y:S01]  /*ddb0*/  HADD2.F32 R44, -RZ, R42.H0_H0 ;  /* 0x2000002aff2c7230 */ /* 0x000fe20000004100 */
[----:B------:R-:W-:Y:S01]  /*ddc0*/  F2FP.F16.E4M3.UNPACK_B R43, R43.H1 ;  /* 0x0000002bff2b723e */ /* 0x000fe200030006ff */
[----:B------:R-:W-:Y:S01]  /*ddd0*/  HADD2.F32 R59, -RZ, R52.H0_H0 ;  /* 0x20000034ff3b7230 */ /* 0x000fe20000004100 */
[----:B------:R-:W-:Y:S01]  /*dde0*/  F2FP.F16.E4M3.UNPACK_B R64, R41.H1 ;  /* 0x00000029ff40723e */ /* 0x000fe200030006ff */
[----:B------:R-:W-:Y:S01]  /*ddf0*/  HADD2.F32 R65, -RZ, R63.H0_H0 ;  /* 0x2000003fff417230 */ /* 0x000fe20000004100 */
[----:B------:R-:W-:Y:S01]  /*de00*/  F2FP.F16.E4M3.UNPACK_B R47, R47.H1 ;  /* 0x0000002fff2f723e */ /* 0x000fe200030006ff */
[----:B------:R-:W-:Y:S01]  /*de10*/  HADD2.F32 R45, -RZ, R43.H0_H0 ;  /* 0x2000002bff2d7230 */ /* 0x000fe20000004100 */
[-C--:B------:R-:W-:Y:S01]  /*de20*/  F2FP.F16.E4M3.UNPACK_B R60, R40.reuse.H1 ;  /* 0x00000028ff3c723e */ /* 0x080fe200030006ff */
[----:B------:R-:W-:Y:S01]  /*de30*/  HADD2.F32 R66, -RZ, R64.H0_H0 ;  /* 0x20000040ff427230 */ /* 0x000fe20000004100 */
[----:B------:R-:W-:Y:S01]  /*de40*/  F2FP.F16.E4M3.UNPACK_B R41, R40 ;  /* 0x00000028ff29723e */ /* 0x000fe200020006ff */
[----:B------:R-:W-:-:S02]  /*de50*/  HADD2.F32 R40, -RZ, R47.H0_H0 ;  /* 0x2000002fff287230 */ /* 0x000fc40000004100 */
[-C--:B------:R-:W-:Y:S01]  /*de60*/  FMUL.FTZ R77, R59, R65.reuse ;  /* 0x000000413b4d7220 */ /* 0x080fe20000410000 */
[----:B------:R-:W-:Y:S02]  /*de70*/  HADD2.F32 R62, -RZ, R60.H0_H0 ;  /* 0x2000003cff3e7230 */ /* 0x000fe40000004100 */
[----:B------:R-:W-:Y:S01]  /*de80*/  FMUL.FTZ R78, R44, R65 ;  /* 0x000000412c4e7220 */ /* 0x000fe20000410000 */
[-C--:B------:R-:W-:Y:S01]  /*de90*/  FMUL.FTZ R65, R45, R66.reuse ;  /* 0x000000422d417220 */ /* 0x080fe20000410000 */
[----:B------:R-:W-:Y:S02]  /*dea0*/  HADD2.F32 R47, -RZ, R47.H1_H1 ;  /* 0x3000002fff2f7230 */ /* 0x000fe40000004100 */
[C---:B------:R-:W-:Y:S01]  /*deb0*/  FMUL.FTZ R80, R40.reuse, R66 ;  /* 0x0000004228507220 */ /* 0x040fe20000410000 */
[----:B------:R-:W-:Y:S02]  /*dec0*/  HADD2.F32 R64, -RZ, R64.H1_H1 ;  /* 0x30000040ff407230 */ /* 0x000fe40000004100 */
[----:B------:R-:W-:Y:S01]  /*ded0*/  FFMA.FTZ R65, R40, R62, R65 ;  /* 0x0000003e28417223 */ /* 0x000fe20000010041 */
[----:B------:R-:W-:-:S02]  /*dee0*/  HADD2.F32 R43, -RZ, R43.H1_H1 ;  /* 0x3000002bff2b7230 */ /* 0x000fc40000004100 */
[----:B------:R-:W-:Y:S01]  /*def0*/  FFMA.FTZ R80, R45, R62, -R80 ;  /* 0x0000003e2d507223 */ /* 0x000fe20000010850 */
[----:B------:R-:W-:Y:S02]  /*df00*/  HADD2.F32 R52, -RZ, R52.H1_H1 ;  /* 0x30000034ff347230 */ /* 0x000fe40000004100 */
[-C--:B------:R-:W-:Y:S01]  /*df10*/  FMUL.FTZ R40, R47, R64.reuse ;  /* 0x000000402f287220 */ /* 0x080fe20000410000 */
[----:B------:R-:W-:Y:S02]  /*df20*/  HADD2.F32 R63, -RZ, R63.H1_H1 ;  /* 0x3000003fff3f7230 */ /* 0x000fe40000004100 */
[----:B------:R-:W-:Y:S01]  /*df30*/  FMUL.FTZ R64, R43, R64 ;  /* 0x000000402b407220 */ /* 0x000fe20000410000 */
[----:B------:R-:W-:Y:S01]  /*df40*/  HADD2.F32 R60, -RZ, R60.H1_H1 ;  /* 0x3000003cff3c7230 */ /* 0x000fe20000004100 */
[----:B------:R-:W-:Y:S01]  /*df50*/  F2FP.SATFINITE.E4M3.F32.PACK_AB_MERGE_C R69, R76, R69, RZ ;  /* 0x000000454c45723e */ /* 0x000fe200048070ff */
[----:B------:R-:W-:Y:S02]  /*df60*/  HADD2.F32 R42, -RZ, R42.H1_H1 ;  /* 0x3000002aff2a7230 */ /* 0x000fe40000004100 */
[----:B------:R-:W-:Y:S01]  /*df70*/  FMUL.FTZ R45, R52, R63 ;  /* 0x0000003f342d7220 */ /* 0x000fe20000410000 */
[----:B------:R-:W-:-:S02]  /*df80*/  HADD2.F32 R61, -RZ, R41.H0_H0 ;  /* 0x20000029ff3d7230 */ /* 0x000fc40000004100 */
[-C--:B------:R-:W-:Y:S01]  /*df90*/  FFMA.FTZ R43, R43, R60.reuse, -R40 ;  /* 0x0000003c2b2b7223 */ /* 0x080fe20000010828 */
[----:B------:R-:W-:Y:S02]  /*dfa0*/  HADD2.F32 R41, -RZ, R41.H1_H1 ;  /* 0x30000029ff297230 */ /* 0x000fe40000004100 */
[----:B------:R-:W-:Y:S01]  /*dfb0*/  FMUL.FTZ R63, R42, R63 ;  /* 0x0000003f2a3f7220 */ /* 0x000fe20000410000 */
[----:B------:R-:W-:Y:S01]  /*dfc0*/  FFMA.FTZ R64, R47, R60, R64 ;  /* 0x0000003c2f407223 */ /* 0x000fe20000010040 */
[-C--:B------:R-:W-:Y:S01]  /*dfd0*/  FFMA.FTZ R77, R44, R61.reuse, -R77 ;  /* 0x0000003d2c4d7223 */ /* 0x080fe2000001084d */
[----:B------:R-:W-:Y:S01]  /*dfe0*/  FFMA.FTZ R78, R59, R61, R78 ;  /* 0x0000003d3b4e7223 */ /* 0x000fe2000001004e */
[-C--:B------:R-:W-:Y:S01]  /*dff0*/  FFMA.FTZ R42, R42, R41.reuse, -R45 ;  /* 0x000000292a2a7223 */ /* 0x080fe2000001082d */
[----:B------:R-:W-:Y:S01]  /*e000*/  FFMA.FTZ R63, R52, R41, R63 ;  /* 0x00000029343f7223 */ /* 0x000fe2000001003f */
[----:B------:R-:W-:Y:S01]  /*e010*/  F2FP.SATFINITE.E4M3.F32.PACK_AB_MERGE_C R43, R43, R80, RZ ;  /* 0x000000502b2b723e */ /* 0x000fe200048070ff */
[----:B------:R-:W-:Y:S01]  /*e020*/  IMAD.MOV.U32 R40, RZ, RZ, R56 ;  /* 0x000000ffff287224 */ /* 0x000fe200078e0038 */
[----:B------:R-:W-:Y:S01]  /*e030*/  F2FP.SATFINITE.E4M3.F32.PACK_AB_MERGE_C R70, R71, R70, RZ ;  /* 0x000000464746723e */ /* 0x000fe200048070ff */
[----:B------:R-:W-:Y:S01]  /*e040*/  IMAD.MOV.U32 R44, RZ, RZ, R55 ;  /* 0x000000ffff2c7224 */ /* 0x000fe200078e0037 */
[----:B------:R-:W-:-:S02]  /*e050*/  F2FP.SATFINITE.E4M3.F32.PACK_AB_MERGE_C R64, R64, R65, RZ ;  /* 0x000000414040723e */ /* 0x000fc400048070ff */
[----:B------:R-:W-:Y:S02]  /*e060*/  F2FP.SATFINITE.E4M3.F32.PACK_AB_MERGE_C R43, R42, R77, R43 ;  /* 0x0000004d2a2b723e */ /* 0x000fe4000480702b */
[----:B------:R-:W-:Y:S02]  /*e070*/  F2FP.SATFINITE.E4M3.F32.PACK_AB_MERGE_C R41, R68, R57, R69 ;  /* 0x000000394429723e */ /* 0x000fe40004807045 */
[----:B------:R-:W-:Y:S02]  /*e080*/  F2FP.SATFINITE.E4M3.F32.PACK_AB_MERGE_C R45, R67, R58, R70 ;  /* 0x0000003a432d723e */ /* 0x000fe40004807046 */
[----:B------:R-:W-:Y:S02]  /*e090*/  F2FP.SATFINITE.E4M3.F32.PACK_AB_MERGE_C R47, R63, R78, R64 ;  /* 0x0000004e3f2f723e */ /* 0x000fe40004807040 */
[----:B------:R-:W-:-:S07]  /*e0a0*/  MOV R42, R54 ;  /* 0x00000036002a7202 */ /* 0x000fce0000000f00 */
.L_x_506:
[----:B------:R-:W-:Y:S05]  /*e0b0*/  BSYNC B2 ;  /* 0x0000000000027941 */ /* 0x000fea0003800000 */
.L_x_505:
[----:B0-----:R3:W-:Y:S04]  /*e0c0*/  STG.E.128 desc[UR54][R48.64], R40 ;  /* 0x0000002830007986 */ /* 0x0017e8000c101d36 */
[----:B-1----:R3:W-:Y:S02]  /*e0d0*/  @!P2 STG.E.128 desc[UR54][R50.64], R44 ;  /* 0x0000002c3200a986 */ /* 0x0027e4000c101d36 */
.L_x_504:
[----:B------:R-:W-:Y:S05]  /*e0e0*/  BSYNC B1 ;  /* 0x0000000000017941 */ /* 0x000fea0003800000 */
.L_x_503:
[----:B------:R-:W-:-:S13]  /*e0f0*/  ISETP.NE.AND P2, PT, R34, RZ, PT ;  /* 0x000000ff2200720c */ /* 0x000fda0003f45270 */
[----:B------:R-:W-:Y:S05]  /*e100*/  @!P2 BRA `(.L_x_457) ;  /* 0x0000001000c0a947 */ /* 0x000fea0003800000 */
[----:B0--3--:R-:W3:Y:S01]  /*e110*/  LDL R40, [R1+0x18] ;  /* 0x0000180001287983 */ /* 0x009ee20000100800 */
[----:B------:R-:W-:Y:S01]  /*e120*/  IADD3 R49, P2, P4, R116, R140, R27 ;  /* 0x0000008c74317210 */ /* 0x000fe20007c5e01b */
[----:B------:R-:W-:Y:S03]  /*e130*/  BSSY B1, `(.L_x_507) ;  /* 0x00000ed000017945 */ /* 0x000fe60003800000 */
[----:B------:R-:W-:Y:S02]  /*e140*/  IADD3.X R42, R0, R53, R30, P2, P4 ;  /* 0x00000035002a7210 */ /* 0x000fe400017e841e */
[----:B------:R-:W-:-:S04]  /*e150*/  IADD3 R48, P2, R49, R126, RZ ;  /* 0x0000007e31307210 */ /* 0x000fc80007f5e0ff */
[----:B------:R-:W-:Y:S02]  /*e160*/  IADD3.X R49, R42, R127, RZ, P2, !PT ;  /* 0x0000007f2a317210 */ /* 0x000fe400017fe4ff */
        /* <DEDUP_REMOVED lines=22> */
[----:B-1----:R-:W-:Y:S01]  /*e2d0*/  IMAD.MOV.U32 R56, RZ, RZ, R44 ;  /* 0x000000ffff387224 */ /* 0x002fe200078e002c */
[----:B------:R-:W-:Y:S01]  /*e2e0*/  LOP3.LUT R54, R85, 0xff0000ff, RZ, 0xc0, !PT ;  /* 0xff0000ff55367812 */ /* 0x000fe200078ec0ff */
[----:B0-----:R-:W-:Y:S01]  /*e2f0*/  IMAD.MOV.U32 R52, RZ, RZ, R40 ;  /* 0x000000ffff347224 */ /* 0x001fe200078e0028 */
[----:B------:R-:W-:Y:S01]  /*e300*/  SHF.R.U32.HI R67, RZ, 0x10, R85 ;  /* 0x00000010ff437819 */ /* 0x000fe20000011655 */
[----:B------:R-:W-:Y:S01]  /*e310*/  IMAD.SHL.U32 R55, R55, 0x100, RZ ;  /* 0x0000010037377824 */ /* 0x000fe200078e00ff */
[----:B------:R-:W-:Y:S01]  /*e320*/  SHF.R.U32.HI R64, RZ, 0x8, R87 ;  /* 0x00000008ff407819 */ /* 0x000fe20000011657 */
[----:B------:R-:W-:Y:S01]  /*e330*/  IMAD.MOV.U32 R50, RZ, RZ, R42 ;  /* 0x000000ffff327224 */ /* 0x000fe200078e002a */
[----:B------:R-:W-:Y:S02]  /*e340*/  SHF.R.U32.HI R63, RZ, 0x8, R75 ;  /* 0x00000008ff3f7819 */ /* 0x000fe4000001164b */
[----:B------:R-:W-:Y:S01]  /*e350*/  LOP3.LUT R44, R54, 0xff00, R55, 0xf8, !PT ;  /* 0x0000ff00362c7812 */ /* 0x000fe200078ef837 */
[----:B------:R-:W-:Y:S01]  /*e360*/  IMAD.U32 R55, R67, 0x10000, RZ ;  /* 0x0001000043377824 */ /* 0x000fe200078e00ff */
[----:B------:R-:W-:Y:S01]  /*e370*/  SHF.R.U32.HI R62, RZ, 0x10, R87 ;  /* 0x00000010ff3e7819 */ /* 0x000fe20000011657 */
[----:B------:R-:W-:Y:S01]  /*e380*/  IMAD.SHL.U32 R40, R64, 0x100, RZ ;  /* 0x0000010040287824 */ /* 0x000fe200078e00ff */
[----:B------:R-:W-:Y:S01]  /*e390*/  SHF.R.U32.HI R61, RZ, 0x8, R73 ;  /* 0x00000008ff3d7819 */ /* 0x000fe20000011649 */
[----:B------:R-:W-:Y:S01]  /*e3a0*/  IMAD.SHL.U32 R63, R63, 0x100, RZ ;  /* 0x000001003f3f7824 */ /* 0x000fe200078e00ff */
[----:B------:R-:W-:-:S02]  /*e3b0*/  LOP3.LUT R57, R87, 0xff0000ff, RZ, 0xc0, !PT ;  /* 0xff0000ff57397812 */ /* 0x000fc400078ec0ff */
[----:B------:R-:W-:Y:S01]  /*e3c0*/  LOP3.LUT R44, R44, 0xff0000, R55, 0xf8, !PT ;  /* 0x00ff00002c2c7812 */ /* 0x000fe200078ef837 */
[----:B------:R-:W-:Y:S01]  /*e3d0*/  IMAD.SHL.U32 R61, R61, 0x100, RZ ;  /* 0x000001003d3d7824 */ /* 0x000fe200078e00ff */
[----:B------:R-:W-:Y:S02]  /*e3e0*/  LOP3.LUT R60, R75, 0xff0000ff, RZ, 0xc0, !PT ;  /* 0xff0000ff4b3c7812 */ /* 0x000fe400078ec0ff */
[----:B------:R-:W-:Y:S02]  /*e3f0*/  SHF.L.U32 R55, R62, 0x10, RZ ;  /* 0x000000103e377819 */ /* 0x000fe400000006ff */
[----:B------:R-:W-:Y:S02]  /*e400*/  LOP3.LUT R40, R57, 0xff00, R40, 0xf8, !PT ;  /* 0x0000ff0039287812 */ /* 0x000fe400078ef828 */
[----:B------:R-:W-:Y:S02]  /*e410*/  F2FP.F16.E4M3.UNPACK_B R62, R149.H1 ;  /* 0x00000095ff3e723e */ /* 0x000fe400030006ff */
[----:B------:R-:W-:-:S02]  /*e420*/  F2FP.F16.E4M3.UNPACK_B R54, R52.H1 ;  /* 0x00000034ff36723e */ /* 0x000fc400030006ff */
[----:B------:R-:W-:Y:S01]  /*e430*/  LOP3.LUT R58, R73, 0xff0000ff, RZ, 0xc0, !PT ;  /* 0xff0000ff493a7812 */ /* 0x000fe200078ec0ff */
[--C-:B------:R-:W-:Y:S01]  /*e440*/  HADD2.F32 R42, -RZ, R62.reuse.H0_H0 ;  /* 0x2000003eff2a7230 */ /* 0x100fe20000004100 */
[----:B------:R-:W-:Y:S01]  /*e450*/  F2FP.F16.E4M3.UNPACK_B R57, R56.H1 ;  /* 0x00000038ff39723e */ /* 0x000fe200030006ff */
[----:B------:R-:W-:Y:S01]  /*e460*/  HADD2.F32 R62, -RZ, R62.H1_H1 ;  /* 0x3000003eff3e7230 */ /* 0x000fe20000004100 */
[----:B------:R-:W-:Y:S02]  /*e470*/  LOP3.LUT R64, R60, 0xff00, R63, 0xf8, !PT ;  /* 0x0000ff003c407812 */ /* 0x000fe400078ef83f */
[----:B------:R-:W-:Y:S02]  /*e480*/  MOV R59, R46 ;  /* 0x0000002e003b7202 */ /* 0x000fe40000000f00 */
[----:B------:R-:W-:Y:S01]  /*e490*/  LOP3.LUT R40, R40, 0xff0000, R55, 0xf8, !PT ;  /* 0x00ff000028287812 */ /* 0x000fe200078ef837 */
[----:B------:R-:W-:Y:S01]  /*e4a0*/  HADD2.F32 R55, -RZ, R54.H0_H0 ;  /* 0x20000036ff377230 */ /* 0x000fe20000004100 */
[----:B------:R-:W-:-:S02]  /*e4b0*/  F2FP.F16.E4M3.UNPACK_B R60, R151.H1 ;  /* 0x00000097ff3c723e */ /* 0x000fc400030006ff */
[----:B------:R-:W-:Y:S02]  /*e4c0*/  SHF.R.U32.HI R66, RZ, 0x10, R73 ;  /* 0x00000010ff427819 */ /* 0x000fe40000011649 */
[----:B------:R-:W-:Y:S01]  /*e4d0*/  LOP3.LUT R46, R58, 0xff00, R61, 0xf8, !PT ;  /* 0x0000ff003a2e7812 */ /* 0x000fe200078ef83d */
[----:B------:R-:W-:Y:S01]  /*e4e0*/  HADD2.F32 R58, -RZ, R57.H0_H0 ;  /* 0x20000039ff3a7230 */ /* 0x000fe20000004100 */
[----:B------:R-:W-:Y:S01]  /*e4f0*/  SHF.R.U32.HI R65, RZ, 0x10, R75 ;  /* 0x00000010ff417819 */ /* 0x000fe2000001164b */
[----:B------:R-:W-:Y:S02]  /*e500*/  HADD2.F32 R61, -RZ, R60.H0_H0 ;  /* 0x2000003cff3d7230 */ /* 0x000fe40000004100 */
[-C--:B------:R-:W-:Y:S01]  /*e510*/  FMUL.FTZ R67, R55, R42.reuse ;  /* 0x0000002a37437220 */ /* 0x080fe20000410000 */
[----:B------:R-:W-:Y:S02]  /*e520*/  IMAD.U32 R63, R66, 0x10000, RZ ;  /* 0x00010000423f7824 */ /* 0x000fe400078e00ff */
[----:B------:R-:W-:Y:S01]  /*e530*/  FMUL.FTZ R66, R58, R42 ;  /* 0x0000002a3a427220 */ /* 0x000fe20000410000 */
[----:B------:R-:W-:-:S02]  /*e540*/  IMAD.U32 R65, R65, 0x10000, RZ ;  /* 0x0001000041417824 */ /* 0x000fc400078e00ff */
[-C--:B------:R-:W-:Y:S01]  /*e550*/  FFMA.FTZ R67, R58, R61.reuse, R67 ;  /* 0x0000003d3a437223 */ /* 0x080fe20000010043 */
[----:B------:R-:W-:Y:S02]  /*e560*/  HADD2.F32 R58, -RZ, R57.H1_H1 ;  /* 0x30000039ff3a7230 */ /* 0x000fe40000004100 */
[----:B------:R-:W-:Y:S01]  /*e570*/  FFMA.FTZ R66, R55, R61, -R66 ;  /* 0x0000003d37427223 */ /* 0x000fe20000010842 */
[----:B------:R-:W-:Y:S01]  /*e580*/  HADD2.F32 R55, -RZ, R54.H1_H1 ;  /* 0x30000036ff377230 */ /* 0x000fe20000004100 */
[----:B------:R-:W-:Y:S01]  /*e590*/  F2FP.F16.E4M3.UNPACK_B R149, R149 ;  /* 0x00000095ff95723e */ /* 0x000fe200020006ff */
[----:B------:R-:W-:Y:S01]  /*e5a0*/  HADD2.F32 R60, -RZ, R60.H1_H1 ;  /* 0x3000003cff3c7230 */ /* 0x000fe20000004100 */
[----:B------:R-:W-:Y:S02]  /*e5b0*/  F2FP.F16.E4M3.UNPACK_B R52, R52 ;  /* 0x00000034ff34723e */ /* 0x000fe400020006ff */
[----:B------:R-:W-:Y:S01]  /*e5c0*/  F2FP.F16.E4M3.UNPACK_B R56, R56 ;  /* 0x00000038ff38723e */ /* 0x000fe200020006ff */
[----:B------:R-:W-:Y:S01]  /*e5d0*/  HADD2.F32 R61, -RZ, R149.H0_H0 ;  /* 0x20000095ff3d7230 */ /* 0x000fe20000004100 */
[----:B------:R-:W-:Y:S01]  /*e5e0*/  LOP3.LUT R42, R64, 0xff0000, R65, 0xf8, !PT ;  /* 0x00ff0000402a7812 */ /* 0x000fe200078ef841 */
[-C--:B------:R-:W-:Y:S01]  /*e5f0*/  FMUL.FTZ R64, R58, R62.reuse ;  /* 0x0000003e3a407220 */ /* 0x080fe20000410000 */
[----:B------:R-:W-:Y:S01]  /*e600*/  LOP3.LUT R46, R46, 0xff0000, R63, 0xf8, !PT ;  /* 0x00ff00002e2e7812 */ /* 0x000fe200078ef83f */
[----:B------:R-:W-:Y:S01]  /*e610*/  FMUL.FTZ R63, R55, R62 ;  /* 0x0000003e373f7220 */ /* 0x000fe20000410000 */
[----:B------:R-:W-:Y:S01]  /*e620*/  F2FP.F16.E4M3.UNPACK_B R151, R151 ;  /* 0x00000097ff97723e */ /* 0x000fe200020006ff */
[----:B------:R-:W-:-:S02]  /*e630*/  HADD2.F32 R54, -RZ, R52.H0_H0 ;  /* 0x20000034ff367230 */ /* 0x000fc40000004100 */
[-C--:B------:R-:W-:Y:S01]  /*e640*/  FFMA.FTZ R65, R55, R60.reuse, -R64 ;  /* 0x0000003c37417223 */ /* 0x080fe20000010840 */
[--C-:B------:R-:W-:Y:S02]  /*e650*/  HADD2.F32 R57, -RZ, R56.reuse.H0_H0 ;  /* 0x20000038ff397230 */ /* 0x100fe40000004100 */
[----:B------:R-:W-:Y:S01]  /*e660*/  FFMA.FTZ R68, R58, R60, R63 ;  /* 0x0000003c3a447223 */ /* 0x000fe2000001003f */
[----:B------:R-:W-:Y:S02]  /*e670*/  HADD2.F32 R55, -RZ, R151.H0_H0 ;  /* 0x20000097ff377230 */ /* 0x000fe40000004100 */
[-C--:B------:R-:W-:Y:S01]  /*e680*/  FMUL.FTZ R58, R54, R61.reuse ;  /* 0x0000003d363a7220 */ /* 0x080fe20000410000 */
[----:B------:R-:W-:Y:S02]  /*e690*/  HADD2.F32 R149, -RZ, R149.H1_H1 ;  /* 0x30000095ff957230 */ /* 0x000fe40000004100 */
[----:B------:R-:W-:Y:S01]  /*e6a0*/  FMUL.FTZ R63, R57, R61 ;  /* 0x0000003d393f7220 */ /* 0x000fe20000410000 */
[----:B------:R-:W-:-:S02]  /*e6b0*/  HADD2.F32 R56, -RZ, R56.H1_H1 ;  /* 0x30000038ff387230 */ /* 0x000fc40000004100 */
[-C--:B------:R-:W-:Y:S01]  /*e6c0*/  FFMA.FTZ R62, R57, R55.reuse, R58 ;  /* 0x00000037393e7223 */ /* 0x080fe2000001003a */
[----:B------:R-:W-:Y:S02]  /*e6d0*/  HADD2.F32 R52, -RZ, R52.H1_H1 ;  /* 0x30000034ff347230 */ /* 0x000fe40000004100 */
[----:B------:R-:W-:Y:S01]  /*e6e0*/  FFMA.FTZ R63, R54, R55, -R63 ;  /* 0x00000037363f7223 */ /* 0x000fe2000001083f */
        /* <DEDUP_REMOVED lines=22> */
[CC--:B------:R-:W-:Y:S01]  /*e850*/  FMUL.FTZ R54, R52.reuse, R61.reuse ;  /* 0x0000003d34367220 */ /* 0x0c0fe20000410000 */
[----:B------:R-:W-:Y:S01]  /*e860*/  F2FP.F16.E4M3.UNPACK_B R50, R50 ;  /* 0x00000032ff32723e */ /* 0x000fe200020006ff */
[----:B------:R-:W-:Y:S01]  /*e870*/  FMUL.FTZ R69, R55, R61 ;  /* 0x0000003d37457220 */ /* 0x000fe20000410000 */
[----:B------:R-:W-:Y:S01]  /*e880*/  FFMA.FTZ R56, R57, R56, R70 ;  /* 0x0000003839387223 */ /* 0x000fe20000010046 */
[----:B------:R-:W-:Y:S01]  /*e890*/  FFMA.FTZ R75, R55, R58, R54 ;  /* 0x0000003a374b7223 */ /* 0x000fe20000010036 */
[----:B------:R-:W-:Y:S01]  /*e8a0*/  F2FP.F16.E4M3.UNPACK_B R152, R152 ;  /* 0x00000098ff98723e */ /* 0x000fe200020006ff */
[----:B------:R-:W-:Y:S01]  /*e8b0*/  FFMA.FTZ R73, R52, R58, -R69 ;  /* 0x0000003a34497223 */ /* 0x000fe20000010845 */
[--C-:B------:R-:W-:Y:S01]  /*e8c0*/  HADD2.F32 R57, -RZ, R150.reuse.H0_H0 ;  /* 0x20000096ff397230 */ /* 0x100fe20000004100 */
[----:B------:R-:W-:Y:S01]  /*e8d0*/  F2FP.F16.E4M3.UNPACK_B R58, R45 ;  /* 0x0000002dff3a723e */ /* 0x000fe200020006ff */
[----:B------:R-:W-:Y:S01]  /*e8e0*/  HADD2.F32 R54, -RZ, R59.H0_H0 ;  /* 0x2000003bff367230 */ /* 0x000fe20000004100 */
[----:B------:R-:W-:Y:S01]  /*e8f0*/  F2FP.SATFINITE.E4M3.F32.PACK_AB_MERGE_C R75, R75, R56, RZ ;  /* 0x000000384b4b723e */ /* 0x000fe200048070ff */
[----:B------:R-:W-:Y:S01]  /*e900*/  HADD2.F32 R150, -RZ, R150.H1_H1 ;  /* 0x30000096ff967230 */ /* 0x000fe20000004100 */
[----:B------:R-:W-:Y:S01]  /*e910*/  F2FP.F16.E4M3.UNPACK_B R56, R41 ;  /* 0x00000029ff38723e */ /* 0x000fe200020006ff */
[----:B------:R-:W-:-:S02]  /*e920*/  HADD2.F32 R52, -RZ, R50.H0_H0 ;  /* 0x20000032ff347230 */ /* 0x000fc40000004100 */
[----:B------:R-:W-:Y:S01]  /*e930*/  FMUL.FTZ R61, R54, R57 ;  /* 0x00000039363d7220 */ /* 0x000fe20000410000 */
[----:B------:R-:W-:Y:S01]  /*e940*/  HADD2.F32 R59, -RZ, R59.H1_H1 ;  /* 0x3000003bff3b7230 */ /* 0x000fe20000004100 */
[----:B------:R-:W-:Y:S01]  /*e950*/  F2FP.F16.E4M3.UNPACK_B R41, R41.H1 ;  /* 0x00000029ff29723e */ /* 0x000fe200030006ff */
[----:B------:R-:W-:Y:S02]  /*e960*/  HADD2.F32 R55, -RZ, R152.H0_H0 ;  /* 0x20000098ff377230 */ /* 0x000fe40000004100 */
[C---:B------:R-:W-:Y:S01]  /*e970*/  FMUL.FTZ R69, R52.reuse, R57 ;  /* 0x0000003934457220 */ /* 0x040fe20000410000 */
        /* <DEDUP_REMOVED lines=8> */
[----:B------:R-:W-:Y:S01]  /*ea00*/  F2FP.F16.E4M3.UNPACK_B R61, R46 ;  /* 0x0000002eff3d723e */ /* 0x000fe200020006ff */
[----:B------:R-:W-:Y:S01]  /*ea10*/  FFMA.FTZ R69, R59, R152, R150 ;  /* 0x000000983b457223 */ /* 0x000fe20000010096 */
[----:B------:R-:W-:Y:S01]  /*ea20*/  F2FP.SATFINITE.E4M3.F32.PACK_AB_MERGE_C R55, R73, R60, RZ ;  /* 0x0000003c4937723e */ /* 0x000fe200048070ff */
[--C-:B------:R-:W-:Y:S01]  /*ea30*/  HADD2.F32 R59, -RZ, R58.reuse.H0_H0 ;  /* 0x2000003aff3b7230 */ /* 0x100fe20000004100 */
[----:B------:R-:W-:Y:S01]  /*ea40*/  F2FP.SATFINITE.E4M3.F32.PACK_AB_MERGE_C R52, R64, R63, R52 ;  /* 0x0000003f4034723e */ /* 0x000fe20004807034 */
[--C-:B------:R-:W-:Y:S01]  /*ea50*/  HADD2.F32 R64, -RZ, R61.reuse.H0_H0 ;  /* 0x2000003dff407230 */ /* 0x100fe20000004100 */
[----:B------:R-:W-:Y:S01]  /*ea60*/  F2FP.SATFINITE.E4M3.F32.PACK_AB_MERGE_C R50, R68, R67, RZ ;  /* 0x000000434432723e */ /* 0x000fe200048070ff */
[----:B------:R-:W-:Y:S01]  /*ea70*/  HADD2.F32 R58, -RZ, R58.H1_H1 ;  /* 0x3000003aff3a7230 */ /* 0x000fe20000004100 */
[----:B------:R-:W-:Y:S01]  /*ea80*/  F2FP.F16.E4M3.UNPACK_B R60, R44 ;  /* 0x0000002cff3c723e */ /* 0x000fe200020006ff */
[----:B------:R-:W-:Y:S01]  /*ea90*/  HADD2.F32 R61, -RZ, R61.H1_H1 ;  /* 0x3000003dff3d7230 */ /* 0x000fe20000004100 */
[----:B------:R-:W-:Y:S01]  /*eaa0*/  F2FP.SATFINITE.E4M3.F32.PACK_AB_MERGE_C R55, R70, R57, R55 ;  /* 0x000000394637723e */ /* 0x000fe20004807037 */
[----:B------:R-:W-:Y:S01]  /*eab0*/  HADD2.F32 R57, -RZ, R56.H0_H0 ;  /* 0x20000038ff397230 */ /* 0x000fe20000004100 */
[----:B------:R-:W-:Y:S01]  /*eac0*/  F2FP.SATFINITE.E4M3.F32.PACK_AB_MERGE_C R50, R149, R62, R50 ;  /* 0x0000003e9532723e */ /* 0x000fe20004807032 */
[----:B------:R-:W-:-:S02]  /*ead0*/  HADD2.F32 R62, -RZ, R60.H0_H0 ;  /* 0x2000003cff3e7230 */ /* 0x000fc40000004100 */
[-C--:B------:R-:W-:Y:S01]  /*eae0*/  FMUL.FTZ R66, R59, R64.reuse ;  /* 0x000000403b427220 */ /* 0x080fe20000410000 */
[----:B------:R-:W-:Y:S02]  /*eaf0*/  HADD2.F32 R56, -RZ, R56.H1_H1 ;  /* 0x30000038ff387230 */ /* 0x000fe40000004100 */
[C---:B------:R-:W-:Y:S01]  /*eb00*/  FMUL.FTZ R64, R57.reuse, R64 ;  /* 0x0000004039407220 */ /* 0x040fe20000410000 */
[----:B------:R-:W-:Y:S01]  /*eb10*/  FMUL.FTZ R63, R58, R61 ;  /* 0x0000003d3a3f7220 */ /* 0x000fe20000410000 */
[-C--:B------:R-:W-:Y:S01]  /*eb20*/  FFMA.FTZ R66, R57, R62.reuse, -R66 ;  /* 0x0000003e39427223 */ /* 0x080fe20000010842 */
[----:B------:R-:W-:Y:S01]  /*eb30*/  F2FP.F16.E4M3.UNPACK_B R57, R45.H1 ;  /* 0x0000002dff39723e */ /* 0x000fe200030006ff */
[----:B------:R-:W-:Y:S01]  /*eb40*/  FFMA.FTZ R64, R59, R62, R64 ;  /* 0x0000003e3b407223 */ /* 0x000fe20000010040 */
[----:B------:R-:W-:Y:S02]  /*eb50*/  HADD2.F32 R59, -RZ, R60.H1_H1 ;  /* 0x3000003cff3b7230 */ /* 0x000fe40000004100 */
[----:B------:R-:W-:Y:S01]  /*eb60*/  FMUL.FTZ R61, R56, R61 ;  /* 0x0000003d383d7220 */ /* 0x000fe20000410000 */
[--C-:B------:R-:W-:Y:S01]  /*eb70*/  HADD2.F32 R45, -RZ, R41.reuse.H0_H0 ;  /* 0x20000029ff2d7230 */ /* 0x100fe20000004100 */
[----:B------:R-:W-:Y:S01]  /*eb80*/  F2FP.F16.E4M3.UNPACK_B R44, R44.H1 ;  /* 0x0000002cff2c723e */ /* 0x000fe200030006ff */
[----:B------:R-:W-:-:S02]  /*eb90*/  HADD2.F32 R41, -RZ, R41.H1_H1 ;  /* 0x30000029ff297230 */ /* 0x000fc40000004100 */
[-C--:B------:R-:W-:Y:S01]  /*eba0*/  FFMA.FTZ R65, R56, R59.reuse, -R63 ;  /* 0x0000003b38417223 */ /* 0x080fe2000001083f */
[----:B------:R-:W-:Y:S01]  /*ebb0*/  F2FP.F16.E4M3.UNPACK_B R56, R46.H1 ;  /* 0x0000002eff38723e */ /* 0x000fe200030006ff */
[----:B------:R-:W-:Y:S01]  /*ebc0*/  FFMA.FTZ R67, R58, R59, R61 ;  /* 0x0000003b3a437223 */ /* 0x000fe2000001003d */
[--C-:B------:R-:W-:Y:S01]  /*ebd0*/  HADD2.F32 R46, -RZ, R57.reuse.H0_H0 ;  /* 0x20000039ff2e7230 */ /* 0x100fe20000004100 */
[----:B------:R-:W-:Y:S01]  /*ebe0*/  F2FP.SATFINITE.E4M3.F32.PACK_AB_MERGE_C R54, R69, R54, R75 ;  /* 0x000000364536723e */ /* 0x000fe2000480704b */
[----:B------:R-:W-:Y:S01]  /*ebf0*/  HADD2.F32 R57, -RZ, R57.H1_H1 ;  /* 0x30000039ff397230 */ /* 0x000fe20000004100 */
[----:B------:R-:W-:Y:S01]  /*ec00*/  F2FP.F16.E4M3.UNPACK_B R61, R42.H1 ;  /* 0x0000002aff3d723e */ /* 0x000fe200030006ff */
[--C-:B------:R-:W-:Y:S02]  /*ec10*/  HADD2.F32 R58, -RZ, R56.reuse.H0_H0 ;  /* 0x20000038ff3a7230 */ /* 0x100fe40000004100 */
[----:B------:R-:W-:Y:S02]  /*ec20*/  HADD2.F32 R60, -RZ, R56.H1_H1 ;  /* 0x30000038ff3c7230 */ /* 0x000fe40000004100 */
[----:B------:R-:W-:-:S02]  /*ec30*/  HADD2.F32 R56, -RZ, R44.H0_H0 ;  /* 0x2000002cff387230 */ /* 0x000fc40000004100 */
[CC--:B------:R-:W-:Y:S01]  /*ec40*/  FMUL.FTZ R62, R46.reuse, R58.reuse ;  /* 0x0000003a2e3e7220 */ /* 0x0c0fe20000410000 */
[----:B------:R-:W-:Y:S01]  /*ec50*/  FMUL.FTZ R59, R45, R58 ;  /* 0x0000003a2d3b7220 */ /* 0x000fe20000410000 */
[----:B------:R-:W-:Y:S02]  /*ec60*/  HADD2.F32 R44, -RZ, R44.H1_H1 ;  /* 0x3000002cff2c7230 */ /* 0x000fe40000004100 */
[-C--:B------:R-:W-:Y:S01]  /*ec70*/  FMUL.FTZ R58, R57, R60.reuse ;  /* 0x0000003c393a7220 */ /* 0x080fe20000410000 */
[C---:B------:R-:W-:Y:S01]  /*ec80*/  FMUL.FTZ R60, R41.reuse, R60 ;  /* 0x0000003c293c7220 */ /* 0x040fe20000410000 */
[----:B------:R-:W-:Y:S01]  /*ec90*/  FFMA.FTZ R69, R46, R56, R59 ;  /* 0x000000382e457223 */ /* 0x000fe2000001003b */
[----:B------:R-:W-:Y:S01]  /*eca0*/  F2FP.F16.E4M3.UNPACK_B R46, R47 ;  /* 0x0000002fff2e723e */ /* 0x000fe200020006ff */
[-C--:B------:R-:W-:Y:S01]  /*ecb0*/  FFMA.FTZ R71, R41, R44.reuse, -R58 ;  /* 0x0000002c29477223 */ /* 0x080fe2000001083a */
[----:B------:R-:W-:Y:S01]  /*ecc0*/  FFMA.FTZ R70, R57, R44, R60 ;  /* 0x0000002c39467223 */ /* 0x000fe2000001003c */
[----:B------:R-:W-:Y:S01]  /*ecd0*/  F2FP.F16.E4M3.UNPACK_B R60, R42 ;  /* 0x0000002aff3c723e */ /* 0x000fe200020006ff */
[----:B------:R-:W-:Y:S01]  /*ece0*/  FFMA.FTZ R68, R45, R56, -R62 ;  /* 0x000000382d447223 */ /* 0x000fe2000001083e */
[-C--:B------:R-:W-:Y:S01]  /*ecf0*/  F2FP.F16.E4M3.UNPACK_B R41, R43.reuse ;  /* 0x0000002bff29723e */ /* 0x080fe200020006ff */
[----:B------:R-:W-:Y:S01]  /*ed00*/  HADD2.F32 R56, -RZ, R46.H0_H0 ;  /* 0x2000002eff387230 */ /* 0x000fe20000004100 */
[----:B------:R-:W-:Y:S01]  /*ed10*/  F2FP.F16.E4M3.UNPACK_B R43, R43.H1 ;  /* 0x0000002bff2b723e */ /* 0x000fe200030006ff */
[----:B------:R-:W-:Y:S01]  /*ed20*/  HADD2.F32 R63, -RZ, R60.H0_H0 ;  /* 0x2000003cff3f7230 */ /* 0x000fe20000004100 */
[-C--:B------:R-:W-:Y:S01]  /*ed30*/  F2FP.F16.E4M3.UNPACK_B R42, R40.reuse ;  /* 0x00000028ff2a723e */ /* 0x080fe200020006ff */
[----:B------:R-:W-:Y:S01]  /*ed40*/  HADD2.F32 R44, -RZ, R41.H0_H0 ;  /* 0x20000029ff2c7230 */ /* 0x000fe20000004100 */
[----:B------:R-:W-:Y:S01]  /*ed50*/  F2FP.F16.E4M3.UNPACK_B R47, R47.H1 ;  /* 0x0000002fff2f723e */ /* 0x000fe200030006ff */
[----:B------:R-:W-:Y:S01]  /*ed60*/  HADD2.F32 R45, -RZ, R43.H0_H0 ;  /* 0x2000002bff2d7230 */ /* 0x000fe20000004100 */
[----:B------:R-:W-:Y:S01]  /*ed70*/  F2FP.F16.E4M3.UNPACK_B R57, R40.H1 ;  /* 0x00000028ff39723e */ /* 0x000fe200030006ff */
[----:B------:R-:W-:-:S02]  /*ed80*/  HADD2.F32 R62, -RZ, R61.H0_H0 ;  /* 0x2000003dff3e7230 */ /* 0x000fc40000004100 */
[-C--:B------:R-:W-:Y:S01]  /*ed90*/  FMUL.FTZ R73, R56, R63.reuse ;  /* 0x0000003f38497220 */ /* 0x080fe20000410000 */
[----:B------:R-:W-:Y:S02]  /*eda0*/  HADD2.F32 R59, -RZ, R42.H0_H0 ;  /* 0x2000002aff3b7230 */ /* 0x000fe40000004100 */
[C---:B------:R-:W-:Y:S01]  /*edb0*/  FMUL.FTZ R63, R44.reuse, R63 ;  /* 0x0000003f2c3f7220 */ /* 0x040fe20000410000 */
[----:B------:R-:W-:Y:S02]  /*edc0*/  HADD2.F32 R40, -RZ, R47.H0_H0 ;  /* 0x2000002fff287230 */ /* 0x000fe40000004100 */
[----:B------:R-:W-:Y:S01]  /*edd0*/  FMUL.FTZ R75, R45, R62 ;  /* 0x0000003e2d4b7220 */ /* 0x000fe20000410000 */
[----:B------:R-:W-:Y:S02]  /*ede0*/  HADD2.F32 R58, -RZ, R57.H0_H0 ;  /* 0x20000039ff3a7230 */ /* 0x000fe40000004100 */
[----:B------:R-:W-:Y:S01]  /*edf0*/  FFMA.FTZ R73, R44, R59, -R73 ;  /* 0x0000003b2c497223 */ /* 0x000fe20000010849 */
[----:B------:R-:W-:-:S02]  /*ee00*/  HADD2.F32 R47, -RZ, R47.H1_H1 ;  /* 0x3000002fff2f7230 */ /* 0x000fc40000004100 */
[C---:B------:R-:W-:Y:S01]  /*ee10*/  FMUL.FTZ R72, R40.reuse, R62 ;  /* 0x0000003e28487220 */ /* 0x040fe20000410000 */
[----:B------:R-:W-:Y:S02]  /*ee20*/  HADD2.F32 R44, -RZ, R61.H1_H1 ;  /* 0x3000003dff2c7230 */ /* 0x000fe40000004100 */
[-C--:B------:R-:W-:Y:S01]  /*ee30*/  FFMA.FTZ R75, R40, R58.reuse, R75 ;  /* 0x0000003a284b7223 */ /* 0x080fe2000001004b */
[----:B------:R-:W-:Y:S02]  /*ee40*/  HADD2.F32 R43, -RZ, R43.H1_H1 ;  /* 0x3000002bff2b7230 */ /* 0x000fe40000004100 */
[----:B------:R-:W-:Y:S01]  /*ee50*/  FFMA.FTZ R63, R56, R59, R63 ;  /* 0x0000003b383f7223 */ /* 0x000fe2000001003f */
[----:B------:R-:W-:Y:S02]  /*ee60*/  HADD2.F32 R46, -RZ, R46.H1_H1 ;  /* 0x3000002eff2e7230 */ /* 0x000fe40000004100 */
[----:B------:R-:W-:Y:S01]  /*ee70*/  FFMA.FTZ R72, R45, R58, -R72 ;  /* 0x0000003a2d487223 */ /* 0x000fe20000010848 */
[----:B------:R-:W-:-:S02]  /*ee80*/  HADD2.F32 R60, -RZ, R60.H1_H1 ;  /* 0x3000003cff3c7230 */ /* 0x000fc40000004100 */
[-C--:B------:R-:W-:Y:S01]  /*ee90*/  FMUL.FTZ R56, R47, R44.reuse ;  /* 0x0000002c2f387220 */ /* 0x080fe20000410000 */
[----:B------:R-:W-:Y:S02]  /*eea0*/  HADD2.F32 R41, -RZ, R41.H1_H1 ;  /* 0x30000029ff297230 */ /* 0x000fe40000004100 */
[----:B------:R-:W-:Y:S01]  /*eeb0*/  FMUL.FTZ R58, R43, R44 ;  /* 0x0000002c2b3a7220 */ /* 0x000fe20000410000 */
[----:B------:R-:W-:Y:S02]  /*eec0*/  HADD2.F32 R40, -RZ, R57.H1_H1 ;  /* 0x30000039ff287230 */ /* 0x000fe40000004100 */
[CC--:B------:R-:W-:Y:S01]  /*eed0*/  FMUL.FTZ R44, R46.reuse, R60.reuse ;  /* 0x0000003c2e2c7220 */ /* 0x0c0fe20000410000 */
[----:B------:R-:W-:Y:S02]  /*eee0*/  HADD2.F32 R42, -RZ, R42.H1_H1 ;  /* 0x3000002aff2a7230 */ /* 0x000fe40000004100 */
[----:B------:R-:W-:Y:S01]  /*eef0*/  FMUL.FTZ R45, R41, R60 ;  /* 0x0000003c292d7220 */ /* 0x000fe20000410000 */
[----:B------:R-:W-:Y:S01]  /*ef00*/  F2FP.SATFINITE.E4M3.F32.PACK_AB_MERGE_C R68, R71, R68, RZ ;  /* 0x000000444744723e */ /* 0x000fe200048070ff */
        /* <DEDUP_REMOVED lines=9> */
[----:B------:R-:W-:Y:S01]  /*efa0*/  F2FP.SATFINITE.E4M3.F32.PACK_AB_MERGE_C R43, R44, R73, R43 ;  /* 0x000000492c2b723e */ /* 0x000fe2000480702b */
[----:B------:R-:W-:Y:S01]  /*efb0*/  IMAD.MOV.U32 R44, RZ, RZ, R50 ;  /* 0x000000ffff2c7224 */ /* 0x000fe200078e0032 */
[----:B------:R-:W-:Y:S02]  /*efc0*/  F2FP.SATFINITE.E4M3.F32.PACK_AB_MERGE_C R47, R42, R63, R58 ;  /* 0x0000003f2a2f723e */ /* 0x000fe4000480703a */
[----:B------:R-:W-:Y:S02]  /*efd0*/  F2FP.SATFINITE.E4M3.F32.PACK_AB_MERGE_C R41, R65, R66, R68 ;  /* 0x000000424129723e */ /* 0x000fe40004807044 */
[----:B------:R-:W-:Y:S02]  /*efe0*/  F2FP.SATFINITE.E4M3.F32.PACK_AB_MERGE_C R45, R67, R64, R69 ;  /* 0x00000040432d723e */ /* 0x000fe40004807045 */
[----:B------:R-:W-:-:S07]  /*eff0*/  MOV R42, R55 ;  /* 0x00000037002a7202 */ /* 0x000fce0000000f00 */
.L_x_508:
[----:B------:R-:W-:Y:S05]  /*f000*/  BSYNC B1 ;  /* 0x0000000000017941 */ /* 0x000fea0003800000 */
.L_x_507:
[----:B0-----:R4:W-:Y:S01]  /*f010*/  STG.E.128 desc[UR54][R48.64], R40 ;  /* 0x0000002830007986 */ /* 0x0019e2000c101d36 */
[----:B------:R-:W-:-:S13]  /*f020*/  ISETP.GE.AND P2, PT, R51, R153, PT ;  /* 0x000000993300720c */ /* 0x000fda0003f46270 */
[----:B------:R-:W-:Y:S05]  /*f030*/  @P2 BRA `(.L_x_457) ;  /* 0x0000000000f42947 */ /* 0x000fea0003800000 */
[--C-:B----4-:R-:W-:Y:S02]  /*f040*/  SHF.R.S32.HI R40, RZ, 0x1f, R51.reuse ;  /* 0x0000001fff287819 */ /* 0x110fe40000011433 */
[----:B------:R-:W-:-:S04]  /*f050*/  IADD3 R51, P2, P4, R116, R140, R51 ;  /* 0x0000008c74337210 */ /* 0x000fc80007c5e033 */
[----:B------:R-:W-:Y:S02]  /*f060*/  IADD3.X R40, R0, R53, R40, P2, P4 ;  /* 0x0000003500287210 */ /* 0x000fe400017e8428 */
[----:B------:R-:W-:-:S05]  /*f070*/  IADD3 R126, P2, R51, R126, RZ ;  /* 0x0000007e337e7210 */ /* 0x000fca0007f5e0ff */
[----:B------:R-:W-:-:S05]  /*f080*/  IMAD.X R127, R40, 0x1, R127, P2 ;  /* 0x00000001287f7824 */ /* 0x000fca00010e067f */
[----:B-1----:R0:W-:Y:S01]  /*f090*/  STG.E.128 desc[UR54][R126.64], R44 ;  /* 0x0000002c7e007986 */ /* 0x0021e2000c101d36 */
[----:B------:R-:W-:Y:S05]  /*f0a0*/  BRA `(.L_x_457) ;  /* 0x0000000000d87947 */ /* 0x000fea0003800000 */
.L_x_424:
[----:B------:R-:W-:-:S06]  /*f0b0*/  UISETP.NE.AND UP0, UPT, UR53, 0x3, UPT ;  /* 0x000000033500788c */ /* 0x000fcc000bf05270 */
[----:B------:R-:W-:-:S13]  /*f0c0*/  PLOP3.LUT P1, PT, PT, PT, UP0, 0x80, 0x0 ;  /* 0x000000000000781c */ /* 0x000fda0003f2f008 */
[----:B------:R-:W-:Y:S05]  /*f0d0*/  @!P1 BRA `(.L_x_509) ;  /* 0x0000000000049947 */ /* 0x000fea0003800000 */
[----:B------:R-:W-:Y:S01]  /*f0e0*/  BPT.TRAP 0x1 ;  /* 0x000000040000795c */ /* 0x000fe20000300000 */
.L_x_509:
[----:B------:R-:W-:Y:S01]  /*f0f0*/  IMAD R39, R19, 0x8, R18 ;  /* 0x0000000813277824 */ /* 0x000fe200078e0212 */
[----:B------:R-:W-:Y:S01]  /*f100*/  SHF.L.U32 R96, R171, 0x1f, RZ ;  /* 0x0000001fab607819 */ /* 0x000fe200000006ff */
[----:B------:R-:W-:Y:S01]  /*f110*/  IMAD R38, R24, -0xa0, R2 ;  /* 0xffffff6018267824 */ /* 0x000fe200078e0202 */
[----:B------:R-:W-:Y:S02]  /*f120*/  BSSY B1, `(.L_x_510) ;  /* 0x0000004000017945 */ /* 0x000fe40003800000 */
[----:B------:R-:W1:Y:S02]  /*f130*/  SYNCS.PHASECHK.TRANS64.TRYWAIT P2, [R39+URZ+0x29890], R96 ;  /* 0x02989060270075a7 */ /* 0x000e64000804017f */
[----:B------:R-:W-:Y:S01]  /*f140*/  VIMNMX R38, R38, 0xa0, PT ;  /* 0x000000a026267848 */ /* 0x000fe20003fe0100 */
[----:B-1----:R-:W-:Y:S06]  /*f150*/  @!P2 BRA `(.L_x_511) ;  /* 0x000001780058a947 */ /* 0x002fec0003800000 */
.L_x_738:
[----:B------:R-:W-:Y:S05]  /*f160*/  BSYNC B1 ;  /* 0x0000000000017941 */ /* 0x000fea0003800000 */
.L_x_510:
[----:B------:R-:W-:Y:S01]  /*f170*/  ISETP.GE.AND P2, PT, R168, R38, PT ;  /* 0x00000026a800720c */ /* 0x000fe20003f46270 */
[----:B------:R-:W-:-:S12]  /*f180*/  BSSY B1, `(.L_x_512) ;  /* 0x0000014000017945 */ /* 0x000fd80003800000 */
[----:B------:R-:W-:Y:S05]  /*f190*/  @P2 BRA `(.L_x_513) ;  /* 0x0000000000482947 */ /* 0x000fea0003800000 */
[----:B------:R-:W-:-:S13]  /*f1a0*/  ISETP.NE.AND P2, PT, R32, RZ, PT ;  /* 0x000000ff2000720c */ /* 0x000fda0003f45270 */
[----:B0-----:R-:W0:Y:S04]  /*f1b0*/  @P2 LDS.128 R40, [R47+0x1a400] ;  /* 0x01a400002f282984 */ /* 0x001e280000000c00 */
[----:B0-----:R-:W-:Y:S01]  /*f1c0*/  @P2 STG.E.128 desc[UR54][R48.64], R40 ;  /* 0x0000002830002986 */ /* 0x001fe2000c101d36 */
[----:B------:R-:W-:-:S13]  /*f1d0*/  ISETP.NE.AND P2, PT, R33, RZ, PT ;  /* 0x000000ff2100720c */ /* 0x000fda0003f45270 */
[----:B------:R-:W0:Y:S04]  /*f1e0*/  @P2 LDS.128 R40, [R46+0x1a400] ;  /* 0x01a400002e282984 */ /* 0x000e280000000c00 */
        /* <DEDUP_REMOVED lines=12> */
[----:B0-----:R2:W-:Y:S02]  /*f2b0*/  @P2 STG.E.128 desc[UR54][R48.64+0xa0], R40 ;  /* 0x0000a02830002986 */ /* 0x0015e4000c101d36 */
.L_x_513:
[----:B------:R-:W-:Y:S05]  /*f2c0*/  BSYNC B1 ;  /* 0x0000000000017941 */ /* 0x000fea0003800000 */
.L_x_512:
[----:B------:R-:W-:-:S13]  /*f2d0*/  ISETP.GE.AND P2, PT, R211, R38, PT ;  /* 0x00000026d300720c */ /* 0x000fda0003f46270 */
[----:B------:R-:W-:Y:S05]  /*f2e0*/  @P2 BRA `(.L_x_457) ;  /* 0x0000000000482947 */ /* 0x000fea0003800000 */
[----:B------:R-:W-:-:S13]  /*f2f0*/  ISETP.NE.AND P2, PT, R32, RZ, PT ;  /* 0x000000ff2000720c */ /* 0x000fda0003f45270 */
[----:B0-2---:R-:W0:Y:S04]  /*f300*/  @P2 LDS.128 R40, [R47+0x1c400] ;  /* 0x01c400002f282984 */ /* 0x005e280000000c00 */
        /* <DEDUP_REMOVED lines=16> */
.L_x_457:
[----:B------:R-:W-:Y:S05]  /*f410*/  BSYNC B0 ;  /* 0x0000000000007941 */ /* 0x000fea0003800000 */
.L_x_423:
[----:B01234-:R-:W0:Y:S01]  /*f420*/  S2R R40, SR_TID.X ;  /* 0x0000000000287919 */ /* 0x01fe220000002100 */
[----:B------:R-:W-:Y:S01]  /*f430*/  @!PT LDS RZ, [RZ] ;  /* 0x00000000fffff984 */ /* 0x000fe20000000800 */
[----:B------:R-:W-:Y:S01]  /*f440*/  @!PT LDS RZ, [RZ] ;  /* 0x00000000fffff984 */ /* 0x000fe20000000800 */
[----:B------:R-:W-:Y:S01]  /*f450*/  @!PT LDS RZ, [RZ] ;  /* 0x00000000fffff984 */ /* 0x000fe20000000800 */
[----:B------:R-:W-:Y:S01]  /*f460*/  @!PT LDS RZ, [RZ] ;  /* 0x00000000fffff984 */ /* 0x000fe20000000800 */
[----:B------:R1:W-:Y:S06]  /*f470*/  MEMBAR.ALL.CTA ;  /* 0x0000000000007992 */ /* 0x0003ec0000008000 */
[----:B-1----:R-:W1:Y:S01]  /*f480*/  FENCE.VIEW.ASYNC.S ;  /* 0x00000000000073c6 */ /* 0x002e620000000000 */
[----:B------:R-:W-:Y:S05]  /*f490*/  WARPSYNC.ALL ;  /* 0x0000000000007948 */ /* 0x000fea0003800000 */
[----:B------:R-:W-:Y:S01]  /*f4a0*/  BSSY B0, `(.L_x_514) ;  /* 0x0000009000007945 */ /* 0x000fe20003800000 */
[----:B0-----:R-:W-:Y:S01]  /*f4b0*/  LOP3.LUT R40, R40, 0x7f, RZ, 0xc0, !PT ;  /* 0x0000007f28287812 */ /* 0x001fe200078ec0ff */
[----:B-1----:R0:W-:Y:S03]  /*f4c0*/  BAR.SYNC.DEFER_BLOCKING R160, 0x80 ;  /* 0x000200a00000751d */ /* 0x0021e60000010000 */
[----:B------:R-:W-:-:S13]  /*f4d0*/  ISETP.NE.AND P2, PT, R40, RZ, PT ;  /* 0x000000ff2800720c */ /* 0x000fda0003f45270 */
[----:B------:R-:W-:-:S05]  /*f4e0*/  @!P2 VIADD R40, R39, 0x298a0 ;  /* 0x000298a02728a836 */ /* 0x000fca0000000000 */
[----:B------:R-:W-:-:S04]  /*f4f0*/  @!P2 PRMT R40, RZ, 0x654, R40 ;  /* 0x00000654ff28a816 */ /* 0x000fc80000000028 */
[----:B------:R0:W-:Y:S01]  /*f500*/  @!P2 SYNCS.ARRIVE.TRANS64.RED.A1T0 RZ, [R40+URZ], RZ ;  /* 0x000000ff28ffa9a7 */ /* 0x0001e2000810043f */
[----:B------:R-:W-:Y:S05]  /*f510*/  @!P1 BRA `(.L_x_515) ;  /* 0x0000000000049947 */ /* 0x000fea0003800000 */
[----:B------:R-:W-:Y:S01]  /*f520*/  BPT.TRAP 0x1 ;  /* 0x000000040000795c */ /* 0x000fe20000300000 */
.L_x_515:
[----:B------:R-:W-:Y:S05]  /*f530*/  BSYNC B0 ;  /* 0x0000000000007941 */ /* 0x000fea0003800000 */
.L_x_514:
[----:B------:R-:W1:Y:S01]  /*f540*/  SYNCS.PHASECHK.TRANS64.TRYWAIT P1, [R39+URZ+0x298b0], R96 ;  /* 0x0298b060270075a7 */ /* 0x000e62000802017f */
[----:B------:R-:W-:Y:S01]  /*f550*/  ULDC UR42, c[0x0][0x310] ;  /* 0x0000c400002a7ab9 */ /* 0x000fe20000000800 */
[----:B------:R-:W-:Y:S01]  /*f560*/  ULDC.64 UR38, c[0x0][0x318] ;  /* 0x0000c60000267ab9 */ /* 0x000fe20000000a00 */
[----:B------:R-:W-:Y:S01]  /*f570*/  ULDC.64 UR40, c[0x0][0x308] ;  /* 0x0000c20000287ab9 */ /* 0x000fe20000000a00 */
[----:B------:R-:W-:Y:S01]  /*f580*/  BSSY B0, `(.L_x_516) ;  /* 0x0000003000007945 */ /* 0x000fe20003800000 */
[----:B------:R-:W-:-:S03]  /*f590*/  IMAD R41, R19, 0x5000, R204 ;  /* 0x0000500013297824 */ /* 0x000fc600078e02cc */
[----:B-1----:R-:W-:Y:S05]  /*f5a0*/  @!P1 BRA `(.L_x_517) ;  /* 0x0000017400589947 */ /* 0x002fea0003800000 */
.L_x_739:
[----:B------:R-:W-:Y:S05]  /*f5b0*/  BSYNC B0 ;  /* 0x0000000000007941 */ /* 0x000fea0003800000 */
.L_x_516:
[----:B------:R-:W-:Y:S01]  /*f5c0*/  ISETP.GE.AND P1, PT, R168, R38, PT ;  /* 0x00000026a800720c */ /* 0x000fe20003f26270 */
[----:B------:R-:W-:Y:S01]  /*f5d0*/  BSSY B0, `(.L_x_518) ;  /* 0x000001a000007945 */ /* 0x000fe20003800000 */
[-C--:B------:R-:W-:Y:S01]  /*f5e0*/  IADD3 R48, R18, R41.reuse, RZ ;  /* 0x0000002912307210 */ /* 0x080fe20007ffe0ff */
[----:B------:R-:W-:Y:S01]  /*f5f0*/  IMAD.WIDE R44, R24, 0xa0, R98 ;  /* 0x000000a0182c7825 */ /* 0x000fe200078e0262 */
[CC--:B------:R-:W-:Y:S02]  /*f600*/  IADD3 R49, R18.reuse, R41.reuse, R119 ;  /* 0x0000002912317210 */ /* 0x0c0fe40007ffe077 */
[CC--:B------:R-:W-:Y:S02]  /*f610*/  IADD3 R50, R18.reuse, R41.reuse, R118 ;  /* 0x0000002912327210 */ /* 0x0c0fe40007ffe076 */
[----:B------:R-:W-:-:S05]  /*f620*/  IADD3 R51, R18, R41, R129 ;  /* 0x0000002912337210 */ /* 0x000fca0007ffe081 */
[----:B------:R-:W-:Y:S05]  /*f630*/  @P1 BRA `(.L_x_519) ;  /* 0x00000000004c1947 */ /* 0x000fea0003800000 */
[----:B0-----:R-:W-:Y:S02]  /*f640*/  IMAD.MOV.U32 R40, RZ, RZ, R114 ;  /* 0x000000ffff287224 */ /* 0x001fe400078e0072 */
[----:B------:R-:W-:Y:S02]  /*f650*/  IMAD.MOV.U32 R41, RZ, RZ, R31 ;  /* 0x000000ffff297224 */ /* 0x000fe400078e001f */
[----:B------:R-:W-:Y:S02]  /*f660*/  IMAD R43, R45, UR38, RZ ;  /* 0x000000262d2b7c24 */ /* 0x000fe4000f8e02ff */
[----:B------:R-:W-:-:S04]  /*f670*/  IMAD.WIDE.U32 R40, R44, UR38, R40 ;  /* 0x000000262c287c25 */ /* 0x000fc8000f8e0028 */
[----:B------:R-:W-:Y:S01]  /*f680*/  IMAD R43, R44, UR39, R43 ;  /* 0x000000272c2b7c24 */ /* 0x000fe2000f8e022b */
[----:B------:R-:W-:-:S04]  /*f690*/  IADD3 R46, P1, R40, UR40, RZ ;  /* 0x00000028282e7c10 */ /* 0x000fc8000ff3e0ff */
[----:B------:R-:W-:Y:S02]  /*f6a0*/  IADD3.X R47, R41, UR41, R43, P1, !PT ;  /* 0x00000029292f7c10 */ /* 0x000fe40008ffe42b */
[----:B------:R-:W-:-:S13]  /*f6b0*/  ISETP.GE.AND P1, PT, R22, UR42, PT ;  /* 0x0000002a16007c0c */ /* 0x000fda000bf26270 */
[----:B------:R-:W0:Y:S04]  /*f6c0*/  @!P1 LDS.128 R40, [R48+0xa400] ;  /* 0x00a4000030289984 */ /* 0x000e280000000c00 */
[----:B0-----:R-:W-:Y:S01]  /*f6d0*/  @!P1 STG.E.128 desc[UR54][R46.64], R40 ;  /* 0x000000282e009986 */ /* 0x001fe2000c101d36 */
        /* <DEDUP_REMOVED lines=8> */
[----:B0-----:R2:W-:Y:S02]  /*f760*/  @!P1 STG.E.128 desc[UR54][R46.64+0x60], R40 ;  /* 0x000060282e009986 */ /* 0x0015e4000c101d36 */
.L_x_519:
[----:B------:R-:W-:Y:S05]  /*f770*/  BSYNC B0 ;  /* 0x0000000000007941 */ /* 0x000fea0003800000 */
.L_x_518:
[----:B------:R-:W-:Y:S01]  /*f780*/  ISETP.GE.AND P1, PT, R211, R38, PT ;  /* 0x00000026d300720c */ /* 0x000fe20003f26270 */
[----:B------:R-:W-:-:S12]  /*f790*/  BSSY B0, `(.L_x_520) ;  /* 0x0000017000007945 */ /* 0x000fd80003800000 */
[----:B------:R-:W-:Y:S05]  /*f7a0*/  @P1 BRA `(.L_x_521) ;  /* 0x0000000000541947 */ /* 0x000fea0003800000 */
[----:B--2---:R-:W-:Y:S01]  /*f7b0*/  IADD3 R43, P1, R44, 0x80, RZ ;  /* 0x000000802c2b7810 */ /* 0x004fe20007f3e0ff */
[----:B0-----:R-:W-:Y:S01]  /*f7c0*/  IMAD.MOV.U32 R40, RZ, RZ, R114 ;  /* 0x000000ffff287224 */ /* 0x001fe200078e0072 */
[----:B------:R-:W-:-:S03]  /*f7d0*/  MOV R41, R31 ;  /* 0x0000001f00297202 */ /* 0x000fc60000000f00 */
[----:B------:R-:W-:Y:S02]  /*f7e0*/  IMAD.X R44, RZ, RZ, R45, P1 ;  /* 0x000000ffff2c7224 */ /* 0x000fe400008e062d */
[----:B------:R-:W-:-:S04]  /*f7f0*/  IMAD.WIDE.U32 R40, R43, UR38, R40 ;  /* 0x000000262b287c25 */ /* 0x000fc8000f8e0028 */
[----:B------:R-:W-:-:S04]  /*f800*/  IMAD R44, R44, UR38, RZ ;  /* 0x000000262c2c7c24 */ /* 0x000fc8000f8e02ff */
        /* <DEDUP_REMOVED lines=15> */
.L_x_521:
[----:B------:R-:W-:Y:S05]  /*f900*/  BSYNC B0 ;  /* 0x0000000000007941 */ /* 0x000fea0003800000 */
.L_x_520:
[----:B------:R-:W4:Y:S01]  /*f910*/  LDL R38, [R1+0x18] ;  /* 0x0000180001267983 */ /* 0x000f220000100800 */
[----:B------:R-:W-:Y:S02]  /*f920*/  VIADD R19, R19, 0x1 ;  /* 0x0000000113137836 */ /* 0x000fe40000000000 */
[----:B-1----:R-:W-:Y:S01]  /*f930*/  @!P2 VIADD R39, R39, 0x298c0 ;  /* 0x000298c02727a836 */ /* 0x002fe20000000000 */
[----:B------:R-:W-:Y:S01]  /*f940*/  @!PT LDS RZ, [RZ] ;  /* 0x00000000fffff984 */ /* 0x000fe20000000800 */
[----:B------:R-:W-:Y:S01]  /*f950*/  @!PT LDS RZ, [RZ] ;  /* 0x00000000fffff984 */ /* 0x000fe20000000800 */
[----:B------:R-:W-:Y:S01]  /*f960*/  @!PT LDS RZ, [RZ] ;  /* 0x00000000fffff984 */ /* 0x000fe20000000800 */
[----:B------:R-:W-:Y:S01]  /*f970*/  @!PT LDS RZ, [RZ] ;  /* 0x00000000fffff984 */ /* 0x000fe20000000800 */
[----:B------:R1:W-:Y:S06]  /*f980*/  MEMBAR.ALL.CTA ;  /* 0x0000000000007992 */ /* 0x0003ec0000008000 */
[----:B-1----:R-:W1:Y:S02]  /*f990*/  FENCE.VIEW.ASYNC.S ;  /* 0x00000000000073c6 */ /* 0x002e640000000000 */
[----:B-1----:R1:W-:Y:S01]  /*f9a0*/  BAR.SYNC.DEFER_BLOCKING R160, 0x80 ;  /* 0x000200a00000751d */ /* 0x0023e20000010000 */
[----:B------:R-:W-:-:S02]  /*f9b0*/  ISETP.NE.AND P1, PT, R19, 0x2, PT ;  /* 0x000000021300780c */ /* 0x000fc40003f25270 */
[----:B------:R-:W-:Y:S02]  /*f9c0*/  @!P2 PRMT R39, RZ, 0x654, R39 ;  /* 0x00000654ff27a816 */ /* 0x000fe40000000027 */
[----:B------:R-:W-:Y:S02]  /*f9d0*/  SEL R19, R19, RZ, P1 ;  /* 0x000000ff13137207 */ /* 0x000fe40000800000 */
[----:B------:R1:W-:Y:S01]  /*f9e0*/  @!P2 SYNCS.ARRIVE.TRANS64.RED.A1T0 RZ, [R39+URZ], RZ ;  /* 0x000000ff27ffa9a7 */ /* 0x0003e2000810043f */
[----:B----4-:R-:W-:Y:S02]  /*f9f0*/  LOP3.LUT P4, RZ, R38, 0x2, RZ, 0xc0, !PT ;  /* 0x0000000226ff7812 */ /* 0x010fe4000788c0ff */
[----:B------:R-:W-:-:S04]  /*fa00*/  SEL R38, RZ, 0x1, P1 ;  /* 0x00000001ff267807 */ /* 0x000fc80000800000 */
[----:B------:R-:W-:-:S07]  /*fa10*/  LOP3.LUT R171, R171, R38, RZ, 0x3c, !PT ;  /* 0x00000026abab7212 */ /* 0x000fce00078e3cff */
[----:B-1----:R-:W-:Y:S05]  /*fa20*/  @P4 BRA `(.L_x_522) ;  /* 0xffffff2c00a04947 */ /* 0x002fea000383ffff */
[----:B0-23--:R-:W0:Y:S01]  /*fa30*/  S2R R40, SR_TID.X ;  /* 0x0000000000287919 */ /* 0x00de220000002100 */
[----:B------:R-:W-:Y:S02]  /*fa40*/  PLOP3.LUT P0, PT, PT, PT, PT, 0x8, 0x0 ;  /* 0x000000000000781c */ /* 0x000fe40003f0e170 */
[----:B0-----:R-:W-:-:S04]  /*fa50*/  SHF.R.U32.HI R40, RZ, 0x7, R40 ;  /* 0x00000007ff287819 */ /* 0x001fc80000011628 */
[----:B------:R-:W-:-:S13]  /*fa60*/  ISETP.NE.AND P4, PT, R40, 0x1, PT ;  /* 0x000000012800780c */ /* 0x000fda0003f85270 */
[----:B------:R-:W-:Y:S06]  /*fa70*/  @!P4 BAR.ARV 0x9, 0x100 ;  /* 0x024400000000cb1d */ /* 0x000fec0000002000 */
.L_x_418:
[----:B------:R-:W0:Y:S01]  /*fa80*/  LDC R0, c[0x0][0x428] ;  /* 0x00010a00ff007b82 */ /* 0x000e220000000800 */
[----:B------:R-:W-:Y:S05]  /*fa90*/  @P0 BRA `(.L_x_523) ;  /* 0x00000000000c0947 */ /* 0x000fea0003800000 */
[----:B------:R-:W1:Y:S01]  /*faa0*/  FENCE.VIEW.ASYNC.G ;  /* 0x00000000000073c6 */ /* 0x000e620000000100 */
[----:B------:R-:W-:Y:S05]  /*fab0*/  WARPSYNC.ALL ;  /* 0x0000000000007948 */ /* 0x000fea0003800000 */
[----:B-1----:R-:W-:Y:S06]  /*fac0*/  BAR.ARV 0xc, 0x180 ;  /* 0x0306000000007b1d */ /* 0x002fec0000002000 */
.L_x_523:
[----:B------:R-:W-:Y:S01]  /*fad0*/  ULDC.64 UR4, c[0x0][0x990] ;  /* 0x0002640000047ab9 */ /* 0x000fe20000000a00 */
[----:B0-----:R-:W-:Y:S01]  /*fae0*/  ISETP.NE.AND P2, PT, R0, 0x1, PT ;  /* 0x000000010000780c */ /* 0x001fe20003f45270 */
[----:B------:R-:W-:Y:S01]  /*faf0*/  ULDC.64 UR6, c[0x0][0x998] ;  /* 0x0002660000067ab9 */ /* 0x000fe20000000a00 */
[----:B------:R-:W-:Y:S01]  /*fb00*/  ISETP.NE.U32.AND P0, PT, RZ, UR4, PT ;  /* 0x00000004ff007c0c */ /* 0x000fe2000bf05070 */
[----:B------:R-:W-:Y:S01]  /*fb10*/  IMAD.MOV.U32 R7, RZ, RZ, R146 ;  /* 0x000000ffff077224 */ /* 0x000fe200078e0092 */
[----:B------:R-:W-:Y:S02]  /*fb20*/  ISETP.NE.U32.AND P1, PT, RZ, UR6, PT ;  /* 0x00000006ff007c0c */ /* 0x000fe4000bf25070 */
[----:B------:R-:W-:Y:S02]  /*fb30*/  ISETP.NE.AND.EX P0, PT, RZ, UR5, PT, P0 ;  /* 0x00000005ff007c0c */ /* 0x000fe4000bf05300 */
[----:B------:R-:W-:-:S05]  /*fb40*/  ISETP.NE.AND.EX P1, PT, RZ, UR7, PT, P1 ;  /* 0x00000007ff007c0c */ /* 0x000fca000bf25310 */
[----:B------:R-:W0:Y:S08]  /*fb50*/  @P2 LDC R3, c[0x0][0x42c] ;  /* 0x00010b00ff032b82 */ /* 0x000e300000000800 */
[----:B------:R-:W1:Y:S08]  /*fb60*/  @P0 LDC.64 R10, c[0x0][0x9a8] ;  /* 0x00026a00ff0a0b82 */ /* 0x000e700000000a00 */
[----:B------:R-:W2:Y:S08]  /*fb70*/  @P2 LDC R2, c[0x0][0x430] ;  /* 0x00010c00ff022b82 */ /* 0x000eb00000000800 */
[----:B------:R-:W3:Y:S01]  /*fb80*/  @P1 LDC.64 R12, c[0x0][0x9b8] ;  /* 0x00026e00ff0c1b82 */ /* 0x000ee20000000a00 */
[----:B0-----:R-:W-:-:S07]  /*fb90*/  @P2 IMAD.HI.U32 R3, R146, R3, RZ ;  /* 0x0000000392032227 */ /* 0x001fce00078e00ff */
[----:B------:R-:W0:Y:S01]  /*fba0*/  @P0 LDC.64 R14, c[0x0][0x9b0] ;  /* 0x00026c00ff0e0b82 */ /* 0x000e220000000a00 */
[----:B-1----:R-:W-:-:S04]  /*fbb0*/  @P0 IMAD R0, R210, R10, RZ ;  /* 0x0000000ad2000224 */ /* 0x002fc800078e02ff */
[----:B------:R-:W-:-:S03]  /*fbc0*/  @P0 IMAD R11, R205, R11, R0 ;  /* 0x0000000bcd0b0224 */ /* 0x000fc600078e0200 */
[----:B------:R-:W1:Y:S01]  /*fbd0*/  @P1 LDC.64 R20, c[0x0][0x9c0] ;  /* 0x00027000ff141b82 */ /* 0x000e620000000a00 */
[----:B--2---:R-:W-:Y:S01]  /*fbe0*/  @P2 SHF.R.U32.HI R7, RZ, R2, R3 ;  /* 0x00000002ff072219 */ /* 0x004fe20000011603 */
[----:B------:R-:W-:-:S03]  /*fbf0*/  @P0 IMAD.WIDE.U32 R2, R205, R10, RZ ;  /* 0x0000000acd020225 */ /* 0x000fc600078e00ff */
[----:B------:R-:W-:Y:S01]  /*fc00*/  @P0 SHF.R.S32.HI R9, RZ, 0x1f, R7 ;  /* 0x0000001fff090819 */ /* 0x000fe20000011407 */
[----:B------:R-:W-:Y:S01]  /*fc10*/  @P0 IMAD.IADD R3, R3, 0x1, R11 ;  /* 0x0000000103030824 */ /* 0x000fe200078e020b */
[----:B------:R-:W-:Y:S01]  /*fc20*/  @P1 SHF.R.S32.HI R11, RZ, 0x1f, R7 ;  /* 0x0000001fff0b1819 */ /* 0x000fe20000011407 */
[----:B---3--:R-:W-:-:S04]  /*fc30*/  @P1 IMAD R4, R210, R12, RZ ;  /* 0x0000000cd2041224 */ /* 0x008fc800078e02ff */
[C---:B------:R-:W-:Y:S02]  /*fc40*/  @P1 IMAD R13, R205.reuse, R13, R4 ;  /* 0x0000000dcd0d1224 */ /* 0x040fe400078e0204 */
[----:B------:R-:W-:-:S04]  /*fc50*/  @P1 IMAD.WIDE.U32 R4, R205, R12, RZ ;  /* 0x0000000ccd041225 */ /* 0x000fc800078e00ff */
[-C--:B0-----:R-:W-:Y:S01]  /*fc60*/  @P0 IMAD R0, R9, R14.reuse, RZ ;  /* 0x0000000e09000224 */ /* 0x081fe200078e02ff */
[----:B------:R-:W-:Y:S01]  /*fc70*/  @P1 IADD3 R5, R5, R13, RZ ;  /* 0x0000000d05051210 */ /* 0x000fe20007ffe0ff */
[----:B------:R-:W-:-:S04]  /*fc80*/  @P0 IMAD.WIDE.U32 R2, R7, R14, R2 ;  /* 0x0000000e07020225 */ /* 0x000fc800078e0002 */
[-C--:B-1----:R-:W-:Y:S02]  /*fc90*/  @P1 IMAD R6, R11, R20.reuse, RZ ;  /* 0x000000140b061224 */ /* 0x082fe400078e02ff */
[C---:B------:R-:W-:Y:S02]  /*fca0*/  @P0 IMAD R9, R7.reuse, R15, R0 ;  /* 0x0000000f07090224 */ /* 0x040fe400078e0200 */
[C---:B------:R-:W-:Y:S02]  /*fcb0*/  @P1 IMAD R11, R7.reuse, R21, R6 ;  /* 0x00000015070b1224 */ /* 0x040fe400078e0206 */
[----:B------:R-:W-:Y:S01]  /*fcc0*/  @P1 IMAD.WIDE.U32 R6, R7, R20, R4 ;  /* 0x0000001407061225 */ /* 0x000fe200078e0004 */
[----:B------:R-:W-:Y:S01]  /*fcd0*/  @P0 LEA R4, P3, R2, UR4, 0x2 ;  /* 0x0000000402040c11 */ /* 0x000fe2000f8610ff */
[----:B------:R-:W-:Y:S02]  /*fce0*/  ULDC UR4, c[0x0][0x988] ;  /* 0x0002620000047ab9 */ /* 0x000fe40000000800 */
[----:B------:R-:W-:Y:S01]  /*fcf0*/  @P0 IMAD.IADD R5, R3, 0x1, R9 ;  /* 0x0000000103050824 */ /* 0x000fe200078e0209 */
[----:B------:R-:W-:Y:S01]  /*fd00*/  @P1 LEA R8, P4, R6, UR6, 0x2 ;  /* 0x0000000606081c11 */ /* 0x000fe2000f8810ff */
[----:B------:R-:W-:-:S02]  /*fd10*/  @P1 IMAD.IADD R3, R7, 0x1, R11 ;  /* 0x0000000107031824 */ /* 0x000fc400078e020b */
[----:B------:R-:W-:Y:S01]  /*fd20*/  IMAD.MOV.U32 R0, RZ, RZ, 0x3f800000 ;  /* 0x3f800000ff007424 */ /* 0x000fe200078e00ff */
[----:B------:R-:W-:Y:S01]  /*fd30*/  @P0 LEA.HI.X R5, R2, UR5, R5, 0x2, P3 ;  /* 0x0000000502050c11 */ /* 0x000fe200098f1405 */
[----:B------:R-:W0:Y:S01]  /*fd40*/  @P2 LDC R7, c[0x0][0x42c] ;  /* 0x00010b00ff072b82 */ /* 0x000e220000000800 */
[----:B------:R-:W-:Y:S01]  /*fd50*/  @P1 LEA.HI.X R9, R6, UR7, R3, 0x2, P4 ;  /* 0x0000000706091c11 */ /* 0x000fe2000a0f1403 */
[----:B------:R-:W-:-:S04]  /*fd60*/  IMAD.MOV.U32 R3, RZ, RZ, 0x3f800000 ;  /* 0x3f800000ff037424 */ /* 0x000fc800078e00ff */
[----:B------:R1:W2:Y:S02]  /*fd70*/  @P1 LDG.E R0, desc[UR54][R8.64] ;  /* 0x0000003608001981 */ /* 0x0002a4000c1e1900 */
[----:B------:R-:W3:Y:S02]  /*fd80*/  @P2 LDC R2, c[0x0][0x430] ;  /* 0x00010c00ff022b82 */ /* 0x000ee40000000800 */
[----:B------:R4:W2:Y:S01]  /*fd90*/  @P0 LDG.E R3, desc[UR54][R4.64] ;  /* 0x0000003604030981 */ /* 0x0008a2000c1e1900 */
[----:B------:R-:W-:Y:S02]  /*fda0*/  ISETP.GE.AND P1, PT, R147, 0x1, PT ;  /* 0x000000019300780c */ /* 0x000fe40003f26270 */
[----:B------:R-:W-:Y:S02]  /*fdb0*/  MOV R206, R146 ;  /* 0x0000009200ce7202 */ /* 0x000fe40000000f00 */
[----:B------:R-:W-:Y:S02]  /*fdc0*/  CS2R R88, SRZ ;  /* 0x0000000000587805 */ /* 0x000fe4000001ff00 */
[----:B------:R-:W-:Y:S01]  /*fdd0*/  PLOP3.LUT P0, PT, PT, PT, PT, 0x80, 0x0 ;  /* 0x000000000000781c */ /* 0x000fe20003f0f070 */
[----:B0-----:R-:W-:Y:S01]  /*fde0*/  @P2 IMAD.HI.U32 R7, R146, R7, RZ ;  /* 0x0000000792072227 */ /* 0x001fe200078e00ff */
[----:B-1----:R-:W-:-:S02]  /*fdf0*/  CS2R R8, SRZ ;  /* 0x0000000000087805 */ /* 0x002fc4000001ff00 */
[----:B------:R-:W-:Y:S02]  /*fe00*/  CS2R R10, SRZ ;  /* 0x00000000000a7805 */ /* 0x000fe4000001ff00 */
[----:B----4-:R-:W-:Y:S01]  /*fe10*/  CS2R R4, SRZ ;  /* 0x0000000000047805 */ /* 0x010fe2000001ff00 */
[----:B------:R-:W-:Y:S01]  /*fe20*/  IMAD.MOV.U32 R87, RZ, RZ, RZ ;  /* 0x000000ffff577224 */ /* 0x000fe200078e00ff */
[----:B---3--:R-:W-:Y:S02]  /*fe30*/  @P2 SHF.R.U32.HI R206, RZ, R2, R7 ;  /* 0x00000002ffce2219 */ /* 0x008fe40000011607 */
        /* <DEDUP_REMOVED lines=26> */
[----:B------:R-:W-:Y:S01]  /*ffe0*/  IMAD.MOV.U32 R68, RZ, RZ, RZ ;  /* 0x000000ffff447224 */ /* 0x000fe200078e00ff */
[----:B------:R-:W-:Y:S01]  /*fff0*/  CS2R R100, SRZ ;  /* 0x0000000000647805 */ /* 0x000fe2000001ff00 */
[----:B------:R-:W-:-:S02]  /*10000*/  IMAD.MOV.U32 R72, RZ, RZ, RZ ;  /* 0x000000ffff487224 */ /* 0x000fc400078e00ff */
[----:B------:R-:W-:Y:S02]  /*10010*/  IMAD.MOV.U32 R103, RZ, RZ, RZ ;  /* 0x000000ffff677224 */ /* 0x000fe400078e00ff */
[----:B--2---:R-:W-:-:S04]  /*10020*/  FMUL.FTZ R0, R3, R0 ;  /* 0x0000000003007220 */ /* 0x004fc80000410000 */
[----:B------:R-:W-:Y:S01]  /*10030*/  FMUL.FTZ R2, R0, UR4 ;  /* 0x0000000400027c20 */ /* 0x000fe20008410000 */
[----:B------:R-:W-:Y:S06]  /*10040*/  @!P1 BRA `(.L_x_524) ;  /* 0x000000e000689947 */ /* 0x000fec0003800000 */
[----:B------:R-:W-:-:S03]  /*10050*/  UMOV UR4, 0xffffffff ;  /* 0xffffffff00047882 */ /* 0x000fc60000000000 */
[----:B------:R-:W-:Y:S05]  /*10060*/  BRA.DIV UR4, `(.L_x_525) ;  /* 0x0000016a04bc7947 */ /* 0x000fea000b800000 */
[----:B------:R0:W1:Y:S02]  /*10070*/  SHFL.IDX PT, R198, R219, RZ, 0x1f ;  /* 0x00001fffdbc67589 */ /* 0x00006400000e0000 */
.L_x_742:
[----:B------:R-:W-:Y:S01]  /*10080*/  ULOP3.LUT UP0, URZ, UR52, 0x9f, URZ, 0xc0, !UPT ;  /* 0x0000009f343f7892 */ /* 0x000fe2000f80c03f */
[----:B-1----:R-:W-:-:S04]  /*10090*/  LEA.HI R0, R198, R198, RZ, 0x1 ;  /* 0x000000c6c6007211 */ /* 0x002fc800078f08ff */
[----:B------:R-:W-:Y:S02]  /*100a0*/  LOP3.LUT R3, R0, 0x3e, RZ, 0xc0, !PT ;  /* 0x0000003e00037812 */ /* 0x000fe400078ec0ff */
[----:B------:R-:W-:Y:S02]  /*100b0*/  PLOP3.LUT P0, PT, PT, PT, UP0, 0x80, 0x0 ;  /* 0x000000000000781c */ /* 0x000fe40003f0f008 */
[----:B------:R-:W-:-:S04]  /*100c0*/  IADD3 R3, R198, -R3, RZ ;  /* 0x80000003c6037210 */ /* 0x000fc80007ffe0ff */
[----:B------:R-:W-:-:S04]  /*100d0*/  LEA R3, R3, UR52, 0xc ;  /* 0x0000003403037c11 */ /* 0x000fc8000f8e60ff */
[----:B------:R-:W-:-:S04]  /*100e0*/  SHF.R.U32.HI R3, RZ, 0x4, R3 ;  /* 0x00000004ff037819 */ /* 0x000fc80000011603 */
[----:B------:R-:W-:Y:S01]  /*100f0*/  LOP3.LUT R50, R3, 0x3fff, RZ, 0xc0, !PT ;  /* 0x00003fff03327812 */ /* 0x000fe200078ec0ff */
[----:B------:R-:W-:Y:S06]  /*10100*/  @!P0 BRA `(.L_x_526) ;  /* 0x0000000000408947 */ /* 0x000fec0003800000 */
[----:B------:R-:W-:Y:S01]  /*10110*/  MOV R0, 0x0 ;  /* 0x0000000000007802 */ /* 0x000fe20000000f00 */
[----:B------:R-:W-:Y:S01]  /*10120*/  ULDC.64 UR4, c[0x4][0xa0] ;  /* 0x0100280000047ab9 */ /* 0x000fe20000000a00 */
[----:B------:R-:W-:Y:S01]  /*10130*/  ULDC.64 UR6, c[0x4][0xa8] ;  /* 0x01002a0000067ab9 */ /* 0x000fe20000000a00 */
[----:B------:R-:W-:Y:S01]  /*10140*/  IMAD.U32 R4, RZ, RZ, UR4 ;  /* 0x00000004ff047e24 */ /* 0x000fe2000f8e00ff */
[----:B------:R1:W2:Y:S01]  /*10150*/  LDC.64 R14, c[0x4][R0] ;  /* 0x01000000000e7b82 */ /* 0x0002a20000000a00 */
        /* <DEDUP_REMOVED lines=8> */
[----:B-1----:R-:W-:-:S07]  /*101e0*/  IMAD.MOV.U32 R12, RZ, RZ, 0x1 ;  /* 0x00000001ff0c7424 */ /* 0x002fce00078e00ff */
[----:B------:R-:W-:-:S07]  /*101f0*/  LEPC R20, `(.L_x_526) ;  /* 0x000000001014794e */ /* 0x000fce0000000000 */
[----:B0-2--5:R-:W-:Y:S05]  /*10200*/  CALL.ABS.NOINC R14 ;  /* 0x000000000e007343 */ /* 0x025fea0003c00000 */
.L_x_526:
[----:B------:R-:W-:Y:S02]  /*10210*/  ULDC UR4, c[0x0][0x3d4] ;  /* 0x0000f50000047ab9 */ /* 0x000fe40000000800 */
[----:B------:R-:W-:-:S13]  /*10220*/  ISETP.LT.AND P0, PT, RZ, UR4, PT ;  /* 0x00000004ff007c0c */ /* 0x000fda000bf01270 */
[----:B------:R-:W-:Y:S05]  /*10230*/  @P0 BRA `(.L_x_527) ;  /* 0x0000000000400947 */ /* 0x000fea0003800000 */
[----:B------:R-:W-:-:S04]  /*10240*/  ULEA.HI UR4, UR43, UR43, URZ, 0x1 ;  /* 0x0000002b2b047291 */ /* 0x000fc8000f8f083f */
[----:B------:R-:W-:-:S04]  /*10250*/  ULOP3.LUT UR4, UR4, 0xfffffffe, URZ, 0xc0, !UPT ;  /* 0xfffffffe04047892 */ /* 0x000fc8000f8ec03f */
[----:B------:R-:W-:-:S06]  /*10260*/  UIADD3 UR4, UR43, -UR4, URZ ;  /* 0x800000042b047290 */ /* 0x000fcc000fffe03f */
[----:B------:R-:W-:-:S05]  /*10270*/  IMAD.U32 R3, RZ, RZ, UR4 ;  /* 0x00000004ff037e24 */ /* 0x000fca000f8e00ff */
[----:B------:R-:W-:-:S04]  /*10280*/  SHF.L.U32 R3, R3, 0x1f, RZ ;  /* 0x0000001f03037819 */ /* 0x000fc800000006ff */
[----:B------:R1:W2:Y:S03]  /*10290*/  SYNCS.PHASECHK.TRANS64.TRYWAIT P0, [R18+URZ+0x29800], R3 ;  /* 0x02980003120075a7 */ /* 0x0002a6000800017f */
[----:B--2---:R-:W-:Y:S05]  /*102a0*/  @!P0 NANOSLEEP.SYNCS 0x989680 ;  /* 0x009896800000895d */ /* 0x004fea0003900000 */
[----:B------:R-:W2:Y:S01]  /*102b0*/  @!P0 SYNCS.PHASECHK.TRANS64 P0, [R18+URZ+0x29800], R3 ;  /* 0x02980003120085a7 */ /* 0x000ea2000800007f */
[----:B------:R-:W-:Y:S04]  /*102c0*/  BSSY B0, `(.L_x_528) ;  /* 0x0000006000007945 */ /* 0x000fe80003800000 */
[----:B--2---:R-:W-:Y:S05]  /*102d0*/  @P0 BRA `(.L_x_529) ;  /* 0x0000000000100947 */ /* 0x004fea0003800000 */
.L_x_530:
[----:B--2---:R2:W3:Y:S02]  /*102e0*/  SYNCS.PHASECHK.TRANS64.TRYWAIT P0, [R18+URZ+0x29800], R3 ;  /* 0x02980003120075a7 */ /* 0x0044e4000800017f */
[----:B---3--:R-:W-:Y:S05]  /*102f0*/  @!P0 NANOSLEEP.SYNCS 0x989680 ;  /* 0x009896800000895d */ /* 0x008fea0003900000 */
[----:B------:R-:W3:Y:S02]  /*10300*/  @!P0 SYNCS.PHASECHK.TRANS64 P0, [R18+URZ+0x29800], R3 ;  /* 0x02980003120085a7 */ /* 0x000ee4000800007f */
[----:B---3--:R-:W-:Y:S05]  /*10310*/  @!P0 BRA `(.L_x_530) ;  /* 0xfffffffc00f08947 */ /* 0x008fea000383ffff */
.L_x_529:
[----:B------:R-:W-:Y:S05]  /*10320*/  BSYNC B0 ;  /* 0x0000000000007941 */ /* 0x000fea0003800000 */
.L_x_528:
[----:B------:R-:W-:Y:S05]  /*10330*/  BRA `(.L_x_531) ;  /* 0x0000006800887947 */ /* 0x000fea0003800000 */
.L_x_527:
[----:B------:R-:W1:Y:S01]  /*10340*/  LDC.64 R44, c[0x0][0x3c8] ;  /* 0x0000f200ff2c7b82 */ /* 0x000e620000000a00 */
[----:B-----5:R-:W-:Y:S01]  /*10350*/  SHF.R.S32.HI R0, RZ, 0x1f, R121 ;  /* 0x0000001fff007819 */ /* 0x020fe20000011479 */
[--C-:B------:R-:W-:Y:S01]  /*10360*/  IMAD.MOV.U32 R8, RZ, RZ, R16.reuse ;  /* 0x000000ffff087224 */ /* 0x100fe200078e0010 */
[----:B------:R-:W-:Y:S01]  /*10370*/  SHF.R.S32.HI R9, RZ, 0x1f, R16 ;  /* 0x0000001fff097819 */ /* 0x000fe20000011410 */
[--C-:B------:R-:W-:Y:S01]  /*10380*/  IMAD.MOV.U32 R10, RZ, RZ, R22.reuse ;  /* 0x000000ffff0a7224 */ /* 0x100fe200078e0016 */
[----:B------:R-:W-:Y:S01]  /*10390*/  SHF.R.S32.HI R11, RZ, 0x1f, R22 ;  /* 0x0000001fff0b7819 */ /* 0x000fe20000011416 */
[----:B------:R-:W-:Y:S01]  /*103a0*/  ULDC.64 UR4, c[0x0][0x3d8] ;  /* 0x0000f60000047ab9 */ /* 0x000fe20000000a00 */
[----:B------:R-:W-:Y:S01]  /*103b0*/  ULDC.64 UR6, c[0x0][0x3c8] ;  /* 0x0000f20000067ab9 */ /* 0x000fe20000000a00 */
[----:B------:R-:W2:Y:S01]  /*103c0*/  LDC.64 R48, c[0x0][0x3e0] ;  /* 0x0000f800ff307b82 */ /* 0x000ea20000000a00 */
[----:B------:R-:W-:Y:S01]  /*103d0*/  IMAD R12, R0, UR4, RZ ;  /* 0x00000004000c7c24 */ /* 0x000fe2000f8e02ff */
[----:B------:R-:W-:Y:S01]  /*103e0*/  ULOP3.LUT UP0, URZ, UR52, 0x1bf, URZ, 0xc0, !UPT ;  /* 0x000001bf343f7892 */ /* 0x000fe2000f80c03f */
[----:B------:R-:W-:-:S04]  /*103f0*/  IMAD.WIDE.U32 R4, R121, UR4, R8 ;  /* 0x0000000479047c25 */ /* 0x000fc8000f8e0008 */
[C---:B------:R-:W-:Y:S01]  /*10400*/  IMAD.WIDE.U32 R6, R121.reuse, UR4, R10 ;  /* 0x0000000479067c25 */ /* 0x040fe2000f8e000a */
[----:B------:R-:W-:Y:S02]  /*10410*/  IADD3 R52, P0, R4, UR6, RZ ;  /* 0x0000000604347c10 */ /* 0x000fe4000ff1e0ff */
[----:B------:R-:W-:Y:S01]  /*10420*/  PLOP3.LUT P2, PT, PT, PT, UP0, 0x80, 0x0 ;  /* 0x000000000000781c */ /* 0x000fe20003f4f008 */
[----:B------:R-:W-:Y:S01]  /*10430*/  IMAD R3, R121, UR5, R12 ;  /* 0x0000000579037c24 */ /* 0x000fe2000f8e020c */
[----:B------:R-:W-:-:S04]  /*10440*/  IADD3 R56, P1, R6, UR6, RZ ;  /* 0x0000000606387c10 */ /* 0x000fc8000ff3e0ff */
[----:B------:R-:W-:Y:S01]  /*10450*/  IADD3.X R53, R3, UR7, R5, P0, !PT ;  /* 0x0000000703357c10 */ /* 0x000fe200087fe405 */
[----:B-1----:R-:W-:Y:S01]  /*10460*/  IMAD.WIDE.U32 R44, R121, UR4, R44 ;  /* 0x00000004792c7c25 */ /* 0x002fe2000f8e002c */
[C---:B------:R-:W-:Y:S01]  /*10470*/  IADD3.X R57, R3.reuse, UR7, R7, P1, !PT ;  /* 0x0000000703397c10 */ /* 0x040fe20008ffe407 */
[----:B------:R-:W-:Y:S01]  /*10480*/  ULDC.64 UR6, c[0x0][0x3e8] ;  /* 0x0000fa0000067ab9 */ /* 0x000fe20000000a00 */
[----:B------:R-:W-:Y:S01]  /*10490*/  ULDC.64 UR4, c[0x0][0x3e0] ;  /* 0x0000f80000047ab9 */ /* 0x000fe20000000a00 */
[----:B------:R-:W-:Y:S01]  /*104a0*/  IMAD R0, R0, UR6, RZ ;  /* 0x0000000600007c24 */ /* 0x000fe2000f8e02ff */
[----:B------:R-:W-:Y:S01]  /*104b0*/  IADD3 R46, R3, R45, RZ ;  /* 0x0000002d032e7210 */ /* 0x000fe20007ffe0ff */
[----:B------:R-:W-:-:S04]  /*104c0*/  IMAD.WIDE.U32 R4, R121, UR6, R8 ;  /* 0x0000000679047c25 */ /* 0x000fc8000f8e0008 */
[----:B------:R-:W-:Y:S01]  /*104d0*/  IMAD.WIDE.U32 R6, R121, UR6, R10 ;  /* 0x0000000679067c25 */ /* 0x000fe2000f8e000a */
[----:B------:R-:W-:-:S03]  /*104e0*/  IADD3 R54, P0, R4, UR4, RZ ;  /* 0x0000000404367c10 */ /* 0x000fc6000ff1e0ff */
[C---:B------:R-:W-:Y:S01]  /*104f0*/  IMAD R47, R121.reuse, UR7, R0 ;  /* 0x00000007792f7c24 */ /* 0x040fe2000f8e0200 */
[----:B------:R-:W-:Y:S01]  /*10500*/  IADD3 R58, P1, R6, UR4, RZ ;  /* 0x00000004063a7c10 */ /* 0x000fe2000ff3e0ff */
[----:B--2---:R-:W-:-:S03]  /*10510*/  IMAD.WIDE.U32 R48, R121, UR6, R48 ;  /* 0x0000000679307c25 */ /* 0x004fc6000f8e0030 */
[C---:B------:R-:W-:Y:S02]  /*10520*/  IADD3.X R55, R47.reuse, UR5, R5, P0, !PT ;  /* 0x000000052f377c10 */ /* 0x040fe400087fe405 */
[C---:B------:R-:W-:Y:S01]  /*10530*/  IADD3.X R59, R47.reuse, UR5, R7, P1, !PT ;  /* 0x000000052f3b7c10 */ /* 0x040fe20008ffe407 */
[----:B------:R-:W-:Y:S01]  /*10540*/  IMAD.IADD R47, R47, 0x1, R49 ;  /* 0x000000012f2f7824 */ /* 0x000fe200078e0231 */
        /* <DEDUP_REMOVED lines=8> */
[----:B------:R-:W-:Y:S01]  /*105d0*/  MOV R6, UR6 ;  /* 0x0000000600067c02 */ /* 0x000fe20008000f00 */
[----:B------:R-:W-:Y:S01]  /*105e0*/  IMAD.U32 R7, RZ, RZ, UR7 ;  /* 0x00000007ff077e24 */ /* 0x000fe2000f8e00ff */
[----:B------:R-:W-:Y:S01]  /*105f0*/  MOV R8, 0x70 ;  /* 0x0000007000087802 */ /* 0x000fe20000000f00 */
[----:B------:R-:W-:-:S02]  /*10600*/  IMAD.U32 R10, RZ, RZ, UR4 ;  /* 0x00000004ff0a7e24 */ /* 0x000fc4000f8e00ff */
[----:B------:R-:W-:Y:S02]  /*10610*/  IMAD.U32 R11, RZ, RZ, UR5 ;  /* 0x00000005ff0b7e24 */ /* 0x000fe4000f8e00ff */
[----:B------:R-:W-:Y:S02]  /*10620*/  IMAD.MOV.U32 R12, RZ, RZ, 0x1 ;  /* 0x00000001ff0c7424 */ /* 0x000fe400078e00ff */
[----:B-1----:R-:W-:-:S07]  /*10630*/  IMAD.MOV.U32 R13, RZ, RZ, RZ ;  /* 0x000000ffff0d7224 */ /* 0x002fce00078e00ff */
[----:B------:R-:W-:-:S07]  /*10640*/  LEPC R20, `(.L_x_532) ;  /* 0x000000001014794e */ /* 0x000fce0000000000 */
[----:B0-2---:R-:W-:Y:S05]  /*10650*/  CALL.ABS.NOINC R14 ;  /* 0x000000000e007343 */ /* 0x005fea0003c00000 */
.L_x_532:
[----:B------:R-:W-:Y:S01]  /*10660*/  ULDC.U8 UR4, c[0x0][0x3f0] ;  /* 0x0000fc0000047ab9 */ /* 0x000fe20000000000 */
[----:B------:R-:W-:Y:S01]  /*10670*/  IMAD R159, R145, -0x80, R159 ;  /* 0xffffff80919f7824 */ /* 0x000fe200078e029f */
[----:B------:R-:W-:Y:S01]  /*10680*/  ISETP.NE.AND P0, PT, RZ, UR4, PT ;  /* 0x00000004ff007c0c */ /* 0x000fe2000bf05270 */
[----:B------:R-:W-:Y:S03]  /*10690*/  BSSY B0, `(.L_x_533) ;  /* 0x0000664000007945 */ /* 0x000fe60003800000 */
[----:B------:R-:W-:-:S09]  /*106a0*/  VIMNMX R159, R159, 0x80, PT ;  /* 0x000000809f9f7848 */ /* 0x000fd20003fe0100 */
[----:B------:R-:W-:Y:S05]  /*106b0*/  @!P0 BRA `(.L_x_534) ;  /* 0x0000003000d08947 */ /* 0x000fea0003800000 */
        /* <DEDUP_REMOVED lines=13> */
[----:B------:R-:W-:Y:S01]  /*10790*/  CS2R R20, SRZ ;  /* 0x0000000000147805 */ /* 0x000fe2000001ff00 */
[----:B------:R-:W-:Y:S06]  /*107a0*/  @P0 BRA `(.L_x_536) ;  /* 0x0000000000900947 */ /* 0x000fec0003800000 */
[C---:B------:R-:W-:Y:S01]  /*107b0*/  VIADD R0, R16.reuse, 0x10 ;  /* 0x0000001010007836 */ /* 0x040fe20000000000 */
[----:B------:R-:W-:Y:S01]  /*107c0*/  ULDC UR4, c[0x0][0x3d4] ;  /* 0x0000f50000047ab9 */ /* 0x000fe20000000800 */
[C---:B------:R-:W-:Y:S02]  /*107d0*/  IADD3 R3, R16.reuse, 0x20, RZ ;  /* 0x0000002010037810 */ /* 0x040fe40007ffe0ff */
[----:B------:R-:W-:Y:S02]  /*107e0*/  CS2R R42, SRZ ;  /* 0x00000000002a7805 */ /* 0x000fe4000001ff00 */
[----:B------:R-:W-:Y:S02]  /*107f0*/  ISETP.GE.AND P5, PT, R16, UR4, PT ;  /* 0x0000000410007c0c */ /* 0x000fe4000bfa6270 */
[----:B------:R-:W-:Y:S02]  /*10800*/  CS2R R40, SRZ ;  /* 0x0000000000287805 */ /* 0x000fe4000001ff00 */
[----:B------:R-:W-:Y:S01]  /*10810*/  ISETP.GE.AND P4, PT, R0, UR4, PT ;  /* 0x0000000400007c0c */ /* 0x000fe2000bf86270 */
[C---:B------:R-:W-:Y:S01]  /*10820*/  VIADD R0, R16.reuse, 0x30 ;  /* 0x0000003010007836 */ /* 0x040fe20000000000 */
[----:B------:R-:W-:Y:S01]  /*10830*/  ISETP.GE.AND P3, PT, R3, UR4, PT ;  /* 0x0000000403007c0c */ /* 0x000fe2000bf66270 */
[----:B------:R-:W-:-:S03]  /*10840*/  VIADD R3, R16, 0x40 ;  /* 0x0000004010037836 */ /* 0x000fc60000000000 */
[----:B------:R-:W-:Y:S01]  /*10850*/  ISETP.GE.AND P2, PT, R0, UR4, PT ;  /* 0x0000000400007c0c */ /* 0x000fe2000bf46270 */
[----:B------:R-:W-:Y:S01]  /*10860*/  VIADD R0, R16, 0x50 ;  /* 0x0000005010007836 */ /* 0x000fe20000000000 */
[----:B------:R-:W-:Y:S01]  /*10870*/  ISETP.GE.AND P1, PT, R3, UR4, PT ;  /* 0x0000000403007c0c */ /* 0x000fe2000bf26270 */
[----:B------:R1:W5:Y:S04]  /*10880*/  @!P5 LDG.E.64 R42, desc[UR54][R52.64] ;  /* 0x00000036342ad981 */ /* 0x000368000c1e1b00 */
[----:B------:R1:W5:Y:S01]  /*10890*/  @!P5 LDG.E.64 R40, desc[UR54][R54.64] ;  /* 0x000000363628d981 */ /* 0x000362000c1e1b00 */
[----:B------:R-:W-:Y:S02]  /*108a0*/  ISETP.GE.AND P5, PT, R0, UR4, PT ;  /* 0x0000000400007c0c */ /* 0x000fe4000bfa6270 */
        /* <DEDUP_REMOVED lines=9> */
[----:B------:R-:W-:Y:S01]  /*10940*/  CS2R R8, SRZ ;  /* 0x0000000000087805 */ /* 0x000fe2000001ff00 */
[----:B------:R1:W5:Y:S04]  /*10950*/  @!P4 LDG.E.64 R38, desc[UR54][R52.64+0x10] ;  /* 0x000010363426c981 */ /* 0x000368000c1e1b00 */
        /* <DEDUP_REMOVED lines=8> */
[----:B------:R1:W5:Y:S02]  /*109e0*/  @!P5 LDG.E.64 R8, desc[UR54][R54.64+0x50] ;  /* 0x000050363608d981 */ /* 0x000364000c1e1b00 */
.L_x_536:
[----:B------:R-:W-:Y:S05]  /*109f0*/  BSYNC B1 ;  /* 0x0000000000017941 */ /* 0x000fea0003800000 */
.L_x_535:
[----:B------:R-:W-:-:S03]  /*10a00*/  UMOV UR4, 0xffffffff ;  /* 0xffffffff00047882 */ /* 0x000fc60000000000 */
[----:B------:R-:W-:Y:S05]  /*10a10*/  BRA.DIV UR4, `(.L_x_537) ;  /* 0x00000162047c7947 */ /* 0x000fea000b800000 */
.L_x_745:
[----:B------:R-:W-:-:S03]  /*10a20*/  UMOV UR4, 0xffffffff ;  /* 0xffffffff00047882 */ /* 0x000fc60000000000 */
[----:B------:R-:W-:Y:S05]  /*10a30*/  BRA.DIV UR4, `(.L_x_538) ;  /* 0x00000162049c7947 */ /* 0x000fea000b800000 */
.L_x_748:
[----:B------:R-:W-:-:S03]  /*10a40*/  UMOV UR4, 0xffffffff ;  /* 0xffffffff00047882 */ /* 0x000fc60000000000 */
[----:B------:R-:W-:Y:S05]  /*10a50*/  BRA.DIV UR4, `(.L_x_539) ;  /* 0x0000016204bc7947 */ /* 0x000fea000b800000 */
.L_x_751:
[----:B------:R-:W-:-:S03]  /*10a60*/  UMOV UR4, 0xffffffff ;  /* 0xffffffff00047882 */ /* 0x000fc60000000000 */
[----:B------:R-:W-:Y:S05]  /*10a70*/  BRA.DIV UR4, `(.L_x_540) ;  /* 0x0000016204dc7947 */ /* 0x000fea000b800000 */
.L_x_754:
[----:B------:R-:W-:Y:S01]  /*10a80*/  ULEA.HI UR4, UR43, UR43, URZ, 0x1 ;  /* 0x0000002b2b047291 */ /* 0x000fe2000f8f083f */
[----:B------:R-:W-:Y:S03]  /*10a90*/  BSSY B1, `(.L_x_541) ;  /* 0x0000007000017945 */ /* 0x000fe60003800000 */
[----:B------:R-:W-:-:S04]  /*10aa0*/  ULOP3.LUT UR4, UR4, 0xfffffffe, URZ, 0xc0, !UPT ;  /* 0xfffffffe04047892 */ /* 0x000fc8000f8ec03f */
[----:B------:R-:W-:-:S06]  /*10ab0*/  UIADD3 UR4, UR43, -UR4, URZ ;  /* 0x800000042b047290 */ /* 0x000fcc000fffe03f */
[----:B------:R-:W-:-:S04]  /*10ac0*/  MOV R3, UR4 ;  /* 0x0000000400037c02 */ /* 0x000fc80008000f00 */
[----:B------:R-:W-:-:S04]  /*10ad0*/  SHF.L.U32 R3, R3, 0x1f, RZ ;  /* 0x0000001f03037819 */ /* 0x000fc800000006ff */
[----:B------:R-:W2:Y:S02]  /*10ae0*/  SYNCS.PHASECHK.TRANS64.TRYWAIT P1, [R18+URZ+0x29800], R3 ;  /* 0x02980003120075a7 */ /* 0x000ea4000802017f */
[----:B--2---:R-:W-:Y:S05]  /*10af0*/  @!P1 BRA `(.L_x_542) ;  /* 0x0000016000e49947 */ /* 0x004fea0003800000 */
.L_x_755:
[----:B------:R-:W-:Y:S05]  /*10b00*/  BSYNC B1 ;  /* 0x0000000000017941 */ /* 0x000fea0003800000 */
.L_x_541:
[----:B------:R-:W-:Y:S05]  /*10b10*/  @P0 BRA `(.L_x_543) ;  /* 0x00000060006c0947 */ /* 0x000fea0003800000 */
[----:B--2---:R-:W2:Y:S01]  /*10b20*/  LDC R3, c[0x0][0x3d4] ;  /* 0x0000f500ff037b82 */ /* 0x004ea20000000800 */
[C---:B------:R-:W-:Y:S01]  /*10b30*/  VIADD R0, R16.reuse, 0x10 ;  /* 0x0000001010007836 */ /* 0x040fe20000000000 */
[----:B------:R-:W-:Y:S01]  /*10b40*/  BSSY B1, `(.L_x_544) ;  /* 0x0000083000017945 */ /* 0x000fe20003800000 */
[C---:B------:R-:W-:Y:S02]  /*10b50*/  VIADD R4, R16.reuse, 0x20 ;  /* 0x0000002010047836 */ /* 0x040fe40000000000 */
[C---:B------:R-:W-:Y:S01]  /*10b60*/  VIADD R6, R16.reuse, 0x30 ;  /* 0x0000003010067836 */ /* 0x040fe20000000000 */
[-C--:B--2---:R-:W-:Y:S02]  /*10b70*/  ISETP.GE.AND P0, PT, R16, R3.reuse, PT ;  /* 0x000000031000720c */ /* 0x084fe40003f06270 */
[-C--:B------:R-:W-:Y:S02]  /*10b80*/  ISETP.GE.AND P1, PT, R0, R3.reuse, PT ;  /* 0x000000030000720c */ /* 0x080fe40003f26270 */
[----:B------:R-:W-:Y:S01]  /*10b90*/  ISETP.GE.AND P2, PT, R4, R3, PT ;  /* 0x000000030400720c */ /* 0x000fe20003f46270 */
[C---:B------:R-:W-:Y:S01]  /*10ba0*/  VIADD R4, R16.reuse, 0x50 ;  /* 0x0000005010047836 */ /* 0x040fe20000000000 */
[----:B------:R-:W-:-:S02]  /*10bb0*/  IADD3 R0, R16, 0x40, RZ ;  /* 0x0000004010007810 */ /* 0x000fc40007ffe0ff */
[-C--:B------:R-:W-:Y:S02]  /*10bc0*/  ISETP.GE.AND P3, PT, R6, R3.reuse, PT ;  /* 0x000000030600720c */ /* 0x080fe40003f66270 */
[-C--:B------:R-:W-:Y:S01]  /*10bd0*/  ISETP.GE.AND P4, PT, R0, R3.reuse, PT ;  /* 0x000000030000720c */ /* 0x080fe20003f86270 */
[----:B------:R-:W-:Y:S01]  /*10be0*/  IMAD.IADD R0, R18, 0x1, R202 ;  /* 0x0000000112007824 */ /* 0x000fe200078e02ca */
[----:B------:R-:W-:Y:S01]  /*10bf0*/  ISETP.GE.AND P5, PT, R4, R3, PT ;  /* 0x000000030400720c */ /* 0x000fe20003fa6270 */
[----:B------:R-:W-:-:S12]  /*10c00*/  @P0 BRA `(.L_x_545) ;  /* 0x0000000400d80947 */ /* 0x000fd80003800000 */
[----:B------:R-:W2:Y:S01]  /*10c10*/  LDS.128 R4, [R0+0x14400] ;  /* 0x0144000000047984 */ /* 0x000ea20000000c00 */
[----:B-----5:R-:W-:Y:S02]  /*10c20*/  SHF.R.U32.HI R10, RZ, 0x8, R42 ;  /* 0x00000008ff0a7819 */ /* 0x020fe4000001162a */
[----:B------:R-:W-:Y:S02]  /*10c30*/  LOP3.LUT R3, R42, 0xff, RZ, 0xc0, !PT ;  /* 0x000000ff2a037812 */ /* 0x000fe400078ec0ff */
[----:B------:R-:W-:Y:S02]  /*10c40*/  LOP3.LUT R10, R10, 0xff, RZ, 0xc0, !PT ;  /* 0x000000ff0a0a7812 */ /* 0x000fe400078ec0ff */
[----:B------:R-:W-:Y:S02]  /*10c50*/  SHF.R.U32.HI R12, RZ, 0x8, R43 ;  /* 0x00000008ff0c7819 */ /* 0x000fe4000001162b */
[----:B------:R-:W-:Y:S02]  /*10c60*/  PRMT R3, R10, 0x7604, R3 ;  /* 0x000076040a037816 */ /* 0x000fe40000000003 */
[----:B------:R-:W-:-:S02]  /*10c70*/  LOP3.LUT R11, R43, 0xff, RZ, 0xc0, !PT ;  /* 0x000000ff2b0b7812 */ /* 0x000fc400078ec0ff */
[----:B------:R-:W-:Y:S02]  /*10c80*/  LOP3.LUT R12, R12, 0xff, RZ, 0xc0, !PT ;  /* 0x000000ff0c0c7812 */ /* 0x000fe400078ec0ff */
[----:B------:R-:W-:Y:S02]  /*10c90*/  SHF.R.U32.HI R44, RZ, 0x10, R43 ;  /* 0x00000010ff2c7819 */ /* 0x000fe4000001162b */
[----:B------:R-:W-:Y:S02]  /*10ca0*/  SHF.R.U32.HI R15, RZ, 0x8, R41 ;  /* 0x00000008ff0f7819 */ /* 0x000fe40000011629 */
[----:B------:R-:W-:Y:S02]  /*10cb0*/  SHF.R.U32.HI R10, RZ, 0x8, R40 ;  /* 0x00000008ff0a7819 */ /* 0x000fe40000011628 */
[----:B------:R-:W-:Y:S02]  /*10cc0*/  PRMT R11, R12, 0x7604, R11 ;  /* 0x000076040c0b7816 */ /* 0x000fe4000000000b */
[----:B------:R-:W-:-:S02]  /*10cd0*/  LOP3.LUT R14, R41, 0xff, RZ, 0xc0, !PT ;  /* 0x000000ff290e7812 */ /* 0x000fc400078ec0ff */
[----:B------:R-:W-:Y:S02]  /*10ce0*/  LOP3.LUT R15, R15, 0xff, RZ, 0xc0, !PT ;  /* 0x000000ff0f0f7812 */ /* 0x000fe400078ec0ff */
[----:B------:R-:W-:Y:S02]  /*10cf0*/  SHF.R.U32.HI R45, RZ, 0x10, R41 ;  /* 0x00000010ff2d7819 */ /* 0x000fe40000011629 */
[----:B------:R-:W-:Y:S01]  /*10d00*/  LOP3.LUT R13, R10, 0xff, RZ, 0xc0, !PT ;  /* 0x000000ff0a0d7812 */ /* 0x000fe200078ec0ff */
[----:B------:R-:W-:Y:S01]  /*10d10*/  IMAD.U32 R10, R44, 0x10000, RZ ;  /* 0x000100002c0a7824 */ /* 0x000fe200078e00ff */
[----:B------:R-:W-:Y:S02]  /*10d20*/  LOP3.LUT R12, R40, 0xff, RZ, 0xc0, !PT ;  /* 0x000000ff280c7812 */ /* 0x000fe400078ec0ff */
[----:B------:R-:W-:Y:S02]  /*10d30*/  PRMT R14, R15, 0x7604, R14 ;  /* 0x000076040f0e7816 */ /* 0x000fe4000000000e */
[----:B------:R-:W-:-:S02]  /*10d40*/  SHF.L.U32 R45, R45, 0x10, RZ ;  /* 0x000000102d2d7819 */ /* 0x000fc400000006ff */
[----:B------:R-:W-:Y:S02]  /*10d50*/  PRMT R15, R13, 0x7604, R12 ;  /* 0x000076040d0f7816 */ /* 0x000fe4000000000c */
[----:B------:R-:W-:Y:S02]  /*10d60*/  LOP3.LUT R13, R11, 0xff0000, R10, 0xf8, !PT ;  /* 0x00ff00000b0d7812 */ /* 0x000fe400078ef80a */
[----:B------:R-:W-:Y:S02]  /*10d70*/  LOP3.LUT R11, R3, 0xff0000, R42, 0xf8, !PT ;  /* 0x00ff0000030b7812 */ /* 0x000fe400078ef82a */
[----:B------:R-:W-:Y:S02]  /*10d80*/  LOP3.LUT R45, R14, 0xff0000, R45, 0xf8, !PT ;  /* 0x00ff00000e2d7812 */ /* 0x000fe400078ef82d */
[----:B------:R-:W-:Y:S02]  /*10d90*/  LOP3.LUT R15, R15, 0xff0000, R40, 0xf8, !PT ;  /* 0x00ff00000f0f7812 */ /* 0x000fe400078ef828 */
[----:B------:R-:W-:-:S02]  /*10da0*/  LOP3.LUT R14, R11, 0xff000000, R42, 0xf8, !PT ;  /* 0xff0000000b0e7812 */ /* 0x000fc400078ef82a */
[----:B------:R-:W-:Y:S02]  /*10db0*/  LOP3.LUT R45, R45, 0xff000000, R41, 0xf8, !PT ;  /* 0xff0000002d2d7812 */ /* 0x000fe400078ef829 */
[----:B------:R-:W-:Y:S02]  /*10dc0*/  LOP3.LUT R42, R13, 0xff000000, R43, 0xf8, !PT ;  /* 0xff0000000d2a7812 */ /* 0x000fe400078ef82b */
[----:B------:R-:W-:Y:S02]  /*10dd0*/  LOP3.LUT R41, R15, 0xff000000, R40, 0xf8, !PT ;  /* 0xff0000000f297812 */ /* 0x000fe400078ef828 */
[----:B--2---:R-:W-:Y:S02]  /*10de0*/  F2FP.F16.E4M3.UNPACK_B R3, R6.H1 ;  /* 0x00000006ff03723e */ /* 0x004fe400030006ff */
[----:B------:R-:W-:Y:S02]  /*10df0*/  F2FP.F16.E4M3.UNPACK_B R43, R45 ;  /* 0x0000002dff2b723e */ /* 0x000fe400020006ff */
[----:B------:R-:W-:Y:S01]  /*10e00*/  F2FP.F16.E4M3.UNPACK_B R15, R42 ;  /* 0x0000002aff0f723e */ /* 0x000fe200020006ff */
[----:B------:R-:W-:Y:S01]  /*10e10*/  HADD2.F32 R10, -RZ, R3.H1_H1 ;  /* 0x30000003ff0a7230 */ /* 0x000fe20000004100 */
[----:B------:R-:W-:Y:S01]  /*10e20*/  F2FP.F16.E4M3.UNPACK_B R6, R6 ;  /* 0x00000006ff06723e */ /* 0x000fe200020006ff */
[----:B------:R-:W-:Y:S01]  /*10e30*/  HADD2.F32 R44, -RZ, R43.H1_H1 ;  /* 0x3000002bff2c7230 */ /* 0x000fe20000004100 */
[-C--:B------:R-:W-:Y:S01]  /*10e40*/  F2FP.F16.E4M3.UNPACK_B R12, R7.reuse ;  /* 0x00000007ff0c723e */ /* 0x080fe200020006ff */
[----:B------:R-:W-:Y:S01]  /*10e50*/  HADD2.F32 R40, -RZ, R15.H1_H1 ;  /* 0x3000000fff287230 */ /* 0x000fe20000004100 */
[----:B------:R-:W-:Y:S01]  /*10e60*/  F2FP.F16.E4M3.UNPACK_B R13, R7.H1 ;  /* 0x00000007ff0d723e */ /* 0x000fe200030006ff */
[----:B------:R-:W-:-:S02]  /*10e70*/  HADD2.F32 R11, -RZ, R3.H0_H0 ;  /* 0x20000003ff0b7230 */ /* 0x000fc40000004100 */
[C---:B------:R-:W-:Y:S01]  /*10e80*/  FMUL.FTZ R46, R10.reuse, R44 ;  /* 0x0000002c0a2e7220 */ /* 0x040fe20000410000 */
[-C--:B------:R-:W-:Y:S01]  /*10e90*/  F2FP.F16.E4M3.UNPACK_B R7, R5.reuse ;  /* 0x00000005ff07723e */ /* 0x080fe200020006ff */
[-C--:B------:R-:W-:Y:S01]  /*10ea0*/  FMUL.FTZ R49, R10, R40.reuse ;  /* 0x000000280a317220 */ /* 0x080fe20000410000 */
[----:B------:R-:W-:Y:S01]  /*10eb0*/  F2FP.F16.E4M3.UNPACK_B R10, R5.H1 ;  /* 0x00000005ff0a723e */ /* 0x000fe200030006ff */
[----:B------:R-:W-:Y:S02]  /*10ec0*/  HADD2.F32 R43, -RZ, R43.H0_H0 ;  /* 0x2000002bff2b7230 */ /* 0x000fe40000004100 */
[C---:B------:R-:W-:Y:S01]  /*10ed0*/  FFMA.FTZ R47, R11.reuse, R40, -R46 ;  /* 0x000000280b2f7223 */ /* 0x040fe2000001082e */
[--C-:B------:R-:W-:Y:S02]  /*10ee0*/  HADD2.F32 R5, -RZ, R6.reuse.H1_H1 ;  /* 0x30000006ff057230 */ /* 0x100fe40000004100 */
[----:B------:R-:W-:Y:S01]  /*10ef0*/  FFMA.FTZ R48, R11, R44, R49 ;  /* 0x0000002c0b307223 */ /* 0x000fe20000010031 */
[----:B------:R-:W-:Y:S01]  /*10f00*/  HADD2.F32 R15, -RZ, R15.H0_H0 ;  /* 0x2000000fff0f7230 */ /* 0x000fe20000004100 */
[----:B------:R-:W-:Y:S01]  /*10f10*/  F2FP.F16.E4M3.UNPACK_B R45, R45.H1 ;  /* 0x0000002dff2d723e */ /* 0x000fe200030006ff */
[----:B------:R-:W-:Y:S01]  /*10f20*/  HADD2.F32 R6, -RZ, R6.H0_H0 ;  /* 0x20000006ff067230 */ /* 0x000fe20000004100 */
[----:B------:R-:W-:Y:S01]  /*10f30*/  F2FP.F16.E4M3.UNPACK_B R42, R42.H1 ;  /* 0x0000002aff2a723e */ /* 0x000fe200030006ff */
[C---:B------:R-:W-:Y:S01]  /*10f40*/  FMUL.FTZ R11, R5.reuse, R43 ;  /* 0x0000002b050b7220 */ /* 0x040fe20000410000 */
[----:B------:R-:W-:Y:S01]  /*10f50*/  FMUL.FTZ R46, R5, R15 ;  /* 0x0000000f052e7220 */ /* 0x000fe20000410000 */
[----:B------:R-:W-:Y:S01]  /*10f60*/  HADD2.F32 R5, -RZ, R12.H1_H1 ;  /* 0x3000000cff057230 */ /* 0x000fe20000004100 */
[----:B------:R-:W-:Y:S01]  /*10f70*/  F2FP.F16.E4M3.UNPACK_B R3, R4 ;  /* 0x00000004ff03723e */ /* 0x000fe200020006ff */
[----:B------:R-:W-:-:S02]  /*10f80*/  HADD2.F32 R40, -RZ, R45.H0_H0 ;  /* 0x2000002dff287230 */ /* 0x000fc40000004100 */
[C---:B------:R-:W-:Y:S01]  /*10f90*/  FFMA.FTZ R44, R6.reuse, R15, -R11 ;  /* 0x0000000f062c7223 */ /* 0x040fe2000001080b */
[----:B------:R-:W-:Y:S02]  /*10fa0*/  HADD2.F32 R11, -RZ, R42.H0_H0 ;  /* 0x2000002aff0b7230 */ /* 0x000fe40000004100 */
[----:B------:R-:W-:Y:S01]  /*10fb0*/  FFMA.FTZ R43, R6, R43, R46 ;  /* 0x0000002b062b7223 */ /* 0x000fe2000001002e */
[----:B------:R-:W-:Y:S02]  /*10fc0*/  HADD2.F32 R12, -RZ, R12.H0_H0 ;  /* 0x2000000cff0c7230 */ /* 0x000fe40000004100 */
[C---:B------:R-:W-:Y:S01]  /*10fd0*/  FMUL.FTZ R15, R5.reuse, R40 ;  /* 0x00000028050f7220 */ /* 0x040fe20000410000 */
[----:B------:R-:W-:Y:S02]  /*10fe0*/  HADD2.F32 R45, -RZ, R45.H1_H1 ;  /* 0x3000002dff2d7230 */ /* 0x000fe40000004100 */
[----:B------:R-:W-:Y:S01]  /*10ff0*/  FMUL.FTZ R5, R5, R11 ;  /* 0x0000000b05057220 */ /* 0x000fe20000410000 */
[----:B------:R-:W-:-:S02]  /*11000*/  HADD2.F32 R6, -RZ, R13.H1_H1 ;  /* 0x3000000dff067230 */ /* 0x000fc40000004100 */
[C---:B------:R-:W-:Y:S01]  /*11010*/  FFMA.FTZ R46, R12.reuse, R11, -R15 ;  /* 0x0000000b0c2e7223 */ /* 0x040fe2000001080f */
[----:B------:R-:W-:Y:S02]  /*11020*/  HADD2.F32 R42, -RZ, R42.H1_H1 ;  /* 0x3000002aff2a7230 */ /* 0x000fe40000004100 */
[----:B------:R-:W-:Y:S01]  /*11030*/  FFMA.FTZ R49, R12, R40, R5 ;  /* 0x000000280c317223 */ /* 0x000fe20000010005 */
[----:B------:R-:W-:Y:S02]  /*11040*/  HADD2.F32 R13, -RZ, R13.H0_H0 ;  /* 0x2000000dff0d7230 */ /* 0x000fe40000004100 */
[C---:B-1----:R-:W-:Y:S01]  /*11050*/  FMUL.FTZ R52, R6.reuse, R45 ;  /* 0x0000002d06347220 */ /* 0x042fe20000410000 */
[----:B------:R-:W-:Y:S01]  /*11060*/  F2FP.F16.E4M3.UNPACK_B R5, R41 ;  /* 0x00000029ff05723e */ /* 0x000fe200020006ff */
[----:B------:R-:W-:Y:S01]  /*11070*/  FMUL.FTZ R12, R6, R42 ;  /* 0x0000002a060c7220 */ /* 0x000fe20000410000 */
[----:B------:R-:W-:Y:S01]  /*11080*/  F2FP.F16.E4M3.UNPACK_B R4, R4.H1 ;  /* 0x00000004ff04723e */ /* 0x000fe200030006ff */
[C---:B------:R-:W-:Y:S01]  /*11090*/  FFMA.FTZ R52, R13.reuse, R42, -R52 ;  /* 0x0000002a0d347223 */ /* 0x040fe20000010834 */
[-C--:B------:R-:W-:Y:S01]  /*110a0*/  F2FP.F16.E4M3.UNPACK_B R11, R14.reuse ;  /* 0x0000000eff0b723e */ /* 0x080fe200020006ff */
[----:B------:R-:W-:Y:S01]  /*110b0*/  FFMA.FTZ R45, R13, R45, R12 ;  /* 0x0000002d0d2d7223 */ /* 0x000fe2000001000c */
[--C-:B------:R-:W-:Y:S01]  /*110c0*/  HADD2.F32 R15, -RZ, R5.reuse.H1_H1 ;  /* 0x30000005ff0f7230 */ /* 0x100fe20000004100 */
[----:B------:R-:W-:Y:S01]  /*110d0*/  F2FP.F16.E4M3.UNPACK_B R14, R14.H1 ;  /* 0x0000000eff0e723e */ /* 0x000fe200030006ff */
[----:B------:R-:W-:Y:S01]  /*110e0*/  HADD2.F32 R13, -RZ, R5.H0_H0 ;  /* 0x20000005ff0d7230 */ /* 0x000fe20000004100 */
[----:B------:R-:W-:Y:S01]  /*110f0*/  F2FP.F16.E4M3.UNPACK_B R41, R41.H1 ;  /* 0x00000029ff29723e */ /* 0x000fe200030006ff */
[----:B------:R-:W-:-:S02]  /*11100*/  HADD2.F32 R6, -RZ, R4.H1_H1 ;  /* 0x30000004ff067230 */ /* 0x000fc40000004100 */
[----:B------:R-:W-:Y:S02]  /*11110*/  HADD2.F32 R12, -RZ, R11.H1_H1 ;  /* 0x3000000bff0c7230 */ /* 0x000fe40000004100 */
[----:B------:R-:W-:Y:S02]  /*11120*/  HADD2.F32 R5, -RZ, R4.H0_H0 ;  /* 0x20000004ff057230 */ /* 0x000fe40000004100 */
[C---:B------:R-:W-:Y:S01]  /*11130*/  FMUL.FTZ R40, R6.reuse, R15 ;  /* 0x0000000f06287220 */ /* 0x040fe20000410000 */
[----:B------:R-:W-:Y:S02]  /*11140*/  HADD2.F32 R4, -RZ, R3.H1_H1 ;  /* 0x30000003ff047230 */ /* 0x000fe40000004100 */
[-C--:B------:R-:W-:Y:S01]  /*11150*/  FMUL.FTZ R42, R6, R12.reuse ;  /* 0x0000000c062a7220 */ /* 0x080fe20000410000 */
[----:B------:R-:W-:Y:S02]  /*11160*/  HADD2.F32 R11, -RZ, R11.H0_H0 ;  /* 0x2000000bff0b7230 */ /* 0x000fe40000004100 */
[----:B------:R-:W-:Y:S01]  /*11170*/  FFMA.FTZ R40, R5, R12, -R40 ;  /* 0x0000000c05287223 */ /* 0x000fe20000010828 */
[----:B------:R-:W-:-:S02]  /*11180*/  HADD2.F32 R3, -RZ, R3.H0_H0 ;  /* 0x20000003ff037230 */ /* 0x000fc40000004100 */
[C---:B------:R-:W-:Y:S01]  /*11190*/  FMUL.FTZ R6, R4.reuse, R13 ;  /* 0x0000000d04067220 */ /* 0x040fe20000410000 */
[----:B------:R-:W-:Y:S01]  /*111a0*/  FFMA.FTZ R15, R5, R15, R42 ;  /* 0x0000000f050f7223 */ /* 0x000fe2000001002a */
[-C--:B------:R-:W-:Y:S01]  /*111b0*/  FMUL.FTZ R4, R4, R11.reuse ;  /* 0x0000000b04047220 */ /* 0x080fe20000410000 */
[----:B------:R-:W-:Y:S02]  /*111c0*/  HADD2.F32 R5, -RZ, R14.H1_H1 ;  /* 0x3000000eff057230 */ /* 0x000fe40000004100 */
[C---:B------:R-:W-:Y:S01]  /*111d0*/  FFMA.FTZ R12, R3.reuse, R11, -R6 ;  /* 0x0000000b030c7223 */ /* 0x040fe20000010806 */
[--C-:B------:R-:W-:Y:S02]  /*111e0*/  HADD2.F32 R11, -RZ, R41.reuse.H1_H1 ;  /* 0x30000029ff0b7230 */ /* 0x100fe40000004100 */
[----:B------:R-:W-:Y:S01]  /*111f0*/  FFMA.FTZ R13, R3, R13, R4 ;  /* 0x0000000d030d7223 */ /* 0x000fe20000010004 */
[----:B------:R-:W-:Y:S02]  /*11200*/  HADD2.F32 R4, -RZ, R10.H1_H1 ;  /* 0x3000000aff047230 */ /* 0x000fe40000004100 */
[----:B------:R-:W-:-:S02]  /*11210*/  HADD2.F32 R6, -RZ, R41.H0_H0 ;  /* 0x20000029ff067230 */ /* 0x000fc40000004100 */
[--C-:B------:R-:W-:Y:S02]  /*11220*/  HADD2.F32 R3, -RZ, R7.reuse.H1_H1 ;  /* 0x30000007ff037230 */ /* 0x100fe40000004100 */
[C---:B------:R-:W-:Y:S01]  /*11230*/  FMUL.FTZ R41, R4.reuse, R11 ;  /* 0x0000000b04297220 */ /* 0x040fe20000410000 */
[----:B------:R-:W-:Y:S02]  /*11240*/  HADD2.F32 R14, -RZ, R14.H0_H0 ;  /* 0x2000000eff0e7230 */ /* 0x000fe40000004100 */
[-C--:B------:R-:W-:Y:S01]  /*11250*/  FMUL.FTZ R42, R4, R5.reuse ;  /* 0x00000005042a7220 */ /* 0x080fe20000410000 */
[----:B------:R-:W-:Y:S02]  /*11260*/  HADD2.F32 R10, -RZ, R10.H0_H0 ;  /* 0x2000000aff0a7230 */ /* 0x000fe40000004100 */
[C---:B------:R-:W-:Y:S01]  /*11270*/  FMUL.FTZ R4, R3.reuse, R6 ;  /* 0x0000000603047220 */ /* 0x040fe20000410000 */
[----:B------:R-:W-:Y:S02]  /*11280*/  HADD2.F32 R7, -RZ, R7.H0_H0 ;  /* 0x20000007ff077230 */ /* 0x000fe40000004100 */
[-C--:B------:R-:W-:Y:S01]  /*11290*/  FMUL.FTZ R3, R3, R14.reuse ;  /* 0x0000000e03037220 */ /* 0x080fe20000410000 */
[C---:B------:R-:W-:Y:S01]  /*112a0*/  FFMA.FTZ R41, R10.reuse, R5, -R41 ;  /* 0x000000050a297223 */ /* 0x040fe20000010829 */
[----:B------:R-:W-:Y:S01]  /*112b0*/  FFMA.FTZ R42, R10, R11, R42 ;  /* 0x0000000b0a2a7223 */ /* 0x000fe2000001002a */
[C---:B------:R-:W-:Y:S01]  /*112c0*/  FFMA.FTZ R5, R7.reuse, R14, -R4 ;  /* 0x0000000e07057223 */ /* 0x040fe20000010804 */
[----:B------:R-:W-:Y:S01]  /*112d0*/  FFMA.FTZ R10, R7, R6, R3 ;  /* 0x00000006070a7223 */ /* 0x000fe20000010003 */
[----:B------:R-:W-:-:S02]  /*112e0*/  F2FP.SATFINITE.E4M3.F32.PACK_AB_MERGE_C R6, R48, R47, RZ ;  /* 0x0000002f3006723e */ /* 0x000fc400048070ff */
[----:B------:R-:W-:Y:S02]  /*112f0*/  F2FP.SATFINITE.E4M3.F32.PACK_AB_MERGE_C R7, R45, R52, RZ ;  /* 0x000000342d07723e */ /* 0x000fe400048070ff */
[----:B------:R-:W-:Y:S02]  /*11300*/  F2FP.SATFINITE.E4M3.F32.PACK_AB_MERGE_C R4, R15, R40, RZ ;  /* 0x000000280f04723e */ /* 0x000fe400048070ff */
[----:B------:R-:W-:Y:S02]  /*11310*/  F2FP.SATFINITE.E4M3.F32.PACK_AB_MERGE_C R41, R42, R41, RZ ;  /* 0x000000292a29723e */ /* 0x000fe400048070ff */
[----:B------:R-:W-:Y:S02]  /*11320*/  F2FP.SATFINITE.E4M3.F32.PACK_AB_MERGE_C R6, R43, R44, R6 ;  /* 0x0000002c2b06723e */ /* 0x000fe40004807006 */
[----:B------:R-:W-:Y:S02]  /*11330*/  F2FP.SATFINITE.E4M3.F32.PACK_AB_MERGE_C R7, R49, R46, R7 ;  /* 0x0000002e3107723e */ /* 0x000fe40004807007 */
[----:B------:R-:W-:-:S02]  /*11340*/  F2FP.SATFINITE.E4M3.F32.PACK_AB_MERGE_C R4, R13, R12, R4 ;  /* 0x0000000c0d04723e */ /* 0x000fc40004807004 */
[----:B------:R-:W-:-:S05]  /*11350*/  F2FP.SATFINITE.E4M3.F32.PACK_AB_MERGE_C R5, R10, R5, R41 ;  /* 0x000000050a05723e */ /* 0x000fca0004807029 */
[----:B------:R2:W-:Y:S02]  /*11360*/  STS.128 [R0+0x14400], R4 ;  /* 0x0144000400007388 */ /* 0x0005e40000000c00 */
.L_x_545:
[----:B------:R-:W-:Y:S05]  /*11370*/  BSYNC B1 ;  /* 0x0000000000017941 */ /* 0x000fea0003800000 */
.L_x_544:
[----:B------:R-:W-:Y:S04]  /*11380*/  BSSY B1, `(.L_x_546) ;  /* 0x000007c000017945 */ /* 0x000fe80003800000 */
[----:B------:R-:W-:Y:S05]  /*11390*/  @P1 BRA `(.L_x_547) ;  /* 0x0000000400e81947 */ /* 0x000fea0003800000 */
[----:B--2---:R-:W2:Y:S01]  /*113a0*/  LDS.128 R4, [R213] ;  /* 0x00000000d5047984 */ /* 0x004ea20000000c00 */
[----:B-----5:R-:W-:Y:S02]  /*113b0*/  SHF.R.U32.HI R3, RZ, 0x8, R38 ;  /* 0x00000008ff037819 */ /* 0x020fe40000011626 */
[----:B------:R-:W-:Y:S02]  /*113c0*/  SHF.R.U32.HI R11, RZ, 0x8, R39 ;  /* 0x00000008ff0b7819 */ /* 0x000fe40000011627 */
[----:B------:R-:W-:Y:S02]  /*113d0*/  SHF.R.U32.HI R40, RZ, 0x8, R37 ;  /* 0x00000008ff287819 */ /* 0x000fe40000011625 */
[----:B------:R-:W-:Y:S02]  /*113e0*/  LOP3.LUT R10, R38, 0xff, RZ, 0xc0, !PT ;  /* 0x000000ff260a7812 */ /* 0x000fe400078ec0ff */
[----:B------:R-:W-:Y:S02]  /*113f0*/  SHF.R.U32.HI R13, RZ, 0x8, R36 ;  /* 0x00000008ff0d7819 */ /* 0x000fe40000011624 */
[----:B------:R-:W-:-:S02]  /*11400*/  LOP3.LUT R3, R3, 0xff, RZ, 0xc0, !PT ;  /* 0x000000ff03037812 */ /* 0x000fc400078ec0ff */
[----:B------:R-:W-:Y:S02]  /*11410*/  LOP3.LUT R12, R39, 0xff, RZ, 0xc0, !PT ;  /* 0x000000ff270c7812 */ /* 0x000fe400078ec0ff */
[----:B------:R-:W-:Y:S02]  /*11420*/  LOP3.LUT R41, R37, 0xff, RZ, 0xc0, !PT ;  /* 0x000000ff25297812 */ /* 0x000fe400078ec0ff */
[----:B------:R-:W-:Y:S02]  /*11430*/  LOP3.LUT R11, R11, 0xff, RZ, 0xc0, !PT ;  /* 0x000000ff0b0b7812 */ /* 0x000fe400078ec0ff */
[----:B------:R-:W-:Y:S02]  /*11440*/  LOP3.LUT R40, R40, 0xff, RZ, 0xc0, !PT ;  /* 0x000000ff28287812 */ /* 0x000fe400078ec0ff */
[----:B------:R-:W-:Y:S02]  /*11450*/  LOP3.LUT R14, R13, 0xff, RZ, 0xc0, !PT ;  /* 0x000000ff0d0e7812 */ /* 0x000fe400078ec0ff */
[----:B------:R-:W-:-:S02]  /*11460*/  PRMT R10, R3, 0x7604, R10 ;  /* 0x00007604030a7816 */ /* 0x000fc4000000000a */
[----:B------:R-:W-:Y:S02]  /*11470*/  PRMT R13, R11, 0x7604, R12 ;  /* 0x000076040b0d7816 */ /* 0x000fe4000000000c */
[----:B------:R-:W-:Y:S02]  /*11480*/  PRMT R41, R40, 0x7604, R41 ;  /* 0x0000760428297816 */ /* 0x000fe40000000029 */
[----:B------:R-:W-:Y:S02]  /*11490*/  SHF.R.U32.HI R3, RZ, 0x10, R38 ;  /* 0x00000010ff037819 */ /* 0x000fe40000011626 */
[----:B------:R-:W-:Y:S02]  /*114a0*/  SHF.R.U32.HI R12, RZ, 0x10, R39 ;  /* 0x00000010ff0c7819 */ /* 0x000fe40000011627 */
[----:B------:R-:W-:Y:S02]  /*114b0*/  SHF.R.U32.HI R40, RZ, 0x10, R37 ;  /* 0x00000010ff287819 */ /* 0x000fe40000011625 */
[----:B------:R-:W-:-:S02]  /*114c0*/  LOP3.LUT R15, R36, 0xff, RZ, 0xc0, !PT ;  /* 0x000000ff240f7812 */ /* 0x000fc400078ec0ff */
[----:B------:R-:W-:Y:S02]  /*114d0*/  SHF.R.U32.HI R11, RZ, 0x10, R36 ;  /* 0x00000010ff0b7819 */ /* 0x000fe40000011624 */
[----:B------:R-:W-:Y:S02]  /*114e0*/  LOP3.LUT R3, R3, 0xff, RZ, 0xc0, !PT ;  /* 0x000000ff03037812 */ /* 0x000fe400078ec0ff */
[----:B------:R-:W-:Y:S02]  /*114f0*/  LOP3.LUT R12, R12, 0xff, RZ, 0xc0, !PT ;  /* 0x000000ff0c0c7812 */ /* 0x000fe400078ec0ff */
[----:B------:R-:W-:Y:S02]  /*11500*/  LOP3.LUT R40, R40, 0xff, RZ, 0xc0, !PT ;  /* 0x000000ff28287812 */ /* 0x000fe400078ec0ff */
[----:B------:R-:W-:Y:S02]  /*11510*/  PRMT R15, R14, 0x7604, R15 ;  /* 0x000076040e0f7816 */ /* 0x000fe4000000000f */
[----:B------:R-:W-:-:S02]  /*11520*/  LOP3.LUT R14, R11, 0xff, RZ, 0xc0, !PT ;  /* 0x000000ff0b0e7812 */ /* 0x000fc400078ec0ff */
[----:B------:R-:W-:Y:S02]  /*11530*/  PRMT R11, R3, 0x7054, R10 ;  /* 0x00007054030b7816 */ /* 0x000fe4000000000a */
[----:B------:R-:W-:Y:S02]  /*11540*/  PRMT R13, R12, 0x7054, R13 ;  /* 0x000070540c0d7816 */ /* 0x000fe4000000000d */
[----:B------:R-:W-:Y:S02]  /*11550*/  PRMT R41, R40, 0x7054, R41 ;  /* 0x0000705428297816 */ /* 0x000fe40000000029 */
[----:B------:R-:W-:Y:S02]  /*11560*/  PRMT R15, R14, 0x7054, R15 ;  /* 0x000070540e0f7816 */ /* 0x000fe4000000000f */
[----:B------:R-:W-:Y:S02]  /*11570*/  LOP3.LUT R14, R11, 0xff000000, R38, 0xf8, !PT ;  /* 0xff0000000b0e7812 */ /* 0x000fe400078ef826 */
[----:B------:R-:W-:-:S02]  /*11580*/  LOP3.LUT R41, R41, 0xff000000, R37, 0xf8, !PT ;  /* 0xff00000029297812 */ /* 0x000fc400078ef825 */
        /* <DEDUP_REMOVED lines=41> */
[C---:B------:R-:W-:Y:S01]  /*11820*/  FMUL.FTZ R46, R6.reuse, R41 ;  /* 0x00000029062e7220 */ /* 0x040fe20000410000 */
        /* <DEDUP_REMOVED lines=48> */
[----:B------:R3:W-:Y:S02]  /*11b30*/  STS.128 [R213], R4 ;  /* 0x00000004d5007388 */ /* 0x0007e40000000c00 */
.L_x_547:
[----:B------:R-:W-:Y:S05]  /*11b40*/  BSYNC B1 ;  /* 0x0000000000017941 */ /* 0x000fea0003800000 */
.L_x_546:
[----:B------:R-:W-:Y:S04]  /*11b50*/  BSSY B1, `(.L_x_548) ;  /* 0x0000078000017945 */ /* 0x000fe80003800000 */
[----:B------:R-:W-:Y:S05]  /*11b60*/  @P2 BRA `(.L_x_549) ;  /* 0x0000000400d82947 */ /* 0x000fea0003800000 */
[----:B--23--:R-:W2:Y:S01]  /*11b70*/  LDS.128 R4, [R0+0x16400] ;  /* 0x0164000000047984 */ /* 0x00cea20000000c00 */
        /* <DEDUP_REMOVED lines=8> */
[--C-:B------:R-:W-:Y:S02]  /*11c00*/  SHF.R.U32.HI R15, RZ, 0x8, R33.reuse ;  /* 0x00000008ff0f7819 */ /* 0x100fe40000011621 */
[----:B------:R-:W-:Y:S02]  /*11c10*/  SHF.R.U32.HI R10, RZ, 0x8, R32 ;  /* 0x00000008ff0a7819 */ /* 0x000fe40000011620 */
[----:B------:R-:W-:Y:S02]  /*11c20*/  SHF.R.U32.HI R37, RZ, 0x10, R33 ;  /* 0x00000010ff257819 */ /* 0x000fe40000011621 */
[----:B------:R-:W-:-:S02]  /*11c30*/  PRMT R11, R12, 0x7604, R11 ;  /* 0x000076040c0b7816 */ /* 0x000fc4000000000b */
[----:B------:R-:W-:Y:S01]  /*11c40*/  LOP3.LUT R14, R33, 0xff, RZ, 0xc0, !PT ;  /* 0x000000ff210e7812 */ /* 0x000fe200078ec0ff */
[----:B------:R-:W-:Y:S01]  /*11c50*/  IMAD.U32 R37, R37, 0x10000, RZ ;  /* 0x0001000025257824 */ /* 0x000fe200078e00ff */
[----:B------:R-:W-:Y:S02]  /*11c60*/  LOP3.LUT R15, R15, 0xff, RZ, 0xc0, !PT ;  /* 0x000000ff0f0f7812 */ /* 0x000fe400078ec0ff */
[----:B------:R-:W-:Y:S01]  /*11c70*/  LOP3.LUT R13, R10, 0xff, RZ, 0xc0, !PT ;  /* 0x000000ff0a0d7812 */ /* 0x000fe200078ec0ff */
[----:B------:R-:W-:Y:S01]  /*11c80*/  IMAD.U32 R10, R36, 0x10000, RZ ;  /* 0x00010000240a7824 */ /* 0x000fe200078e00ff */
[----:B------:R-:W-:Y:S02]  /*11c90*/  LOP3.LUT R12, R32, 0xff, RZ, 0xc0, !PT ;  /* 0x000000ff200c7812 */ /* 0x000fe400078ec0ff */
[----:B------:R-:W-:Y:S02]  /*11ca0*/  PRMT R14, R15, 0x7604, R14 ;  /* 0x000076040f0e7816 */ /* 0x000fe4000000000e */
[----:B------:R-:W-:-:S02]  /*11cb0*/  PRMT R15, R13, 0x7604, R12 ;  /* 0x000076040d0f7816 */ /* 0x000fc4000000000c */
[----:B------:R-:W-:Y:S02]  /*11cc0*/  LOP3.LUT R13, R11, 0xff0000, R10, 0xf8, !PT ;  /* 0x00ff00000b0d7812 */ /* 0x000fe400078ef80a */
[----:B------:R-:W-:Y:S02]  /*11cd0*/  LOP3.LUT R11, R3, 0xff0000, R34, 0xf8, !PT ;  /* 0x00ff0000030b7812 */ /* 0x000fe400078ef822 */
[----:B------:R-:W-:Y:S02]  /*11ce0*/  LOP3.LUT R37, R14, 0xff0000, R37, 0xf8, !PT ;  /* 0x00ff00000e257812 */ /* 0x000fe400078ef825 */
[----:B------:R-:W-:Y:S02]  /*11cf0*/  LOP3.LUT R15, R15, 0xff0000, R32, 0xf8, !PT ;  /* 0x00ff00000f0f7812 */ /* 0x000fe400078ef820 */
        /* <DEDUP_REMOVED lines=93> */
.L_x_549:
[----:B------:R-:W-:Y:S05]  /*122d0*/  BSYNC B1 ;  /* 0x0000000000017941 */ /* 0x000fea0003800000 */
.L_x_548:
[----:B------:R-:W-:Y:S04]  /*122e0*/  BSSY B1, `(.L_x_550) ;  /* 0x000007c000017945 */ /* 0x000fe80003800000 */
[----:B------:R-:W-:Y:S05]  /*122f0*/  @P3 BRA `(.L_x_551) ;  /* 0x0000000400e83947 */ /* 0x000fea0003800000 */
[----:B--234-:R-:W2:Y:S01]  /*12300*/  LDS.128 R4, [R213+0x2000] ;  /* 0x00200000d5047984 */ /* 0x01cea20000000c00 */
        /* <DEDUP_REMOVED lines=121> */
.L_x_551:
[----:B------:R-:W-:Y:S05]  /*12aa0*/  BSYNC B1 ;  /* 0x0000000000017941 */ /* 0x000fea0003800000 */
.L_x_550:
[----:B------:R-:W-:Y:S04]  /*12ab0*/  BSSY B1, `(.L_x_552) ;  /* 0x0000078000017945 */ /* 0x000fe80003800000 */
[----:B------:R-:W-:Y:S05]  /*12ac0*/  @P4 BRA `(.L_x_553) ;  /* 0x0000000400d84947 */ /* 0x000fea0003800000 */
[----:B--234-:R-:W2:Y:S01]  /*12ad0*/  LDS.128 R4, [R0+0x18400] ;  /* 0x0184000000047984 */ /* 0x01cea20000000c00 */
        /* <DEDUP_REMOVED lines=117> */
.L_x_553:
[----:B------:R-:W-:Y:S05]  /*13230*/  BSYNC B1 ;  /* 0x0000000000017941 */ /* 0x000fea0003800000 */
.L_x_552:
[----:B------:R-:W-:Y:S05]  /*13240*/  @P5 BRA `(.L_x_543) ;  /* 0x0000003800a05947 */ /* 0x000fea0003800000 */
[----:B--234-:R-:W2:Y:S01]  /*13250*/  LDS.128 R4, [R213+0x4000] ;  /* 0x00400000d5047984 */ /* 0x01cea20000000c00 */
[----:B-----5:R-:W-:Y:S02]  /*13260*/  SHF.R.U32.HI R0, RZ, 0x8, R20 ;  /* 0x00000008ff007819 */ /* 0x020fe40000011614 */
[----:B------:R-:W-:Y:S02]  /*13270*/  SHF.R.U32.HI R14, RZ, 0x8, R9 ;  /* 0x00000008ff0e7819 */ /* 0x000fe40000011609 */
[----:B------:R-:W-:Y:S02]  /*13280*/  SHF.R.U32.HI R10, RZ, 0x8, R21 ;  /* 0x00000008ff0a7819 */ /* 0x000fe40000011615 */
[----:B------:R-:W-:Y:S02]  /*13290*/  SHF.R.U32.HI R12, RZ, 0x8, R8 ;  /* 0x00000008ff0c7819 */ /* 0x000fe40000011608 */
[----:B------:R-:W-:Y:S02]  /*132a0*/  LOP3.LUT R3, R20, 0xff, RZ, 0xc0, !PT ;  /* 0x000000ff14037812 */ /* 0x000fe400078ec0ff */
[----:B------:R-:W-:-:S02]  /*132b0*/  LOP3.LUT R15, R9, 0xff, RZ, 0xc0, !PT ;  /* 0x000000ff090f7812 */ /* 0x000fc400078ec0ff */
[----:B------:R-:W-:Y:S02]  /*132c0*/  LOP3.LUT R0, R0, 0xff, RZ, 0xc0, !PT ;  /* 0x000000ff00007812 */ /* 0x000fe400078ec0ff */
[----:B------:R-:W-:Y:S02]  /*132d0*/  LOP3.LUT R14, R14, 0xff, RZ, 0xc0, !PT ;  /* 0x000000ff0e0e7812 */ /* 0x000fe400078ec0ff */
[----:B------:R-:W-:Y:S02]  /*132e0*/  LOP3.LUT R11, R21, 0xff, RZ, 0xc0, !PT ;  /* 0x000000ff150b7812 */ /* 0x000fe400078ec0ff */
[----:B------:R-:W-:Y:S02]  /*132f0*/  LOP3.LUT R10, R10, 0xff, RZ, 0xc0, !PT ;  /* 0x000000ff0a0a7812 */ /* 0x000fe400078ec0ff */
[----:B------:R-:W-:Y:S02]  /*13300*/  LOP3.LUT R13, R8, 0xff, RZ, 0xc0, !PT ;  /* 0x000000ff080d7812 */ /* 0x000fe400078ec0ff */
[----:B------:R-:W-:-:S02]  /*13310*/  LOP3.LUT R12, R12, 0xff, RZ, 0xc0, !PT ;  /* 0x000000ff0c0c7812 */ /* 0x000fc400078ec0ff */
[----:B------:R-:W-:Y:S02]  /*13320*/  PRMT R3, R0, 0x7604, R3 ;  /* 0x0000760400037816 */ /* 0x000fe40000000003 */
[----:B------:R-:W-:Y:S02]  /*13330*/  PRMT R15, R14, 0x7604, R15 ;  /* 0x000076040e0f7816 */ /* 0x000fe4000000000f */
[----:B------:R-:W-:Y:S02]  /*13340*/  PRMT R11, R10, 0x7604, R11 ;  /* 0x000076040a0b7816 */ /* 0x000fe4000000000b */
[----:B------:R-:W-:Y:S02]  /*13350*/  SHF.R.U32.HI R0, RZ, 0x10, R20 ;  /* 0x00000010ff007819 */ /* 0x000fe40000011614 */
[----:B------:R-:W-:Y:S02]  /*13360*/  SHF.R.U32.HI R14, RZ, 0x10, R9 ;  /* 0x00000010ff0e7819 */ /* 0x000fe40000011609 */
[----:B------:R-:W-:-:S02]  /*13370*/  SHF.R.U32.HI R10, RZ, 0x10, R21 ;  /* 0x00000010ff0a7819 */ /* 0x000fc40000011615 */
[----:B------:R-:W-:Y:S02]  /*13380*/  PRMT R13, R12, 0x7604, R13 ;  /* 0x000076040c0d7816 */ /* 0x000fe4000000000d */
[----:B------:R-:W-:Y:S02]  /*13390*/  SHF.R.U32.HI R12, RZ, 0x10, R8 ;  /* 0x00000010ff0c7819 */ /* 0x000fe40000011608 */
[----:B------:R-:W-:Y:S02]  /*133a0*/  LOP3.LUT R0, R0, 0xff, RZ, 0xc0, !PT ;  /* 0x000000ff00007812 */ /* 0x000fe400078ec0ff */
[----:B------:R-:W-:Y:S02]  /*133b0*/  LOP3.LUT R14, R14, 0xff, RZ, 0xc0, !PT ;  /* 0x000000ff0e0e7812 */ /* 0x000fe400078ec0ff */
[----:B------:R-:W-:Y:S02]  /*133c0*/  LOP3.LUT R10, R10, 0xff, RZ, 0xc0, !PT ;  /* 0x000000ff0a0a7812 */ /* 0x000fe400078ec0ff */
        /* <DEDUP_REMOVED lines=8> */
[----:B--2---:R-:W-:Y:S02]  /*13450*/  F2FP.F16.E4M3.UNPACK_B R0, R6.H1 ;  /* 0x00000006ff00723e */ /* 0x004fe400030006ff */
[----:B------:R-:W-:Y:S02]  /*13460*/  LOP3.LUT R15, R13, 0xff000000, R8, 0xf8, !PT ;  /* 0xff0000000d0f7812 */ /* 0x000fe400078ef808 */
[----:B------:R-:W-:Y:S01]  /*13470*/  F2FP.F16.E4M3.UNPACK_B R21, R24 ;  /* 0x00000018ff15723e */ /* 0x000fe200020006ff */
[--C-:B------:R-:W-:Y:S01]  /*13480*/  HADD2.F32 R9, -RZ, R0.reuse.H1_H1 ;  /* 0x30000000ff097230 */ /* 0x100fe20000004100 */
[----:B------:R-:W-:Y:S01]  /*13490*/  F2FP.F16.E4M3.UNPACK_B R13, R20 ;  /* 0x00000014ff0d723e */ /* 0x000fe200020006ff */
[----:B------:R-:W-:Y:S01]  /*134a0*/  HADD2.F32 R8, -RZ, R0.H0_H0 ;  /* 0x20000000ff087230 */ /* 0x000fe20000004100 */
[----:B------:R-:W-:Y:S01]  /*134b0*/  F2FP.F16.E4M3.UNPACK_B R3, R6 ;  /* 0x00000006ff03723e */ /* 0x000fe200020006ff */
[----:B------:R-:W-:Y:S01]  /*134c0*/  HADD2.F32 R25, -RZ, R21.H1_H1 ;  /* 0x30000015ff197230 */ /* 0x000fe20000004100 */
[-C--:B------:R-:W-:Y:S01]  /*134d0*/  F2FP.F16.E4M3.UNPACK_B R10, R7.reuse ;  /* 0x00000007ff0a723e */ /* 0x080fe200020006ff */
[----:B------:R-:W-:Y:S01]  /*134e0*/  HADD2.F32 R14, -RZ, R13.H1_H1 ;  /* 0x3000000dff0e7230 */ /* 0x000fe20000004100 */
[----:B------:R-:W-:-:S02]  /*134f0*/  F2FP.F16.E4M3.UNPACK_B R11, R7.H1 ;  /* 0x00000007ff0b723e */ /* 0x000fc400030006ff */
[C---:B------:R-:W-:Y:S01]  /*13500*/  FMUL.FTZ R27, R9.reuse, R25 ;  /* 0x00000019091b7220 */ /* 0x040fe20000410000 */
[-C--:B------:R-:W-:Y:S01]  /*13510*/  F2FP.F16.E4M3.UNPACK_B R6, R5.reuse ;  /* 0x00000005ff06723e */ /* 0x080fe200020006ff */
[-C--:B------:R-:W-:Y:S01]  /*13520*/  FMUL.FTZ R26, R9, R14.reuse ;  /* 0x0000000e091a7220 */ /* 0x080fe20000410000 */
[----:B------:R-:W-:Y:S01]  /*13530*/  F2FP.F16.E4M3.UNPACK_B R7, R5.H1 ;  /* 0x00000005ff07723e */ /* 0x000fe200030006ff */
[C---:B------:R-:W-:Y:S01]  /*13540*/  FFMA.FTZ R27, R8.reuse, R14, -R27 ;  /* 0x0000000e081b7223 */ /* 0x040fe2000001081b */
[----:B------:R-:W-:Y:S02]  /*13550*/  HADD2.F32 R14, -RZ, R21.H0_H0 ;  /* 0x20000015ff0e7230 */ /* 0x000fe40000004100 */
[----:B------:R-:W-:Y:S01]  /*13560*/  FFMA.FTZ R28, R8, R25, R26 ;  /* 0x00000019081c7223 */ /* 0x000fe2000001001a */
[----:B------:R-:W-:Y:S01]  /*13570*/  HADD2.F32 R5, -RZ, R3.H1_H1 ;  /* 0x30000003ff057230 */ /* 0x000fe20000004100 */
[----:B------:R-:W-:Y:S01]  /*13580*/  F2FP.F16.E4M3.UNPACK_B R24, R24.H1 ;  /* 0x00000018ff18723e */ /* 0x000fe200030006ff */
[----:B------:R-:W-:Y:S01]  /*13590*/  HADD2.F32 R8, -RZ, R13.H0_H0 ;  /* 0x2000000dff087230 */ /* 0x000fe20000004100 */
[----:B------:R-:W-:Y:S01]  /*135a0*/  F2FP.F16.E4M3.UNPACK_B R20, R20.H1 ;  /* 0x00000014ff14723e */ /* 0x000fe200030006ff */
[----:B------:R-:W-:-:S02]  /*135b0*/  HADD2.F32 R3, -RZ, R3.H0_H0 ;  /* 0x20000003ff037230 */ /* 0x000fc40000004100 */
[C---:B------:R-:W-:Y:S01]  /*135c0*/  FMUL.FTZ R26, R5.reuse, R14 ;  /* 0x0000000e051a7220 */ /* 0x040fe20000410000 */
[----:B------:R-:W-:Y:S02]  /*135d0*/  HADD2.F32 R9, -RZ, R24.H0_H0 ;  /* 0x20000018ff097230 */ /* 0x000fe40000004100 */
[-C--:B------:R-:W-:Y:S01]  /*135e0*/  FMUL.FTZ R13, R5, R8.reuse ;  /* 0x00000008050d7220 */ /* 0x080fe20000410000 */
[----:B------:R-:W-:Y:S02]  /*135f0*/  HADD2.F32 R5, -RZ, R10.H1_H1 ;  /* 0x3000000aff057230 */ /* 0x000fe40000004100 */
[C---:B------:R-:W-:Y:S01]  /*13600*/  FFMA.FTZ R26, R3.reuse, R8, -R26 ;  /* 0x00000008031a7223 */ /* 0x040fe2000001081a */
[----:B------:R-:W-:Y:S02]  /*13610*/  HADD2.F32 R8, -RZ, R20.H0_H0 ;  /* 0x20000014ff087230 */ /* 0x000fe40000004100 */
[----:B------:R-:W-:Y:S01]  /*13620*/  FFMA.FTZ R25, R3, R14, R13 ;  /* 0x0000000e03197223 */ /* 0x000fe2000001000d */
[----:B------:R-:W-:-:S02]  /*13630*/  HADD2.F32 R10, -RZ, R10.H0_H0 ;  /* 0x2000000aff0a7230 */ /* 0x000fc40000004100 */
[CC--:B------:R-:W-:Y:S01]  /*13640*/  FMUL.FTZ R13, R5.reuse, R9.reuse ;  /* 0x00000009050d7220 */ /* 0x0c0fe20000410000 */
[----:B------:R-:W-:Y:S02]  /*13650*/  HADD2.F32 R24, -RZ, R24.H1_H1 ;  /* 0x30000018ff187230 */ /* 0x000fe40000004100 */
[-C--:B------:R-:W-:Y:S01]  /*13660*/  FMUL.FTZ R5, R5, R8.reuse ;  /* 0x0000000805057220 */ /* 0x080fe20000410000 */
[--C-:B------:R-:W-:Y:S02]  /*13670*/  HADD2.F32 R3, -RZ, R11.reuse.H1_H1 ;  /* 0x3000000bff037230 */ /* 0x100fe40000004100 */
[C---:B------:R-:W-:Y:S01]  /*13680*/  FFMA.FTZ R29, R10.reuse, R8, -R13 ;  /* 0x000000080a1d7223 */ /* 0x040fe2000001080d */
[----:B------:R-:W-:Y:S02]  /*13690*/  HADD2.F32 R20, -RZ, R20.H1_H1 ;  /* 0x30000014ff147230 */ /* 0x000fe40000004100 */
[----:B------:R-:W-:Y:S01]  /*136a0*/  FFMA.FTZ R30, R10, R9, R5 ;  /* 0x000000090a1e7223 */ /* 0x000fe20000010005 */
[----:B------:R-:W-:-:S02]  /*136b0*/  HADD2.F32 R11, -RZ, R11.H0_H0 ;  /* 0x2000000bff0b7230 */ /* 0x000fc40000004100 */
[C---:B------:R-:W-:Y:S01]  /*136c0*/  FMUL.FTZ R8, R3.reuse, R24 ;  /* 0x0000001803087220 */ /* 0x040fe20000410000 */
[----:B------:R-:W-:Y:S01]  /*136d0*/  F2FP.F16.E4M3.UNPACK_B R0, R4 ;  /* 0x00000004ff00723e */ /* 0x000fe200020006ff */
[-C--:B------:R-:W-:Y:S01]  /*136e0*/  FMUL.FTZ R10, R3, R20.reuse ;  /* 0x00000014030a7220 */ /* 0x080fe20000410000 */
[-C--:B------:R-:W-:Y:S01]  /*136f0*/  F2FP.F16.E4M3.UNPACK_B R9, R15.reuse ;  /* 0x0000000fff09723e */ /* 0x080fe200020006ff */
[C---:B------:R-:W-:Y:S01]  /*13700*/  FFMA.FTZ R20, R11.reuse, R20, -R8 ;  /* 0x000000140b147223 */ /* 0x040fe20000010808 */
[----:B------:R-:W-:Y:S01]  /*13710*/  F2FP.F16.E4M3.UNPACK_B R4, R4.H1 ;  /* 0x00000004ff04723e */ /* 0x000fe200030006ff */
[----:B------:R-:W-:Y:S01]  /*13720*/  FFMA.FTZ R31, R11, R24, R10 ;  /* 0x000000180b1f7223 */ /* 0x000fe2000001000a */
[-C--:B------:R-:W-:Y:S01]  /*13730*/  F2FP.F16.E4M3.UNPACK_B R8, R12.reuse ;  /* 0x0000000cff08723e */ /* 0x080fe200020006ff */
[--C-:B------:R-:W-:Y:S01]  /*13740*/  HADD2.F32 R13, -RZ, R9.reuse.H1_H1 ;  /* 0x30000009ff0d7230 */ /* 0x100fe20000004100 */
[----:B------:R-:W-:Y:S01]  /*13750*/  F2FP.F16.E4M3.UNPACK_B R12, R12.H1 ;  /* 0x0000000cff0c723e */ /* 0x000fe200030006ff */
[----:B------:R-:W-:Y:S01]  /*13760*/  HADD2.F32 R10, -RZ, R9.H0_H0 ;  /* 0x20000009ff0a7230 */ /* 0x000fe20000004100 */
[----:B------:R-:W-:Y:S01]  /*13770*/  F2FP.F16.E4M3.UNPACK_B R15, R15.H1 ;  /* 0x0000000fff0f723e */ /* 0x000fe200030006ff */
[----:B------:R-:W-:-:S02]  /*13780*/  HADD2.F32 R5, -RZ, R4.H1_H1 ;  /* 0x30000004ff057230 */ /* 0x000fc40000004100 */
[----:B------:R-:W-:Y:S02]  /*13790*/  HADD2.F32 R9, -RZ, R8.H1_H1 ;  /* 0x30000008ff097230 */ /* 0x000fe40000004100 */
[----:B------:R-:W-:Y:S02]  /*137a0*/  HADD2.F32 R3, -RZ, R0.H1_H1 ;  /* 0x30000000ff037230 */ /* 0x000fe40000004100 */
[C---:B------:R-:W-:Y:S01]  /*137b0*/  FMUL.FTZ R11, R5.reuse, R13 ;  /* 0x0000000d050b7220 */ /* 0x040fe20000410000 */
[----:B------:R-:W-:Y:S02]  /*137c0*/  HADD2.F32 R8, -RZ, R8.H0_H0 ;  /* 0x20000008ff087230 */ /* 0x000fe40000004100 */
[----:B------:R-:W-:Y:S01]  /*137d0*/  FMUL.FTZ R21, R5, R9 ;  /* 0x0000000905157220 */ /* 0x000fe20000410000 */
[----:B------:R-:W-:Y:S02]  /*137e0*/  HADD2.F32 R4, -RZ, R4.H0_H0 ;  /* 0x20000004ff047230 */ /* 0x000fe40000004100 */
[----:B------:R-:W-:Y:S01]  /*137f0*/  FMUL.FTZ R5, R3, R10 ;  /* 0x0000000a03057220 */ /* 0x000fe20000410000 */
[----:B------:R-:W-:-:S02]  /*13800*/  HADD2.F32 R0, -RZ, R0.H0_H0 ;  /* 0x20000000ff007230 */ /* 0x000fc40000004100 */
[-C--:B------:R-:W-:Y:S01]  /*13810*/  FMUL.FTZ R3, R3, R8.reuse ;  /* 0x0000000803037220 */ /* 0x080fe20000410000 */
[C---:B------:R-:W-:Y:S01]  /*13820*/  FFMA.FTZ R11, R4.reuse, R9, -R11 ;  /* 0x00000009040b7223 */ /* 0x040fe2000001080b */
[----:B------:R-:W-:Y:S01]  /*13830*/  FFMA.FTZ R14, R4, R13, R21 ;  /* 0x0000000d040e7223 */ /* 0x000fe20000010015 */
[C---:B------:R-:W-:Y:S01]  /*13840*/  FFMA.FTZ R9, R0.reuse, R8, -R5 ;  /* 0x0000000800097223 */ /* 0x040fe20000010805 */
[----:B------:R-:W-:Y:S01]  /*13850*/  FFMA.FTZ R10, R0, R10, R3 ;  /* 0x0000000a000a7223 */ /* 0x000fe20000010003 */
[----:B------:R-:W-:Y:S02]  /*13860*/  HADD2.F32 R4, -RZ, R12.H1_H1 ;  /* 0x3000000cff047230 */ /* 0x000fe40000004100 */
[----:B------:R-:W-:Y:S02]  /*13870*/  HADD2.F32 R3, -RZ, R7.H1_H1 ;  /* 0x30000007ff037230 */ /* 0x000fe40000004100 */
[--C-:B------:R-:W-:Y:S02]  /*13880*/  HADD2.F32 R8, -RZ, R15.reuse.H1_H1 ;  /* 0x3000000fff087230 */ /* 0x100fe40000004100 */
[----:B------:R-:W-:-:S02]  /*13890*/  HADD2.F32 R15, -RZ, R15.H0_H0 ;  /* 0x2000000fff0f7230 */ /* 0x000fc40000004100 */
[C---:B------:R-:W-:Y:S01]  /*138a0*/  FMUL.FTZ R13, R3.reuse, R4 ;  /* 0x00000004030d7220 */ /* 0x040fe20000410000 */
[----:B------:R-:W-:Y:S02]  /*138b0*/  HADD2.F32 R0, -RZ, R6.H1_H1 ;  /* 0x30000006ff007230 */ /* 0x000fe40000004100 */
[----:B------:R-:W-:Y:S02]  /*138c0*/  HADD2.F32 R5, -RZ, R12.H0_H0 ;  /* 0x2000000cff057230 */ /* 0x000fe40000004100 */
[----:B------:R-:W-:Y:S01]  /*138d0*/  FMUL.FTZ R12, R3, R8 ;  /* 0x00000008030c7220 */ /* 0x000fe20000410000 */
        /* <DEDUP_REMOVED lines=16> */
[----:B------:R2:W-:Y:S01]  /*139e0*/  STS.128 [R213+0x4000], R4 ;  /* 0x00400004d5007388 */ /* 0x0005e20000000c00 */
[----:B------:R-:W-:Y:S05]  /*139f0*/  BRA `(.L_x_543) ;  /* 0x0000003000b47947 */ /* 0x000fea0003800000 */
.L_x_534:
        /* <DEDUP_REMOVED lines=15> */
[----:B------:R-:W-:Y:S01]  /*13af0*/  ULDC UR4, c[0x0][0x3d4] ;  /* 0x0000f50000047ab9 */ /* 0x000fe20000000800 */
[----:B------:R-:W-:Y:S02]  /*13b00*/  CS2R R32, SRZ ;  /* 0x0000000000207805 */ /* 0x000fe4000001ff00 */
[----:B------:R-:W-:Y:S02]  /*13b10*/  ISETP.GE.AND P1, PT, R22, UR4, PT ;  /* 0x0000000416007c0c */ /* 0x000fe4000bf26270 */
[----:B------:R-:W-:Y:S02]  /*13b20*/  CS2R R34, SRZ ;  /* 0x0000000000227805 */ /* 0x000fe4000001ff00 */
[----:B------:R-:W-:Y:S02]  /*13b30*/  ISETP.GE.AND P2, PT, R169, UR4, PT ;  /* 0x00000004a9007c0c */ /* 0x000fe4000bf46270 */
[----:B------:R-:W-:Y:S02]  /*13b40*/  CS2R R36, SRZ ;  /* 0x0000000000247805 */ /* 0x000fe4000001ff00 */
[----:B------:R-:W-:-:S02]  /*13b50*/  ISETP.GE.AND P3, PT, R170, UR4, PT ;  /* 0x00000004aa007c0c */ /* 0x000fc4000bf66270 */
        /* <DEDUP_REMOVED lines=9> */
[----:B------:R1:W5:Y:S04]  /*13bf0*/  @!P1 LDG.E.128 R32, desc[UR54][R56.64] ;  /* 0x0000003638209981 */ /* 0x000368000c1e1d00 */
[----:B------:R1:W5:Y:S04]  /*13c00*/  @!P2 LDG.E.128 R36, desc[UR54][R56.64+0x20] ;  /* 0x000020363824a981 */ /* 0x000368000c1e1d00 */
[----:B------:R1:W5:Y:S04]  /*13c10*/  @!P3 LDG.E.128 R40, desc[UR54][R56.64+0x40] ;  /* 0x000040363828b981 */ /* 0x000368000c1e1d00 */
[----:B------:R1:W5:Y:S04]  /*13c20*/  @!P1 LDG.E.128 R4, desc[UR54][R58.64] ;  /* 0x000000363a049981 */ /* 0x000368000c1e1d00 */
[----:B------:R1:W5:Y:S04]  /*13c30*/  @!P2 LDG.E.128 R24, desc[UR54][R58.64+0x20] ;  /* 0x000020363a18a981 */ /* 0x000368000c1e1d00 */
[----:B------:R1:W5:Y:S02]  /*13c40*/  @!P3 LDG.E.128 R28, desc[UR54][R58.64+0x40] ;  /* 0x000040363a1cb981 */ /* 0x000364000c1e1d00 */
.L_x_555:
[----:B------:R-:W-:Y:S05]  /*13c50*/  BSYNC B1 ;  /* 0x0000000000017941 */ /* 0x000fea0003800000 */
.L_x_554:
[----:B------:R-:W-:-:S03]  /*13c60*/  UMOV UR4, 0xffffffff ;  /* 0xffffffff00047882 */ /* 0x000fc60000000000 */
[----:B------:R-:W-:Y:S05]  /*13c70*/  BRA.DIV UR4, `(.L_x_556) ;  /* 0x0000013204987947 */ /* 0x000fea000b800000 */
.L_x_758:
[----:B------:R-:W-:-:S03]  /*13c80*/  UMOV UR4, 0xffffffff ;  /* 0xffffffff00047882 */ /* 0x000fc60000000000 */
[----:B------:R-:W-:Y:S05]  /*13c90*/  BRA.DIV UR4, `(.L_x_557) ;  /* 0x0000013204b87947 */ /* 0x000fea000b800000 */
.L_x_761:
[----:B------:R-:W-:-:S03]  /*13ca0*/  UMOV UR4, 0xffffffff ;  /* 0xffffffff00047882 */ /* 0x000fc60000000000 */
[----:B------:R-:W-:Y:S05]  /*13cb0*/  BRA.DIV UR4, `(.L_x_558) ;  /* 0x0000013204d87947 */ /* 0x000fea000b800000 */
.L_x_764:
[----:B------:R-:W-:-:S03]  /*13cc0*/  UMOV UR4, 0xffffffff ;  /* 0xffffffff00047882 */ /* 0x000fc60000000000 */
[----:B------:R-:W-:Y:S05]  /*13cd0*/  BRA.DIV UR4, `(.L_x_559) ;  /* 0x0000013204f87947 */ /* 0x000fea000b800000 */
.L_x_767:
[----:B------:R-:W-:Y:S01]  /*13ce0*/  ULEA.HI UR4, UR43, UR43, URZ, 0x1 ;  /* 0x0000002b2b047291 */ /* 0x000fe2000f8f083f */
[----:B------:R-:W-:Y:S03]  /*13cf0*/  BSSY B1, `(.L_x_560) ;  /* 0x0000007000017945 */ /* 0x000fe60003800000 */
[----:B------:R-:W-:-:S04]  /*13d00*/  ULOP3.LUT UR4, UR4, 0xfffffffe, URZ, 0xc0, !UPT ;  /* 0xfffffffe04047892 */ /* 0x000fc8000f8ec03f */
[----:B------:R-:W-:-:S06]  /*13d10*/  UIADD3 UR4, UR43, -UR4, URZ ;  /* 0x800000042b047290 */ /* 0x000fcc000fffe03f */
[----:B------:R-:W-:-:S05]  /*13d20*/  IMAD.U32 R3, RZ, RZ, UR4 ;  /* 0x00000004ff037e24 */ /* 0x000fca000f8e00ff */
[----:B------:R-:W-:-:S04]  /*13d30*/  SHF.L.U32 R3, R3, 0x1f, RZ ;  /* 0x0000001f03037819 */ /* 0x000fc800000006ff */
[----:B------:R-:W2:Y:S02]  /*13d40*/  SYNCS.PHASECHK.TRANS64.TRYWAIT P1, [R18+URZ+0x29800], R3 ;  /* 0x02980003120075a7 */ /* 0x000ea4000802017f */
[----:B--2---:R-:W-:Y:S05]  /*13d50*/  @!P1 BRA `(.L_x_561) ;  /* 0x0000013400009947 */ /* 0x004fea0003800000 */
.L_x_768:
[----:B------:R-:W-:Y:S05]  /*13d60*/  BSYNC B1 ;  /* 0x0000000000017941 */ /* 0x000fea0003800000 */
.L_x_560:
[----:B------:R-:W-:Y:S05]  /*13d70*/  @P0 BRA `(.L_x_543) ;  /* 0x0000002c00d40947 */ /* 0x000fea0003800000 */
[----:B--2---:R-:W2:Y:S01]  /*13d80*/  LDC R3, c[0x0][0x3d4] ;  /* 0x0000f500ff037b82 */ /* 0x004ea20000000800 */
[----:B------:R-:W-:Y:S01]  /*13d90*/  BSSY B1, `(.L_x_562) ;  /* 0x00000fb000017945 */ /* 0x000fe20003800000 */
[-C--:B--2---:R-:W-:Y:S02]  /*13da0*/  ISETP.GE.AND P0, PT, R22, R3.reuse, PT ;  /* 0x000000031600720c */ /* 0x084fe40003f06270 */
[-C--:B------:R-:W-:Y:S02]  /*13db0*/  ISETP.GE.AND P1, PT, R169, R3.reuse, PT ;  /* 0x00000003a900720c */ /* 0x080fe40003f26270 */
[----:B------:R-:W-:-:S09]  /*13dc0*/  ISETP.GE.AND P2, PT, R170, R3, PT ;  /* 0x00000003aa00720c */ /* 0x000fd20003f46270 */
[----:B------:R-:W-:Y:S05]  /*13dd0*/  @P0 BRA `(.L_x_563) ;  /* 0x0000000c00d80947 */ /* 0x000fea0003800000 */
[----:B-----5:R-:W-:Y:S02]  /*13de0*/  SHF.R.U32.HI R0, RZ, 0x8, R32 ;  /* 0x00000008ff007819 */ /* 0x020fe40000011620 */
[----:B------:R-:W-:Y:S02]  /*13df0*/  LOP3.LUT R8, R32, 0xff, RZ, 0xc0, !PT ;  /* 0x000000ff20087812 */ /* 0x000fe400078ec0ff */
[----:B------:R-:W-:Y:S02]  /*13e00*/  LOP3.LUT R9, R0, 0xff, RZ, 0xc0, !PT ;  /* 0x000000ff00097812 */ /* 0x000fe400078ec0ff */
[----:B------:R-:W-:Y:S02]  /*13e10*/  LEA.HI R0, R3, R214, RZ, 0x1c ;  /* 0x000000d603007211 */ /* 0x000fe400078fe0ff */
[----:B------:R-:W-:Y:S02]  /*13e20*/  PRMT R21, R9, 0x7604, R8 ;  /* 0x0000760409157816 */ /* 0x000fe40000000008 */
[----:B------:R-:W-:-:S02]  /*13e30*/  SHF.R.U32.HI R13, RZ, 0x8, R34 ;  /* 0x00000008ff0d7819 */ /* 0x000fc40000011622 */
[----:B------:R-:W-:Y:S02]  /*13e40*/  SHF.R.S32.HI R9, RZ, 0x1f, R0 ;  /* 0x0000001fff097819 */ /* 0x000fe40000011400 */
[----:B------:R-:W-:Y:S02]  /*13e50*/  LOP3.LUT R12, R34, 0xff, RZ, 0xc0, !PT ;  /* 0x000000ff220c7812 */ /* 0x000fe400078ec0ff */
[----:B------:R-:W-:Y:S02]  /*13e60*/  LOP3.LUT R13, R13, 0xff, RZ, 0xc0, !PT ;  /* 0x000000ff0d0d7812 */ /* 0x000fe400078ec0ff */
[----:B------:R-:W-:Y:S01]  /*13e70*/  LEA.HI R8, R9, R0, RZ, 0x2 ;  /* 0x0000000009087211 */ /* 0x000fe200078f10ff */
[----:B------:R-:W-:Y:S01]  /*13e80*/  IMAD.SHL.U32 R9, R0, 0x10, RZ ;  /* 0x0000001000097824 */ /* 0x000fe200078e00ff */
[----:B------:R-:W-:Y:S02]  /*13e90*/  PRMT R47, R13, 0x7604, R12 ;  /* 0x000076040d2f7816 */ /* 0x000fe4000000000c */
[----:B------:R-:W-:Y:S01]  /*13ea0*/  SHF.R.U32.HI R13, RZ, 0x8, R35 ;  /* 0x00000008ff0d7819 */ /* 0x000fe20000011623 */
[----:B------:R-:W-:Y:S01]  /*13eb0*/  IMAD.SHL.U32 R8, R8, 0x800, RZ ;  /* 0x0000080008087824 */ /* 0x000fe200078e00ff */
[----:B------:R-:W-:-:S02]  /*13ec0*/  SHF.R.U32.HI R11, RZ, 0x8, R33 ;  /* 0x00000008ff0b7819 */ /* 0x000fc40000011621 */
[----:B------:R-:W-:Y:S02]  /*13ed0*/  LOP3.LUT R0, R172, 0x30, R9, 0xf8, !PT ;  /* 0x00000030ac007812 */ /* 0x000fe400078ef809 */
[----:B------:R-:W-:Y:S02]  /*13ee0*/  LOP3.LUT R9, R13, 0xff, RZ, 0xc0, !PT ;  /* 0x000000ff0d097812 */ /* 0x000fe400078ec0ff */
[----:B------:R-:W-:Y:S02]  /*13ef0*/  LOP3.LUT R10, R33, 0xff, RZ, 0xc0, !PT ;  /* 0x000000ff210a7812 */ /* 0x000fe400078ec0ff */
[----:B------:R-:W-:Y:S02]  /*13f00*/  LOP3.LUT R11, R11, 0xff, RZ, 0xc0, !PT ;  /* 0x000000ff0b0b7812 */ /* 0x000fe400078ec0ff */
[----:B------:R-:W-:Y:S02]  /*13f10*/  LOP3.LUT R0, R0, R173, RZ, 0x3c, !PT ;  /* 0x000000ad00007212 */ /* 0x000fe400078e3cff */
[----:B------:R-:W-:-:S02]  /*13f20*/  LOP3.LUT R13, R8, 0xffffe000, RZ, 0xc0, !PT ;  /* 0xffffe000080d7812 */ /* 0x000fc400078ec0ff */
[----:B------:R-:W-:Y:S02]  /*13f30*/  SHF.R.U32.HI R12, RZ, 0x8, R4 ;  /* 0x00000008ff0c7819 */ /* 0x000fe40000011604 */
[----:B------:R-:W-:Y:S02]  /*13f40*/  PRMT R20, R11, 0x7604, R10 ;  /* 0x000076040b147816 */ /* 0x000fe4000000000a */
[----:B------:R-:W-:Y:S02]  /*13f50*/  IADD3 R13, R0, R174, R13 ;  /* 0x000000ae000d7210 */ /* 0x000fe40007ffe00d */
[----:B------:R-:W-:Y:S02]  /*13f60*/  LOP3.LUT R10, R35, 0xff, RZ, 0xc0, !PT ;  /* 0x000000ff230a7812 */ /* 0x000fe400078ec0ff */
[----:B------:R-:W-:Y:S02]  /*13f70*/  LOP3.LUT R11, R4, 0xff, RZ, 0xc0, !PT ;  /* 0x000000ff040b7812 */ /* 0x000fe400078ec0ff */
[----:B------:R-:W-:-:S02]  /*13f80*/  LOP3.LUT R12, R12, 0xff, RZ, 0xc0, !PT ;  /* 0x000000ff0c0c7812 */ /* 0x000fc400078ec0ff */
[----:B------:R-:W-:Y:S02]  /*13f90*/  IADD3 R0, R18, R13, RZ ;  /* 0x0000000d12007210 */ /* 0x000fe40007ffe0ff */
[----:B------:R-:W-:Y:S02]  /*13fa0*/  PRMT R44, R9, 0x7604, R10 ;  /* 0x00007604092c7816 */ /* 0x000fe4000000000a */
[----:B------:R-:W-:Y:S02]  /*13fb0*/  PRMT R51, R12, 0x7604, R11 ;  /* 0x000076040c337816 */ /* 0x000fe4000000000b */
[----:B------:R-:W2:Y:S01]  /*13fc0*/  LDS.128 R8, [R218+0x14400] ;  /* 0x01440000da087984 */ /* 0x000ea20000000c00 */
[----:B------:R-:W-:Y:S02]  /*13fd0*/  SHF.R.U32.HI R46, RZ, 0x8, R5 ;  /* 0x00000008ff2e7819 */ /* 0x000fe40000011605 */
[----:B------:R-:W-:Y:S01]  /*13fe0*/  SHF.R.U32.HI R49, RZ, 0x8, R6 ;  /* 0x00000008ff317819 */ /* 0x000fe20000011606 */
[----:B------:R-:W3:Y:S01]  /*13ff0*/  LDS.128 R12, [R0+0x14400] ;  /* 0x01440000000c7984 */ /* 0x000ee20000000c00 */
[----:B------:R-:W-:-:S02]  /*14000*/  LOP3.LUT R45, R5, 0xff, RZ, 0xc0, !PT ;  /* 0x000000ff052d7812 */ /* 0x000fc400078ec0ff */
[----:B------:R-:W-:Y:S02]  /*14010*/  LOP3.LUT R46, R46, 0xff, RZ, 0xc0, !PT ;  /* 0x000000ff2e2e7812 */ /* 0x000fe400078ec0ff */
[----:B------:R-:W-:Y:S02]  /*14020*/  LOP3.LUT R48, R6, 0xff, RZ, 0xc0, !PT ;  /* 0x000000ff06307812 */ /* 0x000fe400078ec0ff */
[----:B------:R-:W-:Y:S02]  /*14030*/  LOP3.LUT R49, R49, 0xff, RZ, 0xc0, !PT ;  /* 0x000000ff31317812 */ /* 0x000fe400078ec0ff */
[----:B------:R-:W-:Y:S02]  /*14040*/  SHF.R.U32.HI R55, RZ, 0x10, R5 ;  /* 0x00000010ff377819 */ /* 0x000fe40000011605 */
[----:B------:R-:W-:Y:S02]  /*14050*/  PRMT R46, R46, 0x7604, R45 ;  /* 0x000076042e2e7816 */ /* 0x000fe4000000002d */
[----:B------:R-:W-:Y:S01]  /*14060*/  SHF.R.U32.HI R45, RZ, 0x10, R33 ;  /* 0x00000010ff2d7819 */ /* 0x000fe20000011621 */
[----:B------:R-:W-:Y:S01]  /*14070*/  IMAD.U32 R55, R55, 0x10000, RZ ;  /* 0x0001000037377824 */ /* 0x000fe200078e00ff */
[----:B-1----:R-:W-:-:S02]  /*14080*/  PRMT R57, R49, 0x7604, R48 ;  /* 0x0000760431397816 */ /* 0x002fc40000000030 */
[----:B------:R-:W-:Y:S01]  /*14090*/  SHF.R.U32.HI R49, RZ, 0x10, R35 ;  /* 0x00000010ff317819 */ /* 0x000fe20000011623 */
[----:B------:R-:W-:Y:S01]  /*140a0*/  IMAD.U32 R45, R45, 0x10000, RZ ;  /* 0x000100002d2d7824 */ /* 0x000fe200078e00ff */
[----:B------:R-:W-:Y:S02]  /*140b0*/  SHF.R.U32.HI R53, RZ, 0x8, R7 ;  /* 0x00000008ff357819 */ /* 0x000fe40000011607 */
[----:B------:R-:W-:Y:S01]  /*140c0*/  LOP3.LUT R21, R21, 0xff0000, R32, 0xf8, !PT ;  /* 0x00ff000015157812 */ /* 0x000fe200078ef820 */
[----:B------:R-:W-:Y:S01]  /*140d0*/  IMAD.U32 R49, R49, 0x10000, RZ ;  /* 0x0001000031317824 */ /* 0x000fe200078e00ff */
[----:B------:R-:W-:Y:S02]  /*140e0*/  LOP3.LUT R52, R7, 0xff, RZ, 0xc0, !PT ;  /* 0x000000ff07347812 */ /* 0x000fe400078ec0ff */
[----:B------:R-:W-:Y:S02]  /*140f0*/  LOP3.LUT R53, R53, 0xff, RZ, 0xc0, !PT ;  /* 0x000000ff35357812 */ /* 0x000fe400078ec0ff */
[----:B------:R-:W-:-:S02]  /*14100*/  LOP3.LUT R55, R46, 0xff0000, R55, 0xf8, !PT ;  /* 0x00ff00002e377812 */ /* 0x000fc400078ef837 */
[----:B------:R-:W-:Y:S02]  /*14110*/  LOP3.LUT R46, R21, 0xff000000, R32, 0xf8, !PT ;  /* 0xff000000152e7812 */ /* 0x000fe400078ef820 */
[----:B------:R-:W-:Y:S02]  /*14120*/  LOP3.LUT R45, R20, 0xff0000, R45, 0xf8, !PT ;  /* 0x00ff0000142d7812 */ /* 0x000fe400078ef82d */
[----:B------:R-:W-:Y:S02]  /*14130*/  LOP3.LUT R21, R51, 0xff0000, R4, 0xf8, !PT ;  /* 0x00ff000033157812 */ /* 0x000fe400078ef804 */
[----:B------:R-:W-:Y:S02]  /*14140*/  PRMT R52, R53, 0x7604, R52 ;  /* 0x0000760435347816 */ /* 0x000fe40000000034 */
[----:B------:R-:W-:Y:S02]  /*14150*/  SHF.R.U32.HI R59, RZ, 0x10, R7 ;  /* 0x00000010ff3b7819 */ /* 0x000fe40000011607 */
[----:B------:R-:W-:-:S02]  /*14160*/  LOP3.LUT R53, R44, 0xff0000, R49, 0xf8, !PT ;  /* 0x00ff00002c357812 */ /* 0x000fc400078ef831 */
[----:B------:R-:W-:Y:S02]  /*14170*/  LOP3.LUT R49, R47, 0xff0000, R34, 0xf8, !PT ;  /* 0x00ff00002f317812 */ /* 0x000fe400078ef822 */
[----:B------:R-:W-:Y:S02]  /*14180*/  LOP3.LUT R55, R55, 0xff000000, R5, 0xf8, !PT ;  /* 0xff00000037377812 */ /* 0x000fe400078ef805 */
[----:B------:R-:W-:Y:S02]  /*14190*/  LOP3.LUT R47, R45, 0xff000000, R33, 0xf8, !PT ;  /* 0xff0000002d2f7812 */ /* 0x000fe400078ef821 */
[----:B------:R-:W-:Y:S02]  /*141a0*/  LOP3.LUT R54, R21, 0xff000000, R4, 0xf8, !PT ;  /* 0xff00000015367812 */ /* 0x000fe400078ef804 */
[----:B------:R-:W-:Y:S02]  /*141b0*/  SHF.L.U32 R59, R59, 0x10, RZ ;  /* 0x000000103b3b7819 */ /* 0x000fe400000006ff */
[----:B--2---:R-:W-:-:S02]  /*141c0*/  F2FP.F16.E4M3.UNPACK_B R21, R11 ;  /* 0x0000000bff15723e */ /* 0x004fc400020006ff */
[----:B------:R-:W-:Y:S02]  /*141d0*/  F2FP.F16.E4M3.UNPACK_B R32, R11.H1 ;  /* 0x0000000bff20723e */ /* 0x000fe400030006ff */
[----:B------:R-:W-:Y:S02]  /*141e0*/  LOP3.LUT R57, R57, 0xff0000, R6, 0xf8, !PT ;  /* 0x00ff000039397812 */ /* 0x000fe400078ef806 */
[-C--:B------:R-:W-:Y:S02]  /*141f0*/  F2FP.F16.E4M3.UNPACK_B R11, R10.reuse ;  /* 0x0000000aff0b723e */ /* 0x080fe400020006ff */
[----:B------:R-:W-:Y:S02]  /*14200*/  F2FP.F16.E4M3.UNPACK_B R20, R10.H1 ;  /* 0x0000000aff14723e */ /* 0x000fe400030006ff */
[----:B------:R-:W-:Y:S02]  /*14210*/  F2FP.F16.E4M3.UNPACK_B R56, R55 ;  /* 0x00000037ff38723e */ /* 0x000fe400020006ff */
[----:B---3--:R-:W-:-:S02]  /*14220*/  F2FP.F16.E4M3.UNPACK_B R10, R13 ;  /* 0x0000000dff0a723e */ /* 0x008fc400020006ff */
[----:B------:R-:W-:Y:S01]  /*14230*/  F2FP.F16.E4M3.UNPACK_B R48, R47 ;  /* 0x0000002fff30723e */ /* 0x000fe200020006ff */
[----:B------:R-:W-:Y:S01]  /*14240*/  HADD2.F32 R58, -RZ, R56.H0_H0 ;  /* 0x20000038ff3a7230 */ /* 0x000fe20000004100 */
[----:B------:R-:W-:Y:S01]  /*14250*/  LOP3.LUT R61, R52, 0xff0000, R59, 0xf8, !PT ;  /* 0x00ff0000343d7812 */ /* 0x000fe200078ef83b */
[----:B------:R-:W-:Y:S01]  /*14260*/  HADD2.F32 R5, -RZ, R10.H0_H0 ;  /* 0x2000000aff057230 */ /* 0x000fe20000004100 */
[----:B------:R-:W-:Y:S01]  /*14270*/  LOP3.LUT R59, R57, 0xff000000, R6, 0xf8, !PT ;  /* 0xff000000393b7812 */ /* 0x000fe200078ef806 */
[----:B------:R-:W-:Y:S01]  /*14280*/  HADD2.F32 R52, -RZ, R48.H0_H0 ;  /* 0x20000030ff347230 */ /* 0x000fe20000004100 */
[-C--:B------:R-:W-:Y:S01]  /*14290*/  F2FP.F16.E4M3.UNPACK_B R6, R9.reuse ;  /* 0x00000009ff06723e */ /* 0x080fe200020006ff */
[----:B------:R-:W-:Y:S01]  /*142a0*/  HADD2.F32 R57, -RZ, R56.H1_H1 ;  /* 0x30000038ff397230 */ /* 0x000fe20000004100 */
[----:B------:R-:W-:Y:S01]  /*142b0*/  LOP3.LUT R61, R61, 0xff000000, R7, 0xf8, !PT ;  /* 0xff0000003d3d7812 */ /* 0x000fe200078ef807 */
[C---:B------:R-:W-:Y:S01]  /*142c0*/  FMUL.FTZ R60, R5.reuse, R58 ;  /* 0x0000003a053c7220 */ /* 0x040fe20000410000 */
[----:B------:R-:W-:Y:S01]  /*142d0*/  F2FP.F16.E4M3.UNPACK_B R7, R9.H1 ;  /* 0x00000009ff07723e */ /* 0x000fe200030006ff */
[--C-:B------:R-:W-:Y:S01]  /*142e0*/  HADD2.F32 R9, -RZ, R6.reuse.H0_H0 ;  /* 0x20000006ff097230 */ /* 0x100fe20000004100 */
[-C--:B------:R-:W-:Y:S01]  /*142f0*/  F2FP.F16.E4M3.UNPACK_B R44, R15.reuse ;  /* 0x0000000fff2c723e */ /* 0x080fe200020006ff */
[----:B------:R-:W-:Y:S01]  /*14300*/  HADD2.F32 R6, -RZ, R6.H1_H1 ;  /* 0x30000006ff067230 */ /* 0x000fe20000004100 */
[----:B------:R-:W-:Y:S01]  /*14310*/  F2FP.F16.E4M3.UNPACK_B R45, R15.H1 ;  /* 0x0000000fff2d723e */ /* 0x000fe200030006ff */
[-C--:B------:R-:W-:Y:S01]  /*14320*/  FMUL.FTZ R15, R5, R52.reuse ;  /* 0x00000034050f7220 */ /* 0x080fe20000410000 */
[----:B------:R-:W-:Y:S01]  /*14330*/  F2FP.F16.E4M3.UNPACK_B R33, R13.H1 ;  /* 0x0000000dff21723e */ /* 0x000fe200030006ff */
[C---:B------:R-:W-:Y:S01]  /*14340*/  FFMA.FTZ R5, R9.reuse, R52, -R60 ;  /* 0x0000003409057223 */ /* 0x040fe2000001083c */
[----:B------:R-:W-:Y:S01]  /*14350*/  F2FP.F16.E4M3.UNPACK_B R55, R55.H1 ;  /* 0x00000037ff37723e */ /* 0x000fe200030006ff */
[----:B------:R-:W-:Y:S01]  /*14360*/  FFMA.FTZ R9, R9, R58, R15 ;  /* 0x0000003a09097223 */ /* 0x000fe2000001000f */
[----:B------:R-:W-:Y:S01]  /*14370*/  F2FP.F16.E4M3.UNPACK_B R47, R47.H1 ;  /* 0x0000002fff2f723e */ /* 0x000fe200030006ff */
[----:B------:R-:W-:Y:S01]  /*14380*/  HADD2.F32 R15, -RZ, R33.H0_H0 ;  /* 0x20000021ff0f7230 */ /* 0x000fe20000004100 */
[----:B------:R-:W-:Y:S01]  /*14390*/  LOP3.LUT R51, R49, 0xff000000, R34, 0xf8, !PT ;  /* 0xff00000031337812 */ /* 0x000fe200078ef822 */
[----:B------:R-:W-:Y:S01]  /*143a0*/  HADD2.F32 R49, -RZ, R48.H1_H1 ;  /* 0x30000030ff317230 */ /* 0x000fe20000004100 */
[----:B------:R-:W-:Y:S01]  /*143b0*/  LOP3.LUT R53, R53, 0xff000000, R35, 0xf8, !PT ;  /* 0xff00000035357812 */ /* 0x000fe200078ef823 */
[----:B------:R-:W-:Y:S01]  /*143c0*/  HADD2.F32 R52, -RZ, R55.H0_H0 ;  /* 0x20000037ff347230 */ /* 0x000fe20000004100 */
[-C--:B------:R-:W-:Y:S01]  /*143d0*/  F2FP.F16.E4M3.UNPACK_B R34, R14.reuse ;  /* 0x0000000eff22723e */ /* 0x080fe200020006ff */
[----:B------:R-:W-:Y:S01]  /*143e0*/  HADD2.F32 R48, -RZ, R47.H0_H0 ;  /* 0x2000002fff307230 */ /* 0x000fe20000004100 */
[----:B------:R-:W-:Y:S01]  /*143f0*/  F2FP.F16.E4M3.UNPACK_B R35, R14.H1 ;  /* 0x0000000eff23723e */ /* 0x000fe200030006ff */
[----:B------:R-:W-:-:S02]  /*14400*/  HADD2.F32 R14, -RZ, R10.H1_H1 ;  /* 0x3000000aff0e7230 */ /* 0x000fc40000004100 */
[C---:B------:R-:W-:Y:S01]  /*14410*/  FMUL.FTZ R65, R15.reuse, R52 ;  /* 0x000000340f417220 */ /* 0x040fe20000410000 */
[----:B------:R-:W-:Y:S02]  /*14420*/  HADD2.F32 R10, -RZ, R7.H0_H0 ;  /* 0x20000007ff0a7230 */ /* 0x000fe40000004100 */
[-C--:B------:R-:W-:Y:S01]  /*14430*/  FMUL.FTZ R15, R15, R48.reuse ;  /* 0x000000300f0f7220 */ /* 0x080fe20000410000 */
[----:B------:R-:W-:Y:S02]  /*14440*/  HADD2.F32 R33, -RZ, R33.H1_H1 ;  /* 0x30000021ff217230 */ /* 0x000fe40000004100 */
[C---:B------:R-:W-:Y:S01]  /*14450*/  FMUL.FTZ R63, R14.reuse, R57 ;  /* 0x000000390e3f7220 */ /* 0x040fe20000410000 */
[-C--:B------:R-:W-:Y:S01]  /*14460*/  FMUL.FTZ R14, R14, R49.reuse ;  /* 0x000000310e0e7220 */ /* 0x080fe20000410000 */
[C---:B------:R-:W-:Y:S01]  /*14470*/  FFMA.FTZ R65, R10.reuse, R48, -R65 ;  /* 0x000000300a417223 */ /* 0x040fe20000010841 */
[----:B------:R-:W-:Y:S01]  /*14480*/  FFMA.FTZ R52, R10, R52, R15 ;  /* 0x000000340a347223 */ /* 0x000fe2000001000f */
[C---:B------:R-:W-:Y:S01]  /*14490*/  FFMA.FTZ R56, R6.reuse, R49, -R63 ;  /* 0x0000003106387223 */ /* 0x040fe2000001083f */
[----:B------:R-:W-:Y:S01]  /*144a0*/  F2FP.F16.E4M3.UNPACK_B R49, R61 ;  /* 0x0000003dff31723e */ /* 0x000fe200020006ff */
[----:B------:R-:W-:Y:S01]  /*144b0*/  FFMA.FTZ R58, R6, R57, R14 ;  /* 0x00000039063a7223 */ /* 0x000fe2000001000e */
[----:B------:R-:W-:Y:S01]  /*144c0*/  HADD2.F32 R48, -RZ, R55.H1_H1 ;  /* 0x30000037ff307230 */ /* 0x000fe20000004100 */
[----:B------:R-:W-:Y:S01]  /*144d0*/  F2FP.F16.E4M3.UNPACK_B R15, R53 ;  /* 0x00000035ff0f723e */ /* 0x000fe200020006ff */
[----:B------:R-:W-:Y:S01]  /*144e0*/  HADD2.F32 R14, -RZ, R47.H1_H1 ;  /* 0x3000002fff0e7230 */ /* 0x000fe20000004100 */
[----:B------:R-:W-:Y:S01]  /*144f0*/  F2FP.F16.E4M3.UNPACK_B R61, R61.H1 ;  /* 0x0000003dff3d723e */ /* 0x000fe200030006ff */
[----:B------:R-:W-:-:S02]  /*14500*/  HADD2.F32 R55, -RZ, R49.H0_H0 ;  /* 0x20000031ff377230 */ /* 0x000fc40000004100 */
[C---:B------:R-:W-:Y:S01]  /*14510*/  FMUL.FTZ R60, R33.reuse, R48 ;  /* 0x00000030213c7220 */ /* 0x040fe20000410000 */
[----:B------:R-:W-:Y:S02]  /*14520*/  HADD2.F32 R10, -RZ, R44.H0_H0 ;  /* 0x2000002cff0a7230 */ /* 0x000fe40000004100 */
[-C--:B------:R-:W-:Y:S01]  /*14530*/  FMUL.FTZ R33, R33, R14.reuse ;  /* 0x0000000e21217220 */ /* 0x080fe20000410000 */
[----:B------:R-:W-:Y:S01]  /*14540*/  HADD2.F32 R7, -RZ, R7.H1_H1 ;  /* 0x30000007ff077230 */ /* 0x000fe20000004100 */
[----:B------:R-:W-:Y:S01]  /*14550*/  F2FP.F16.E4M3.UNPACK_B R53, R53.H1 ;  /* 0x00000035ff35723e */ /* 0x000fe200030006ff */
[----:B------:R-:W-:Y:S02]  /*14560*/  HADD2.F32 R47, -RZ, R15.H0_H0 ;  /* 0x2000000fff2f7230 */ /* 0x000fe40000004100 */
[C---:B------:R-:W-:Y:S01]  /*14570*/  FMUL.FTZ R63, R10.reuse, R55 ;  /* 0x000000370a3f7220 */ /* 0x040fe20000410000 */
[----:B------:R-:W-:Y:S02]  /*14580*/  HADD2.F32 R6, -RZ, R21.H0_H0 ;  /* 0x20000015ff067230 */ /* 0x000fe40000004100 */
[C---:B------:R-:W-:Y:S01]  /*14590*/  FFMA.FTZ R60, R7.reuse, R14, -R60 ;  /* 0x0000000e073c7223 */ /* 0x040fe2000001083c */
[----:B------:R-:W-:Y:S01]  /*145a0*/  FFMA.FTZ R57, R7, R48, R33 ;  /* 0x0000003007397223 */ /* 0x000fe20000010021 */
[----:B------:R-:W-:Y:S01]  /*145b0*/  FMUL.FTZ R10, R10, R47 ;  /* 0x0000002f0a0a7220 */ /* 0x000fe20000410000 */
[----:B------:R-:W-:-:S02]  /*145c0*/  HADD2.F32 R14, -RZ, R61.H0_H0 ;  /* 0x2000003dff0e7230 */ /* 0x000fc40000004100 */
[C---:B------:R-:W-:Y:S01]  /*145d0*/  FFMA.FTZ R63, R6.reuse, R47, -R63 ;  /* 0x0000002f063f7223 */ /* 0x040fe2000001083f */
[----:B------:R-:W-:Y:S02]  /*145e0*/  HADD2.F32 R7, -RZ, R45.H0_H0 ;  /* 0x2000002dff077230 */ /* 0x000fe40000004100 */
[----:B------:R-:W-:Y:S01]  /*145f0*/  FFMA.FTZ R55, R6, R55, R10 ;  /* 0x0000003706377223 */ /* 0x000fe2000001000a */
[----:B------:R-:W-:Y:S01]  /*14600*/  HADD2.F32 R49, -RZ, R49.H1_H1 ;  /* 0x30000031ff317230 */ /* 0x000fe20000004100 */
[----:B------:R-:W-:Y:S01]  /*14610*/  F2FP.F16.E4M3.UNPACK_B R13, R12 ;  /* 0x0000000cff0d723e */ /* 0x000fe200020006ff */
[----:B------:R-:W-:Y:S02]  /*14620*/  HADD2.F32 R44, -RZ, R44.H1_H1 ;  /* 0x3000002cff2c7230 */ /* 0x000fe40000004100 */
[----:B------:R-:W-:Y:S01]  /*14630*/  FMUL.FTZ R33, R7, R14 ;  /* 0x0000000e07217220 */ /* 0x000fe20000410000 */
[----:B------:R-:W-:Y:S01]  /*14640*/  HADD2.F32 R10, -RZ, R53.H0_H0 ;  /* 0x20000035ff0a7230 */ /* 0x000fe20000004100 */
[----:B------:R-:W-:Y:S01]  /*14650*/  F2FP.F16.E4M3.UNPACK_B R12, R12.H1 ;  /* 0x0000000cff0c723e */ /* 0x000fe200030006ff */
[----:B------:R-:W-:-:S02]  /*14660*/  HADD2.F32 R6, -RZ, R32.H0_H0 ;  /* 0x20000020ff067230 */ /* 0x000fc40000004100 */
[----:B------:R-:W-:Y:S01]  /*14670*/  FMUL.FTZ R48, R44, R49 ;  /* 0x000000312c307220 */ /* 0x000fe20000410000 */
[----:B------:R-:W-:Y:S02]  /*14680*/  HADD2.F32 R15, -RZ, R15.H1_H1 ;  /* 0x3000000fff0f7230 */ /* 0x000fe40000004100 */
[-C--:B------:R-:W-:Y:S01]  /*14690*/  FMUL.FTZ R7, R7, R10.reuse ;  /* 0x0000000a07077220 */ /* 0x080fe20000410000 */
[----:B------:R-:W-:Y:S02]  /*146a0*/  HADD2.F32 R21, -RZ, R21.H1_H1 ;  /* 0x30000015ff157230 */ /* 0x000fe40000004100 */
[----:B------:R-:W-:Y:S01]  /*146b0*/  FFMA.FTZ R64, R6, R10, -R33 ;  /* 0x0000000a06407223 */ /* 0x000fe20000010821 */
[----:B------:R-:W-:Y:S01]  /*146c0*/  F2FP.F16.E4M3.UNPACK_B R10, R46.H1 ;  /* 0x0000002eff0a723e */ /* 0x000fe200030006ff */
[-C--:B------:R-:W-:Y:S01]  /*146d0*/  FMUL.FTZ R44, R44, R15.reuse ;  /* 0x0000000f2c2c7220 */ /* 0x080fe20000410000 */
[-C--:B------:R-:W-:Y:S01]  /*146e0*/  F2FP.F16.E4M3.UNPACK_B R4, R8.reuse ;  /* 0x00000008ff04723e */ /* 0x080fe200020006ff */
[----:B------:R-:W-:Y:S01]  /*146f0*/  FFMA.FTZ R48, R21, R15, -R48 ;  /* 0x0000000f15307223 */ /* 0x000fe20000010830 */
[----:B------:R-:W-:Y:S01]  /*14700*/  F2FP.F16.E4M3.UNPACK_B R8, R8.H1 ;  /* 0x00000008ff08723e */ /* 0x000fe200030006ff */
[----:B------:R-:W-:Y:S01]  /*14710*/  FFMA.FTZ R66, R6, R14, R7 ;  /* 0x0000000e06427223 */ /* 0x000fe20000010007 */
[----:B------:R-:W-:Y:S01]  /*14720*/  F2FP.F16.E4M3.UNPACK_B R15, R54.H1 ;  /* 0x00000036ff0f723e */ /* 0x000fe200030006ff */
[----:B------:R-:W-:-:S02]  /*14730*/  HADD2.F32 R7, -RZ, R12.H0_H0 ;  /* 0x2000000cff077230 */ /* 0x000fc40000004100 */
[----:B------:R-:W-:Y:S01]  /*14740*/  FFMA.FTZ R62, R21, R49, R44 ;  /* 0x00000031153e7223 */ /* 0x000fe2000001002c */
[----:B------:R-:W-:Y:S01]  /*14750*/  HADD2.F32 R14, -RZ, R10.H0_H0 ;  /* 0x2000000aff0e7230 */ /* 0x000fe20000004100 */
[----:B------:R-:W-:Y:S01]  /*14760*/  F2FP.F16.E4M3.UNPACK_B R54, R54 ;  /* 0x00000036ff36723e */ /* 0x000fe200020006ff */
[----:B------:R-:W-:Y:S01]  /*14770*/  HADD2.F32 R21, -RZ, R15.H0_H0 ;  /* 0x2000000fff157230 */ /* 0x000fe20000004100 */
[----:B------:R-:W-:Y:S01]  /*14780*/  F2FP.F16.E4M3.UNPACK_B R46, R46 ;  /* 0x0000002eff2e723e */ /* 0x000fe200020006ff */
[----:B------:R-:W-:Y:S02]  /*14790*/  HADD2.F32 R6, -RZ, R8.H0_H0 ;  /* 0x20000008ff067230 */ /* 0x000fe40000004100 */
[C---:B------:R-:W-:Y:S01]  /*147a0*/  FMUL.FTZ R44, R7.reuse, R14 ;  /* 0x0000000e072c7220 */ /* 0x040fe20000410000 */
[----:B------:R-:W-:Y:S02]  /*147b0*/  HADD2.F32 R61, -RZ, R61.H1_H1 ;  /* 0x3000003dff3d7230 */ /* 0x000fe40000004100 */
[----:B------:R-:W-:Y:S01]  /*147c0*/  FMUL.FTZ R33, R7, R21 ;  /* 0x0000001507217220 */ /* 0x000fe20000410000 */
[----:B------:R-:W-:-:S02]  /*147d0*/  HADD2.F32 R45, -RZ, R45.H1_H1 ;  /* 0x3000002dff2d7230 */ /* 0x000fc40000004100 */
[C---:B------:R-:W-:Y:S01]  /*147e0*/  FFMA.FTZ R44, R6.reuse, R21, R44 ;  /* 0x00000015062c7223 */ /* 0x040fe2000001002c */
[----:B------:R-:W-:Y:S02]  /*147f0*/  HADD2.F32 R21, -RZ, R15.H1_H1 ;  /* 0x3000000fff157230 */ /* 0x000fe40000004100 */
[----:B------:R-:W-:Y:S01]  /*14800*/  FFMA.FTZ R14, R6, R14, -R33 ;  /* 0x0000000e060e7223 */ /* 0x000fe20000010821 */
[----:B------:R-:W-:Y:S02]  /*14810*/  HADD2.F32 R12, -RZ, R12.H1_H1 ;  /* 0x3000000cff0c7230 */ /* 0x000fe40000004100 */
[----:B------:R-:W-:Y:S01]  /*14820*/  FMUL.FTZ R47, R45, R61 ;  /* 0x0000003d2d2f7220 */ /* 0x000fe20000410000 */
[----:B------:R-:W-:Y:S01]  /*14830*/  HADD2.F32 R15, -RZ, R10.H1_H1 ;  /* 0x3000000aff0f7230 */ /* 0x000fe20000004100 */
[----:B------:R-:W-:Y:S01]  /*14840*/  F2FP.SATFINITE.E4M3.F32.PACK_AB_MERGE_C R60, R60, R65, RZ ;  /* 0x000000413c3c723e */ /* 0x000fe200048070ff */
[----:B------:R-:W-:Y:S02]  /*14850*/  HADD2.F32 R53, -RZ, R53.H1_H1 ;  /* 0x30000035ff357230 */ /* 0x000fe40000004100 */
[----:B------:R-:W-:Y:S01]  /*14860*/  FMUL.FTZ R33, R12, R21 ;  /* 0x000000150c217220 */ /* 0x000fe20000410000 */
[----:B------:R-:W-:-:S02]  /*14870*/  HADD2.F32 R32, -RZ, R32.H1_H1 ;  /* 0x30000020ff207230 */ /* 0x000fc40000004100 */
[----:B------:R-:W-:Y:S01]  /*14880*/  FMUL.FTZ R12, R12, R15 ;  /* 0x0000000f0c0c7220 */ /* 0x000fe20000410000 */
[----:B------:R-:W-:Y:S02]  /*14890*/  HADD2.F32 R8, -RZ, R8.H1_H1 ;  /* 0x30000008ff087230 */ /* 0x000fe40000004100 */
[-C--:B------:R-:W-:Y:S01]  /*148a0*/  FMUL.FTZ R68, R45, R53.reuse ;  /* 0x000000352d447220 */ /* 0x080fe20000410000 */
[----:B------:R-:W-:Y:S02]  /*148b0*/  HADD2.F32 R10, -RZ, R54.H0_H0 ;  /* 0x20000036ff0a7230 */ /* 0x000fe40000004100 */
[----:B------:R-:W-:Y:S01]  /*148c0*/  FFMA.FTZ R67, R32, R53, -R47 ;  /* 0x0000003520437223 */ /* 0x000fe2000001082f */
[----:B------:R-:W-:Y:S02]  /*148d0*/  HADD2.F32 R7, -RZ, R13.H0_H0 ;  /* 0x2000000dff077230 */ /* 0x000fe40000004100 */
[C---:B------:R-:W-:Y:S01]  /*148e0*/  FFMA.FTZ R45, R8.reuse, R15, -R33 ;  /* 0x0000000f082d7223 */ /* 0x040fe20000010821 */
[----:B------:R-:W-:Y:S01]  /*148f0*/  FFMA.FTZ R47, R8, R21, R12 ;  /* 0x00000015082f7223 */ /* 0x000fe2000001000c */
[----:B------:R-:W-:-:S02]  /*14900*/  HADD2.F32 R8, -RZ, R46.H0_H0 ;  /* 0x2000002eff087230 */ /* 0x000fc40000004100 */
[----:B------:R-:W-:Y:S01]  /*14910*/  FFMA.FTZ R61, R32, R61, R68 ;  /* 0x0000003d203d7223 */ /* 0x000fe20000010044 */
[----:B------:R-:W-:Y:S02]  /*14920*/  HADD2.F32 R6, -RZ, R4.H0_H0 ;  /* 0x20000004ff067230 */ /* 0x000fe40000004100 */
[C---:B------:R-:W-:Y:S01]  /*14930*/  FMUL.FTZ R15, R7.reuse, R10 ;  /* 0x0000000a070f7220 */ /* 0x040fe20000410000 */
[----:B------:R-:W-:Y:S02]  /*14940*/  HADD2.F32 R54, -RZ, R54.H1_H1 ;  /* 0x30000036ff367230 */ /* 0x000fe40000004100 */
[-C--:B------:R-:W-:Y:S01]  /*14950*/  FMUL.FTZ R7, R7, R8.reuse ;  /* 0x0000000807077220 */ /* 0x080fe20000410000 */
[----:B------:R-:W-:Y:S02]  /*14960*/  HADD2.F32 R13, -RZ, R13.H1_H1 ;  /* 0x3000000dff0d7230 */ /* 0x000fe40000004100 */
[----:B------:R-:W-:Y:S01]  /*14970*/  FFMA.FTZ R12, R6, R8, -R15 ;  /* 0x00000008060c7223 */ /* 0x000fe2000001080f */
[----:B------:R-:W-:Y:S01]  /*14980*/  HADD2.F32 R46, -RZ, R46.H1_H1 ;  /* 0x3000002eff2e7230 */ /* 0x000fe20000004100 */
[----:B------:R-:W-:Y:S01]  /*14990*/  F2FP.F16.E4M3.UNPACK_B R8, R59.H1 ;  /* 0x0000003bff08723e */ /* 0x000fe200030006ff */
[----:B------:R-:W-:-:S02]  /*149a0*/  HADD2.F32 R4, -RZ, R4.H1_H1 ;  /* 0x30000004ff047230 */ /* 0x000fc40000004100 */
[C---:B------:R-:W-:Y:S01]  /*149b0*/  FMUL.FTZ R15, R13.reuse, R54 ;  /* 0x000000360d0f7220 */ /* 0x040fe20000410000 */
[----:B------:R-:W-:Y:S01]  /*149c0*/  FFMA.FTZ R10, R6, R10, R7 ;  /* 0x0000000a060a7223 */ /* 0x000fe20000010007 */
[----:B------:R-:W-:Y:S01]  /*149d0*/  F2FP.F16.E4M3.UNPACK_B R7, R51.H1 ;  /* 0x00000033ff07723e */ /* 0x000fe200030006ff */
[-C--:B------:R-:W-:Y:S01]  /*149e0*/  FMUL.FTZ R13, R13, R46.reuse ;  /* 0x0000002e0d0d7220 */ /* 0x080fe20000410000 */
[C---:B------:R-:W-:Y:S01]  /*149f0*/  FFMA.FTZ R21, R4.reuse, R46, -R15 ;  /* 0x0000002e04157223 */ /* 0x040fe2000001080f */
[----:B------:R-:W-:Y:S01]  /*14a00*/  HADD2.F32 R15, -RZ, R8.H0_H0 ;  /* 0x20000008ff0f7230 */ /* 0x000fe20000004100 */
[----:B------:R-:W-:Y:S01]  /*14a10*/  F2FP.F16.E4M3.UNPACK_B R59, R59 ;  /* 0x0000003bff3b723e */ /* 0x000fe200020006ff */
[----:B------:R-:W-:Y:S02]  /*14a20*/  HADD2.F32 R6, -RZ, R35.H0_H0 ;  /* 0x20000023ff067230 */ /* 0x000fe40000004100 */
[----:B------:R-:W-:Y:S01]  /*14a30*/  FFMA.FTZ R33, R4, R54, R13 ;  /* 0x0000003604217223 */ /* 0x000fe2000001000d */
[----:B------:R-:W-:Y:S01]  /*14a40*/  HADD2.F32 R13, -RZ, R7.H0_H0 ;  /* 0x20000007ff0d7230 */ /* 0x000fe20000004100 */
[----:B------:R-:W-:Y:S01]  /*14a50*/  F2FP.F16.E4M3.UNPACK_B R51, R51 ;  /* 0x00000033ff33723e */ /* 0x000fe200020006ff */
[----:B------:R-:W-:-:S02]  /*14a60*/  HADD2.F32 R4, -RZ, R20.H0_H0 ;  /* 0x20000014ff047230 */ /* 0x000fc40000004100 */
[C---:B------:R-:W-:Y:S01]  /*14a70*/  FMUL.FTZ R49, R6.reuse, R15 ;  /* 0x0000000f06317220 */ /* 0x040fe20000410000 */
[----:B------:R-:W-:Y:S02]  /*14a80*/  HADD2.F32 R8, -RZ, R8.H1_H1 ;  /* 0x30000008ff087230 */ /* 0x000fe40000004100 */
[-C--:B------:R-:W-:Y:S01]  /*14a90*/  FMUL.FTZ R53, R6, R13.reuse ;  /* 0x0000000d06357220 */ /* 0x080fe20000410000 */
[----:B------:R-:W-:Y:S02]  /*14aa0*/  HADD2.F32 R35, -RZ, R35.H1_H1 ;  /* 0x30000023ff237230 */ /* 0x000fe40000004100 */
[C---:B------:R-:W-:Y:S01]  /*14ab0*/  FFMA.FTZ R49, R4.reuse, R13, -R49 ;  /* 0x0000000d04317223 */ /* 0x040fe20000010831 */
[----:B------:R-:W-:Y:S02]  /*14ac0*/  HADD2.F32 R7, -RZ, R7.H1_H1 ;  /* 0x30000007ff077230 */ /* 0x000fe40000004100 */
[----:B------:R-:W-:Y:S01]  /*14ad0*/  FFMA.FTZ R53, R4, R15, R53 ;  /* 0x0000000f04357223 */ /* 0x000fe20000010035 */
[----:B------:R-:W-:-:S02]  /*14ae0*/  HADD2.F32 R20, -RZ, R20.H1_H1 ;  /* 0x30000014ff147230 */ /* 0x000fc40000004100 */
[CC--:B------:R-:W-:Y:S01]  /*14af0*/  FMUL.FTZ R13, R35.reuse, R8.reuse ;  /* 0x00000008230d7220 */ /* 0x0c0fe20000410000 */
[--C-:B------:R-:W-:Y:S02]  /*14b00*/  HADD2.F32 R6, -RZ, R34.reuse.H0_H0 ;  /* 0x20000022ff067230 */ /* 0x100fe40000004100 */
[-C--:B------:R-:W-:Y:S01]  /*14b10*/  FMUL.FTZ R35, R35, R7.reuse ;  /* 0x0000000723237220 */ /* 0x080fe20000410000 */
[----:B------:R-:W-:Y:S02]  /*14b20*/  HADD2.F32 R34, -RZ, R34.H1_H1 ;  /* 0x30000022ff227230 */ /* 0x000fe40000004100 */
[C---:B------:R-:W-:Y:S01]  /*14b30*/  FFMA.FTZ R32, R20.reuse, R7, -R13 ;  /* 0x0000000714207223 */ /* 0x040fe2000001080d */
[----:B------:R-:W-:Y:S02]  /*14b40*/  HADD2.F32 R13, -RZ, R59.H0_H0 ;  /* 0x2000003bff0d7230 */ /* 0x000fe40000004100 */
[----:B------:R-:W-:Y:S01]  /*14b50*/  FFMA.FTZ R46, R20, R8, R35 ;  /* 0x00000008142e7223 */ /* 0x000fe20000010023 */
[----:B------:R-:W-:Y:S01]  /*14b60*/  HADD2.F32 R7, -RZ, R51.H0_H0 ;  /* 0x20000033ff077230 */ /* 0x000fe20000004100 */
[----:B------:R-:W-:Y:S01]  /*14b70*/  F2FP.SATFINITE.E4M3.F32.PACK_AB_MERGE_C R52, R57, R52, RZ ;  /* 0x000000343934723e */ /* 0x000fe200048070ff */
[----:B------:R-:W-:-:S02]  /*14b80*/  HADD2.F32 R59, -RZ, R59.H1_H1 ;  /* 0x3000003bff3b7230 */ /* 0x000fc40000004100 */
[C---:B------:R-:W-:Y:S01]  /*14b90*/  FMUL.FTZ R15, R6.reuse, R13 ;  /* 0x0000000d060f7220 */ /* 0x040fe20000410000 */
[----:B------:R-:W-:Y:S02]  /*14ba0*/  HADD2.F32 R51, -RZ, R51.H1_H1 ;  /* 0x30000033ff337230 */ /* 0x000fe40000004100 */
[----:B------:R-:W-:Y:S01]  /*14bb0*/  FMUL.FTZ R8, R6, R7 ;  /* 0x0000000706087220 */ /* 0x000fe20000410000 */
[--C-:B------:R-:W-:Y:S02]  /*14bc0*/  HADD2.F32 R4, -RZ, R11.reuse.H0_H0 ;  /* 0x2000000bff047230 */ /* 0x100fe40000004100 */
[C---:B------:R-:W-:Y:S01]  /*14bd0*/  FMUL.FTZ R20, R34.reuse, R59 ;  /* 0x0000003b22147220 */ /* 0x040fe20000410000 */
[----:B------:R-:W-:Y:S02]  /*14be0*/  HADD2.F32 R11, -RZ, R11.H1_H1 ;  /* 0x3000000bff0b7230 */ /* 0x000fe40000004100 */
[----:B------:R-:W-:Y:S01]  /*14bf0*/  FMUL.FTZ R34, R34, R51 ;  /* 0x0000003322227220 */ /* 0x000fe20000410000 */
[----:B------:R-:W-:Y:S01]  /*14c00*/  F2FP.SATFINITE.E4M3.F32.PACK_AB_MERGE_C R32, R32, R49, RZ ;  /* 0x000000312020723e */ /* 0x000fe200048070ff */
        /* <DEDUP_REMOVED lines=8> */
[----:B------:R-:W-:Y:S02]  /*14c90*/  F2FP.SATFINITE.E4M3.F32.PACK_AB_MERGE_C R46, R46, R53, RZ ;  /* 0x000000352e2e723e */ /* 0x000fe400048070ff */
[----:B------:R-:W-:Y:S02]  /*14ca0*/  F2FP.SATFINITE.E4M3.F32.PACK_AB_MERGE_C R5, R56, R5, R60 ;  /* 0x000000053805723e */ /* 0x000fe4000480703c */
[----:B------:R-:W-:-:S02]  /*14cb0*/  F2FP.SATFINITE.E4M3.F32.PACK_AB_MERGE_C R7, R48, R63, R7 ;  /* 0x0000003f3007723e */ /* 0x000fc40004807007 */
[----:B------:R-:W-:Y:S02]  /*14cc0*/  F2FP.SATFINITE.E4M3.F32.PACK_AB_MERGE_C R4, R21, R12, R4 ;  /* 0x0000000c1504723e */ /* 0x000fe40004807004 */
[----:B------:R-:W-:Y:S02]  /*14cd0*/  F2FP.SATFINITE.E4M3.F32.PACK_AB_MERGE_C R8, R33, R10, R8 ;  /* 0x0000000a2108723e */ /* 0x000fe40004807008 */
[----:B------:R-:W-:Y:S02]  /*14ce0*/  F2FP.SATFINITE.E4M3.F32.PACK_AB_MERGE_C R6, R51, R6, R32 ;  /* 0x000000063306723e */ /* 0x000fe40004807020 */
[----:B------:R-:W-:Y:S02]  /*14cf0*/  F2FP.SATFINITE.E4M3.F32.PACK_AB_MERGE_C R9, R58, R9, R52 ;  /* 0x000000093a09723e */ /* 0x000fe40004807034 */
[----:B------:R-:W-:Y:S01]  /*14d00*/  F2FP.SATFINITE.E4M3.F32.PACK_AB_MERGE_C R11, R62, R55, R11 ;  /* 0x000000373e0b723e */ /* 0x000fe2000480700b */
[----:B------:R2:W-:Y:S01]  /*14d10*/  STS.128 [R218+0x14400], R4 ;  /* 0x01440004da007388 */ /* 0x0005e20000000c00 */
[----:B------:R-:W-:-:S05]  /*14d20*/  F2FP.SATFINITE.E4M3.F32.PACK_AB_MERGE_C R10, R34, R13, R46 ;  /* 0x0000000d220a723e */ /* 0x000fca000480702e */
[----:B------:R2:W-:Y:S02]  /*14d30*/  STS.128 [R0+0x14400], R8 ;  /* 0x0144000800007388 */ /* 0x0005e40000000c00 */
.L_x_563:
[----:B------:R-:W-:Y:S05]  /*14d40*/  BSYNC B1 ;  /* 0x0000000000017941 */ /* 0x000fea0003800000 */
.L_x_562:
[----:B------:R-:W-:Y:S04]  /*14d50*/  BSSY B1, `(.L_x_564) ;  /* 0x0000100000017945 */ /* 0x000fe80003800000 */
[----:B------:R-:W-:Y:S05]  /*14d60*/  @P1 BRA `(.L_x_565) ;  /* 0x0000000c00f81947 */ /* 0x000fea0003800000 */
[----:B--2--5:R-:W-:Y:S02]  /*14d70*/  SHF.R.U32.HI R0, RZ, 0x8, R36 ;  /* 0x00000008ff007819 */ /* 0x024fe40000011624 */
[----:B------:R-:W-:Y:S02]  /*14d80*/  LOP3.LUT R5, R36, 0xff, RZ, 0xc0, !PT ;  /* 0x000000ff24057812 */ /* 0x000fe400078ec0ff */
[----:B------:R-:W-:Y:S02]  /*14d90*/  LOP3.LUT R4, R0, 0xff, RZ, 0xc0, !PT ;  /* 0x000000ff00047812 */ /* 0x000fe400078ec0ff */
[----:B------:R-:W-:Y:S02]  /*14da0*/  LEA.HI R0, R3, R222, RZ, 0x1c ;  /* 0x000000de03007211 */ /* 0x000fe400078fe0ff */
[----:B------:R-:W-:Y:S02]  /*14db0*/  PRMT R13, R4, 0x7604, R5 ;  /* 0x00007604040d7816 */ /* 0x000fe40000000005 */
[----:B------:R-:W-:-:S02]  /*14dc0*/  SHF.R.S32.HI R5, RZ, 0x1f, R0 ;  /* 0x0000001fff057819 */ /* 0x000fc40000011400 */
[----:B------:R-:W-:Y:S02]  /*14dd0*/  SHF.R.U32.HI R8, RZ, 0x8, R39 ;  /* 0x00000008ff087819 */ /* 0x000fe40000011627 */
[----:B------:R-:W-:Y:S01]  /*14de0*/  LEA.HI R4, R5, R0, RZ, 0x2 ;  /* 0x0000000005047211 */ /* 0x000fe200078f10ff */
[----:B------:R-:W-:Y:S01]  /*14df0*/  IMAD.SHL.U32 R5, R0, 0x10, RZ ;  /* 0x0000001000057824 */ /* 0x000fe200078e00ff */
[----:B------:R-:W-:Y:S02]  /*14e00*/  LOP3.LUT R9, R39, 0xff, RZ, 0xc0, !PT ;  /* 0x000000ff27097812 */ /* 0x000fe400078ec0ff */
[----:B------:R-:W-:Y:S01]  /*14e10*/  LOP3.LUT R8, R8, 0xff, RZ, 0xc0, !PT ;  /* 0x000000ff08087812 */ /* 0x000fe200078ec0ff */
[----:B------:R-:W-:Y:S01]  /*14e20*/  IMAD.SHL.U32 R4, R4, 0x800, RZ ;  /* 0x0000080004047824 */ /* 0x000fe200078e00ff */
[----:B------:R-:W-:Y:S02]  /*14e30*/  LOP3.LUT R0, R172, 0x30, R5, 0xf8, !PT ;  /* 0x00000030ac007812 */ /* 0x000fe400078ef805 */
[----:B------:R-:W-:-:S02]  /*14e40*/  SHF.R.U32.HI R10, RZ, 0x8, R24 ;  /* 0x00000008ff0a7819 */ /* 0x000fc40000011618 */
[----:B------:R-:W-:Y:S02]  /*14e50*/  LOP3.LUT R0, R0, R173, RZ, 0x3c, !PT ;  /* 0x000000ad00007212 */ /* 0x000fe400078e3cff */
[----:B------:R-:W-:Y:S02]  /*14e60*/  LOP3.LUT R5, R4, 0xffffe000, RZ, 0xc0, !PT ;  /* 0xffffe00004057812 */ /* 0x000fe400078ec0ff */
[----:B------:R-:W-:Y:S02]  /*14e70*/  PRMT R33, R8, 0x7604, R9 ;  /* 0x0000760408217816 */ /* 0x000fe40000000009 */
[----:B------:R-:W-:Y:S02]  /*14e80*/  SHF.R.U32.HI R6, RZ, 0x8, R37 ;  /* 0x00000008ff067819 */ /* 0x000fe40000011625 */
[----:B------:R-:W-:Y:S02]  /*14e90*/  LOP3.LUT R11, R24, 0xff, RZ, 0xc0, !PT ;  /* 0x000000ff180b7812 */ /* 0x000fe400078ec0ff */
[----:B------:R-:W-:-:S02]  /*14ea0*/  LOP3.LUT R10, R10, 0xff, RZ, 0xc0, !PT ;  /* 0x000000ff0a0a7812 */ /* 0x000fc400078ec0ff */
[----:B------:R-:W-:Y:S02]  /*14eb0*/  IADD3 R9, R0, R174, R5 ;  /* 0x000000ae00097210 */ /* 0x000fe40007ffe005 */
[----:B------:R-:W-:Y:S02]  /*14ec0*/  SHF.R.U32.HI R0, RZ, 0x8, R25 ;  /* 0x00000008ff007819 */ /* 0x000fe40000011619 */
[----:B------:R-:W-:Y:S02]  /*14ed0*/  LOP3.LUT R7, R37, 0xff, RZ, 0xc0, !PT ;  /* 0x000000ff25077812 */ /* 0x000fe400078ec0ff */
[----:B------:R-:W-:Y:S02]  /*14ee0*/  LOP3.LUT R6, R6, 0xff, RZ, 0xc0, !PT ;  /* 0x000000ff06067812 */ /* 0x000fe400078ec0ff */
[----:B------:R-:W-:Y:S02]  /*14ef0*/  PRMT R35, R10, 0x7604, R11 ;  /* 0x000076040a237816 */ /* 0x000fe4000000000b */
[----:B------:R-:W-:-:S02]  /*14f00*/  LOP3.LUT R11, R25, 0xff, RZ, 0xc0, !PT ;  /* 0x000000ff190b7812 */ /* 0x000fc400078ec0ff */
[----:B------:R-:W-:Y:S02]  /*14f10*/  SHF.R.U32.HI R8, RZ, 0x8, R26 ;  /* 0x00000008ff087819 */ /* 0x000fe4000001161a */
[----:B------:R-:W-:Y:S02]  /*14f20*/  SHF.R.U32.HI R10, RZ, 0x8, R27 ;  /* 0x00000008ff0a7819 */ /* 0x000fe4000001161b */
[----:B------:R-:W-:Y:S02]  /*14f30*/  LOP3.LUT R0, R0, 0xff, RZ, 0xc0, !PT ;  /* 0x000000ff00007812 */ /* 0x000fe400078ec0ff */
[----:B------:R-:W-:Y:S02]  /*14f40*/  PRMT R15, R6, 0x7604, R7 ;  /* 0x00007604060f7816 */ /* 0x000fe40000000007 */
[----:B------:R-:W-:Y:S02]  /*14f50*/  SHF.R.U32.HI R6, RZ, 0x8, R38 ;  /* 0x00000008ff067819 */ /* 0x000fe40000011626 */
[----:B------:R-:W-:-:S02]  /*14f60*/  LOP3.LUT R8, R8, 0xff, RZ, 0xc0, !PT ;  /* 0x000000ff08087812 */ /* 0x000fc400078ec0ff */
[----:B------:R-:W-:Y:S02]  /*14f70*/  LOP3.LUT R10, R10, 0xff, RZ, 0xc0, !PT ;  /* 0x000000ff0a0a7812 */ /* 0x000fe400078ec0ff */
[----:B------:R-:W-:Y:S01]  /*14f80*/  PRMT R45, R0, 0x7604, R11 ;  /* 0x00007604002d7816 */ /* 0x000fe2000000000b */
[----:B------:R-:W-:Y:S01]  /*14f90*/  IMAD.IADD R0, R18, 0x1, R9 ;  /* 0x0000000112007824 */ /* 0x000fe200078e0209 */
[----:B------:R-:W-:Y:S02]  /*14fa0*/  LOP3.LUT R47, R26, 0xff, RZ, 0xc0, !PT ;  /* 0x000000ff1a2f7812 */ /* 0x000fe400078ec0ff */
[----:B------:R-:W-:Y:S02]  /*14fb0*/  LOP3.LUT R49, R27, 0xff, RZ, 0xc0, !PT ;  /* 0x000000ff1b317812 */ /* 0x000fe400078ec0ff */
[----:B------:R-:W-:Y:S02]  /*14fc0*/  LOP3.LUT R7, R38, 0xff, RZ, 0xc0, !PT ;  /* 0x000000ff26077812 */ /* 0x000fe400078ec0ff */
[----:B------:R-:W-:-:S02]  /*14fd0*/  LOP3.LUT R6, R6, 0xff, RZ, 0xc0, !PT ;  /* 0x000000ff06067812 */ /* 0x000fc400078ec0ff */
[----:B------:R-:W-:Y:S02]  /*14fe0*/  PRMT R47, R8, 0x7604, R47 ;  /* 0x00007604082f7816 */ /* 0x000fe4000000002f */
[----:B------:R-:W-:Y:S02]  /*14ff0*/  PRMT R49, R10, 0x7604, R49 ;  /* 0x000076040a317816 */ /* 0x000fe40000000031 */
[----:B------:R-:W2:Y:S01]  /*15000*/  LDS.128 R8, [R0+0x14400] ;  /* 0x0144000000087984 */ /* 0x000ea20000000c00 */
[----:B------:R-:W-:Y:S02]  /*15010*/  PRMT R21, R6, 0x7604, R7 ;  /* 0x0000760406157816 */ /* 0x000fe40000000007 */
[----:B------:R-:W-:Y:S01]  /*15020*/  SHF.R.U32.HI R14, RZ, 0x10, R37 ;  /* 0x00000010ff0e7819 */ /* 0x000fe20000011625 */
[----:B------:R-:W3:Y:S01]  /*15030*/  LDS.128 R4, [R217+0x14400] ;  /* 0x01440000d9047984 */ /* 0x000ee20000000c00 */
[----:B------:R-:W-:Y:S02]  /*15040*/  SHF.R.U32.HI R32, RZ, 0x10, R39 ;  /* 0x00000010ff207819 */ /* 0x000fe40000011627 */
[----:B------:R-:W-:-:S02]  /*15050*/  SHF.R.U32.HI R12, RZ, 0x10, R36 ;  /* 0x00000010ff0c7819 */ /* 0x000fc40000011624 */
[----:B------:R-:W-:Y:S02]  /*15060*/  LOP3.LUT R14, R14, 0xff, RZ, 0xc0, !PT ;  /* 0x000000ff0e0e7812 */ /* 0x000fe400078ec0ff */
[----:B------:R-:W-:Y:S02]  /*15070*/  LOP3.LUT R32, R32, 0xff, RZ, 0xc0, !PT ;  /* 0x000000ff20207812 */ /* 0x000fe400078ec0ff */
[----:B------:R-:W-:Y:S02]  /*15080*/  LOP3.LUT R12, R12, 0xff, RZ, 0xc0, !PT ;  /* 0x000000ff0c0c7812 */ /* 0x000fe400078ec0ff */
[----:B------:R-:W-:Y:S02]  /*15090*/  PRMT R15, R14, 0x7054, R15 ;  /* 0x000070540e0f7816 */ /* 0x000fe4000000000f */
[----:B------:R-:W-:Y:S02]  /*150a0*/  SHF.R.U32.HI R14, RZ, 0x10, R25 ;  /* 0x00000010ff0e7819 */ /* 0x000fe40000011619 */
[----:B------:R-:W-:-:S02]  /*150b0*/  SHF.R.U32.HI R20, RZ, 0x10, R38 ;  /* 0x00000010ff147819 */ /* 0x000fc40000011626 */
[----:B------:R-:W-:Y:S02]  /*150c0*/  PRMT R33, R32, 0x7054, R33 ;  /* 0x0000705420217816 */ /* 0x000fe40000000021 */
[----:B------:R-:W-:Y:S02]  /*150d0*/  PRMT R13, R12, 0x7054, R13 ;  /* 0x000070540c0d7816 */ /* 0x000fe4000000000d */
[----:B------:R-:W-:Y:S02]  /*150e0*/  SHF.R.U32.HI R32, RZ, 0x10, R27 ;  /* 0x00000010ff207819 */ /* 0x000fe4000001161b */
[----:B------:R-:W-:Y:S02]  /*150f0*/  SHF.R.U32.HI R12, RZ, 0x10, R24 ;  /* 0x00000010ff0c7819 */ /* 0x000fe40000011618 */
[----:B------:R-:W-:Y:S02]  /*15100*/  LOP3.LUT R14, R14, 0xff, RZ, 0xc0, !PT ;  /* 0x000000ff0e0e7812 */ /* 0x000fe400078ec0ff */
[----:B------:R-:W-:-:S02]  /*15110*/  LOP3.LUT R20, R20, 0xff, RZ, 0xc0, !PT ;  /* 0x000000ff14147812 */ /* 0x000fc400078ec0ff */
[----:B------:R-:W-:Y:S02]  /*15120*/  LOP3.LUT R32, R32, 0xff, RZ, 0xc0, !PT ;  /* 0x000000ff20207812 */ /* 0x000fe400078ec0ff */
[----:B------:R-:W-:Y:S02]  /*15130*/  LOP3.LUT R12, R12, 0xff, RZ, 0xc0, !PT ;  /* 0x000000ff0c0c7812 */ /* 0x000fe400078ec0ff */
[----:B------:R-:W-:Y:S02]  /*15140*/  PRMT R45, R14, 0x7054, R45 ;  /* 0x000070540e2d7816 */ /* 0x000fe4000000002d */
[----:B------:R-:W-:Y:S02]  /*15150*/  PRMT R21, R20, 0x7054, R21 ;  /* 0x0000705414157816 */ /* 0x000fe40000000015 */
[----:B------:R-:W-:Y:S02]  /*15160*/  PRMT R49, R32, 0x7054, R49 ;  /* 0x0000705420317816 */ /* 0x000fe40000000031 */
[----:B------:R-:W-:-:S02]  /*15170*/  PRMT R35, R12, 0x7054, R35 ;  /* 0x000070540c237816 */ /* 0x000fc40000000023 */
[----:B------:R-:W-:Y:S02]  /*15180*/  LOP3.LUT R32, R13, 0xff000000, R36, 0xf8, !PT ;  /* 0xff0000000d207812 */ /* 0x000fe400078ef824 */
[----:B------:R-:W-:Y:S02]  /*15190*/  LOP3.LUT R36, R15, 0xff000000, R37, 0xf8, !PT ;  /* 0xff0000000f247812 */ /* 0x000fe400078ef825 */
[----:B------:R-:W-:Y:S02]  /*151a0*/  LOP3.LUT R45, R45, 0xff000000, R25, 0xf8, !PT ;  /* 0xff0000002d2d7812 */ /* 0x000fe400078ef819 */
[----:B------:R-:W-:Y:S02]  /*151b0*/  SHF.R.U32.HI R20, RZ, 0x10, R26 ;  /* 0x00000010ff147819 */ /* 0x000fe4000001161a */
[----:B------:R-:W-:Y:S02]  /*151c0*/  LOP3.LUT R37, R21, 0xff000000, R38, 0xf8, !PT ;  /* 0xff00000015257812 */ /* 0x000fe400078ef826 */
[----:B------:R-:W-:-:S02]  /*151d0*/  LOP3.LUT R38, R33, 0xff000000, R39, 0xf8, !PT ;  /* 0xff00000021267812 */ /* 0x000fc400078ef827 */
[----:B------:R-:W-:Y:S02]  /*151e0*/  LOP3.LUT R39, R35, 0xff000000, R24, 0xf8, !PT ;  /* 0xff00000023277812 */ /* 0x000fe400078ef818 */
[----:B------:R-:W-:Y:S02]  /*151f0*/  F2FP.F16.E4M3.UNPACK_B R35, R45 ;  /* 0x0000002dff23723e */ /* 0x000fe400020006ff */
[----:B--2---:R-:W-:Y:S02]  /*15200*/  F2FP.F16.E4M3.UNPACK_B R21, R9 ;  /* 0x00000009ff15723e */ /* 0x004fe400020006ff */
[----:B------:R-:W-:Y:S01]  /*15210*/  LOP3.LUT R20, R20, 0xff, RZ, 0xc0, !PT ;  /* 0x000000ff14147812 */ /* 0x000fe200078ec0ff */
[----:B------:R-:W-:Y:S01]  /*15220*/  HADD2.F32 R44, -RZ, R35.H0_H0 ;  /* 0x20000023ff2c7230 */ /* 0x000fe20000004100 */
[----:B---3--:R-:W-:Y:S01]  /*15230*/  F2FP.F16.E4M3.UNPACK_B R12, R5 ;  /* 0x00000005ff0c723e */ /* 0x008fe200020006ff */
[--C-:B------:R-:W-:Y:S01]  /*15240*/  HADD2.F32 R25, -RZ, R21.reuse.H0_H0 ;  /* 0x20000015ff197230 */ /* 0x100fe20000004100 */
[----:B------:R-:W-:Y:S01]  /*15250*/  F2FP.F16.E4M3.UNPACK_B R33, R36 ;  /* 0x00000024ff21723e */ /* 0x000fe200020006ff */
[----:B------:R-:W-:Y:S01]  /*15260*/  HADD2.F32 R21, -RZ, R21.H1_H1 ;  /* 0x30000015ff157230 */ /* 0x000fe20000004100 */
[----:B------:R-:W-:-:S02]  /*15270*/  PRMT R47, R20, 0x7054, R47 ;  /* 0x00007054142f7816 */ /* 0x000fc4000000002f */
[-C--:B------:R-:W-:Y:S01]  /*15280*/  F2FP.F16.E4M3.UNPACK_B R15, R7.reuse ;  /* 0x00000007ff0f723e */ /* 0x080fe200020006ff */
[--C-:B------:R-:W-:Y:S01]  /*15290*/  HADD2.F32 R34, -RZ, R33.reuse.H0_H0 ;  /* 0x20000021ff227230 */ /* 0x100fe20000004100 */
[----:B------:R-:W-:Y:S01]  /*152a0*/  F2FP.F16.E4M3.UNPACK_B R20, R7.H1 ;  /* 0x00000007ff14723e */ /* 0x000fe200030006ff */
[----:B------:R-:W-:Y:S01]  /*152b0*/  HADD2.F32 R33, -RZ, R33.H1_H1 ;  /* 0x30000021ff217230 */ /* 0x000fe20000004100 */
[-C--:B------:R-:W-:Y:S02]  /*152c0*/  F2FP.F16.E4M3.UNPACK_B R7, R6.reuse ;  /* 0x00000006ff07723e */ /* 0x080fe400020006ff */
[----:B------:R-:W-:Y:S01]  /*152d0*/  F2FP.F16.E4M3.UNPACK_B R14, R6.H1 ;  /* 0x00000006ff0e723e */ /* 0x000fe200030006ff */
[--C-:B------:R-:W-:Y:S01]  /*152e0*/  HADD2.F32 R6, -RZ, R12.reuse.H0_H0 ;  /* 0x2000000cff067230 */ /* 0x100fe20000004100 */
[----:B------:R-:W-:Y:S01]  /*152f0*/  LOP3.LUT R46, R47, 0xff000000, R26, 0xf8, !PT ;  /* 0xff0000002f2e7812 */ /* 0x000fe200078ef81a */
[C---:B------:R-:W-:Y:S01]  /*15300*/  FMUL.FTZ R47, R25.reuse, R44 ;  /* 0x0000002c192f7220 */ /* 0x040fe20000410000 */
[----:B------:R-:W-:Y:S01]  /*15310*/  F2FP.F16.E4M3.UNPACK_B R24, R9.H1 ;  /* 0x00000009ff18723e */ /* 0x000fe200030006ff */
[-C--:B------:R-:W-:Y:S01]  /*15320*/  FMUL.FTZ R51, R25, R34.reuse ;  /* 0x0000002219337220 */ /* 0x080fe20000410000 */
[----:B------:R-:W-:Y:S01]  /*15330*/  F2FP.F16.E4M3.UNPACK_B R45, R45.H1 ;  /* 0x0000002dff2d723e */ /* 0x000fe200030006ff */
[C---:B------:R-:W-:Y:S01]  /*15340*/  FFMA.FTZ R48, R6.reuse, R34, -R47 ;  /* 0x0000002206307223 */ /* 0x040fe2000001082f */
[----:B------:R-:W-:Y:S01]  /*15350*/  HADD2.F32 R34, -RZ, R35.H1_H1 ;  /* 0x30000023ff227230 */ /* 0x000fe20000004100 */
[----:B------:R-:W-:Y:S01]  /*15360*/  F2FP.F16.E4M3.UNPACK_B R36, R36.H1 ;  /* 0x00000024ff24723e */ /* 0x000fe200030006ff */
[----:B------:R-:W-:Y:S01]  /*15370*/  HADD2.F32 R12, -RZ, R12.H1_H1 ;  /* 0x3000000cff0c7230 */ /* 0x000fe20000004100 */
[----:B------:R-:W-:Y:S01]  /*15380*/  LOP3.LUT R49, R49, 0xff000000, R27, 0xf8, !PT ;  /* 0xff00000031317812 */ /* 0x000fe200078ef81b */
[----:B------:R-:W-:Y:S01]  /*15390*/  HADD2.F32 R47, -RZ, R45.H0_H0 ;  /* 0x2000002dff2f7230 */ /* 0x000fe20000004100 */
[-C--:B------:R-:W-:Y:S01]  /*153a0*/  F2FP.F16.E4M3.UNPACK_B R26, R11.reuse ;  /* 0x0000000bff1a723e */ /* 0x080fe200020006ff */
[----:B------:R-:W-:Y:S01]  /*153b0*/  HADD2.F32 R35, -RZ, R36.H0_H0 ;  /* 0x20000024ff237230 */ /* 0x000fe20000004100 */
[----:B------:R-:W-:Y:S01]  /*153c0*/  F2FP.F16.E4M3.UNPACK_B R27, R11.H1 ;  /* 0x0000000bff1b723e */ /* 0x000fe200030006ff */
[C---:B------:R-:W-:Y:S01]  /*153d0*/  FMUL.FTZ R53, R21.reuse, R34 ;  /* 0x0000002215357220 */ /* 0x040fe20000410000 */
[-C--:B------:R-:W-:Y:S01]  /*153e0*/  F2FP.F16.E4M3.UNPACK_B R11, R10.reuse ;  /* 0x0000000aff0b723e */ /* 0x080fe200020006ff */
[----:B------:R-:W-:Y:S01]  /*153f0*/  FMUL.FTZ R21, R21, R33 ;  /* 0x0000002115157220 */ /* 0x000fe20000410000 */
[----:B------:R-:W-:Y:S01]  /*15400*/  F2FP.F16.E4M3.UNPACK_B R25, R10.H1 ;  /* 0x0000000aff19723e */ /* 0x000fe200030006ff */
[----:B------:R-:W-:Y:S01]  /*15410*/  HADD2.F32 R10, -RZ, R24.H0_H0 ;  /* 0x20000018ff0a7230 */ /* 0x000fe20000004100 */
[----:B------:R-:W-:Y:S01]  /*15420*/  F2FP.F16.E4M3.UNPACK_B R13, R5.H1 ;  /* 0x00000005ff0d723e */ /* 0x000fe200030006ff */
[----:B------:R-:W-:Y:S01]  /*15430*/  FFMA.FTZ R51, R6, R44, R51 ;  /* 0x0000002c06337223 */ /* 0x000fe20000010033 */
[C---:B------:R-:W-:Y:S01]  /*15440*/  FFMA.FTZ R53, R12.reuse, R33, -R53 ;  /* 0x000000210c357223 */ /* 0x040fe20000010835 */
[----:B------:R-:W-:Y:S01]  /*15450*/  FFMA.FTZ R34, R12, R34, R21 ;  /* 0x000000220c227223 */ /* 0x000fe20000010015 */
[----:B------:R-:W-:Y:S01]  /*15460*/  FMUL.FTZ R55, R10, R47 ;  /* 0x0000002f0a377220 */ /* 0x000fe20000410000 */
[----:B------:R-:W-:-:S02]  /*15470*/  HADD2.F32 R6, -RZ, R13.H0_H0 ;  /* 0x2000000dff067230 */ /* 0x000fc40000004100 */
[----:B------:R-:W-:Y:S01]  /*15480*/  FMUL.FTZ R10, R10, R35 ;  /* 0x000000230a0a7220 */ /* 0x000fe20000410000 */
[----:B------:R-:W-:Y:S01]  /*15490*/  F2FP.F16.E4M3.UNPACK_B R33, R49 ;  /* 0x00000031ff21723e */ /* 0x000fe200020006ff */
[----:B------:R-:W-:Y:S01]  /*154a0*/  HADD2.F32 R45, -RZ, R45.H1_H1 ;  /* 0x3000002dff2d7230 */ /* 0x000fe20000004100 */
[-C--:B------:R-:W-:Y:S01]  /*154b0*/  F2FP.F16.E4M3.UNPACK_B R12, R38.reuse ;  /* 0x00000026ff0c723e */ /* 0x080fe200020006ff */
[C---:B------:R-:W-:Y:S01]  /*154c0*/  FFMA.FTZ R55, R6.reuse, R35, -R55 ;  /* 0x0000002306377223 */ /* 0x040fe20000010837 */
[----:B------:R-:W-:Y:S01]  /*154d0*/  FFMA.FTZ R47, R6, R47, R10 ;  /* 0x0000002f062f7223 */ /* 0x000fe2000001000a */
[----:B------:R-:W-:Y:S01]  /*154e0*/  HADD2.F32 R24, -RZ, R24.H1_H1 ;  /* 0x30000018ff187230 */ /* 0x000fe20000004100 */
[----:B------:R-:W-:Y:S01]  /*154f0*/  F2FP.F16.E4M3.UNPACK_B R49, R49.H1 ;  /* 0x00000031ff31723e */ /* 0x000fe200030006ff */
[----:B------:R-:W-:Y:S01]  /*15500*/  HADD2.F32 R36, -RZ, R36.H1_H1 ;  /* 0x30000024ff247230 */ /* 0x000fe20000004100 */
[----:B------:R-:W-:Y:S01]  /*15510*/  F2FP.F16.E4M3.UNPACK_B R38, R38.H1 ;  /* 0x00000026ff26723e */ /* 0x000fe200030006ff */
[----:B------:R-:W-:-:S02]  /*15520*/  HADD2.F32 R35, -RZ, R33.H0_H0 ;  /* 0x20000021ff237230 */ /* 0x000fc40000004100 */
[C---:B------:R-:W-:Y:S01]  /*15530*/  FMUL.FTZ R44, R24.reuse, R45 ;  /* 0x0000002d182c7220 */ /* 0x040fe20000410000 */
[----:B------:R-:W-:Y:S02]  /*15540*/  HADD2.F32 R10, -RZ, R26.H0_H0 ;  /* 0x2000001aff0a7230 */ /* 0x000fe40000004100 */
[----:B------:R-:W-:Y:S01]  /*15550*/  FMUL.FTZ R24, R24, R36 ;  /* 0x0000002418187220 */ /* 0x000fe20000410000 */
[----:B------:R-:W-:Y:S01]  /*15560*/  HADD2.F32 R21, -RZ, R12.H0_H0 ;  /* 0x2000000cff157230 */ /* 0x000fe20000004100 */
[----:B------:R-:W-:Y:S01]  /*15570*/  F2FP.F16.E4M3.UNPACK_B R9, R8 ;  /* 0x00000008ff09723e */ /* 0x000fe200020006ff */
[----:B------:R-:W-:Y:S02]  /*15580*/  HADD2.F32 R13, -RZ, R13.H1_H1 ;  /* 0x3000000dff0d7230 */ /* 0x000fe40000004100 */
[C---:B-1----:R-:W-:Y:S01]  /*15590*/  FMUL.FTZ R57, R10.reuse, R35 ;  /* 0x000000230a397220 */ /* 0x042fe20000410000 */
[----:B------:R-:W-:Y:S02]  /*155a0*/  HADD2.F32 R6, -RZ, R15.H0_H0 ;  /* 0x2000000fff067230 */ /* 0x000fe40000004100 */
[----:B------:R-:W-:Y:S01]  /*155b0*/  FMUL.FTZ R10, R10, R21 ;  /* 0x000000150a0a7220 */ /* 0x000fe20000410000 */
[----:B------:R-:W-:-:S02]  /*155c0*/  HADD2.F32 R33, -RZ, R33.H1_H1 ;  /* 0x30000021ff217230 */ /* 0x000fc40000004100 */
[C---:B------:R-:W-:Y:S01]  /*155d0*/  FFMA.FTZ R44, R13.reuse, R36, -R44 ;  /* 0x000000240d2c7223 */ /* 0x040fe2000001082c */
[----:B------:R-:W-:Y:S02]  /*155e0*/  HADD2.F32 R26, -RZ, R26.H1_H1 ;  /* 0x3000001aff1a7230 */ /* 0x000fe40000004100 */
[----:B------:R-:W-:Y:S01]  /*155f0*/  FFMA.FTZ R36, R13, R45, R24 ;  /* 0x0000002d0d247223 */ /* 0x000fe20000010018 */
[----:B------:R-:W-:Y:S02]  /*15600*/  HADD2.F32 R12, -RZ, R12.H1_H1 ;  /* 0x3000000cff0c7230 */ /* 0x000fe40000004100 */
[C---:B------:R-:W-:Y:S01]  /*15610*/  FFMA.FTZ R57, R6.reuse, R21, -R57 ;  /* 0x0000001506397223 */ /* 0x040fe20000010839 */
[----:B------:R-:W-:Y:S01]  /*15620*/  FFMA.FTZ R45, R6, R35, R10 ;  /* 0x00000023062d7223 */ /* 0x000fe2000001000a */
[----:B------:R-:W-:Y:S02]  /*15630*/  HADD2.F32 R15, -RZ, R15.H1_H1 ;  /* 0x3000000fff0f7230 */ /* 0x000fe40000004100 */
[----:B------:R-:W-:Y:S01]  /*15640*/  FMUL.FTZ R24, R26, R33 ;  /* 0x000000211a187220 */ /* 0x000fe20000410000 */
[----:B------:R-:W-:-:S02]  /*15650*/  HADD2.F32 R21, -RZ, R49.H0_H0 ;  /* 0x20000031ff157230 */ /* 0x000fc40000004100 */
[-C--:B------:R-:W-:Y:S01]  /*15660*/  FMUL.FTZ R26, R26, R12.reuse ;  /* 0x0000000c1a1a7220 */ /* 0x080fe20000410000 */
[----:B------:R-:W-:Y:S02]  /*15670*/  HADD2.F32 R10, -RZ, R27.H0_H0 ;  /* 0x2000001bff0a7230 */ /* 0x000fe40000004100 */
[C---:B------:R-:W-:Y:S01]  /*15680*/  FFMA.FTZ R54, R15.reuse, R12, -R24 ;  /* 0x0000000c0f367223 */ /* 0x040fe20000010818 */
[----:B------:R-:W-:Y:S02]  /*15690*/  HADD2.F32 R13, -RZ, R38.H0_H0 ;  /* 0x20000026ff0d7230 */ /* 0x000fe40000004100 */
[----:B------:R-:W-:Y:S01]  /*156a0*/  FFMA.FTZ R56, R15, R33, R26 ;  /* 0x000000210f387223 */ /* 0x000fe2000001001a */
[----:B------:R-:W-:Y:S02]  /*156b0*/  HADD2.F32 R6, -RZ, R20.H0_H0 ;  /* 0x20000014ff067230 */ /* 0x000fe40000004100 */
[C---:B------:R-:W-:Y:S01]  /*156c0*/  FMUL.FTZ R35, R10.reuse, R21 ;  /* 0x000000150a237220 */ /* 0x040fe20000410000 */
[----:B------:R-:W-:Y:S01]  /*156d0*/  F2FP.F16.E4M3.UNPACK_B R8, R8.H1 ;  /* 0x00000008ff08723e */ /* 0x000fe200030006ff */
[----:B------:R-:W-:Y:S01]  /*156e0*/  FMUL.FTZ R10, R10, R13 ;  /* 0x0000000d0a0a7220 */ /* 0x000fe20000410000 */
[----:B------:R-:W-:Y:S01]  /*156f0*/  F2FP.F16.E4M3.UNPACK_B R15, R39.H1 ;  /* 0x00000027ff0f723e */ /* 0x000fe200030006ff */
[----:B------:R-:W-:Y:S01]  /*15700*/  HADD2.F32 R38, -RZ, R38.H1_H1 ;  /* 0x30000026ff267230 */ /* 0x000fe20000004100 */
[----:B------:R-:W-:Y:S01]  /*15710*/  F2FP.F16.E4M3.UNPACK_B R12, R32.H1 ;  /* 0x00000020ff0c723e */ /* 0x000fe200030006ff */
[----:B------:R-:W-:Y:S01]  /*15720*/  FFMA.FTZ R59, R6, R21, R10 ;  /* 0x00000015063b7223 */ /* 0x000fe2000001000a */
[-C--:B------:R-:W-:Y:S01]  /*15730*/  F2FP.F16.E4M3.UNPACK_B R5, R4.reuse ;  /* 0x00000004ff05723e */ /* 0x080fe200020006ff */
[----:B------:R-:W-:Y:S01]  /*15740*/  HADD2.F32 R49, -RZ, R49.H1_H1 ;  /* 0x30000031ff317230 */ /* 0x000fe20000004100 */
[----:B------:R-:W-:Y:S01]  /*15750*/  F2FP.F16.E4M3.UNPACK_B R4, R4.H1 ;  /* 0x00000004ff04723e */ /* 0x000fe200030006ff */
[----:B------:R-:W-:-:S02]  /*15760*/  HADD2.F32 R27, -RZ, R27.H1_H1 ;  /* 0x3000001bff1b7230 */ /* 0x000fc40000004100 */
[----:B------:R-:W-:Y:S01]  /*15770*/  FFMA.FTZ R58, R6, R13, -R35 ;  /* 0x0000000d063a7223 */ /* 0x000fe20000010823 */
[----:B------:R-:W-:Y:S01]  /*15780*/  HADD2.F32 R21, -RZ, R15.H0_H0 ;  /* 0x2000000fff157230 */ /* 0x000fe20000004100 */
[----:B------:R-:W-:Y:S01]  /*15790*/  F2FP.F16.E4M3.UNPACK_B R39, R39 ;  /* 0x00000027ff27723e */ /* 0x000fe200020006ff */
[----:B------:R-:W-:Y:S02]  /*157a0*/  HADD2.F32 R10, -RZ, R8.H0_H0 ;  /* 0x20000008ff0a7230 */ /* 0x000fe40000004100 */
[C---:B------:R-:W-:Y:S01]  /*157b0*/  FMUL.FTZ R33, R27.reuse, R49 ;  /* 0x000000311b217220 */ /* 0x040fe20000410000 */
[----:B------:R-:W-:Y:S02]  /*157c0*/  HADD2.F32 R13, -RZ, R12.H0_H0 ;  /* 0x2000000cff0d7230 */ /* 0x000fe40000004100 */
[----:B------:R-:W-:Y:S01]  /*157d0*/  FMUL.FTZ R24, R27, R38 ;  /* 0x000000261b187220 */ /* 0x000fe20000410000 */
[----:B------:R-:W-:Y:S02]  /*157e0*/  HADD2.F32 R20, -RZ, R20.H1_H1 ;  /* 0x30000014ff147230 */ /* 0x000fe40000004100 */
[----:B------:R-:W-:Y:S01]  /*157f0*/  FMUL.FTZ R27, R10, R21 ;  /* 0x000000150a1b7220 */ /* 0x000fe20000410000 */
[----:B------:R-:W-:-:S02]  /*15800*/  HADD2.F32 R6, -RZ, R4.H0_H0 ;  /* 0x20000004ff067230 */ /* 0x000fc40000004100 */
[----:B------:R-:W-:Y:S01]  /*15810*/  FMUL.FTZ R10, R10, R13 ;  /* 0x0000000d0a0a7220 */ /* 0x000fe20000410000 */
[----:B------:R-:W-:Y:S02]  /*15820*/  HADD2.F32 R8, -RZ, R8.H1_H1 ;  /* 0x30000008ff087230 */ /* 0x000fe40000004100 */
[C---:B------:R-:W-:Y:S01]  /*15830*/  FFMA.FTZ R60, R20.reuse, R49, R24 ;  /* 0x00000031143c7223 */ /* 0x040fe20000010018 */
[----:B------:R-:W-:Y:S01]  /*15840*/  FFMA.FTZ R61, R20, R38, -R33 ;  /* 0x00000026143d7223 */ /* 0x000fe20000010821 */
[C---:B------:R-:W-:Y:S01]  /*15850*/  FFMA.FTZ R24, R6.reuse, R21, R10 ;  /* 0x0000001506187223 */ /* 0x040fe2000001000a */
[----:B------:R-:W-:Y:S02]  /*15860*/  HADD2.F32 R21, -RZ, R15.H1_H1 ;  /* 0x3000000fff157230 */ /* 0x000fe40000004100 */
[----:B------:R-:W-:Y:S01]  /*15870*/  FFMA.FTZ R20, R6, R13, -R27 ;  /* 0x0000000d06147223 */ /* 0x000fe2000001081b */
[----:B------:R-:W-:Y:S01]  /*15880*/  HADD2.F32 R13, -RZ, R12.H1_H1 ;  /* 0x3000000cff0d7230 */ /* 0x000fe20000004100 */
[----:B------:R-:W-:Y:S01]  /*15890*/  F2FP.F16.E4M3.UNPACK_B R32, R32 ;  /* 0x00000020ff20723e */ /* 0x000fe200020006ff */
[----:B------:R-:W-:-:S02]  /*158a0*/  HADD2.F32 R4, -RZ, R4.H1_H1 ;  /* 0x30000004ff047230 */ /* 0x000fc40000004100 */
[C---:B------:R-:W-:Y:S01]  /*158b0*/  FMUL.FTZ R27, R8.reuse, R21 ;  /* 0x00000015081b7220 */ /* 0x040fe20000410000 */
[----:B------:R-:W-:Y:S02]  /*158c0*/  HADD2.F32 R15, -RZ, R39.H0_H0 ;  /* 0x20000027ff0f7230 */ /* 0x000fe40000004100 */
[-C--:B------:R-:W-:Y:S01]  /*158d0*/  FMUL.FTZ R8, R8, R13.reuse ;  /* 0x0000000d08087220 */ /* 0x080fe20000410000 */
[----:B------:R-:W-:Y:S02]  /*158e0*/  HADD2.F32 R6, -RZ, R9.H0_H0 ;  /* 0x20000009ff067230 */ /* 0x000fe40000004100 */
[C---:B------:R-:W-:Y:S01]  /*158f0*/  FFMA.FTZ R33, R4.reuse, R13, -R27 ;  /* 0x0000000d04217223 */ /* 0x040fe2000001081b */
[----:B------:R-:W-:Y:S02]  /*15900*/  HADD2.F32 R13, -RZ, R32.H0_H0 ;  /* 0x20000020ff0d7230 */ /* 0x000fe40000004100 */
[----:B------:R-:W-:Y:S01]  /*15910*/  FFMA.FTZ R35, R4, R21, R8 ;  /* 0x0000001504237223 */ /* 0x000fe20000010008 */
[----:B------:R-:W-:-:S02]  /*15920*/  HADD2.F32 R8, -RZ, R39.H1_H1 ;  /* 0x30000027ff087230 */ /* 0x000fc40000004100 */
[C---:B------:R-:W-:Y:S01]  /*15930*/  FMUL.FTZ R21, R6.reuse, R15 ;  /* 0x0000000f06157220 */ /* 0x040fe20000410000 */
[----:B------:R-:W-:Y:S02]  /*15940*/  HADD2.F32 R9, -RZ, R9.H1_H1 ;  /* 0x30000009ff097230 */ /* 0x000fe40000004100 */
[-C--:B------:R-:W-:Y:S01]  /*15950*/  FMUL.FTZ R27, R6, R13.reuse ;  /* 0x0000000d061b7220 */ /* 0x080fe20000410000 */
[--C-:B------:R-:W-:Y:S01]  /*15960*/  HADD2.F32 R4, -RZ, R5.reuse.H0_H0 ;  /* 0x20000005ff047230 */ /* 0x100fe20000004100 */
[----:B------:R-:W-:Y:S01]  /*15970*/  F2FP.F16.E4M3.UNPACK_B R10, R46.H1 ;  /* 0x0000002eff0a723e */ /* 0x000fe200030006ff */
[----:B------:R-:W-:Y:S02]  /*15980*/  HADD2.F32 R32, -RZ, R32.H1_H1 ;  /* 0x30000020ff207230 */ /* 0x000fe40000004100 */
[C---:B------:R-:W-:Y:S01]  /*15990*/  FMUL.FTZ R6, R9.reuse, R8 ;  /* 0x0000000809067220 */ /* 0x040fe20000410000 */
[----:B------:R-:W-:Y:S02]  /*159a0*/  HADD2.F32 R5, -RZ, R5.H1_H1 ;  /* 0x30000005ff057230 */ /* 0x000fe40000004100 */
[C---:B------:R-:W-:Y:S01]  /*159b0*/  FFMA.FTZ R21, R4.reuse, R13, -R21 ;  /* 0x0000000d04157223 */ /* 0x040fe20000010815 */
[----:B------:R-:W-:Y:S01]  /*159c0*/  FFMA.FTZ R27, R4, R15, R27 ;  /* 0x0000000f041b7223 */ /* 0x000fe2000001001b */
[----:B------:R-:W-:Y:S01]  /*159d0*/  F2FP.F16.E4M3.UNPACK_B R4, R37.H1 ;  /* 0x00000025ff04723e */ /* 0x000fe200030006ff */
[-C--:B------:R-:W-:Y:S01]  /*159e0*/  FMUL.FTZ R13, R9, R32.reuse ;  /* 0x00000020090d7220 */ /* 0x080fe20000410000 */
[----:B------:R-:W-:Y:S01]  /*159f0*/  FFMA.FTZ R32, R5, R32, -R6 ;  /* 0x0000002005207223 */ /* 0x000fe20000010806 */
[----:B------:R-:W-:Y:S01]  /*15a00*/  HADD2.F32 R9, -RZ, R10.H0_H0 ;  /* 0x2000000aff097230 */ /* 0x000fe20000004100 */
[----:B------:R-:W-:Y:S01]  /*15a10*/  F2FP.F16.E4M3.UNPACK_B R46, R46 ;  /* 0x0000002eff2e723e */ /* 0x000fe200020006ff */
[----:B------:R-:W-:-:S02]  /*15a20*/  HADD2.F32 R6, -RZ, R25.H0_H0 ;  /* 0x20000019ff067230 */ /* 0x000fc40000004100 */
[----:B------:R-:W-:Y:S01]  /*15a30*/  FFMA.FTZ R12, R5, R8, R13 ;  /* 0x00000008050c7223 */ /* 0x000fe2000001000d */
[--C-:B------:R-:W-:Y:S01]  /*15a40*/  HADD2.F32 R5, -RZ, R4.reuse.H0_H0 ;  /* 0x20000004ff057230 */ /* 0x100fe20000004100 */
[----:B------:R-:W-:Y:S01]  /*15a50*/  F2FP.F16.E4M3.UNPACK_B R37, R37 ;  /* 0x00000025ff25723e */ /* 0x000fe200020006ff */
[----:B------:R-:W-:Y:S02]  /*15a60*/  HADD2.F32 R8, -RZ, R4.H1_H1 ;  /* 0x30000004ff087230 */ /* 0x000fe40000004100 */
[C---:B------:R-:W-:Y:S01]  /*15a70*/  FMUL.FTZ R13, R6.reuse, R9 ;  /* 0x00000009060d7220 */ /* 0x040fe20000410000 */
[----:B------:R-:W-:Y:S02]  /*15a80*/  HADD2.F32 R4, -RZ, R14.H0_H0 ;  /* 0x2000000eff047230 */ /* 0x000fe40000004100 */
[----:B------:R-:W-:Y:S01]  /*15a90*/  FMUL.FTZ R15, R6, R5 ;  /* 0x00000005060f7220 */ /* 0x000fe20000410000 */
[----:B------:R-:W-:Y:S02]  /*15aa0*/  HADD2.F32 R10, -RZ, R10.H1_H1 ;  /* 0x3000000aff0a7230 */ /* 0x000fe40000004100 */
[----:B------:R-:W-:-:S02]  /*15ab0*/  HADD2.F32 R25, -RZ, R25.H1_H1 ;  /* 0x30000019ff197230 */ /* 0x000fc40000004100 */
[C---:B------:R-:W-:Y:S01]  /*15ac0*/  FFMA.FTZ R38, R4.reuse, R5, -R13 ;  /* 0x0000000504267223 */ /* 0x040fe2000001080d */
[----:B------:R-:W-:Y:S02]  /*15ad0*/  HADD2.F32 R14, -RZ, R14.H1_H1 ;  /* 0x3000000eff0e7230 */ /* 0x000fe40000004100 */
[----:B------:R-:W-:Y:S02]  /*15ae0*/  HADD2.F32 R6, -RZ, R37.H0_H0 ;  /* 0x20000025ff067230 */ /* 0x000fe40000004100 */
[C---:B------:R-:W-:Y:S01]  /*15af0*/  FMUL.FTZ R5, R25.reuse, R10 ;  /* 0x0000000a19057220 */ /* 0x040fe20000410000 */
[-C--:B------:R-:W-:Y:S01]  /*15b00*/  FMUL.FTZ R13, R25, R8.reuse ;  /* 0x00000008190d7220 */ /* 0x080fe20000410000 */
[----:B------:R-:W-:Y:S01]  /*15b10*/  FFMA.FTZ R25, R4, R9, R15 ;  /* 0x0000000904197223 */ /* 0x000fe2000001000f */
[----:B------:R-:W-:Y:S02]  /*15b20*/  HADD2.F32 R9, -RZ, R46.H0_H0 ;  /* 0x2000002eff097230 */ /* 0x000fe40000004100 */
[----:B------:R-:W-:Y:S01]  /*15b30*/  FFMA.FTZ R39, R14, R8, -R5 ;  /* 0x000000080e277223 */ /* 0x000fe20000010805 */
[----:B------:R-:W-:-:S02]  /*15b40*/  HADD2.F32 R5, -RZ, R11.H0_H0 ;  /* 0x2000000bff057230 */ /* 0x000fc40000004100 */
[----:B------:R-:W-:Y:S01]  /*15b50*/  FFMA.FTZ R52, R14, R10, R13 ;  /* 0x0000000a0e347223 */ /* 0x000fe2000001000d */
[----:B------:R-:W-:Y:S02]  /*15b60*/  HADD2.F32 R46, -RZ, R46.H1_H1 ;  /* 0x3000002eff2e7230 */ /* 0x000fe40000004100 */
[----:B------:R-:W-:Y:S02]  /*15b70*/  HADD2.F32 R11, -RZ, R11.H1_H1 ;  /* 0x3000000bff0b7230 */ /* 0x000fe40000004100 */
[C---:B------:R-:W-:Y:S01]  /*15b80*/  FMUL.FTZ R13, R5.reuse, R9 ;  /* 0x00000009050d7220 */ /* 0x040fe20000410000 */
[----:B------:R-:W-:Y:S02]  /*15b90*/  HADD2.F32 R8, -RZ, R37.H1_H1 ;  /* 0x30000025ff087230 */ /* 0x000fe40000004100 */
[----:B------:R-:W-:Y:S01]  /*15ba0*/  FMUL.FTZ R14, R5, R6 ;  /* 0x00000006050e7220 */ /* 0x000fe20000410000 */
[--C-:B------:R-:W-:Y:S02]  /*15bb0*/  HADD2.F32 R4, -RZ, R7.reuse.H0_H0 ;  /* 0x20000007ff047230 */ /* 0x100fe40000004100 */
[----:B------:R-:W-:Y:S01]  /*15bc0*/  FMUL.FTZ R26, R11, R46 ;  /* 0x0000002e0b1a7220 */ /* 0x000fe20000410000 */
[----:B------:R-:W-:-:S02]  /*15bd0*/  HADD2.F32 R7, -RZ, R7.H1_H1 ;  /* 0x30000007ff077230 */ /* 0x000fc40000004100 */
[----:B------:R-:W-:Y:S01]  /*15be0*/  FMUL.FTZ R11, R11, R8 ;  /* 0x000000080b0b7220 */ /* 0x000fe20000410000 */
[----:B------:R-:W-:Y:S01]  /*15bf0*/  F2FP.SATFINITE.E4M3.F32.PACK_AB_MERGE_C R38, R39, R38, RZ ;  /* 0x000000262726723e */ /* 0x000fe200048070ff */
[C---:B------:R-:W-:Y:S01]  /*15c00*/  FFMA.FTZ R10, R4.reuse, R6, -R13 ;  /* 0x00000006040a7223 */ /* 0x040fe2000001080d */
[----:B------:R-:W-:Y:S01]  /*15c10*/  FFMA.FTZ R6, R4, R9, R14 ;  /* 0x0000000904067223 */ /* 0x000fe2000001000e */
[C---:B------:R-:W-:Y:S01]  /*15c20*/  FFMA.FTZ R13, R7.reuse, R8, -R26 ;  /* 0x00000008070d7223 */ /* 0x040fe2000001081a */
[----:B------:R-:W-:Y:S01]  /*15c30*/  FFMA.FTZ R15, R7, R46, R11 ;  /* 0x0000002e070f7223 */ /* 0x000fe2000001000b */
[----:B------:R-:W-:Y:S02]  /*15c40*/  F2FP.SATFINITE.E4M3.F32.PACK_AB_MERGE_C R9, R44, R55, RZ ;  /* 0x000000372c09723e */ /* 0x000fe400048070ff */
[----:B------:R-:W-:Y:S02]  /*15c50*/  F2FP.SATFINITE.E4M3.F32.PACK_AB_MERGE_C R11, R61, R58, RZ ;  /* 0x0000003a3d0b723e */ /* 0x000fe400048070ff */
        /* <DEDUP_REMOVED lines=10> */
[----:B------:R-:W-:Y:S01]  /*15d00*/  F2FP.SATFINITE.E4M3.F32.PACK_AB_MERGE_C R7, R56, R45, R7 ;  /* 0x0000002d3807723e */ /* 0x000fe20004807007 */
[----:B------:R3:W-:Y:S01]  /*15d10*/  STS.128 [R217+0x14400], R8 ;  /* 0x01440008d9007388 */ /* 0x0007e20000000c00 */
[----:B------:R-:W-:Y:S02]  /*15d20*/  F2FP.SATFINITE.E4M3.F32.PACK_AB_MERGE_C R4, R12, R27, R4 ;  /* 0x0000001b0c04723e */ /* 0x000fe40004807004 */
[----:B------:R-:W-:-:S05]  /*15d30*/  F2FP.SATFINITE.E4M3.F32.PACK_AB_MERGE_C R6, R15, R6, R25 ;  /* 0x000000060f06723e */ /* 0x000fca0004807019 */
[----:B------:R3:W-:Y:S02]  /*15d40*/  STS.128 [R0+0x14400], R4 ;  /* 0x0144000400007388 */ /* 0x0007e40000000c00 */
.L_x_565:
[----:B------:R-:W-:Y:S05]  /*15d50*/  BSYNC B1 ;  /* 0x0000000000017941 */ /* 0x000fea0003800000 */
.L_x_564:
[----:B------:R-:W-:Y:S05]  /*15d60*/  @P2 BRA `(.L_x_543) ;  /* 0x0000000c00d82947 */ /* 0x000fea0003800000 */
[----:B--23-5:R-:W-:Y:S02]  /*15d70*/  SHF.R.U32.HI R4, RZ, 0x8, R40 ;  /* 0x00000008ff047819 */ /* 0x02cfe40000011628 */
[----:B------:R-:W-:Y:S02]  /*15d80*/  LOP3.LUT R0, R40, 0xff, RZ, 0xc0, !PT ;  /* 0x000000ff28007812 */ /* 0x000fe400078ec0ff */
[----:B------:R-:W-:Y:S02]  /*15d90*/  SHF.R.U32.HI R8, RZ, 0x8, R42 ;  /* 0x00000008ff087819 */ /* 0x000fe4000001162a */
[----:B------:R-:W-:Y:S02]  /*15da0*/  LOP3.LUT R5, R4, 0xff, RZ, 0xc0, !PT ;  /* 0x000000ff04057812 */ /* 0x000fe400078ec0ff */
[----:B------:R-:W-:Y:S02]  /*15db0*/  LEA.HI R3, R3, R221, RZ, 0x1c ;  /* 0x000000dd03037211 */ /* 0x000fe400078fe0ff */
[----:B------:R-:W-:-:S02]  /*15dc0*/  LOP3.LUT R4, R42, 0xff, RZ, 0xc0, !PT ;  /* 0x000000ff2a047812 */ /* 0x000fc400078ec0ff */
[----:B------:R-:W-:Y:S02]  /*15dd0*/  LOP3.LUT R9, R8, 0xff, RZ, 0xc0, !PT ;  /* 0x000000ff08097812 */ /* 0x000fe400078ec0ff */
[----:B------:R-:W-:Y:S02]  /*15de0*/  PRMT R13, R5, 0x7604, R0 ;  /* 0x00007604050d7816 */ /* 0x000fe40000000000 */
[----:B------:R-:W-:Y:S02]  /*15df0*/  SHF.R.S32.HI R0, RZ, 0x1f, R3 ;  /* 0x0000001fff007819 */ /* 0x000fe40000011403 */
[----:B------:R-:W-:Y:S02]  /*15e00*/  PRMT R15, R9, 0x7604, R4 ;  /* 0x00007604090f7816 */ /* 0x000fe40000000004 */
[----:B------:R-:W-:Y:S02]  /*15e10*/  LEA.HI R4, R0, R3, RZ, 0x2 ;  /* 0x0000000300047211 */ /* 0x000fe400078f10ff */
[----:B------:R-:W-:-:S02]  /*15e20*/  SHF.L.U32 R3, R3, 0x4, RZ ;  /* 0x0000000403037819 */ /* 0x000fc400000006ff */
[----:B------:R-:W-:Y:S01]  /*15e30*/  SHF.R.U32.HI R7, RZ, 0x8, R41 ;  /* 0x00000008ff077819 */ /* 0x000fe20000011629 */
[----:B------:R-:W-:Y:S01]  /*15e40*/  IMAD.SHL.U32 R4, R4, 0x800, RZ ;  /* 0x0000080004047824 */ /* 0x000fe200078e00ff */
[----:B------:R-:W-:Y:S02]  /*15e50*/  LOP3.LUT R0, R172, 0x30, R3, 0xf8, !PT ;  /* 0x00000030ac007812 */ /* 0x000fe400078ef803 */
[----:B------:R-:W-:Y:S02]  /*15e60*/  LOP3.LUT R6, R41, 0xff, RZ, 0xc0, !PT ;  /* 0x000000ff29067812 */ /* 0x000fe400078ec0ff */
[----:B------:R-:W-:Y:S02]  /*15e70*/  LOP3.LUT R7, R7, 0xff, RZ, 0xc0, !PT ;  /* 0x000000ff07077812 */ /* 0x000fe400078ec0ff */
[----:B------:R-:W-:Y:S02]  /*15e80*/  SHF.R.U32.HI R8, RZ, 0x8, R28 ;  /* 0x00000008ff087819 */ /* 0x000fe4000001161c */
[----:B------:R-:W-:-:S02]  /*15e90*/  LOP3.LUT R0, R0, R173, RZ, 0x3c, !PT ;  /* 0x000000ad00007212 */ /* 0x000fc400078e3cff */
[----:B------:R-:W-:Y:S02]  /*15ea0*/  LOP3.LUT R3, R4, 0xffffe000, RZ, 0xc0, !PT ;  /* 0xffffe00004037812 */ /* 0x000fe400078ec0ff */
[----:B------:R-:W-:Y:S02]  /*15eb0*/  PRMT R12, R7, 0x7604, R6 ;  /* 0x00007604070c7816 */ /* 0x000fe40000000006 */
[----:B------:R-:W-:Y:S02]  /*15ec0*/  LOP3.LUT R7, R28, 0xff, RZ, 0xc0, !PT ;  /* 0x000000ff1c077812 */ /* 0x000fe400078ec0ff */
[----:B------:R-:W-:Y:S02]  /*15ed0*/  LOP3.LUT R8, R8, 0xff, RZ, 0xc0, !PT ;  /* 0x000000ff08087812 */ /* 0x000fe400078ec0ff */
[----:B------:R-:W-:Y:S02]  /*15ee0*/  IADD3 R3, R0, R174, R3 ;  /* 0x000000ae00037210 */ /* 0x000fe40007ffe003 */
[----:B------:R-:W-:-:S02]  /*15ef0*/  PRMT R25, R8, 0x7604, R7 ;  /* 0x0000760408197816 */ /* 0x000fc40000000007 */
[----:B------:R-:W-:Y:S01]  /*15f00*/  SHF.R.U32.HI R6, RZ, 0x8, R43 ;  /* 0x00000008ff067819 */ /* 0x000fe2000001162b */
[----:B------:R-:W-:Y:S01]  /*15f10*/  IMAD.IADD R0, R18, 0x1, R3 ;  /* 0x0000000112007824 */ /* 0x000fe200078e0203 */
[----:B------:R-:W-:Y:S02]  /*15f20*/  SHF.R.U32.HI R8, RZ, 0x8, R29 ;  /* 0x00000008ff087819 */ /* 0x000fe4000001161d */
[----:B------:R-:W-:Y:S02]  /*15f30*/  LOP3.LUT R5, R43, 0xff, RZ, 0xc0, !PT ;  /* 0x000000ff2b057812 */ /* 0x000fe400078ec0ff */
[----:B------:R-:W-:Y:S02]  /*15f40*/  LOP3.LUT R6, R6, 0xff, RZ, 0xc0, !PT ;  /* 0x000000ff06067812 */ /* 0x000fe400078ec0ff */
[----:B------:R-:W-:Y:S02]  /*15f50*/  LOP3.LUT R3, R8, 0xff, RZ, 0xc0, !PT ;  /* 0x000000ff08037812 */ /* 0x000fe400078ec0ff */
[----:B------:R-:W2:Y:S01]  /*15f60*/  LDS.128 R8, [R0+0x14400] ;  /* 0x0144000000087984 */ /* 0x000ea20000000c00 */
[----:B------:R-:W-:-:S02]  /*15f70*/  PRMT R14, R6, 0x7604, R5 ;  /* 0x00007604060e7816 */ /* 0x000fc40000000005 */
[----:B------:R-:W-:Y:S01]  /*15f80*/  SHF.R.U32.HI R27, RZ, 0x8, R31 ;  /* 0x00000008ff1b7819 */ /* 0x000fe2000001161f */
[----:B------:R-:W3:Y:S01]  /*15f90*/  LDS.128 R4, [R216+0x14400] ;  /* 0x01440000d8047984 */ /* 0x000ee20000000c00 */
[----:B------:R-:W-:Y:S02]  /*15fa0*/  LOP3.LUT R20, R29, 0xff, RZ, 0xc0, !PT ;  /* 0x000000ff1d147812 */ /* 0x000fe400078ec0ff */
[----:B------:R-:W-:Y:S02]  /*15fb0*/  LOP3.LUT R26, R31, 0xff, RZ, 0xc0, !PT ;  /* 0x000000ff1f1a7812 */ /* 0x000fe400078ec0ff */
[----:B------:R-:W-:Y:S02]  /*15fc0*/  LOP3.LUT R27, R27, 0xff, RZ, 0xc0, !PT ;  /* 0x000000ff1b1b7812 */ /* 0x000fe400078ec0ff */
[----:B------:R-:W-:Y:S02]  /*15fd0*/  PRMT R20, R3, 0x7604, R20 ;  /* 0x0000760403147816 */ /* 0x000fe40000000014 */
[----:B------:R-:W-:-:S02]  /*15fe0*/  SHF.R.U32.HI R3, RZ, 0x10, R41 ;  /* 0x00000010ff037819 */ /* 0x000fc40000011629 */
[----:B------:R-:W-:Y:S02]  /*15ff0*/  PRMT R26, R27, 0x7604, R26 ;  /* 0x000076041b1a7816 */ /* 0x000fe4000000001a */
[----:B------:R-:W-:Y:S01]  /*16000*/  SHF.R.U32.HI R27, RZ, 0x10, R29 ;  /* 0x00000010ff1b7819 */ /* 0x000fe2000001161d */
[----:B------:R-:W-:Y:S01]  /*16010*/  IMAD.U32 R3, R3, 0x10000, RZ ;  /* 0x0001000003037824 */ /* 0x000fe200078e00ff */
[----:B------:R-:W-:Y:S02]  /*16020*/  SHF.R.U32.HI R24, RZ, 0x8, R30 ;  /* 0x00000008ff187819 */ /* 0x000fe4000001161e */
[----:B------:R-:W-:Y:S01]  /*16030*/  LOP3.LUT R21, R30, 0xff, RZ, 0xc0, !PT ;  /* 0x000000ff1e157812 */ /* 0x000fe200078ec0ff */
[----:B------:R-:W-:Y:S01]  /*16040*/  IMAD.U32 R27, R27, 0x10000, RZ ;  /* 0x000100001b1b7824 */ /* 0x000fe200078e00ff */
[----:B------:R-:W-:Y:S02]  /*16050*/  LOP3.LUT R24, R24, 0xff, RZ, 0xc0, !PT ;  /* 0x000000ff18187812 */ /* 0x000fe400078ec0ff */
[----:B------:R-:W-:-:S02]  /*16060*/  LOP3.LUT R13, R13, 0xff0000, R40, 0xf8, !PT ;  /* 0x00ff00000d0d7812 */ /* 0x000fc400078ef828 */
[----:B------:R-:W-:Y:S02]  /*16070*/  SHF.R.U32.HI R37, RZ, 0x10, R31 ;  /* 0x00000010ff257819 */ /* 0x000fe4000001161f */
[----:B------:R-:W-:Y:S02]  /*16080*/  LOP3.LUT R3, R12, 0xff0000, R3, 0xf8, !PT ;  /* 0x00ff00000c037812 */ /* 0x000fe400078ef803 */
[----:B------:R-:W-:Y:S01]  /*16090*/  PRMT R33, R24, 0x7604, R21 ;  /* 0x0000760418217816 */ /* 0x000fe20000000015 */
[----:B------:R-:W-:Y:S01]  /*160a0*/  IMAD.U32 R37, R37, 0x10000, RZ ;  /* 0x0001000025257824 */ /* 0x000fe200078e00ff */
[----:B------:R-:W-:Y:S02]  /*160b0*/  LOP3.LUT R35, R20, 0xff0000, R27, 0xf8, !PT ;  /* 0x00ff000014237812 */ /* 0x000fe400078ef81b */
[----:B------:R-:W-:Y:S02]  /*160c0*/  LOP3.LUT R27, R13, 0xff000000, R40, 0xf8, !PT ;  /* 0xff0000000d1b7812 */ /* 0x000fe400078ef828 */
[----:B------:R-:W-:-:S02]  /*160d0*/  LOP3.LUT R40, R3, 0xff000000, R41, 0xf8, !PT ;  /* 0xff00000003287812 */ /* 0x000fc400078ef829 */
[----:B------:R-:W-:Y:S02]  /*160e0*/  LOP3.LUT R3, R33, 0xff0000, R30, 0xf8, !PT ;  /* 0x00ff000021037812 */ /* 0x000fe400078ef81e */
[----:B------:R-:W-:Y:S02]  /*160f0*/  LOP3.LUT R35, R35, 0xff000000, R29, 0xf8, !PT ;  /* 0xff00000023237812 */ /* 0x000fe400078ef81d */
[----:B------:R-:W-:Y:S02]  /*16100*/  SHF.R.U32.HI R21, RZ, 0x10, R43 ;  /* 0x00000010ff157819 */ /* 0x000fe4000001162b */
[----:B------:R-:W-:Y:S02]  /*16110*/  LOP3.LUT R25, R25, 0xff0000, R28, 0xf8, !PT ;  /* 0x00ff000019197812 */ /* 0x000fe400078ef81c */
[----:B------:R-:W-:Y:S02]  /*16120*/  LOP3.LUT R34, R3, 0xff000000, R30, 0xf8, !PT ;  /* 0xff00000003227812 */ /* 0x000fe400078ef81e */
[----:B------:R-:W-:-:S02]  /*16130*/  LOP3.LUT R37, R26, 0xff0000, R37, 0xf8, !PT ;  /* 0x00ff00001a257812 */ /* 0x000fc400078ef825 */
[----:B------:R-:W-:Y:S02]  /*16140*/  F2FP.F16.E4M3.UNPACK_B R30, R35 ;  /* 0x00000023ff1e723e */ /* 0x000fe400020006ff */
[----:B--2---:R-:W-:Y:S02]  /*16150*/  F2FP.F16.E4M3.UNPACK_B R20, R9 ;  /* 0x00000009ff14723e */ /* 0x004fe400020006ff */
[----:B------:R-:W-:Y:S02]  /*16160*/  SHF.L.U32 R21, R21, 0x10, RZ ;  /* 0x0000001015157819 */ /* 0x000fe400000006ff */
[----:B------:R-:W-:Y:S01]  /*16170*/  LOP3.LUT R15, R15, 0xff0000, R42, 0xf8, !PT ;  /* 0x00ff00000f0f7812 */ /* 0x000fe200078ef82a */
[--C-:B------:R-:W-:Y:S01]  /*16180*/  HADD2.F32 R24, -RZ, R20.reuse.H0_H0 ;  /* 0x20000014ff187230 */ /* 0x100fe20000004100 */
[----:B------:R-:W-:Y:S01]  /*16190*/  LOP3.LUT R33, R25, 0xff000000, R28, 0xf8, !PT ;  /* 0xff00000019217812 */ /* 0x000fe200078ef81c */
[----:B------:R-:W-:Y:S01]  /*161a0*/  HADD2.F32 R20, -RZ, R20.H1_H1 ;  /* 0x30000014ff147230 */ /* 0x000fe20000004100 */
[----:B------:R-:W-:Y:S01]  /*161b0*/  LOP3.LUT R36, R37, 0xff000000, R31, 0xf8, !PT ;  /* 0xff00000025247812 */ /* 0x000fe200078ef81f */
[----:B------:R-:W-:Y:S01]  /*161c0*/  HADD2.F32 R31, -RZ, R30.H0_H0 ;  /* 0x2000001eff1f7230 */ /* 0x000fe20000004100 */
[----:B---3--:R-:W-:-:S02]  /*161d0*/  F2FP.F16.E4M3.UNPACK_B R12, R5 ;  /* 0x00000005ff0c723e */ /* 0x008fc400020006ff */
[----:B------:R-:W-:Y:S02]  /*161e0*/  F2FP.F16.E4M3.UNPACK_B R28, R40 ;  /* 0x00000028ff1c723e */ /* 0x000fe400020006ff */
[----:B------:R-:W-:Y:S01]  /*161f0*/  LOP3.LUT R21, R14, 0xff0000, R21, 0xf8, !PT ;  /* 0x00ff00000e157812 */ /* 0x000fe200078ef815 */
[C---:B------:R-:W-:Y:S01]  /*16200*/  FMUL.FTZ R37, R24.reuse, R31 ;  /* 0x0000001f18257220 */ /* 0x040fe20000410000 */
[----:B------:R-:W-:Y:S01]  /*16210*/  LOP3.LUT R32, R15, 0xff000000, R42, 0xf8, !PT ;  /* 0xff0000000f207812 */ /* 0x000fe200078ef82a */
[----:B------:R-:W-:Y:S01]  /*16220*/  HADD2.F32 R29, -RZ, R28.H0_H0 ;  /* 0x2000001cff1d7230 */ /* 0x000fe20000004100 */
[-C--:B------:R-:W-:Y:S02]  /*16230*/  F2FP.F16.E4M3.UNPACK_B R14, R7.reuse ;  /* 0x00000007ff0e723e */ /* 0x080fe400020006ff */
[----:B------:R-:W-:Y:S02]  /*16240*/  F2FP.F16.E4M3.UNPACK_B R15, R7.H1 ;  /* 0x00000007ff0f723e */ /* 0x000fe400030006ff */
[-C--:B------:R-:W-:Y:S01]  /*16250*/  F2FP.F16.E4M3.UNPACK_B R7, R6.reuse ;  /* 0x00000006ff07723e */ /* 0x080fe200020006ff */
[----:B------:R-:W-:Y:S01]  /*16260*/  FMUL.FTZ R44, R24, R29 ;  /* 0x0000001d182c7220 */ /* 0x000fe20000410000 */
[----:B------:R-:W-:Y:S01]  /*16270*/  F2FP.F16.E4M3.UNPACK_B R13, R6.H1 ;  /* 0x00000006ff0d723e */ /* 0x000fe200030006ff */
[--C-:B------:R-:W-:Y:S01]  /*16280*/  HADD2.F32 R6, -RZ, R12.reuse.H0_H0 ;  /* 0x2000000cff067230 */ /* 0x100fe20000004100 */
[----:B------:R-:W-:Y:S01]  /*16290*/  LOP3.LUT R42, R21, 0xff000000, R43, 0xf8, !PT ;  /* 0xff000000152a7812 */ /* 0x000fe200078ef82b */
[----:B------:R-:W-:Y:S01]  /*162a0*/  HADD2.F32 R12, -RZ, R12.H1_H1 ;  /* 0x3000000cff0c7230 */ /* 0x000fe20000004100 */
[----:B------:R-:W-:-:S02]  /*162b0*/  F2FP.F16.E4M3.UNPACK_B R21, R9.H1 ;  /* 0x00000009ff15723e */ /* 0x000fc400030006ff */
[C---:B------:R-:W-:Y:S01]  /*162c0*/  FFMA.FTZ R38, R6.reuse, R29, -R37 ;  /* 0x0000001d06267223 */ /* 0x040fe20000010825 */
[----:B------:R-:W-:Y:S01]  /*162d0*/  F2FP.F16.E4M3.UNPACK_B R35, R35.H1 ;  /* 0x00000023ff23723e */ /* 0x000fe200030006ff */
[----:B------:R-:W-:Y:S01]  /*162e0*/  HADD2.F32 R37, -RZ, R30.H1_H1 ;  /* 0x3000001eff257230 */ /* 0x000fe20000004100 */
[----:B------:R-:W-:Y:S01]  /*162f0*/  F2FP.F16.E4M3.UNPACK_B R40, R40.H1 ;  /* 0x00000028ff28723e */ /* 0x000fe200030006ff */
[----:B------:R-:W-:Y:S01]  /*16300*/  HADD2.F32 R29, -RZ, R28.H1_H1 ;  /* 0x3000001cff1d7230 */ /* 0x000fe20000004100 */
[----:B------:R-:W-:Y:S01]  /*16310*/  F2FP.F16.E4M3.UNPACK_B R25, R11 ;  /* 0x0000000bff19723e */ /* 0x000fe200020006ff */
[----:B------:R-:W-:Y:S01]  /*16320*/  FFMA.FTZ R44, R6, R31, R44 ;  /* 0x0000001f062c7223 */ /* 0x000fe2000001002c */
[----:B------:R-:W-:Y:S01]  /*16330*/  F2FP.F16.E4M3.UNPACK_B R26, R11.H1 ;  /* 0x0000000bff1a723e */ /* 0x000fe200030006ff */
[----:B------:R-:W-:Y:S01]  /*16340*/  HADD2.F32 R39, -RZ, R35.H0_H0 ;  /* 0x20000023ff277230 */ /* 0x000fe20000004100 */
[-C--:B------:R-:W-:Y:S01]  /*16350*/  F2FP.F16.E4M3.UNPACK_B R11, R10.reuse ;  /* 0x0000000aff0b723e */ /* 0x080fe200020006ff */
[----:B------:R-:W-:Y:S01]  /*16360*/  HADD2.F32 R31, -RZ, R40.H0_H0 ;  /* 0x20000028ff1f7230 */ /* 0x000fe20000004100 */
[----:B------:R-:W-:Y:S01]  /*16370*/  F2FP.F16.E4M3.UNPACK_B R24, R10.H1 ;  /* 0x0000000aff18723e */ /* 0x000fe200030006ff */
[----:B------:R-:W-:Y:S01]  /*16380*/  HADD2.F32 R10, -RZ, R21.H0_H0 ;  /* 0x20000015ff0a7230 */ /* 0x000fe20000004100 */
[----:B------:R-:W-:Y:S01]  /*16390*/  F2FP.F16.E4M3.UNPACK_B R5, R5.H1 ;  /* 0x00000005ff05723e */ /* 0x000fe200030006ff */
[C---:B------:R-:W-:Y:S01]  /*163a0*/  FMUL.FTZ R41, R20.reuse, R37 ;  /* 0x0000002514297220 */ /* 0x040fe20000410000 */
[----:B------:R-:W-:Y:S01]  /*163b0*/  FMUL.FTZ R20, R20, R29 ;  /* 0x0000001d14147220 */ /* 0x000fe20000410000 */
[----:B------:R-:W-:Y:S01]  /*163c0*/  F2FP.F16.E4M3.UNPACK_B R28, R36 ;  /* 0x00000024ff1c723e */ /* 0x000fe200020006ff */
[----:B------:R-:W-:Y:S01]  /*163d0*/  FMUL.FTZ R43, R10, R39 ;  /* 0x000000270a2b7220 */ /* 0x000fe20000410000 */
[----:B------:R-:W-:-:S02]  /*163e0*/  HADD2.F32 R6, -RZ, R5.H0_H0 ;  /* 0x20000005ff067230 */ /* 0x000fc40000004100 */
[----:B------:R-:W-:Y:S01]  /*163f0*/  FMUL.FTZ R10, R10, R31 ;  /* 0x0000001f0a0a7220 */ /* 0x000fe20000410000 */
[C---:B------:R-:W-:Y:S01]  /*16400*/  FFMA.FTZ R41, R12.reuse, R29, -R41 ;  /* 0x0000001d0c297223 */ /* 0x040fe20000010829 */
[----:B------:R-:W-:Y:S01]  /*16410*/  FFMA.FTZ R37, R12, R37, R20 ;  /* 0x000000250c257223 */ /* 0x000fe20000010014 */
[----:B------:R-:W-:Y:S01]  /*16420*/  F2FP.F16.E4M3.UNPACK_B R12, R42 ;  /* 0x0000002aff0c723e */ /* 0x000fe200020006ff */
[C---:B------:R-:W-:Y:S01]  /*16430*/  FFMA.FTZ R43, R6.reuse, R31, -R43 ;  /* 0x0000001f062b7223 */ /* 0x040fe2000001082b */
[----:B------:R-:W-:Y:S01]  /*16440*/  FFMA.FTZ R39, R6, R39, R10 ;  /* 0x0000002706277223 */ /* 0x000fe2000001000a */
[----:B------:R-:W-:Y:S01]  /*16450*/  HADD2.F32 R20, -RZ, R35.H1_H1 ;  /* 0x30000023ff147230 */ /* 0x000fe20000004100 */
[----:B------:R-:W-:Y:S01]  /*16460*/  F2FP.F16.E4M3.UNPACK_B R36, R36.H1 ;  /* 0x00000024ff24723e */ /* 0x000fe200030006ff */
[----:B------:R-:W-:Y:S01]  /*16470*/  HADD2.F32 R21, -RZ, R21.H1_H1 ;  /* 0x30000015ff157230 */ /* 0x000fe20000004100 */
[----:B------:R-:W-:Y:S01]  /*16480*/  F2FP.F16.E4M3.UNPACK_B R42, R42.H1 ;  /* 0x0000002aff2a723e */ /* 0x000fe200030006ff */
[----:B------:R-:W-:Y:S01]  /*16490*/  HADD2.F32 R31, -RZ, R28.H0_H0 ;  /* 0x2000001cff1f7230 */ /* 0x000fe20000004100 */
[----:B------:R-:W-:Y:S01]  /*164a0*/  F2FP.F16.E4M3.UNPACK_B R9, R8 ;  /* 0x00000008ff09723e */ /* 0x000fe200020006ff */
[----:B------:R-:W-:-:S02]  /*164b0*/  HADD2.F32 R10, -RZ, R25.H0_H0 ;  /* 0x20000019ff0a7230 */ /* 0x000fc40000004100 */
[C---:B------:R-:W-:Y:S01]  /*164c0*/  FMUL.FTZ R30, R21.reuse, R20 ;  /* 0x00000014151e7220 */ /* 0x040fe20000410000 */
[----:B------:R-:W-:Y:S01]  /*164d0*/  HADD2.F32 R40, -RZ, R40.H1_H1 ;  /* 0x30000028ff287230 */ /* 0x000fe20000004100 */
[----:B------:R-:W-:Y:S01]  /*164e0*/  F2FP.F16.E4M3.UNPACK_B R8, R8.H1 ;  /* 0x00000008ff08723e */ /* 0x000fe200030006ff */
[----:B------:R-:W-:Y:S02]  /*164f0*/  HADD2.F32 R29, -RZ, R12.H0_H0 ;  /* 0x2000000cff1d7230 */ /* 0x000fe40000004100 */
[C---:B------:R-:W-:Y:S01]  /*16500*/  FMUL.FTZ R35, R10.reuse, R31 ;  /* 0x0000001f0a237220 */ /* 0x040fe20000410000 */
[----:B------:R-:W-:Y:S02]  /*16510*/  HADD2.F32 R5, -RZ, R5.H1_H1 ;  /* 0x30000005ff057230 */ /* 0x000fe40000004100 */
[----:B------:R-:W-:Y:S01]  /*16520*/  FMUL.FTZ R21, R21, R40 ;  /* 0x0000002815157220 */ /* 0x000fe20000410000 */
[----:B------:R-:W-:Y:S02]  /*16530*/  HADD2.F32 R6, -RZ, R14.H0_H0 ;  /* 0x2000000eff067230 */ /* 0x000fe40000004100 */
[----:B------:R-:W-:Y:S01]  /*16540*/  FMUL.FTZ R10, R10, R29 ;  /* 0x0000001d0a0a7220 */ /* 0x000fe20000410000 */
[----:B------:R-:W-:-:S02]  /*16550*/  HADD2.F32 R28, -RZ, R28.H1_H1 ;  /* 0x3000001cff1c7230 */ /* 0x000fc40000004100 */
[C---:B------:R-:W-:Y:S01]  /*16560*/  FFMA.FTZ R30, R5.reuse, R40, -R30 ;  /* 0x00000028051e7223 */ /* 0x040fe2000001081e */
[----:B------:R-:W-:Y:S01]  /*16570*/  FFMA.FTZ R40, R5, R20, R21 ;  /* 0x0000001405287223 */ /* 0x000fe20000010015 */
[C---:B------:R-:W-:Y:S01]  /*16580*/  FFMA.FTZ R35, R6.reuse, R29, -R35 ;  /* 0x0000001d06237223 */ /* 0x040fe20000010823 */
[----:B------:R-:W-:Y:S01]  /*16590*/  FFMA.FTZ R45, R6, R31, R10 ;  /* 0x0000001f062d7223 */ /* 0x000fe2000001000a */
[----:B------:R-:W-:Y:S01]  /*165a0*/  HADD2.F32 R20, -RZ, R36.H0_H0 ;  /* 0x20000024ff147230 */ /* 0x000fe20000004100 */
[-C--:B------:R-:W-:Y:S01]  /*165b0*/  F2FP.F16.E4M3.UNPACK_B R3, R4.reuse ;  /* 0x00000004ff03723e */ /* 0x080fe200020006ff */
[----:B------:R-:W-:Y:S01]  /*165c0*/  HADD2.F32 R6, -RZ, R26.H0_H0 ;  /* 0x2000001aff067230 */ /* 0x000fe20000004100 */
[----:B------:R-:W-:Y:S01]  /*165d0*/  F2FP.F16.E4M3.UNPACK_B R4, R4.H1 ;  /* 0x00000004ff04723e */ /* 0x000fe200030006ff */
[----:B------:R-:W-:Y:S02]  /*165e0*/  HADD2.F32 R25, -RZ, R25.H1_H1 ;  /* 0x30000019ff197230 */ /* 0x000fe40000004100 */
[----:B------:R-:W-:-:S02]  /*165f0*/  HADD2.F32 R12, -RZ, R12.H1_H1 ;  /* 0x3000000cff0c7230 */ /* 0x000fc40000004100 */
[C---:B------:R-:W-:Y:S01]  /*16600*/  FMUL.FTZ R52, R6.reuse, R20 ;  /* 0x0000001406347220 */ /* 0x040fe20000410000 */
[----:B------:R-:W-:Y:S02]  /*16610*/  HADD2.F32 R10, -RZ, R42.H0_H0 ;  /* 0x2000002aff0a7230 */ /* 0x000fe40000004100 */
[C---:B------:R-:W-:Y:S01]  /*16620*/  FMUL.FTZ R21, R25.reuse, R28 ;  /* 0x0000001c19157220 */ /* 0x040fe20000410000 */
[----:B------:R-:W-:Y:S02]  /*16630*/  HADD2.F32 R5, -RZ, R15.H0_H0 ;  /* 0x2000000fff057230 */ /* 0x000fe40000004100 */
[----:B------:R-:W-:Y:S01]  /*16640*/  FMUL.FTZ R25, R25, R12 ;  /* 0x0000000c19197220 */ /* 0x000fe20000410000 */
[----:B------:R-:W-:Y:S02]  /*16650*/  HADD2.F32 R14, -RZ, R14.H1_H1 ;  /* 0x3000000eff0e7230 */ /* 0x000fe40000004100 */
[----:B------:R-:W-:Y:S01]  /*16660*/  FMUL.FTZ R29, R6, R10 ;  /* 0x0000000a061d7220 */ /* 0x000fe20000410000 */
[----:B------:R-:W-:-:S02]  /*16670*/  HADD2.F32 R36, -RZ, R36.H1_H1 ;  /* 0x30000024ff247230 */ /* 0x000fc40000004100 */
[C---:B------:R-:W-:Y:S01]  /*16680*/  FFMA.FTZ R52, R5.reuse, R10, -R52 ;  /* 0x0000000a05347223 */ /* 0x040fe20000010834 */
[----:B------:R-:W-:Y:S01]  /*16690*/  F2FP.F16.E4M3.UNPACK_B R10, R27.H1 ;  /* 0x0000001bff0a723e */ /* 0x000fe200030006ff */
[C---:B------:R-:W-:Y:S01]  /*166a0*/  FFMA.FTZ R46, R14.reuse, R12, -R21 ;  /* 0x0000000c0e2e7223 */ /* 0x040fe20000010815 */
[----:B------:R-:W-:Y:S01]  /*166b0*/  FFMA.FTZ R48, R14, R28, R25 ;  /* 0x0000001c0e307223 */ /* 0x000fe20000010019 */
[----:B------:R-:W-:Y:S01]  /*166c0*/  HADD2.F32 R26, -RZ, R26.H1_H1 ;  /* 0x3000001aff1a7230 */ /* 0x000fe20000004100 */
[----:B------:R-:W-:Y:S01]  /*166d0*/  F2FP.F16.E4M3.UNPACK_B R14, R33.H1 ;  /* 0x00000021ff0e723e */ /* 0x000fe200030006ff */
[----:B------:R-:W-:Y:S02]  /*166e0*/  HADD2.F32 R42, -RZ, R42.H1_H1 ;  /* 0x3000002aff2a7230 */ /* 0x000fe40000004100 */
[----:B------:R-:W-:Y:S01]  /*166f0*/  FFMA.FTZ R47, R5, R20, R29 ;  /* 0x00000014052f7223 */ /* 0x000fe2000001001d */
[----:B------:R-:W-:Y:S02]  /*16700*/  HADD2.F32 R6, -RZ, R8.H0_H0 ;  /* 0x20000008ff067230 */ /* 0x000fe40000004100 */
[----:B------:R-:W-:Y:S01]  /*16710*/  FMUL.FTZ R28, R26, R36 ;  /* 0x000000241a1c7220 */ /* 0x000fe20000410000 */
[----:B------:R-:W-:-:S02]  /*16720*/  HADD2.F32 R12, -RZ, R10.H0_H0 ;  /* 0x2000000aff0c7230 */ /* 0x000fc40000004100 */
[----:B------:R-:W-:Y:S01]  /*16730*/  FMUL.FTZ R25, R26, R42 ;  /* 0x0000002a1a197220 */ /* 0x000fe20000410000 */
[----:B------:R-:W-:Y:S01]  /*16740*/  HADD2.F32 R15, -RZ, R15.H1_H1 ;  /* 0x3000000fff0f7230 */ /* 0x000fe20000004100 */
[----:B------:R-:W-:Y:S01]  /*16750*/  F2FP.F16.E4M3.UNPACK_B R33, R33 ;  /* 0x00000021ff21723e */ /* 0x000fe200020006ff */
[----:B------:R-:W-:Y:S02]  /*16760*/  HADD2.F32 R20, -RZ, R14.H0_H0 ;  /* 0x2000000eff147230 */ /* 0x000fe40000004100 */
[----:B------:R-:W-:Y:S01]  /*16770*/  FMUL.FTZ R21, R6, R12 ;  /* 0x0000000c06157220 */ /* 0x000fe20000410000 */
[----:B------:R-:W-:Y:S02]  /*16780*/  HADD2.F32 R5, -RZ, R4.H0_H0 ;  /* 0x20000004ff057230 */ /* 0x000fe40000004100 */
[C---:B------:R-:W-:Y:S01]  /*16790*/  FFMA.FTZ R49, R15.reuse, R42, -R28 ;  /* 0x0000002a0f317223 */ /* 0x040fe2000001081c */
[----:B------:R-:W-:Y:S01]  /*167a0*/  FFMA.FTZ R42, R15, R36, R25 ;  /* 0x000000240f2a7223 */ /* 0x000fe20000010019 */
[----:B------:R-:W-:-:S02]  /*167b0*/  HADD2.F32 R8, -RZ, R8.H1_H1 ;  /* 0x30000008ff087230 */ /* 0x000fc40000004100 */
[-C--:B------:R-:W-:Y:S01]  /*167c0*/  FMUL.FTZ R26, R6, R20.reuse ;  /* 0x00000014061a7220 */ /* 0x080fe20000410000 */
[C---:B------:R-:W-:Y:S01]  /*167d0*/  FFMA.FTZ R25, R5.reuse, R20, R21 ;  /* 0x0000001405197223 */ /* 0x040fe20000010015 */
[----:B------:R-:W-:Y:S01]  /*167e0*/  HADD2.F32 R21, -RZ, R14.H1_H1 ;  /* 0x3000000eff157230 */ /* 0x000fe20000004100 */
[----:B------:R-:W-:Y:S01]  /*167f0*/  F2FP.F16.E4M3.UNPACK_B R27, R27 ;  /* 0x0000001bff1b723e */ /* 0x000fe200020006ff */
[----:B------:R-:W-:Y:S02]  /*16800*/  HADD2.F32 R15, -RZ, R10.H1_H1 ;  /* 0x3000000aff0f7230 */ /* 0x000fe40000004100 */
[----:B------:R-:W-:Y:S01]  /*16810*/  FFMA.FTZ R26, R5, R12, -R26 ;  /* 0x0000000c051a7223 */ /* 0x000fe2000001081a */
[----:B------:R-:W-:Y:S02]  /*16820*/  HADD2.F32 R4, -RZ, R4.H1_H1 ;  /* 0x30000004ff047230 */ /* 0x000fe40000004100 */
[----:B------:R-:W-:Y:S01]  /*16830*/  FMUL.FTZ R29, R8, R21 ;  /* 0x00000015081d7220 */ /* 0x000fe20000410000 */
[----:B------:R-:W-:-:S02]  /*16840*/  HADD2.F32 R5, -RZ, R9.H0_H0 ;  /* 0x20000009ff057230 */ /* 0x000fc40000004100 */
[-C--:B------:R-:W-:Y:S01]  /*16850*/  FMUL.FTZ R6, R8, R15.reuse ;  /* 0x0000000f08067220 */ /* 0x080fe20000410000 */
[--C-:B------:R-:W-:Y:S02]  /*16860*/  HADD2.F32 R8, -RZ, R33.reuse.H0_H0 ;  /* 0x20000021ff087230 */ /* 0x100fe40000004100 */
[C---:B------:R-:W-:Y:S01]  /*16870*/  FFMA.FTZ R29, R4.reuse, R15, -R29 ;  /* 0x0000000f041d7223 */ /* 0x040fe2000001081d */
[----:B------:R-:W-:Y:S02]  /*16880*/  HADD2.F32 R10, -RZ, R33.H1_H1 ;  /* 0x30000021ff0a7230 */ /* 0x000fe40000004100 */
[----:B------:R-:W-:Y:S01]  /*16890*/  FFMA.FTZ R28, R4, R21, R6 ;  /* 0x00000015041c7223 */ /* 0x000fe20000010006 */
[----:B------:R-:W-:Y:S02]  /*168a0*/  HADD2.F32 R6, -RZ, R27.H0_H0 ;  /* 0x2000001bff067230 */ /* 0x000fe40000004100 */
[----:B------:R-:W-:Y:S01]  /*168b0*/  FMUL.FTZ R15, R5, R8 ;  /* 0x00000008050f7220 */ /* 0x000fe20000410000 */
[----:B------:R-:W-:Y:S01]  /*168c0*/  HADD2.F32 R4, -RZ, R3.H0_H0 ;  /* 0x20000003ff047230 */ /* 0x000fe20000004100 */
[----:B------:R-:W-:Y:S01]  /*168d0*/  F2FP.F16.E4M3.UNPACK_B R12, R34.H1 ;  /* 0x00000022ff0c723e */ /* 0x000fe200030006ff */
[----:B------:R-:W-:-:S02]  /*168e0*/  HADD2.F32 R9, -RZ, R9.H1_H1 ;  /* 0x30000009ff097230 */ /* 0x000fc40000004100 */
[-C--:B------:R-:W-:Y:S01]  /*168f0*/  FMUL.FTZ R5, R5, R6.reuse ;  /* 0x0000000605057220 */ /* 0x080fe20000410000 */
[----:B------:R-:W-:Y:S02]  /*16900*/  HADD2.F32 R3, -RZ, R3.H1_H1 ;  /* 0x30000003ff037230 */ /* 0x000fe40000004100 */
[C---:B------:R-:W-:Y:S01]  /*16910*/  FFMA.FTZ R15, R4.reuse, R6, -R15 ;  /* 0x00000006040f7223 */ /* 0x040fe2000001080f */
[----:B------:R-:W-:Y:S02]  /*16920*/  HADD2.F32 R6, -RZ, R27.H1_H1 ;  /* 0x3000001bff067230 */ /* 0x000fe40000004100 */
[C---:B------:R-:W-:Y:S01]  /*16930*/  FMUL.FTZ R20, R9.reuse, R10 ;  /* 0x0000000a09147220 */ /* 0x040fe20000410000 */
[----:B------:R-:W-:Y:S01]  /*16940*/  FFMA.FTZ R14, R4, R8, R5 ;  /* 0x00000008040e7223 */ /* 0x000fe20000010005 */
[----:B------:R-:W-:Y:S01]  /*16950*/  F2FP.F16.E4M3.UNPACK_B R5, R32.H1 ;  /* 0x00000020ff05723e */ /* 0x000fe200030006ff */
[----:B------:R-:W-:Y:S02]  /*16960*/  HADD2.F32 R8, -RZ, R12.H0_H0 ;  /* 0x2000000cff087230 */ /* 0x000fe40000004100 */
[----:B------:R-:W-:Y:S01]  /*16970*/  FMUL.FTZ R9, R9, R6 ;  /* 0x0000000609097220 */ /* 0x000fe20000410000 */
        /* <DEDUP_REMOVED lines=10> */
[----:B------:R-:W-:Y:S01]  /*16a20*/  HADD2.F32 R5, -RZ, R5.H1_H1 ;  /* 0x30000005ff057230 */ /* 0x000fe20000004100 */
[----:B------:R-:W-:Y:S01]  /*16a30*/  F2FP.F16.E4M3.UNPACK_B R32, R32 ;  /* 0x00000020ff20723e */ /* 0x000fe200020006ff */
[----:B------:R-:W-:Y:S02]  /*16a40*/  HADD2.F32 R13, -RZ, R13.H1_H1 ;  /* 0x3000000dff0d7230 */ /* 0x000fe40000004100 */
[C---:B------:R-:W-:Y:S01]  /*16a50*/  FMUL.FTZ R6, R24.reuse, R12 ;  /* 0x0000000c18067220 */ /* 0x040fe20000410000 */
[----:B------:R-:W-:Y:S01]  /*16a60*/  F2FP.F16.E4M3.UNPACK_B R34, R34 ;  /* 0x00000022ff22723e */ /* 0x000fe200020006ff */
[-C--:B------:R-:W-:Y:S01]  /*16a70*/  FMUL.FTZ R9, R24, R5.reuse ;  /* 0x0000000518097220 */ /* 0x080fe20000410000 */
[----:B------:R-:W-:Y:S01]  /*16a80*/  FFMA.FTZ R24, R3, R8, R4 ;  /* 0x0000000803187223 */ /* 0x000fe20000010004 */
[----:B------:R-:W-:Y:S01]  /*16a90*/  FFMA.FTZ R36, R13, R5, -R6 ;  /* 0x000000050d247223 */ /* 0x000fe20000010806 */
[----:B------:R-:W-:-:S02]  /*16aa0*/  HADD2.F32 R5, -RZ, R32.H0_H0 ;  /* 0x20000020ff057230 */ /* 0x000fc40000004100 */
[----:B------:R-:W-:Y:S01]  /*16ab0*/  FFMA.FTZ R31, R13, R12, R9 ;  /* 0x0000000c0d1f7223 */ /* 0x000fe20000010009 */
[--C-:B------:R-:W-:Y:S02]  /*16ac0*/  HADD2.F32 R6, -RZ, R34.reuse.H0_H0 ;  /* 0x20000022ff067230 */ /* 0x100fe40000004100 */
[--C-:B------:R-:W-:Y:S02]  /*16ad0*/  HADD2.F32 R4, -RZ, R11.reuse.H0_H0 ;  /* 0x2000000bff047230 */ /* 0x100fe40000004100 */
[----:B------:R-:W-:Y:S01]  /*16ae0*/  HADD2.F32 R34, -RZ, R34.H1_H1 ;  /* 0x30000022ff227230 */ /* 0x000fe20000004100 */
[----:B------:R-:W-:Y:S01]  /*16af0*/  F2FP.SATFINITE.E4M3.F32.PACK_AB_MERGE_C R24, R31, R24, RZ ;  /* 0x000000181f18723e */ /* 0x000fe200048070ff */
[----:B------:R-:W-:Y:S02]  /*16b00*/  HADD2.F32 R11, -RZ, R11.H1_H1 ;  /* 0x3000000bff0b7230 */ /* 0x000fe40000004100 */
[----:B------:R-:W-:Y:S01]  /*16b10*/  FMUL.FTZ R8, R4, R6 ;  /* 0x0000000604087220 */ /* 0x000fe20000410000 */
[----:B------:R-:W-:-:S02]  /*16b20*/  HADD2.F32 R32, -RZ, R32.H1_H1 ;  /* 0x30000020ff207230 */ /* 0x000fc40000004100 */
[-C--:B------:R-:W-:Y:S01]  /*16b30*/  FMUL.FTZ R9, R4, R5.reuse ;  /* 0x0000000504097220 */ /* 0x080fe20000410000 */
[--C-:B------:R-:W-:Y:S02]  /*16b40*/  HADD2.F32 R3, -RZ, R7.reuse.H0_H0 ;  /* 0x20000007ff037230 */ /* 0x100fe40000004100 */
[C---:B------:R-:W-:Y:S01]  /*16b50*/  FMUL.FTZ R4, R11.reuse, R34 ;  /* 0x000000220b047220 */ /* 0x040fe20000410000 */
[----:B------:R-:W-:Y:S02]  /*16b60*/  HADD2.F32 R7, -RZ, R7.H1_H1 ;  /* 0x30000007ff077230 */ /* 0x000fe40000004100 */
[----:B------:R-:W-:Y:S01]  /*16b70*/  FMUL.FTZ R11, R11, R32 ;  /* 0x000000200b0b7220 */ /* 0x000fe20000410000 */
        /* <DEDUP_REMOVED lines=9> */
[----:B------:R-:W-:Y:S02]  /*16c10*/  F2FP.SATFINITE.E4M3.F32.PACK_AB_MERGE_C R11, R42, R47, RZ ;  /* 0x0000002f2a0b723e */ /* 0x000fe400048070ff */
[----:B------:R-:W-:-:S02]  /*16c20*/  F2FP.SATFINITE.E4M3.F32.PACK_AB_MERGE_C R8, R28, R25, RZ ;  /* 0x000000191c08723e */ /* 0x000fc400048070ff */
[----:B------:R-:W-:Y:S02]  /*16c30*/  F2FP.SATFINITE.E4M3.F32.PACK_AB_MERGE_C R5, R41, R38, R5 ;  /* 0x000000262905723e */ /* 0x000fe40004807005 */
[----:B------:R-:W-:Y:S02]  /*16c40*/  F2FP.SATFINITE.E4M3.F32.PACK_AB_MERGE_C R7, R46, R35, R7 ;  /* 0x000000232e07723e */ /* 0x000fe40004807007 */
[----:B------:R-:W-:Y:S02]  /*16c50*/  F2FP.SATFINITE.E4M3.F32.PACK_AB_MERGE_C R4, R20, R15, R4 ;  /* 0x0000000f1404723e */ /* 0x000fe40004807004 */
[----:B------:R-:W-:Y:S02]  /*16c60*/  F2FP.SATFINITE.E4M3.F32.PACK_AB_MERGE_C R6, R13, R10, R6 ;  /* 0x0000000a0d06723e */ /* 0x000fe40004807006 */
[----:B------:R-:W-:Y:S02]  /*16c70*/  F2FP.SATFINITE.E4M3.F32.PACK_AB_MERGE_C R9, R37, R44, R9 ;  /* 0x0000002c2509723e */ /* 0x000fe40004807009 */
[----:B------:R-:W-:Y:S01]  /*16c80*/  F2FP.SATFINITE.E4M3.F32.PACK_AB_MERGE_C R11, R48, R45, R11 ;  /* 0x0000002d300b723e */ /* 0x000fe2000480700b */
[----:B------:R4:W-:Y:S01]  /*16c90*/  STS.128 [R216+0x14400], R4 ;  /* 0x01440004d8007388 */ /* 0x0009e20000000c00 */
[----:B------:R-:W-:-:S02]  /*16ca0*/  F2FP.SATFINITE.E4M3.F32.PACK_AB_MERGE_C R8, R21, R14, R8 ;  /* 0x0000000e1508723e */ /* 0x000fc40004807008 */
[----:B------:R-:W-:-:S05]  /*16cb0*/  F2FP.SATFINITE.E4M3.F32.PACK_AB_MERGE_C R10, R34, R3, R24 ;  /* 0x00000003220a723e */ /* 0x000fca0004807018 */
[----:B------:R4:W-:Y:S02]  /*16cc0*/  STS.128 [R0+0x14400], R8 ;  /* 0x0144000800007388 */ /* 0x0009e40000000c00 */
.L_x_543:
[----:B------:R-:W-:Y:S05]  /*16cd0*/  BSYNC B0 ;  /* 0x0000000000007941 */ /* 0x000fea0003800000 */
.L_x_533:
[----:B------:R-:W-:Y:S01]  /*16ce0*/  @!PT LDS RZ, [RZ] ;  /* 0x00000000fffff984 */ /* 0x000fe20000000800 */
[----:B------:R-:W-:Y:S01]  /*16cf0*/  @!PT LDS RZ, [RZ] ;  /* 0x00000000fffff984 */ /* 0x000fe20000000800 */
[----:B------:R-:W-:Y:S01]  /*16d00*/  @!PT LDS RZ, [RZ] ;  /* 0x00000000fffff984 */ /* 0x000fe20000000800 */
[----:B------:R-:W-:Y:S01]  /*16d10*/  @!PT LDS RZ, [RZ] ;  /* 0x00000000fffff984 */ /* 0x000fe20000000800 */
[----:B------:R0:W-:Y:S06]  /*16d20*/  MEMBAR.ALL.CTA ;  /* 0x0000000000007992 */ /* 0x0001ec0000008000 */
[----:B0-----:R-:W0:Y:S01]  /*16d30*/  FENCE.VIEW.ASYNC.S ;  /* 0x00000000000073c6 */ /* 0x001e220000000000 */
[----:B------:R-:W-:Y:S05]  /*16d40*/  WARPSYNC.ALL ;  /* 0x0000000000007948 */ /* 0x000fea0003800000 */
[----:B0-----:R-:W-:Y:S06]  /*16d50*/  BAR.SYNC.DEFER_BLOCKING 0xd, 0x100 ;  /* 0x0344000000007b1d */ /* 0x001fec0000010000 */
.L_x_531:
[----:B--234-:R-:W-:-:S05]  /*16d60*/  IMAD.U32 R0, RZ, RZ, UR53 ;  /* 0x00000035ff007e24 */ /* 0x01cfca000f8e00ff */
[----:B------:R-:W-:-:S13]  /*16d70*/  ISETP.NE.AND P0, PT, R0, 0x3, PT ;  /* 0x000000030000780c */ /* 0x000fda0003f05270 */
[----:B------:R-:W-:Y:S05]  /*16d80*/  @!P0 BRA `(.L_x_566) ;  /* 0x0000000000048947 */ /* 0x000fea0003800000 */
[----:B------:R-:W-:Y:S01]  /*16d90*/  BPT.TRAP 0x1 ;  /* 0x000000040000795c */ /* 0x000fe20000300000 */
.L_x_566:
[----:B-1----:R-:W-:Y:S02]  /*16da0*/  LEA R3, R148, R18, 0x3 ;  /* 0x0000001294037211 */ /* 0x002fe400078e18ff */
[----:B------:R-:W-:-:S04]  /*16db0*/  SHF.L.U32 R0, R175, 0x1f, RZ ;  /* 0x0000001faf007819 */ /* 0x000fc800000006ff */
[----:B------:R1:W2:Y:S01]  /*16dc0*/  SYNCS.PHASECHK.TRANS64.TRYWAIT P2, [R3+URZ+0x29830], R0 ;  /* 0x02983000030075a7 */ /* 0x0002a2000804017f */
[----:B------:R-:W-:Y:S05]  /*16dd0*/  @!P0 BRA `(.L_x_567) ;  /* 0x0000000000048947 */ /* 0x000fea0003800000 */
[----:B------:R-:W-:Y:S01]  /*16de0*/  BPT.TRAP 0x1 ;  /* 0x000000040000795c */ /* 0x000fe20000300000 */
.L_x_567:
[----:B-----5:R-:W3:Y:S01]  /*16df0*/  S2R R4, SR_TID.X ;  /* 0x0000000000047919 */ /* 0x020ee20000002100 */
[----:B------:R-:W-:Y:S01]  /*16e00*/  IMAD.MOV.U32 R87, RZ, RZ, RZ ;  /* 0x000000ffff577224 */ /* 0x000fe200078e00ff */
[----:B---3--:R-:W-:-:S04]  /*16e10*/  LOP3.LUT R4, R4, 0x7f, RZ, 0xc0, !PT ;  /* 0x0000007f04047812 */ /* 0x008fc800078ec0ff */
[----:B------:R-:W-:Y:S01]  /*16e20*/  ISETP.NE.AND P1, PT, R4, RZ, PT ;  /* 0x000000ff0400720c */ /* 0x000fe20003f25270 */
[----:B--2---:R-:W-:-:S12]  /*16e30*/  @P2 BRA `(.L_x_568) ;  /* 0x0000000000082947 */ /* 0x004fd80003800000 */
[----:B------:R-:W2:Y:S02]  /*16e40*/  SYNCS.PHASECHK.TRANS64.TRYWAIT P2, [R3+URZ+0x29830], R0 ;  /* 0x02983000030075a7 */ /* 0x000ea4000804017f */
[----:B--2---:R-:W-:Y:S05]  /*16e50*/  @!P2 BRA `(.L_x_569) ;  /* 0x0000010000d4a947 */ /* 0x004fea0003800000 */
.L_x_568:
[----:B------:R-:W-:Y:S05]  /*16e60*/  WARPSYNC.ALL ;  /* 0x0000000000007948 */ /* 0x000fea0003800000 */
[----:B-12---:R-:W-:Y:S01]  /*16e70*/  VIADD R0, R18, 0x1a400 ;  /* 0x0001a40012007836 */ /* 0x006fe20000000000 */
[----:B------:R-:W-:Y:S01]  /*16e80*/  R2UR UR24, R50 ;  /* 0x00000000321872ca */ /* 0x000fe200000e0000 */
[----:B------:R-:W-:Y:S01]  /*16e90*/  IMAD.MOV.U32 R7, RZ, RZ, -0x7fffffe0 ;  /* 0x80000020ff077424 */ /* 0x000fe200078e00ff */
[----:B------:R-:W-:Y:S01]  /*16ea0*/  WARPGROUP.ARRIVE ;  /* 0x00000000000079c5 */ /* 0x000fe20000000000 */
[----:B------:R-:W-:Y:S01]  /*16eb0*/  UMOV UR25, 0x80000020 ;  /* 0x8000002000197882 */ /* 0x000fe20000000000 */
[----:B------:R-:W-:Y:S01]  /*16ec0*/  SHF.R.U32.HI R0, RZ, 0x4, R0 ;  /* 0x00000004ff007819 */ /* 0x000fe20000011600 */
[----:B------:R-:W-:Y:S01]  /*16ed0*/  IMAD.MOV.U32 R5, RZ, RZ, -0x7fffffe0 ;  /* 0x80000020ff057424 */ /* 0x000fe200078e00ff */
[----:B------:R-:W-:Y:S01]  /*16ee0*/  R2UR UR27, R7 ;  /* 0x00000000071b72ca */ /* 0x000fe200000e0000 */
[----:B------:R-:W-:Y:S01]  /*16ef0*/  UMOV UR5, UR25 ;  /* 0x0000001900057c82 */ /* 0x000fe20008000000 */
[----:B------:R-:W-:Y:S01]  /*16f00*/  LOP3.LUT R0, R0, 0x3fff, RZ, 0xc0, !PT ;  /* 0x00003fff00007812 */ /* 0x000fe200078ec0ff */
[----:B------:R-:W-:Y:S01]  /*16f10*/  UMOV UR9, UR25 ;  /* 0x0000001900097c82 */ /* 0x000fe20008000000 */
[----:B------:R-:W-:Y:S01]  /*16f20*/  R2UR UR7, R5 ;  /* 0x00000000050772ca */ /* 0x000fe200000e0000 */
[----:B------:R-:W-:Y:S01]  /*16f30*/  IMAD.MOV.U32 R9, RZ, RZ, -0x7fffffe0 ;  /* 0x80000020ff097424 */ /* 0x000fe200078e00ff */
[----:B------:R-:W-:Y:S01]  /*16f40*/  LOP3.LUT R0, R0, 0x10000, RZ, 0xfc, !PT ;  /* 0x0001000000007812 */ /* 0x000fe200078efcff */
[----:B------:R-:W-:Y:S01]  /*16f50*/  ULOP3.LUT UR24, UR24, 0x10000, URZ, 0xfc, !UPT ;  /* 0x0001000018187892 */ /* 0x000fe2000f8efc3f */
[----:B------:R-:W-:Y:S01]  /*16f60*/  MOV R5, 0x80000020 ;  /* 0x8000002000057802 */ /* 0x000fe20000000f00 */
[----:B------:R-:W-:Y:S01]  /*16f70*/  UMOV UR13, UR25 ;  /* 0x00000019000d7c82 */ /* 0x000fe20008000000 */
[----:B------:R-:W-:Y:S01]  /*16f80*/  R2UR UR15, R9 ;  /* 0x00000000090f72ca */ /* 0x000fe200000e0000 */
[----:B------:R-:W-:Y:S01]  /*16f90*/  IMAD R6, R148, 0x780, R0 ;  /* 0x0000078094067824 */ /* 0x000fe200078e0200 */
[----:B------:R-:W-:Y:S01]  /*16fa0*/  R2UR UR11, R5 ;  /* 0x00000000050b72ca */ /* 0x000fe200000e0000 */
[----:B------:R-:W-:Y:S01]  /*16fb0*/  UMOV UR17, UR25 ;  /* 0x0000001900117c82 */ /* 0x000fe20008000000 */
[----:B------:R-:W-:Y:S01]  /*16fc0*/  UMOV UR4, UR24 ;  /* 0x0000001800047c82 */ /* 0x000fe20008000000 */
[----:B------:R-:W-:Y:S01]  /*16fd0*/  UMOV UR8, UR24 ;  /* 0x0000001800087c82 */ /* 0x000fe20008000000 */
[C---:B------:R-:W-:Y:S01]  /*16fe0*/  R2UR UR26, R6.reuse ;  /* 0x00000000061a72ca */ /* 0x040fe200000e0000 */
[C---:B------:R-:W-:Y:S01]  /*16ff0*/  VIADD R8, R6.reuse, 0x180 ;  /* 0x0000018006087836 */ /* 0x040fe20000000000 */
[----:B------:R-:W-:Y:S01]  /*17000*/  IADD3 R4, R6, 0x80, RZ ;  /* 0x0000008006047810 */ /* 0x000fe20007ffe0ff */
[----:B------:R-:W-:Y:S01]  /*17010*/  UMOV UR12, UR24 ;  /* 0x00000018000c7c82 */ /* 0x000fe20008000000 */
[----:B------:R-:W-:Y:S01]  /*17020*/  MOV R5, 0x80000020 ;  /* 0x8000002000057802 */ /* 0x000fe20000000f00 */
[----:B------:R-:W-:Y:S01]  /*17030*/  UMOV UR16, UR24 ;  /* 0x0000001800107c82 */ /* 0x000fe20008000000 */
[----:B------:R-:W-:Y:S01]  /*17040*/  R2UR UR6, R4 ;  /* 0x00000000040672ca */ /* 0x000fe200000e0000 */
[----:B------:R-:W-:Y:S01]  /*17050*/  VIADD R4, R6, 0x100 ;  /* 0x0000010006047836 */ /* 0x000fe20000000000 */
[----:B------:R-:W-:Y:S01]  /*17060*/  R2UR UR14, R8 ;  /* 0x00000000080e72ca */ /* 0x000fe200000e0000 */
[----:B------:R-:W-:Y:S01]  /*17070*/  VIADD R10, R6, 0x2 ;  /* 0x00000002060a7836 */ /* 0x000fe20000000000 */
[----:B------:R-:W-:Y:S01]  /*17080*/  R2UR UR19, R5 ;  /* 0x00000000051372ca */ /* 0x000fe200000e0000 */
[----:B------:R-:W-:Y:S01]  /*17090*/  IMAD.MOV.U32 R11, RZ, RZ, -0x7fffffe0 ;  /* 0x80000020ff0b7424 */ /* 0x000fe200078e00ff */
[----:B------:R-:W-:Y:S01]  /*170a0*/  R2UR UR10, R4 ;  /* 0x00000000040a72ca */ /* 0x000fe200000e0000 */
[----:B------:R-:W-:Y:S01]  /*170b0*/  QGMMA.64x32x32.F32.E4M3.E4M3 R104, gdesc[UR24], RZ, !UPT, gsb0 ;  /* 0x00600000186879f3 */ /* 0x000fe2000c0008ff */
[C---:B------:R-:W-:Y:S01]  /*170c0*/  VIADD R4, R6.reuse, 0x200 ;  /* 0x0000020006047836 */ /* 0x040fe20000000000 */
[----:B------:R-:W-:Y:S01]  /*170d0*/  P2R R20, PR, RZ, 0x2 ;  /* 0x00000002ff147803 */ /* 0x000fe20000000000 */
[----:B------:R-:W-:Y:S01]  /*170e0*/  IMAD.MOV.U32 R5, RZ, RZ, -0x7fffffe0 ;  /* 0x80000020ff057424 */ /* 0x000fe200078e00ff */
[----:B------:R-:W-:Y:S01]  /*170f0*/  P2R R12, PR, RZ, 0x1 ;  /* 0x00000001ff0c7803 */ /* 0x000fe20000000000 */
[----:B------:R-:W-:Y:S01]  /*17100*/  VIADD R8, R6, 0x182 ;  /* 0x0000018206087836 */ /* 0x000fe20000000000 */
[----:B------:R-:W-:Y:S01]  /*17110*/  R2UR UR18, R4 ;  /* 0x00000000041272ca */ /* 0x000fe200000e0000 */
[----:B------:R-:W-:Y:S01]  /*17120*/  VIADD R4, R6, 0x82 ;  /* 0x0000008206047836 */ /* 0x000fe20000000000 */
[----:B------:R-:W-:Y:S01]  /*17130*/  MOV R86, R87 ;  /* 0x0000005700567202 */ /* 0x000fe20000000f00 */
[----:B------:R-:W-:-:S02]  /*17140*/  IMAD.MOV.U32 R9, RZ, RZ, -0x7fffffe0 ;  /* 0x80000020ff097424 */ /* 0x000fc400078e00ff */
[----:B------:R-:W-:Y:S02]  /*17150*/  VIADD R72, R6, 0x682 ;  /* 0x0000068206487836 */ /* 0x000fe40000000000 */
[----:B------:R-:W-:Y:S01]  /*17160*/  IMAD.MOV.U32 R73, RZ, RZ, -0x7fffffe0 ;  /* 0x80000020ff497424 */ /* 0x000fe200078e00ff */
[----:B------:R-:W-:Y:S02]  /*17170*/  WARPGROUP.DEPBAR.LE gsb0, 0x0 ;  /* 0x00008000000079c5 */ /* 0x000fe40000010000 */
[----:B------:R-:W-:-:S06]  /*17180*/  WARPGROUP.ARRIVE ;  /* 0x00000000000079c5 */ /* 0x000fcc0000000000 */
[----:B------:R-:W-:Y:S01]  /*17190*/  QGMMA.64x32x32.F32.E4M3.E4M3 R88, gdesc[UR4], RZ, !UPT, gsb0 ;  /* 0x00600000045879f3 */ /* 0x000fe2000c0008ff */
[----:B------:R-:W-:Y:S01]  /*171a0*/  R2UR UR6, R10 ;  /* 0x000000000a0672ca */ /* 0x000fe200000e0000 */
[----:B------:R-:W-:Y:S01]  /*171b0*/  UIADD3 UR4, UR24, 0x2, URZ ;  /* 0x0000000218047890 */ /* 0x000fe2000fffe03f */
[----:B------:R-:W-:Y:S01]  /*171c0*/  R2UR UR7, R11 ;  /* 0x000000000b0772ca */ /* 0x000fe200000e0000 */
[----:B------:R-:W-:Y:S01]  /*171d0*/  UMOV UR5, 0x80000020 ;  /* 0x8000002000057882 */ /* 0x000fe20000000000 */
[----:B------:R-:W-:Y:S01]  /*171e0*/  IMAD.MOV.U32 R11, RZ, RZ, -0x7fffffe0 ;  /* 0x80000020ff0b7424 */ /* 0x000fe200078e00ff */
[----:B------:R-:W-:Y:S01]  /*171f0*/  IADD3 R10, R6, 0x280, RZ ;  /* 0x00000280060a7810 */ /* 0x000fe20007ffe0ff */
[----:B------:R-:W-:Y:S02]  /*17200*/  WARPGROUP.DEPBAR.LE gsb0, 0x0 ;  /* 0x00008000000079c5 */ /* 0x000fe40000010000 */
[----:B------:R-:W-:-:S06]  /*17210*/  WARPGROUP.ARRIVE ;  /* 0x00000000000079c5 */ /* 0x000fcc0000000000 */
[----:B------:R-:W-:Y:S01]  /*17220*/  QGMMA.64x32x32.F32.E4M3.E4M3 R56, gdesc[UR8], RZ, !UPT, gsb0 ;  /* 0x00600000083879f3 */ /* 0x000fe2000c0008ff */
[----:B------:R-:W-:Y:S01]  /*17230*/  R2UR UR10, R4 ;  /* 0x00000000040a72ca */ /* 0x000fe200000e0000 */
[----:B------:R-:W-:Y:S01]  /*17240*/  UMOV UR8, UR4 ;  /* 0x0000000400087c82 */ /* 0x000fe20008000000 */
[----:B------:R-:W-:Y:S01]  /*17250*/  R2UR UR11, R5 ;  /* 0x00000000050b72ca */ /* 0x000fe200000e0000 */
[----:B------:R-:W-:Y:S01]  /*17260*/  UMOV UR9, UR5 ;  /* 0x0000000500097c82 */ /* 0x000fe20008000000 */
        /* <DEDUP_REMOVED lines=9> */
[----:B------:R-:W-:Y:S02]  /*17300*/  VIADD R8, R6, 0x400 ;  /* 0x0000040006087836 */ /* 0x000fe40000000000 */
[----:B------:R-:W-:Y:S01]  /*17310*/  IMAD.MOV.U32 R9, RZ, RZ, -0x7fffffe0 ;  /* 0x80000020ff097424 */ /* 0x000fe200078e00ff */
[----:B------:R-:W-:Y:S02]  /*17320*/  WARPGROUP.DEPBAR.LE gsb0, 0x0 ;  /* 0x00008000000079c5 */ /* 0x000fe40000010000 */
[----:B------:R-:W-:-:S06]  /*17330*/  WARPGROUP.ARRIVE ;  /* 0x00000000000079c5 */ /* 0x000fcc0000000000 */
[----:B------:R-:W-:Y:S01]  /*17340*/  QGMMA.64x32x32.F32.E4M3.E4M3 R24, gdesc[UR16], RZ, !UPT, gsb0 ;  /* 0x00600000101879f3 */ /* 0x000fe2000c0008ff */
[----:B------:R-:W-:Y:S01]  /*17350*/  UMOV UR16, UR4 ;  /* 0x0000000400107c82 */ /* 0x000fe20008000000 */
[----:B------:R-:W-:Y:S01]  /*17360*/  UMOV UR17, UR5 ;  /* 0x0000000500117c82 */ /* 0x000fe20008000000 */
[----:B------:R-:W-:Y:S02]  /*17370*/  WARPGROUP.DEPBAR.LE gsb0, 0x0 ;  /* 0x00008000000079c5 */ /* 0x000fe40000010000 */
[----:B------:R-:W-:-:S06]  /*17380*/  WARPGROUP.ARRIVE ;  /* 0x00000000000079c5 */ /* 0x000fcc0000000000 */
[----:B------:R-:W-:Y:S01]  /*17390*/  QGMMA.64x32x32.F32.E4M3.E4M3 R104, gdesc[UR4], R104, gsb0 ;  /* 0x00600000046879f3 */ /* 0x000fe20008000868 */
[----:B------:R-:W-:Y:S01]  /*173a0*/  R2UR UR6, R4 ;  /* 0x00000000040672ca */ /* 0x000fe200000e0000 */
[----:B------:R-:W-:Y:S01]  /*173b0*/  VIADD R4, R6, 0x202 ;  /* 0x0000020206047836 */ /* 0x000fe20000000000 */
[----:B------:R-:W-:Y:S01]  /*173c0*/  R2UR UR7, R5 ;  /* 0x00000000050772ca */ /* 0x000fe200000e0000 */
[----:B------:R-:W-:-:S03]  /*173d0*/  IMAD.MOV.U32 R5, RZ, RZ, -0x7fffffe0 ;  /* 0x80000020ff057424 */ /* 0x000fc600078e00ff */
[----:B------:R-:W-:Y:S02]  /*173e0*/  R2UR UR18, R4 ;  /* 0x00000000041272ca */ /* 0x000fe400000e0000 */
[----:B------:R-:W-:Y:S01]  /*173f0*/  R2UR UR19, R5 ;  /* 0x00000000051372ca */ /* 0x000fe200000e0000 */
[----:B------:R-:W-:Y:S01]  /*17400*/  IMAD.MOV.U32 R5, RZ, RZ, -0x7fffffe0 ;  /* 0x80000020ff057424 */ /* 0x000fe200078e00ff */
[----:B------:R-:W-:Y:S01]  /*17410*/  IADD3 R4, R6, 0x300, RZ ;  /* 0x0000030006047810 */ /* 0x000fe20007ffe0ff */
[----:B------:R-:W-:Y:S02]  /*17420*/  WARPGROUP.DEPBAR.LE gsb0, 0x0 ;  /* 0x00008000000079c5 */ /* 0x000fe40000010000 */
[----:B------:R-:W-:-:S06]  /*17430*/  WARPGROUP.ARRIVE ;  /* 0x00000000000079c5 */ /* 0x000fcc0000000000 */
[----:B------:R-:W-:Y:S01]  /*17440*/  QGMMA.64x32x32.F32.E4M3.E4M3 R88, gdesc[UR8], R88, gsb0 ;  /* 0x00600000085879f3 */ /* 0x000fe20008000858 */
[----:B------:R-:W-:Y:S01]  /*17450*/  R2UR UR10, R10 ;  /* 0x000000000a0a72ca */ /* 0x000fe200000e0000 */
[----:B------:R-:W-:Y:S01]  /*17460*/  UIADD3 UR8, UR24, 0x200, URZ ;  /* 0x0000020018087890 */ /* 0x000fe2000fffe03f */
[----:B------:R-:W-:Y:S01]  /*17470*/  R2UR UR11, R11 ;  /* 0x000000000b0b72ca */ /* 0x000fe200000e0000 */
[----:B------:R-:W-:Y:S01]  /*17480*/  UMOV UR9, 0x80000020 ;  /* 0x8000002000097882 */ /* 0x000fe20000000000 */
[----:B------:R-:W-:Y:S01]  /*17490*/  VIADD R10, R6, 0x282 ;  /* 0x00000282060a7836 */ /* 0x000fe20000000000 */
[----:B------:R-:W-:Y:S01]  /*174a0*/  UMOV UR21, UR9 ;  /* 0x0000000900157c82 */ /* 0x000fe20008000000 */
[----:B------:R-:W-:Y:S02]  /*174b0*/  IMAD.MOV.U32 R11, RZ, RZ, -0x7fffffe0 ;  /* 0x80000020ff0b7424 */ /* 0x000fe400078e00ff */
[----:B------:R-:W-:Y:S01]  /*174c0*/  UMOV UR20, UR8 ;  /* 0x0000000800147c82 */ /* 0x000fe20008000000 */
[----:B------:R-:W-:-:S02]  /*174d0*/  WARPGROUP.DEPBAR.LE gsb0, 0x0 ;  /* 0x00008000000079c5 */ /* 0x000fc40000010000 */
[----:B------:R-:W-:-:S06]  /*174e0*/  WARPGROUP.ARRIVE ;  /* 0x00000000000079c5 */ /* 0x000fcc0000000000 */
[----:B------:R-:W-:Y:S03]  /*174f0*/  QGMMA.64x32x32.F32.E4M3.E4M3 R56, gdesc[UR4], R56, gsb0 ;  /* 0x00600000043879f3 */ /* 0x000fe60008000838 */
[----:B------:R-:W-:Y:S02]  /*17500*/  WARPGROUP.DEPBAR.LE gsb0, 0x0 ;  /* 0x00008000000079c5 */ /* 0x000fe40000010000 */
[----:B------:R-:W-:-:S06]  /*17510*/  WARPGROUP.ARRIVE ;  /* 0x00000000000079c5 */ /* 0x000fcc0000000000 */
[----:B------:R-:W-:Y:S01]  /*17520*/  QGMMA.64x32x32.F32.E4M3.E4M3 R40, gdesc[UR12], R40, gsb0 ;  /* 0x006000000c2879f3 */ /* 0x000fe20008000828 */
[----:B------:R-:W-:Y:S01]  /*17530*/  R2UR UR14, R4 ;  /* 0x00000000040e72ca */ /* 0x000fe200000e0000 */
[----:B------:R-:W-:Y:S01]  /*17540*/  UMOV UR12, UR8 ;  /* 0x00000008000c7c82 */ /* 0x000fe20008000000 */
[----:B------:R-:W-:Y:S01]  /*17550*/  R2UR UR15, R5 ;  /* 0x00000000050f72ca */ /* 0x000fe200000e0000 */
[----:B------:R-:W-:Y:S01]  /*17560*/  UMOV UR13, UR9 ;  /* 0x00000009000d7c82 */ /* 0x000fe20008000000 */
[----:B------:R-:W-:Y:S01]  /*17570*/  VIADD R4, R6, 0x380 ;  /* 0x0000038006047836 */ /* 0x000fe20000000000 */
[----:B------:R-:W-:Y:S01]  /*17580*/  MOV R5, 0x80000020 ;  /* 0x8000002000057802 */ /* 0x000fe20000000f00 */
[----:B------:R-:W-:Y:S02]  /*17590*/  WARPGROUP.DEPBAR.LE gsb0, 0x0 ;  /* 0x00008000000079c5 */ /* 0x000fe40000010000 */
[----:B------:R-:W-:-:S06]  /*175a0*/  WARPGROUP.ARRIVE ;  /* 0x00000000000079c5 */ /* 0x000fcc0000000000 */
[----:B------:R-:W-:Y:S01]  /*175b0*/  QGMMA.64x32x32.F32.E4M3.E4M3 R24, gdesc[UR16], R24, gsb0 ;  /* 0x00600000101879f3 */ /* 0x000fe20008000818 */
        /* <DEDUP_REMOVED lines=8> */
[----:B------:R-:W-:Y:S01]  /*17640*/  QGMMA.64x32x32.F32.E4M3.E4M3 R104, gdesc[UR8], R104, gsb0 ;  /* 0x00600000086879f3 */ /* 0x000fe20008000868 */
[----:B------:R-:W-:Y:S01]  /*17650*/  R2UR UR10, R4 ;  /* 0x00000000040a72ca */ /* 0x000fe200000e0000 */
[----:B------:R-:W-:Y:S01]  /*17660*/  VIADD R4, R6, 0x480 ;  /* 0x0000048006047836 */ /* 0x000fe20000000000 */
[----:B------:R-:W-:Y:S02]  /*17670*/  R2UR UR11, R5 ;  /* 0x00000000050b72ca */ /* 0x000fe400000e0000 */
[----:B------:R-:W-:Y:S02]  /*17680*/  MOV R5, 0x80000020 ;  /* 0x8000002000057802 */ /* 0x000fe40000000f00 */
[----:B------:R-:W-:Y:S01]  /*17690*/  R2UR UR22, R4 ;  /* 0x00000000041672ca */ /* 0x000fe200000e0000 */
[----:B------:R-:W-:Y:S01]  /*176a0*/  VIADD R4, R6, 0x302 ;  /* 0x0000030206047836 */ /* 0x000fe20000000000 */
[----:B------:R-:W-:Y:S01]  /*176b0*/  R2UR UR23, R5 ;  /* 0x00000000051772ca */ /* 0x000fe200000e0000 */
[----:B------:R-:W-:Y:S01]  /*176c0*/  IMAD.MOV.U32 R5, RZ, RZ, -0x7fffffe0 ;  /* 0x80000020ff057424 */ /* 0x000fe200078e00ff */
[----:B------:R-:W-:-:S02]  /*176d0*/  WARPGROUP.DEPBAR.LE gsb0, 0x0 ;  /* 0x00008000000079c5 */ /* 0x000fc40000010000 */
[----:B------:R-:W-:-:S06]  /*176e0*/  WARPGROUP.ARRIVE ;  /* 0x00000000000079c5 */ /* 0x000fcc0000000000 */
[----:B------:R-:W-:Y:S01]  /*176f0*/  QGMMA.64x32x32.F32.E4M3.E4M3 R88, gdesc[UR12], R88, gsb0 ;  /* 0x006000000c5879f3 */ /* 0x000fe20008000858 */
[----:B------:R-:W-:Y:S01]  /*17700*/  R2UR UR14, R10 ;  /* 0x000000000a0e72ca */ /* 0x000fe200000e0000 */
[----:B------:R-:W-:Y:S01]  /*17710*/  UIADD3 UR12, UR24, 0x202, URZ ;  /* 0x00000202180c7890 */ /* 0x000fe2000fffe03f */
[----:B------:R-:W-:Y:S01]  /*17720*/  R2UR UR15, R11 ;  /* 0x000000000b0f72ca */ /* 0x000fe200000e0000 */
[----:B------:R-:W-:Y:S01]  /*17730*/  UMOV UR13, 0x80000020 ;  /* 0x80000020000d7882 */ /* 0x000fe20000000000 */
[----:B------:R-:W-:Y:S01]  /*17740*/  IMAD.MOV.U32 R11, RZ, RZ, -0x7fffffe0 ;  /* 0x80000020ff0b7424 */ /* 0x000fe200078e00ff */
[----:B------:R-:W-:Y:S01]  /*17750*/  UMOV UR29, UR13 ;  /* 0x0000000d001d7c82 */ /* 0x000fe20008000000 */
[----:B------:R-:W-:Y:S02]  /*17760*/  IADD3 R10, R6, 0x500, RZ ;  /* 0x00000500060a7810 */ /* 0x000fe40007ffe0ff */
        /* <DEDUP_REMOVED lines=95> */
[----:B------:R-:W-:Y:S02]  /*17d60*/  WARPGROUP.DEPBAR.LE gsb0, 0x0 ;  /* 0x00008000000079c5 */ /* 0x000fe40000010000 */
[----:B------:R-:W-:-:S06]  /*17d70*/  WARPGROUP.ARRIVE ;  /* 0x00000000000079c5 */ /* 0x000fcc0000000000 */
[----:B------:R-:W-:Y:S03]  /*17d80*/  QGMMA.64x32x32.F32.E4M3.E4M3 R24, gdesc[UR32], R24, gsb0 ;  /* 0x00600000201879f3 */ /* 0x000fe60008000818 */
[----:B------:R-:W-:Y:S02]  /*17d90*/  WARPGROUP.DEPBAR.LE gsb0, 0x0 ;  /* 0x00008000000079c5 */ /* 0x000fe40000010000 */
[----:B------:R-:W-:-:S06]  /*17da0*/  WARPGROUP.ARRIVE ;  /* 0x00000000000079c5 */ /* 0x000fcc0000000000 */
[----:B------:R-:W-:Y:S01]  /*17db0*/  QGMMA.64x32x32.F32.E4M3.E4M3 R104, gdesc[UR20], R104, gsb0 ;  /* 0x00600000146879f3 */ /* 0x000fe20008000868 */
[----:B------:R-:W-:Y:S02]  /*17dc0*/  R2UR UR22, R4 ;  /* 0x00000000041672ca */ /* 0x000fe400000e0000 */
[----:B------:R-:W-:Y:S02]  /*17dd0*/  R2UR UR23, R5 ;  /* 0x00000000051772ca */ /* 0x000fe400000e0000 */
[----:B------:R-:W-:-:S05]  /*17de0*/  IADD3 R4, R223, R147, RZ ;  /* 0x00000093df047210 */ /* 0x000fca0007ffe0ff */
[----:B------:R-:W-:-:S05]  /*17df0*/  IMAD R4, R161, -0xa0, R4 ;  /* 0xffffff60a1047824 */ /* 0x000fca00078e0204 */
[C---:B------:R-:W-:Y:S02]  /*17e00*/  ISETP.GT.AND P4, PT, R4.reuse, RZ, PT ;  /* 0x000000ff0400720c */ /* 0x040fe40003f84270 */
[C---:B------:R-:W-:Y:S02]  /*17e10*/  ISETP.GT.AND P5, PT, R4.reuse, 0x1, PT ;  /* 0x000000010400780c */ /* 0x040fe40003fa4270 */
[C---:B------:R-:W-:Y:S02]  /*17e20*/  ISETP.GT.AND P2, PT, R4.reuse, 0x8, PT ;  /* 0x000000080400780c */ /* 0x040fe40003f44270 */
[C---:B------:R-:W-:Y:S02]  /*17e30*/  ISETP.GT.AND P3, PT, R4.reuse, 0x9, PT ;  /* 0x000000090400780c */ /* 0x040fe40003f64270 */
[C---:B------:R-:W-:Y:S02]  /*17e40*/  ISETP.GT.AND P6, PT, R4.reuse, 0x80, PT ;  /* 0x000000800400780c */ /* 0x040fe40003fc4270 */
[----:B------:R-:W-:-:S02]  /*17e50*/  ISETP.GT.AND P1, PT, R4, 0x81, PT ;  /* 0x000000810400780c */ /* 0x000fc40003f24270 */
[----:B------:R-:W-:-:S04]  /*17e60*/  ISETP.GT.AND P0, PT, R4, 0x88, PT ;  /* 0x000000880400780c */ /* 0x000fc80003f04270 */
[----:B------:R-:W-:Y:S01]  /*17e70*/  P2R R10, PR, RZ, 0x1 ;  /* 0x00000001ff0a7803 */ /* 0x000fe20000000000 */
[----:B------:R-:W-:Y:S02]  /*17e80*/  WARPGROUP.DEPBAR.LE gsb0, 0x0 ;  /* 0x00008000000079c5 */ /* 0x000fe40000010000 */
[----:B------:R-:W-:Y:S01]  /*17e90*/  WARPGROUP.ARRIVE ;  /* 0x00000000000079c5 */ /* 0x000fe20000000000 */
[----:B------:R-:W-:Y:S02]  /*17ea0*/  FSEL R13, R104, -INF , P4 ;  /* 0xff800000680d7808 */ /* 0x000fe40002000000 */
[----:B------:R-:W-:Y:S02]  /*17eb0*/  FSEL R105, R105, -INF , P5 ;  /* 0xff80000069697808 */ /* 0x000fe40002800000 */
[----:B------:R-:W-:Y:S01]  /*17ec0*/  FSEL R79, R108, -INF , P2 ;  /* 0xff8000006c4f7808 */ /* 0x000fe20001000000 */
[----:B------:R-:W-:Y:S01]  /*17ed0*/  QGMMA.64x32x32.F32.E4M3.E4M3 R88, gdesc[UR20], R88, gsb0 ;  /* 0x00600000145879f3 */ /* 0x000fe20008000858 */
[----:B------:R-:W-:-:S02]  /*17ee0*/  R2UR UR22, R8 ;  /* 0x00000000081672ca */ /* 0x000fc400000e0000 */
[----:B------:R-:W-:Y:S02]  /*17ef0*/  R2UR UR23, R9 ;  /* 0x00000000091772ca */ /* 0x000fe400000e0000 */
        /* <DEDUP_REMOVED lines=18> */
[----:B------:R-:W-:Y:S02]  /*18020*/  FSEL R117, R117, -INF , P3 ;  /* 0xff80000075757808 */ /* 0x000fe40001800000 */
[----:B------:R-:W-:Y:S02]  /*18030*/  ISETP.GT.AND P5, PT, R4, 0x20, PT ;  /* 0x000000200400780c */ /* 0x000fe40003fa4270 */
[----:B------:R-:W-:Y:S02]  /*18040*/  FMNMX.FTZ R8, R83, R8, !PT ;  /* 0x0000000853087209 */ /* 0x000fe40007810000 */
[----:B------:R-:W-:Y:S02]  /*18050*/  FSEL R9, R114, -INF , P4 ;  /* 0xff80000072097808 */ /* 0x000fe40002000000 */
[----:B------:R-:W-:-:S02]  /*18060*/  ISETP.GT.AND P4, PT, R4, 0x21, PT ;  /* 0x000000210400780c */ /* 0x000fc40003f84270 */
[----:B------:R-:W-:Y:S02]  /*18070*/  FMNMX.FTZ R8, R117, R8, !PT ;  /* 0x0000000875087209 */ /* 0x000fe40007810000 */
[----:B------:R-:W-:Y:S02]  /*18080*/  FSEL R119, R119, -INF , P3 ;  /* 0xff80000077777808 */ /* 0x000fe40001800000 */
[----:B------:R-:W-:Y:S02]  /*18090*/  ISETP.GT.AND P3, PT, R4, 0x28, PT ;  /* 0x000000280400780c */ /* 0x000fe40003f64270 */
[----:B------:R-:W-:Y:S02]  /*180a0*/  FSEL R15, R118, -INF , P2 ;  /* 0xff800000760f7808 */ /* 0x000fe40001000000 */
[----:B------:R-:W-:Y:S01]  /*180b0*/  ISETP.GT.AND P2, PT, R4, 0x29, PT ;  /* 0x000000290400780c */ /* 0x000fe20003f44270 */
[----:B------:R-:W-:Y:S02]  /*180c0*/  WARPGROUP.DEPBAR.LE gsb0, 0x0 ;  /* 0x00008000000079c5 */ /* 0x000fe40000010000 */
[----:B------:R-:W-:Y:S01]  /*180d0*/  WARPGROUP.ARRIVE ;  /* 0x00000000000079c5 */ /* 0x000fe20000000000 */
[----:B------:R-:W-:-:S02]  /*180e0*/  FSEL R149, R88, -INF , P5 ;  /* 0xff80000058957808 */ /* 0x000fc40002800000 */
[----:B------:R-:W-:Y:S02]  /*180f0*/  FSEL R133, R89, -INF , P4 ;  /* 0xff80000059857808 */ /* 0x000fe40002000000 */
[----:B------:R-:W-:Y:S01]  /*18100*/  FMNMX.FTZ R8, R149, R8, !PT ;  /* 0x0000000895087209 */ /* 0x000fe20007810000 */
[----:B------:R-:W-:Y:S01]  /*18110*/  QGMMA.64x32x32.F32.E4M3.E4M3 R56, gdesc[UR20], R56, gsb0 ;  /* 0x00600000143879f3 */ /* 0x000fe20008000838 */
[----:B------:R-:W-:Y:S02]  /*18120*/  R2UR UR22, R72 ;  /* 0x00000000481672ca */ /* 0x000fe400000e0000 */
[----:B------:R-:W-:Y:S02]  /*18130*/  R2UR UR23, R73 ;  /* 0x00000000491772ca */ /* 0x000fe400000e0000 */
[----:B------:R-:W-:Y:S02]  /*18140*/  FSEL R123, R92, -INF , P3 ;  /* 0xff8000005c7b7808 */ /* 0x000fe40001800000 */
[----:B------:R-:W-:-:S02]  /*18150*/  FMNMX.FTZ R8, R133, R8, !PT ;  /* 0x0000000885087209 */ /* 0x000fc40007810000 */
[----:B------:R-:W-:Y:S02]  /*18160*/  FSEL R21, R90, -INF , P5 ;  /* 0xff8000005a157808 */ /* 0x000fe40002800000 */
[C---:B------:R-:W-:Y:S02]  /*18170*/  ISETP.GT.AND P5, PT, R4.reuse, 0x30, PT ;  /* 0x000000300400780c */ /* 0x040fe40003fa4270 */
        /* <DEDUP_REMOVED lines=20> */
[----:B------:R-:W-:Y:S02]  /*182c0*/  FMNMX.FTZ R8, R137, R8, !PT ;  /* 0x0000000889087209 */ /* 0x000fe40007810000 */
[----:B------:R-:W-:-:S02]  /*182d0*/  FSEL R77, R102, -INF , P3 ;  /* 0xff800000664d7808 */ /* 0x000fc40001800000 */
[----:B------:R-:W-:Y:S02]  /*182e0*/  ISETP.GT.AND P3, PT, R4, 0x48, PT ;  /* 0x000000480400780c */ /* 0x000fe40003f64270 */
[----:B------:R-:W-:Y:S01]  /*182f0*/  FSEL R103, R103, -INF , P2 ;  /* 0xff80000067677808 */ /* 0x000fe20001000000 */
[----:B------:R-:W-:Y:S02]  /*18300*/  WARPGROUP.DEPBAR.LE gsb0, 0x0 ;  /* 0x00008000000079c5 */ /* 0x000fe40000010000 */
[----:B------:R-:W-:Y:S01]  /*18310*/  WARPGROUP.ARRIVE ;  /* 0x00000000000079c5 */ /* 0x000fe20000000000 */
[----:B------:R-:W-:Y:S02]  /*18320*/  FSEL R127, R56, -INF , P5 ;  /* 0xff800000387f7808 */ /* 0x000fe40002800000 */
[----:B------:R-:W-:Y:S02]  /*18330*/  FSEL R101, R57, -INF , P4 ;  /* 0xff80000039657808 */ /* 0x000fe40002000000 */
[----:B------:R-:W-:Y:S01]  /*18340*/  FMNMX.FTZ R8, R127, R8, !PT ;  /* 0x000000087f087209 */ /* 0x000fe20007810000 */
[----:B------:R-:W-:Y:S01]  /*18350*/  QGMMA.64x32x32.F32.E4M3.E4M3 R40, gdesc[UR20], R40, gsb0 ;  /* 0x00600000142879f3 */ /* 0x000fe20008000828 */
        /* <DEDUP_REMOVED lines=25> */
[----:B------:R-:W-:Y:S02]  /*184f0*/  FMNMX.FTZ R8, R135, R8, !PT ;  /* 0x0000000887087209 */ /* 0x000fe40007810000 */
[----:B------:R-:W-:Y:S02]  /*18500*/  FSEL R69, R70, -INF , P3 ;  /* 0xff80000046457808 */ /* 0x000fe40001800000 */
[C---:B------:R-:W-:Y:S02]  /*18510*/  ISETP.GT.AND P3, PT, R4.reuse, 0x68, PT ;  /* 0x000000680400780c */ /* 0x040fe40003f64270 */
        /* <DEDUP_REMOVED lines=27> */
[----:B------:R-:W-:Y:S02]  /*186d0*/  FMNMX.FTZ R8, R157, R8, !PT ;  /* 0x000000089d087209 */ /* 0x000fe40007810000 */
[----:B------:R-:W-:Y:S02]  /*186e0*/  FSEL R55, R55, -INF , P2 ;  /* 0xff80000037377808 */ /* 0x000fe40001000000 */
[----:B------:R-:W-:-:S02]  /*186f0*/  FMNMX.FTZ R8, R159, R8, !PT ;  /* 0x000000089f087209 */ /* 0x000fc40007810000 */
[----:B------:R-:W-:Y:S02]  /*18700*/  ISETP.GT.AND P2, PT, R4, 0x89, PT ;  /* 0x000000890400780c */ /* 0x000fe40003f44270 */
[----:B------:R-:W-:Y:S02]  /*18710*/  FSEL R53, R54, -INF , P3 ;  /* 0xff80000036357808 */ /* 0x000fe40001800000 */
[C---:B------:R-:W-:Y:S02]  /*18720*/  ISETP.GT.AND P3, PT, R4.reuse, 0x90, PT ;  /* 0x000000900400780c */ /* 0x040fe40003f64270 */
[----:B------:R-:W-:Y:S02]  /*18730*/  FSEL R51, R51, -INF , P4 ;  /* 0xff80000033337808 */ /* 0x000fe40002000000 */
[----:B------:R-:W-:Y:S02]  /*18740*/  ISETP.GT.AND P4, PT, R4, 0x91, PT ;  /* 0x000000910400780c */ /* 0x000fe40003f84270 */
[----:B------:R-:W-:-:S02]  /*18750*/  FSEL R49, R50, -INF , P5 ;  /* 0xff80000032317808 */ /* 0x000fc40002800000 */
[----:B------:R-:W-:Y:S01]  /*18760*/  ISETP.GT.AND P5, PT, R4, 0x98, PT ;  /* 0x000000980400780c */ /* 0x000fe20003fa4270 */
[----:B------:R-:W-:Y:S02]  /*18770*/  WARPGROUP.DEPBAR.LE gsb0, 0x0 ;  /* 0x00008000000079c5 */ /* 0x000fe40000010000 */
[----:B------:R-:W-:Y:S02]  /*18780*/  FSEL R163, R24, -INF , P6 ;  /* 0xff80000018a37808 */ /* 0x000fe40003000000 */
[----:B------:R-:W-:Y:S02]  /*18790*/  FSEL R165, R25, -INF , P1 ;  /* 0xff80000019a57808 */ /* 0x000fe40000800000 */
[----:B------:R-:W-:Y:S02]  /*187a0*/  FMNMX.FTZ R8, R163, R8, !PT ;  /* 0x00000008a3087209 */ /* 0x000fe40007810000 */
[----:B------:R-:W-:Y:S02]  /*187b0*/  FSEL R167, R28, -INF , P0 ;  /* 0xff8000001ca77808 */ /* 0x000fe40000000000 */
[----:B------:R-:W-:-:S02]  /*187c0*/  FMNMX.FTZ R8, R165, R8, !PT ;  /* 0x00000008a5087209 */ /* 0x000fc40007810000 */
[----:B------:R-:W-:Y:S02]  /*187d0*/  FSEL R177, R29, -INF , P2 ;  /* 0xff8000001db17808 */ /* 0x000fe40001000000 */
[----:B------:R-:W-:Y:S02]  /*187e0*/  FMNMX.FTZ R8, R167, R8, !PT ;  /* 0x00000008a7087209 */ /* 0x000fe40007810000 */
[----:B------:R-:W-:Y:S02]  /*187f0*/  FSEL R179, R32, -INF , P3 ;  /* 0xff80000020b37808 */ /* 0x000fe40001800000 */
[----:B------:R-:W-:Y:S02]  /*18800*/  FMNMX.FTZ R8, R177, R8, !PT ;  /* 0x00000008b1087209 */ /* 0x000fe40007810000 */
[----:B------:R-:W-:Y:S02]  /*18810*/  FSEL R183, R33, -INF , P4 ;  /* 0xff80000021b77808 */ /* 0x000fe40002000000 */
[----:B------:R-:W-:-:S02]  /*18820*/  FMNMX.FTZ R8, R179, R8, !PT ;  /* 0x00000008b3087209 */ /* 0x000fc40007810000 */
[----:B------:R-:W-:Y:S02]  /*18830*/  FSEL R181, R36, -INF , P5 ;  /* 0xff80000024b57808 */ /* 0x000fe40002800000 */
[----:B------:R-:W-:Y:S02]  /*18840*/  FMNMX.FTZ R8, R183, R8, !PT ;  /* 0x00000008b7087209 */ /* 0x000fe40007810000 */
[----:B------:R-:W-:Y:S02]  /*18850*/  ISETP.GT.AND P6, PT, R4, 0x99, PT ;  /* 0x000000990400780c */ /* 0x000fe40003fc4270 */
[----:B------:R-:W-:Y:S02]  /*18860*/  FMNMX.FTZ R8, R181, R8, !PT ;  /* 0x00000008b5087209 */ /* 0x000fe40007810000 */
[----:B------:R-:W-:Y:S02]  /*18870*/  FSEL R185, R37, -INF , P6 ;  /* 0xff80000025b97808 */ /* 0x000fe40003000000 */
[----:B------:R-:W-:-:S02]  /*18880*/  P2R R24, PR, RZ, 0x2 ;  /* 0x00000002ff187803 */ /* 0x000fc40000000000 */
[----:B------:R-:W-:Y:S02]  /*18890*/  FMNMX.FTZ R8, R185, R8, !PT ;  /* 0x00000008b9087209 */ /* 0x000fe40007810000 */
[----:B------:R-:W-:Y:S02]  /*188a0*/  ISETP.GT.AND P1, PT, R4, 0x80, PT ;  /* 0x000000800400780c */ /* 0x000fe40003f24270 */
[----:B------:R-:W-:Y:S01]  /*188b0*/  FSEL R31, R31, -INF , P2 ;  /* 0xff8000001f1f7808 */ /* 0x000fe20001000000 */
[----:B------:R-:W1:Y:S01]  /*188c0*/  SHFL.BFLY PT, R11, R8, 0x2, 0x1f ;  /* 0x0c401f00080b7f89 */ /* 0x000e6200000e0000 */
[----:B------:R-:W-:Y:S02]  /*188d0*/  FSEL R25, R26, -INF , P1 ;  /* 0xff8000001a197808 */ /* 0x000fe40000800000 */
[----:B------:R-:W-:Y:S02]  /*188e0*/  ISETP.NE.AND P1, PT, R24, RZ, PT ;  /* 0x000000ff1800720c */ /* 0x000fe40003f25270 */
[----:B------:R-:W-:-:S02]  /*188f0*/  FSEL R35, R35, -INF , P4 ;  /* 0xff80000023237808 */ /* 0x000fc40002000000 */
[----:B------:R-:W-:Y:S02]  /*18900*/  FSEL R27, R27, -INF , P1 ;  /* 0xff8000001b1b7808 */ /* 0x000fe40000800000 */
[----:B------:R-:W-:Y:S02]  /*18910*/  ISETP.NE.AND P1, PT, R20, RZ, PT ;  /* 0x000000ff1400720c */ /* 0x000fe40003f25270 */
[----:B-1----:R-:W-:-:S05]  /*18920*/  FMNMX.FTZ R6, R8, R11, !PT ;  /* 0x0000000b08067209 */ /* 0x002fca0007810000 */
[----:B------:R-:W1:Y:S02]  /*18930*/  SHFL.BFLY PT, R11, R6, 0x1, 0x1f ;  /* 0x0c201f00060b7f89 */ /* 0x000e6400000e0000 */
[----:B-1----:R-:W-:-:S04]  /*18940*/  FMNMX.FTZ R11, R6, R11, !PT ;  /* 0x0000000b060b7209 */ /* 0x002fc80007810000 */
[----:B------:R-:W-:Y:S01]  /*18950*/  FSETP.NEU.FTZ.AND P0, PT, R11, -INF , PT ;  /* 0xff8000000b00780b */ /* 0x000fe20003f1d000 */
[----:B------:R-:W-:-:S05]  /*18960*/  FFMA.FTZ R14, R2, R11, -8 ;  /* 0xc1000000020e7423 */ /* 0x000fca000001000b */
[----:B------:R-:W-:Y:S02]  /*18970*/  FSEL R14, R14, RZ, P0 ;  /* 0x000000ff0e0e7208 */ /* 0x000fe40000000000 */
[----:B------:R-:W-:-:S03]  /*18980*/  ISETP.NE.AND P0, PT, R10, RZ, PT ;  /* 0x000000ff0a00720c */ /* 0x000fc60003f05270 */
[--C-:B------:R-:W-:Y:S01]  /*18990*/  FFMA.FTZ R97, R2, R97, -R14.reuse ;  /* 0x0000006102617223 */ /* 0x100fe2000001080e */
[----:B------:R-:W-:Y:S01]  /*189a0*/  FSEL R29, R30, -INF , P0 ;  /* 0xff8000001e1d7808 */ /* 0x000fe20000000000 */
[--C-:B------:R-:W-:Y:S01]  /*189b0*/  FFMA.FTZ R4, R2, R13, -R14.reuse ;  /* 0x0000000d02047223 */ /* 0x100fe2000001080e */
[----:B------:R-:W-:Y:S01]  /*189c0*/  ISETP.NE.AND P0, PT, R12, RZ, PT ;  /* 0x000000ff0c00720c */ /* 0x000fe20003f05270 */
[C-C-:B------:R-:W-:Y:S01]  /*189d0*/  FFMA.FTZ R8, R2.reuse, R81, -R14.reuse ;  /* 0x0000005102087223 */ /* 0x140fe2000001080e */
[----:B------:R-:W-:Y:S01]  /*189e0*/  FMNMX.FTZ R12, R5, R107, !PT ;  /* 0x0000006b050c7209 */ /* 0x000fe20007810000 */
[C-C-:B------:R-:W-:Y:S01]  /*189f0*/  FFMA.FTZ R13, R2.reuse, R85, -R14.reuse ;  /* 0x00000055020d7223 */ /* 0x140fe2000001080e */
[----:B------:R-:W-:-:S01]  /*18a00*/  FFMA.FTZ R81, R2, R117, -R14 ;  /* 0x0000007502517223 */ /* 0x000fc2000001080e */
[----:B------:R-:W-:Y:S01]  /*18a10*/  FSEL R117, R38, -INF , P5 ;  /* 0xff80000026757808 */ /* 0x000fe20002800000 */
[----:B------:R-:W-:-:S01]  /*18a20*/  FFMA.FTZ R85, R2, R121, -R14 ;  /* 0x0000007902557223 */ /* 0x000fc2000001080e */
[----:B------:R-:W-:Y:S01]  /*18a30*/  FMNMX.FTZ R12, R7, R12, !PT ;  /* 0x0000000c070c7209 */ /* 0x000fe20007810000 */
[----:B------:R-:W-:-:S01]  /*18a40*/  FFMA.FTZ R123, R2, R123, -R14 ;  /* 0x0000007b027b7223 */ /* 0x000fc2000001080e */
[----:B------:R-:W-:Y:S01]  /*18a50*/  FSEL R121, R39, -INF , P6 ;  /* 0xff80000027797808 */ /* 0x000fe20003000000 */
[----:B------:R-:W-:-:S01]  /*18a60*/  FFMA.FTZ R131, R2, R131, -R14 ;  /* 0x0000008302837223 */ /* 0x000fc2000001080e */
[----:B------:R-:W-:Y:S01]  /*18a70*/  FMNMX.FTZ R20, R111, R12, !PT ;  /* 0x0000000c6f147209 */ /* 0x000fe20007810000 */
[----:B------:R-:W-:-:S01]  /*18a80*/  FFMA.FTZ R125, R2, R125, -R14 ;  /* 0x0000007d027d7223 */ /* 0x000fc2000001080e */
[C-C-:B------:R-:W-:Y:S01]  /*18a90*/  FFMA.FTZ R127, R2.reuse, R127, -R14.reuse ;  /* 0x0000007f027f7223 */ /* 0x140fe2000001080e */
        /* <DEDUP_REMOVED lines=15> */
[----:B------:R1:W-:Y:S01]  /*18b90*/  MUFU.EX2 R20, R123 ;  /* 0x0000007b00147308 */ /* 0x0003e20000000800 */
        /* <DEDUP_REMOVED lines=8> */
[----:B-1----:R-:W-:-:S01]  /*18c20*/  FFMA.FTZ R123, R2, R151, -R14 ;  /* 0x00000097027b7223 */ /* 0x002fc2000001080e */
[----:B------:R-:W-:Y:S01]  /*18c30*/  FMNMX.FTZ R24, R73, R24, !PT ;  /* 0x0000001849187209 */ /* 0x000fe20007810000 */
[----:B------:R-:W-:-:S01]  /*18c40*/  FFMA.FTZ R48, R2, R179, -R14 ;  /* 0x000000b302307223 */ /* 0x000fc2000001080e */
[----:B------:R-:W-:Y:S01]  /*18c50*/  FFMA.FTZ R133, R2, R183, -R14 ;  /* 0x000000b702857223 */ /* 0x000fe2000001080e */
[----:B------:R-:W-:Y:S01]  /*18c60*/  MUFU.EX2 R4, R4 ;  /* 0x0000000400047308 */ /* 0x000fe20000000800 */
[----:B------:R-:W-:-:S04]  /*18c70*/  FMNMX.FTZ R26, R95, R24, !PT ;  /* 0x000000185f1a7209 */ /* 0x000fc80007810000 */
[----:B------:R-:W-:-:S03]  /*18c80*/  FMNMX.FTZ R26, R75, R26, !PT ;  /* 0x0000001a4b1a7209 */ /* 0x000fc60007810000 */
[----:B------:R1:W-:Y:S01]  /*18c90*/  MUFU.EX2 R24, R131 ;  /* 0x0000008300187308 */ /* 0x0003e20000000800 */
[----:B------:R-:W-:-:S04]  /*18ca0*/  FMNMX.FTZ R26, R99, R26, !PT ;  /* 0x0000001a631a7209 */ /* 0x000fc80007810000 */
[----:B------:R-:W-:-:S03]  /*18cb0*/  FMNMX.FTZ R26, R77, R26, !PT ;  /* 0x0000001a4d1a7209 */ /* 0x000fc60007810000 */
[----:B------:R-:W-:Y:S01]  /*18cc0*/  MUFU.EX2 R33, R33 ;  /* 0x0000002100217308 */ /* 0x000fe20000000800 */
[----:B------:R-:W-:Y:S01]  /*18cd0*/  FMNMX.FTZ R28, R103, R26, !PT ;  /* 0x0000001a671c7209 */ /* 0x000fe20007810000 */
[----:B-1----:R-:W-:-:S03]  /*18ce0*/  FFMA.FTZ R131, R2, R177, -R14 ;  /* 0x000000b102837223 */ /* 0x002fc6000001080e */
        /* <DEDUP_REMOVED lines=11> */
[----:B------:R-:W2:Y:S01]  /*18da0*/  MUFU.EX2 R37, R37 ;  /* 0x0000002500257308 */ /* 0x000ea20000000800 */
        /* <DEDUP_REMOVED lines=8> */
[C-C-:B-1----:R-:W-:Y:S01]  /*18e30*/  FFMA.FTZ R13, R2.reuse, R89, -R14.reuse ;  /* 0x00000059020d7223 */ /* 0x142fe2000001080e */
[----:B------:R-:W-:-:S01]  /*18e40*/  FFMA.FTZ R89, R2, R135, -R14 ;  /* 0x0000008702597223 */ /* 0x000fc2000001080e */
[----:B------:R-:W-:Y:S01]  /*18e50*/  FFMA.FTZ R135, R2, R185, -R14 ;  /* 0x000000b902877223 */ /* 0x000fe2000001080e */
[----:B------:R-:W-:Y:S02]  /*18e60*/  FMNMX.FTZ R36, R49, R36, !PT ;  /* 0x0000002431247209 */ /* 0x000fe40007810000 */
[----:B--2---:R-:W-:Y:S01]  /*18e70*/  F2FP.SATFINITE.E4M3.F32.PACK_AB_MERGE_C R176, R37, R6, RZ ;  /* 0x0000000625b0723e */ /* 0x004fe200048070ff */
[----:B------:R1:W-:Y:S01]  /*18e80*/  MUFU.EX2 R32, R97 ;  /* 0x0000006100207308 */ /* 0x0003e20000000800 */
[----:B------:R-:W-:Y:S02]  /*18e90*/  FMNMX.FTZ R36, R51, R36, !PT ;  /* 0x0000002433247209 */ /* 0x000fe40007810000 */
[----:B------:R-:W-:-:S02]  /*18ea0*/  F2FP.SATFINITE.E4M3.F32.PACK_AB_MERGE_C R176, R33, R4, R176 ;  /* 0x0000000421b0723e */ /* 0x000fc400048070b0 */
[----:B------:R-:W-:-:S03]  /*18eb0*/  FMNMX.FTZ R36, R53, R36, !PT ;  /* 0x0000002435247209 */ /* 0x000fc60007810000 */
[----:B------:R-:W-:Y:S01]  /*18ec0*/  MUFU.EX2 R79, R79 ;  /* 0x0000004f004f7308 */ /* 0x000fe20000000800 */
[----:B------:R-:W-:Y:S02]  /*18ed0*/  FMNMX.FTZ R40, R55, R36, !PT ;  /* 0x0000002437287209 */ /* 0x000fe40007810000 */
[----:B-1----:R-:W-:Y:S01]  /*18ee0*/  FSEL R97, R34, -INF , P3 ;  /* 0xff80000022617808 */ /* 0x002fe20001800000 */
[----:B------:R-:W-:-:S01]  /*18ef0*/  FFMA.FTZ R34, R2, R141, -R14 ;  /* 0x0000008d02227223 */ /* 0x000fc2000001080e */
[----:B------:R-:W-:-:S03]  /*18f00*/  FMNMX.FTZ R40, R25, R40, !PT ;  /* 0x0000002819287209 */ /* 0x000fc60007810000 */
[----:B------:R1:W-:Y:S01]  /*18f10*/  MUFU.EX2 R36, R13 ;  /* 0x0000000d00247308 */ /* 0x0003e20000000800 */
[----:B------:R-:W-:-:S04]  /*18f20*/  FMNMX.FTZ R40, R27, R40, !PT ;  /* 0x000000281b287209 */ /* 0x000fc80007810000 */
[----:B------:R-:W-:-:S03]  /*18f30*/  FMNMX.FTZ R40, R29, R40, !PT ;  /* 0x000000281d287209 */ /* 0x000fc60007810000 */
[----:B------:R-:W-:Y:S01]  /*18f40*/  MUFU.EX2 R10, R10 ;  /* 0x0000000a000a7308 */ /* 0x000fe20000000800 */
[----:B------:R-:W-:-:S04]  /*18f50*/  FMNMX.FTZ R40, R31, R40, !PT ;  /* 0x000000281f287209 */ /* 0x000fc80007810000 */
[----:B------:R-:W-:-:S03]  /*18f60*/  FMNMX.FTZ R40, R97, R40, !PT ;  /* 0x0000002861287209 */ /* 0x000fc60007810000 */
[----:B------:R-:W2:Y:S01]  /*18f70*/  MUFU.EX2 R81, R81 ;  /* 0x0000005100517308 */ /* 0x000ea20000000800 */
[----:B------:R-:W-:-:S04]  /*18f80*/  FMNMX.FTZ R40, R35, R40, !PT ;  /* 0x0000002823287209 */ /* 0x000fc80007810000 */
[----:B------:R-:W-:-:S03]  /*18f90*/  FMNMX.FTZ R40, R117, R40, !PT ;  /* 0x0000002875287209 */ /* 0x000fc60007810000 */
[----:B------:R-:W-:Y:S01]  /*18fa0*/  MUFU.EX2 R12, R149 ;  /* 0x00000095000c7308 */ /* 0x000fe20000000800 */
[----:B-1----:R-:W-:Y:S01]  /*18fb0*/  FMNMX.FTZ R13, R121, R40, !PT ;  /* 0x00000028790d7209 */ /* 0x002fe20007810000 */
[----:B------:R-:W-:-:S04]  /*18fc0*/  FFMA.FTZ R40, R2, R153, -R14 ;  /* 0x0000009902287223 */ /* 0x000fc8000001080e */
[----:B------:R-:W1:Y:S02]  /*18fd0*/  SHFL.BFLY PT, R44, R13, 0x2, 0x1f ;  /* 0x0c401f000d2c7f89 */ /* 0x000e6400000e0000 */
[----:B------:R-:W-:Y:S01]  /*18fe0*/  MUFU.EX2 R83, R83 ;  /* 0x0000005300537308 */ /* 0x000fe20000000800 */
[----:B--2---:R-:W-:-:S04]  /*18ff0*/  F2FP.SATFINITE.E4M3.F32.PACK_AB_MERGE_C R178, R81, R10, RZ ;  /* 0x0000000a51b2723e */ /* 0x004fc800048070ff */
[----:B------:R-:W-:-:S03]  /*19000*/  F2FP.SATFINITE.E4M3.F32.PACK_AB_MERGE_C R178, R79, R8, R178 ;  /* 0x000000084fb2723e */ /* 0x000fc600048070b2 */
[----:B------:R-:W2:Y:S08]  /*19010*/  MUFU.EX2 R105, R105 ;  /* 0x0000006900697308 */ /* 0x000eb00000000800 */
[----:B------:R-:W-:Y:S01]  /*19020*/  MUFU.EX2 R109, R109 ;  /* 0x0000006d006d7308 */ /* 0x000fe20000000800 */
[----:B-1----:R-:W-:Y:S01]  /*19030*/  FMNMX.FTZ R50, R13, R44, !PT ;  /* 0x0000002c0d327209 */ /* 0x002fe20007810000 */
[----:B------:R-:W-:-:S06]  /*19040*/  FFMA.FTZ R44, R2, R163, -R14 ;  /* 0x000000a3022c7223 */ /* 0x000fcc000001080e */
[----:B------:R-:W1:Y:S01]  /*19050*/  MUFU.EX2 R113, R113 ;  /* 0x0000007100717308 */ /* 0x000e620000000800 */
[----:B--2---:R-:W-:Y:S01]  /*19060*/  F2FP.SATFINITE.E4M3.F32.PACK_AB_MERGE_C R180, R105, R20, RZ ;  /* 0x0000001469b4723e */ /* 0x004fe200048070ff */
[----:B------:R-:W2:Y:S03]  /*19070*/  SHFL.BFLY PT, R13, R50, 0x1, 0x1f ;  /* 0x0c201f00320d7f89 */ /* 0x000ea600000e0000 */
[----:B------:R-:W-:-:S03]  /*19080*/  F2FP.SATFINITE.E4M3.F32.PACK_AB_MERGE_C R180, R83, R12, R180 ;  /* 0x0000000c53b4723e */ /* 0x000fc600048070b4 */
[----:B------:R-:W-:Y:S08]  /*19090*/  MUFU.EX2 R101, R101 ;  /* 0x0000006500657308 */ /* 0x000ff00000000800 */
[----:B------:R-:W-:Y:S01]  /*190a0*/  MUFU.EX2 R85, R85 ;  /* 0x0000005500557308 */ /* 0x000fe20000000800 */
[----:B-1----:R-:W-:-:S04]  /*190b0*/  F2FP.SATFINITE.E4M3.F32.PACK_AB_MERGE_C R182, R113, R26, RZ ;  /* 0x0000001a71b6723e */ /* 0x002fc800048070ff */
[----:B------:R-:W-:-:S03]  /*190c0*/  F2FP.SATFINITE.E4M3.F32.PACK_AB_MERGE_C R182, R109, R24, R182 ;  /* 0x000000186db6723e */ /* 0x000fc600048070b6 */
[----:B------:R-:W-:Y:S01]  /*190d0*/  MUFU.EX2 R93, R93 ;  /* 0x0000005d005d7308 */ /* 0x000fe20000000800 */
[----:B--2---:R-:W-:Y:S01]  /*190e0*/  FMNMX.FTZ R13, R50, R13, !PT ;  /* 0x0000000d320d7209 */ /* 0x004fe20007810000 */
[----:B------:R-:W-:-:S03]  /*190f0*/  FFMA.FTZ R50, R2, R181, -R14 ;  /* 0x000000b502327223 */ /* 0x000fc6000001080e */
[----:B------:R-:W-:Y:S01]  /*19100*/  FSETP.NEU.FTZ.AND P2, PT, R13, -INF , PT ;  /* 0xff8000000d00780b */ /* 0x000fe20003f5d000 */
[----:B------:R-:W-:-:S02]  /*19110*/  FFMA.FTZ R54, R2, R13, -8 ;  /* 0xc100000002367423 */ /* 0x000fc4000001000d */
[----:B------:R-:W-:Y:S03]  /*19120*/  MUFU.EX2 R89, R89 ;  /* 0x0000005900597308 */ /* 0x000fe60000000800 */
[----:B------:R-:W-:Y:S02]  /*19130*/  FSEL R54, R54, RZ, P2 ;  /* 0x000000ff36367208 */ /* 0x000fe40001000000 */
[----:B------:R-:W-:-:S03]  /*19140*/  ISETP.GE.AND P2, PT, R147, 0xa1, PT ;  /* 0x000000a19300780c */ /* 0x000fc60003f46270 */
[----:B------:R-:W-:Y:S01]  /*19150*/  MUFU.EX2 R34, R34 ;  /* 0x0000002200227308 */ /* 0x000fe20000000800 */
[----:B------:R-:W-:-:S01]  /*19160*/  FFMA.FTZ R5, R2, R5, -R54 ;  /* 0x0000000502057223 */ /* 0x000fc20000010836 */
[C-C-:B------:R-:W-:Y:S01]  /*19170*/  FFMA.FTZ R14, R2.reuse, R107, -R54.reuse ;  /* 0x0000006b020e7223 */ /* 0x140fe20000010836 */
[----:B------:R-:W-:-:S01]  /*19180*/  FFMA.FTZ R56, R2, R7, -R54 ;  /* 0x0000000702387223 */ /* 0x000fc20000010836 */
[C-C-:B------:R-:W-:Y:S01]  /*19190*/  FFMA.FTZ R107, R2.reuse, R111, -R54.reuse ;  /* 0x0000006f026b7223 */ /* 0x140fe20000010836 */
[----:B------:R-:W-:-:S01]  /*191a0*/  FFMA.FTZ R7, R2, R9, -R54 ;  /* 0x0000000902077223 */ /* 0x000fc20000010836 */
[C-C-:B------:R-:W-:Y:S01]  /*191b0*/  FFMA.FTZ R52, R2.reuse, R115, -R54.reuse ;  /* 0x0000007302347223 */ /* 0x140fe20000010836 */
[----:B------:R-:W-:-:S01]  /*191c0*/  FFMA.FTZ R66, R2, R15, -R54 ;  /* 0x0000000f02427223 */ /* 0x000fc20000010836 */
[----:B------:R-:W-:Y:S01]  /*191d0*/  MUFU.EX2 R5, R5 ;  /* 0x0000000500057308 */ /* 0x000fe20000000800 */
[----:B------:R-:W-:-:S01]  /*191e0*/  FFMA.FTZ R9, R2, R21, -R54 ;  /* 0x0000001502097223 */ /* 0x000fc20000010836 */
[C-C-:B------:R-:W-:Y:S01]  /*191f0*/  FFMA.FTZ R21, R2.reuse, R57, -R54.reuse ;  /* 0x0000003902157223 */ /* 0x140fe20000010836 */
[----:B------:R-:W-:-:S01]  /*19200*/  FFMA.FTZ R62, R2, R59, -R54 ;  /* 0x0000003b023e7223 */ /* 0x000fc20000010836 */
[----:B------:R-:W-:Y:S01]  /*19210*/  FFMA.FTZ R57, R2, R65, -R54 ;  /* 0x0000004102397223 */ /* 0x000fe20000010836 */
[----:B------:R-:W-:-:S01]  /*19220*/  FADD.FTZ R59, R4, R33 ;  /* 0x00000021043b7221 */ /* 0x000fc20000010000 */
[C-C-:B------:R-:W-:Y:S01]  /*19230*/  FFMA.FTZ R111, R2.reuse, R119, -R54.reuse ;  /* 0x00000077026f7223 */ /* 0x140fe20000010836 */
[----:B------:R-:W-:-:S01]  /*19240*/  FFMA.FTZ R63, R2, R63, -R54 ;  /* 0x0000003f023f7223 */ /* 0x000fc20000010836 */
[----:B------:R-:W1:Y:S01]  /*19250*/  MUFU.EX2 R14, R14 ;  /* 0x0000000e000e7308 */ /* 0x000e620000000800 */
[----:B------:R-:W-:-:S01]  /*19260*/  FADD.FTZ R68, R6, R59 ;  /* 0x0000003b06447221 */ /* 0x000fc20000010000 */
[C-C-:B------:R-:W-:Y:S01]  /*19270*/  FFMA.FTZ R58, R2.reuse, R91, -R54.reuse ;  /* 0x0000005b023a7223 */ /* 0x140fe20000010836 */
[----:B------:R-:W-:-:S01]  /*19280*/  FFMA.FTZ R59, R2, R41, -R54 ;  /* 0x00000029023b7223 */ /* 0x000fc20000010836 */
[----:B------:R-:W-:Y:S01]  /*19290*/  FFMA.FTZ R70, R2, R73, -R54 ;  /* 0x0000004902467223 */ /* 0x000fe20000010836 */
[----:B------:R-:W-:-:S02]  /*192a0*/  @!P1 VIADD R41, R3, 0x29840 ;  /* 0x0002984003299836 */ /* 0x000fc40000000000 */
[C-C-:B------:R-:W-:Y:S01]  /*192b0*/  FFMA.FTZ R95, R2.reuse, R95, -R54.reuse ;  /* 0x0000005f025f7223 */ /* 0x140fe20000010836 */
[----:B------:R-:W-:-:S01]  /*192c0*/  FFMA.FTZ R15, R2, R75, -R54 ;  /* 0x0000004b020f7223 */ /* 0x000fc20000010836 */
[----:B------:R-:W2:Y:S01]  /*192d0*/  MUFU.EX2 R56, R56 ;  /* 0x0000003800387308 */ /* 0x000ea20000000800 */
[----:B------:R-:W-:-:S01]  /*192e0*/  FFMA.FTZ R60, R2, R99, -R54 ;  /* 0x00000063023c7223 */ /* 0x000fc20000010836 */
[----:B------:R-:W-:Y:S01]  /*192f0*/  @!P1 PRMT R41, RZ, 0x654, R41 ;  /* 0x00000654ff299816 */ /* 0x000fe20000000029 */
[----:B------:R-:W-:-:S01]  /*19300*/  FFMA.FTZ R77, R2, R77, -R54 ;  /* 0x0000004d024d7223 */ /* 0x000fc20000010836 */
[C-C-:B------:R-:W-:Y:S01]  /*19310*/  FFMA.FTZ R103, R2.reuse, R103, -R54.reuse ;  /* 0x0000006702677223 */ /* 0x140fe20000010836 */
[----:B------:R-:W-:-:S01]  /*19320*/  FFMA.FTZ R47, R2, R47, -R54 ;  /* 0x0000002f022f7223 */ /* 0x000fc20000010836 */
[----:B------:R3:W-:Y:S01]  /*19330*/  @!P1 SYNCS.ARRIVE.TRANS64.RED.A1T0 RZ, [R41+URZ], RZ ;  /* 0x000000ff29ff99a7 */ /* 0x0007e2000810043f */
[----:B------:R-:W-:-:S01]  /*19340*/  FFMA.FTZ R61, R2, R61, -R54 ;  /* 0x0000003d023d7223 */ /* 0x000fc20000010836 */
[----:B------:R-:W4:Y:S01]  /*19350*/  MUFU.EX2 R107, R107 ;  /* 0x0000006b006b7308 */ /* 0x000f220000000800 */
[----:B-1----:R-:W-:-:S01]  /*19360*/  FADD.FTZ R65, R5, R14 ;  /* 0x0000000e05417221 */ /* 0x002fc20000010000 */
[C-C-:B------:R-:W-:Y:S01]  /*19370*/  FFMA.FTZ R64, R2.reuse, R67, -R54.reuse ;  /* 0x0000004302407223 */ /* 0x140fe20000010836 */
[----:B------:R-:W-:-:S01]  /*19380*/  FFMA.FTZ R69, R2, R69, -R54 ;  /* 0x0000004502457223 */ /* 0x000fc20000010836 */
[C-C-:B------:R-:W-:Y:S01]  /*19390*/  FFMA.FTZ R71, R2.reuse, R71, -R54.reuse ;  /* 0x0000004702477223 */ /* 0x140fe20000010836 */
[----:B------:R-:W-:-:S01]  /*193a0*/  FFMA.FTZ R45, R2, R45, -R54 ;  /* 0x0000002d022d7223 */ /* 0x000fc20000010836 */
[C-C-:B------:R-:W-:Y:S01]  /*193b0*/  FFMA.FTZ R49, R2.reuse, R49, -R54.reuse ;  /* 0x0000003102317223 */ /* 0x140fe20000010836 */
[----:B------:R-:W-:-:S01]  /*193c0*/  FFMA.FTZ R27, R2, R27, -R54 ;  /* 0x0000001b021b7223 */ /* 0x000fc20000010836 */
[----:B------:R-:W1:Y:S01]  /*193d0*/  MUFU.EX2 R7, R7 ;  /* 0x0000000700077308 */ /* 0x000e620000000800 */
[----:B--2---:R-:W-:-:S01]  /*193e0*/  FADD.FTZ R78, R56, R65 ;  /* 0x00000041384e7221 */ /* 0x004fc20000010000 */
[C-C-:B------:R-:W-:Y:S01]  /*193f0*/  FFMA.FTZ R51, R2.reuse, R51, -R54.reuse ;  /* 0x0000003302337223 */ /* 0x140fe20000010836 */
[----:B------:R-:W-:-:S01]  /*19400*/  FFMA.FTZ R53, R2, R53, -R54 ;  /* 0x0000003502357223 */ /* 0x000fc20000010836 */
[C-C-:B------:R-:W-:Y:S01]  /*19410*/  FFMA.FTZ R55, R2.reuse, R55, -R54.reuse ;  /* 0x0000003702377223 */ /* 0x140fe20000010836 */
[----:B------:R-:W-:-:S01]  /*19420*/  FFMA.FTZ R31, R2, R31, -R54 ;  /* 0x0000001f021f7223 */ /* 0x000fc20000010836 */
[C-C-:B------:R-:W-:Y:S01]  /*19430*/  FFMA.FTZ R29, R2.reuse, R29, -R54.reuse ;  /* 0x0000001d021d7223 */ /* 0x140fe20000010836 */
[----:B------:R-:W-:-:S01]  /*19440*/  FFMA.FTZ R97, R2, R97, -R54 ;  /* 0x0000006102617223 */ /* 0x000fc20000010836 */
[----:B------:R-:W2:Y:S01]  /*19450*/  MUFU.EX2 R52, R52 ;  /* 0x0000003400347308 */ /* 0x000ea20000000800 */
[----:B----4-:R-:W-:-:S01]  /*19460*/  FADD.FTZ R78, R107, R78 ;  /* 0x0000004e6b4e7221 */ /* 0x010fc20000010000 */
[----:B------:R-:W-:Y:S01]  /*19470*/  F2FP.SATFINITE.E4M3.F32.PACK_AB_MERGE_C R56, R107, R56, RZ ;  /* 0x000000386b38723e */ /* 0x000fe200048070ff */
[----:B------:R-:W-:-:S01]  /*19480*/  FFMA.FTZ R35, R2, R35, -R54 ;  /* 0x0000002302237223 */ /* 0x000fc20000010836 */
[----:B------:R-:W-:Y:S01]  /*19490*/  FFMA.FTZ R117, R2, R117, -R54 ;  /* 0x0000007502757223 */ /* 0x000fe20000010836 */
[--C-:B------:R-:W-:Y:S01]  /*194a0*/  IMAD.MOV.U32 R75, RZ, RZ, R87.reuse ;  /* 0x000000ffff4b7224 */ /* 0x100fe200078e0057 */
[----:B------:R-:W-:Y:S01]  /*194b0*/  F2FP.SATFINITE.E4M3.F32.PACK_AB_MERGE_C R177, R14, R5, R56 ;  /* 0x000000050eb1723e */ /* 0x000fe20004807038 */
[--C-:B------:R-:W-:Y:S01]  /*194c0*/  IMAD.MOV.U32 R73, RZ, RZ, R87.reuse ;  /* 0x000000ffff497224 */ /* 0x100fe200078e0057 */
[----:B------:R-:W4:Y:S01]  /*194d0*/  MUFU.EX2 R66, R66 ;  /* 0x0000004200427308 */ /* 0x000f220000000800 */
[----:B------:R-:W-:-:S02]  /*194e0*/  IMAD.MOV.U32 R67, RZ, RZ, R87 ;  /* 0x000000ffff437224 */ /* 0x000fc400078e0057 */
[--C-:B------:R-:W-:Y:S02]  /*194f0*/  IMAD.MOV.U32 R65, RZ, RZ, R87.reuse ;  /* 0x000000ffff417224 */ /* 0x100fe400078e0057 */
[----:B------:R-:W-:-:S03]  /*19500*/  IMAD.MOV.U32 R56, RZ, RZ, R87 ;  /* 0x000000ffff387224 */ /* 0x000fc600078e0057 */
[----:B------:R5:W-:Y:S08]  /*19510*/  MUFU.EX2 R74, R63 ;  /* 0x0000003f004a7308 */ /* 0x000bf00000000800 */
[----:B------:R-:W0:Y:S01]  /*19520*/  MUFU.EX2 R111, R111 ;  /* 0x0000006f006f7308 */ /* 0x000e220000000800 */
[----:B-----5:R-:W-:-:S01]  /*19530*/  FADD.FTZ R63, R37, R68 ;  /* 0x00000044253f7221 */ /* 0x020fc20000010000 */
[----:B------:R-:W-:-:S03]  /*19540*/  FFMA.FTZ R68, R2, R43, -R54 ;  /* 0x0000002b02447223 */ /* 0x000fc60000010836 */
[----:B------:R-:W-:Y:S01]  /*19550*/  FADD.FTZ R80, R8, R63 ;  /* 0x0000003f08507221 */ /* 0x000fe20000010000 */
[----:B-1----:R-:W-:-:S02]  /*19560*/  FADD.FTZ R63, R7, R78 ;  /* 0x0000004e073f7221 */ /* 0x002fc40000010000 */
[----:B------:R-:W1:Y:S01]  /*19570*/  MUFU.EX2 R9, R9 ;  /* 0x0000000900097308 */ /* 0x000e620000000800 */
[----:B------:R-:W-:-:S01]  /*19580*/  FADD.FTZ R43, R79, R80 ;  /* 0x000000504f2b7221 */ /* 0x000fc20000010000 */
[----:B--2---:R-:W-:Y:S01]  /*19590*/  FADD.FTZ R63, R52, R63 ;  /* 0x0000003f343f7221 */ /* 0x004fe20000010000 */
[----:B------:R-:W-:Y:S02]  /*195a0*/  IMAD.MOV.U32 R79, RZ, RZ, R87 ;  /* 0x000000ffff4f7224 */ /* 0x000fe400078e0057 */
[----:B------:R-:W-:Y:S01]  /*195b0*/  FADD.FTZ R78, R10, R43 ;  /* 0x0000002b0a4e7221 */ /* 0x000fe20000010000 */
[----:B----4-:R-:W-:-:S01]  /*195c0*/  FADD.FTZ R80, R66, R63 ;  /* 0x0000003f42507221 */ /* 0x010fc20000010000 */
[----:B------:R-:W-:Y:S01]  /*195d0*/  IMAD.MOV.U32 R63, RZ, RZ, R87 ;  /* 0x000000ffff3f7224 */ /* 0x000fe200078e0057 */
[----:B------:R-:W2:Y:S01]  /*195e0*/  MUFU.EX2 R58, R58 ;  /* 0x0000003a003a7308 */ /* 0x000ea20000000800 */
[----:B---3--:R-:W-:-:S01]  /*195f0*/  FADD.FTZ R41, R81, R78 ;  /* 0x0000004e51297221 */ /* 0x008fc20000010000 */
[C---:B0-----:R-:W-:Y:S01]  /*19600*/  FADD.FTZ R80, R111.reuse, R80 ;  /* 0x000000506f507221 */ /* 0x041fe20000010000 */
[----:B------:R-:W-:Y:S01]  /*19610*/  F2FP.SATFINITE.E4M3.F32.PACK_AB_MERGE_C R66, R111, R66, RZ ;  /* 0x000000426f42723e */ /* 0x000fe200048070ff */
[----:B------:R-:W-:-:S02]  /*19620*/  IMAD.MOV.U32 R81, RZ, RZ, R87 ;  /* 0x000000ffff517224 */ /* 0x000fc400078e0057 */
[----:B------:R-:W-:-:S01]  /*19630*/  FADD.FTZ R78, R12, R41 ;  /* 0x000000290c4e7221 */ /* 0x000fc20000010000 */
[----:B------:R-:W-:Y:S01]  /*19640*/  F2FP.SATFINITE.E4M3.F32.PACK_AB_MERGE_C R179, R52, R7, R66 ;  /* 0x0000000734b3723e */ /* 0x000fe20004807042 */
[----:B------:R-:W0:Y:S01]  /*19650*/  MUFU.EX2 R70, R70 ;  /* 0x0000004600467308 */ /* 0x000e220000000800 */
[----:B-1----:R-:W-:-:S01]  /*19660*/  FADD.FTZ R41, R9, R80 ;  /* 0x0000005009297221 */ /* 0x002fc20000010000 */
[----:B------:R-:W-:Y:S01]  /*19670*/  FADD.FTZ R43, R83, R78 ;  /* 0x0000004e532b7221 */ /* 0x000fe20000010000 */
[--C-:B------:R-:W-:Y:S01]  /*19680*/  IMAD.MOV.U32 R83, RZ, RZ, R87.reuse ;  /* 0x000000ffff537224 */ /* 0x100fe200078e0057 */
[----:B------:R-:W-:Y:S01]  /*19690*/  MOV R66, R87 ;  /* 0x0000005700427202 */ /* 0x000fe20000000f00 */
[----:B------:R-:W-:Y:S02]  /*196a0*/  IMAD.MOV.U32 R52, RZ, RZ, R87 ;  /* 0x000000ffff347224 */ /* 0x000fe400078e0057 */
[----:B------:R-:W-:Y:S01]  /*196b0*/  FADD.FTZ R80, R20, R43 ;  /* 0x0000002b14507221 */ /* 0x000fe20000010000 */
[----:B------:R-:W1:Y:S03]  /*196c0*/  MUFU.EX2 R95, R95 ;  /* 0x0000005f005f7308 */ /* 0x000e660000000800 */
[----:B------:R-:W-:-:S04]  /*196d0*/  FADD.FTZ R43, R105, R80 ;  /* 0x00000050692b7221 */ /* 0x000fc80000010000 */
[----:B------:R-:W-:Y:S01]  /*196e0*/  FADD.FTZ R80, R24, R43 ;  /* 0x0000002b18507221 */ /* 0x000fe20000010000 */
[----:B------:R-:W-:Y:S01]  /*196f0*/  IMAD.MOV.U32 R24, RZ, RZ, R87 ;  /* 0x000000ffff187224 */ /* 0x000fe200078e0057 */
[----:B------:R-:W3:Y:S08]  /*19700*/  MUFU.EX2 R15, R15 ;  /* 0x0000000f000f7308 */ /* 0x000ef00000000800 */
[----:B------:R-:W4:Y:S08]  /*19710*/  MUFU.EX2 R60, R60 ;  /* 0x0000003c003c7308 */ /* 0x000f300000000800 */
[----:B------:R2:W-:Y:S08]  /*19720*/  MUFU.EX2 R3, R59 ;  /* 0x0000003b00037308 */ /* 0x0005f00000000800 */
[----:B------:R-:W5:Y:S01]  /*19730*/  MUFU.EX2 R77, R77 ;  /* 0x0000004d004d7308 */ /* 0x000f620000000800 */
[----:B--2---:R-:W-:-:S01]  /*19740*/  FADD.FTZ R59, R58, R41 ;  /* 0x000000293a3b7221 */ /* 0x004fc20000010000 */
[C-C-:B------:R-:W-:Y:S01]  /*19750*/  FFMA.FTZ R41, R2.reuse, R25, -R54.reuse ;  /* 0x0000001902297223 */ /* 0x140fe20000010836 */
[----:B------:R-:W-:-:S02]  /*19760*/  FFMA.FTZ R54, R2, R121, -R54 ;  /* 0x0000007902367223 */ /* 0x000fc40000010836 */
[----:B0-----:R-:W-:Y:S01]  /*19770*/  FADD.FTZ R82, R70, R59 ;  /* 0x0000003b46527221 */ /* 0x001fe20000010000 */
[C---:B-1----:R-:W-:Y:S01]  /*19780*/  F2FP.SATFINITE.E4M3.F32.PACK_AB_MERGE_C R70, R95.reuse, R70, RZ ;  /* 0x000000465f46723e */ /* 0x042fe200048070ff */
[----:B------:R-:W-:Y:S01]  /*19790*/  IMAD.MOV.U32 R59, RZ, RZ, R87 ;  /* 0x000000ffff3b7224 */ /* 0x000fe200078e0057 */
[----:B------:R-:W0:Y:S01]  /*197a0*/  MUFU.EX2 R72, R103 ;  /* 0x0000006700487308 */ /* 0x000e220000000800 */
[----:B------:R-:W-:-:S01]  /*197b0*/  FADD.FTZ R82, R95, R82 ;  /* 0x000000525f527221 */ /* 0x000fc20000010000 */
[----:B------:R-:W-:Y:S02]  /*197c0*/  F2FP.SATFINITE.E4M3.F32.PACK_AB_MERGE_C R181, R58, R9, R70 ;  /* 0x000000093ab5723e */ /* 0x000fe40004807046 */
[-C--:B------:R-:W-:Y:S01]  /*197d0*/  MOV R70, R87.reuse ;  /* 0x0000005700467202 */ /* 0x080fe20000000f00 */
[----:B---3--:R-:W-:Y:S01]  /*197e0*/  FADD.FTZ R43, R15, R82 ;  /* 0x000000520f2b7221 */ /* 0x008fe20000010000 */
[----:B------:R-:W-:Y:S02]  /*197f0*/  MOV R58, R87 ;  /* 0x00000057003a7202 */ /* 0x000fe40000000f00 */
[----:B------:R-:W1:Y:S01]  /*19800*/  MUFU.EX2 R21, R21 ;  /* 0x0000001500157308 */ /* 0x000e620000000800 */
[----:B----4-:R-:W-:-:S04]  /*19810*/  FADD.FTZ R82, R60, R43 ;  /* 0x0000002b3c527221 */ /* 0x010fc80000010000 */
[----:B-----5:R-:W-:-:S03]  /*19820*/  FADD.FTZ R43, R77, R82 ;  /* 0x000000524d2b7221 */ /* 0x020fc60000010000 */
[----:B------:R2:W-:Y:S01]  /*19830*/  MUFU.EX2 R78, R47 ;  /* 0x0000002f004e7308 */ /* 0x0005e20000000800 */
[----:B0-----:R-:W-:-:S01]  /*19840*/  FADD.FTZ R6, R72, R43 ;  /* 0x0000002b48067221 */ /* 0x001fc20000010000 */
[----:B------:R-:W-:Y:S01]  /*19850*/  F2FP.SATFINITE.E4M3.F32.PACK_AB_MERGE_C R72, R72, R77, RZ ;  /* 0x0000004d4848723e */ /* 0x000fe200048070ff */
[----:B------:R-:W-:-:S03]  /*19860*/  IMAD.MOV.U32 R77, RZ, RZ, R87 ;  /* 0x000000ffff4d7224 */ /* 0x000fc600078e0057 */
[----:B------:R-:W-:Y:S01]  /*19870*/  F2FP.SATFINITE.E4M3.F32.PACK_AB_MERGE_C R183, R60, R15, R72 ;  /* 0x0000000f3cb7723e */ /* 0x000fe20004807048 */
[----:B------:R-:W-:Y:S01]  /*19880*/  IMAD.MOV.U32 R72, RZ, RZ, R87 ;  /* 0x000000ffff487224 */ /* 0x000fe200078e0057 */
[----:B------:R-:W0:Y:S01]  /*19890*/  MUFU.EX2 R62, R62 ;  /* 0x0000003e003e7308 */ /* 0x000e220000000800 */
[----:B--2---:R-:W-:-:S01]  /*198a0*/  FADD.FTZ R47, R109, R80 ;  /* 0x000000506d2f7221 */ /* 0x004fc20000010000 */
[----:B-1----:R-:W-:Y:S01]  /*198b0*/  FADD.FTZ R37, R21, R6 ;  /* 0x0000000615257221 */ /* 0x002fe20000010000 */
[----:B------:R-:W-:Y:S02]  /*198c0*/  IMAD.MOV.U32 R60, RZ, RZ, R87 ;  /* 0x000000ffff3c7224 */ /* 0x000fe400078e0057 */
[----:B------:R-:W-:-:S03]  /*198d0*/  FADD.FTZ R84, R26, R47 ;  /* 0x0000002f1a547221 */ /* 0x000fc60000010000 */
[----:B------:R-:W1:Y:S01]  /*198e0*/  MUFU.EX2 R61, R61 ;  /* 0x0000003d003d7308 */ /* 0x000e620000000800 */
[----:B------:R-:W-:-:S01]  /*198f0*/  FADD.FTZ R47, R113, R84 ;  /* 0x00000054712f7221 */ /* 0x000fc20000010000 */
[----:B------:R-:W-:-:S03]  /*19900*/  IMAD.MOV.U32 R84, RZ, RZ, R87 ;  /* 0x000000ffff547224 */ /* 0x000fc600078e0057 */
[----:B------:R-:W-:Y:S01]  /*19910*/  FADD.FTZ R82, R28, R47 ;  /* 0x0000002f1c527221 */ /* 0x000fe20000010000 */
[----:B------:R-:W-:Y:S02]  /*19920*/  IMAD.MOV.U32 R47, RZ, RZ, R87 ;  /* 0x000000ffff2f7224 */ /* 0x000fe400078e0057 */
[----:B------:R-:W2:Y:S01]  /*19930*/  MUFU.EX2 R57, R57 ;  /* 0x0000003900397308 */ /* 0x000ea20000000800 */
[----:B------:R-:W-:-:S01]  /*19940*/  FADD.FTZ R43, R101, R82 ;  /* 0x00000052652b7221 */ /* 0x000fc20000010000 */
[----:B0-----:R-:W-:Y:S01]  /*19950*/  FADD.FTZ R10, R62, R37 ;  /* 0x000000253e0a7221 */ /* 0x001fe20000010000 */
[----:B------:R-:W-:Y:S02]  /*19960*/  MOV R82, R87 ;  /* 0x0000005700527202 */ /* 0x000fe40000000f00 */
[----:B------:R-:W-:Y:S01]  /*19970*/  FADD.FTZ R20, R30, R43 ;  /* 0x0000002b1e147221 */ /* 0x000fe20000010000 */
[----:B------:R-:W-:Y:S02]  /*19980*/  F2FP.SATFINITE.E4M3.F32.PACK_AB_MERGE_C R30, R85, R30, RZ ;  /* 0x0000001e551e723e */ /* 0x000fe400048070ff */
[----:B------:R-:W0:Y:S01]  /*19990*/  MUFU.EX2 R64, R64 ;  /* 0x0000004000407308 */ /* 0x000e220000000800 */
[----:B-1----:R-:W-:-:S01]  /*199a0*/  FADD.FTZ R37, R61, R10 ;  /* 0x0000000a3d257221 */ /* 0x002fc20000010000 */
[----:B------:R-:W-:Y:S01]  /*199b0*/  FADD.FTZ R85, R85, R20 ;  /* 0x0000001455557221 */ /* 0x000fe20000010000 */
[----:B------:R-:W-:-:S02]  /*199c0*/  F2FP.SATFINITE.E4M3.F32.PACK_AB_MERGE_C R61, R74, R61, RZ ;  /* 0x0000003d4a3d723e */ /* 0x000fc400048070ff */
[----:B------:R-:W-:Y:S01]  /*199d0*/  FADD.FTZ R10, R74, R37 ;  /* 0x000000254a0a7221 */ /* 0x000fe20000010000 */
[----:B------:R-:W-:-:S01]  /*199e0*/  FADD.FTZ R20, R32, R85 ;  /* 0x0000005520147221 */ /* 0x000fc20000010000 */
[----:B------:R-:W-:Y:S01]  /*199f0*/  F2FP.SATFINITE.E4M3.F32.PACK_AB_MERGE_C R184, R101, R28, R30 ;  /* 0x0000001c65b8723e */ /* 0x000fe2000480701e */
[----:B------:R-:W1:Y:S01]  /*19a00*/  MUFU.EX2 R69, R69 ;  /* 0x0000004500457308 */ /* 0x000e620000000800 */
[----:B--2---:R-:W-:-:S01]  /*19a10*/  FADD.FTZ R37, R57, R10 ;  /* 0x0000000a39257221 */ /* 0x004fc20000010000 */
[----:B------:R-:W-:Y:S01]  /*19a20*/  FADD.FTZ R43, R93, R20 ;  /* 0x000000145d2b7221 */ /* 0x000fe20000010000 */
[----:B------:R-:W-:Y:S01]  /*19a30*/  F2FP.SATFINITE.E4M3.F32.PACK_AB_MERGE_C R185, R62, R21, R61 ;  /* 0x000000153eb9723e */ /* 0x000fe2000480703d */
[----:B------:R-:W-:Y:S01]  /*19a40*/  IMAD.MOV.U32 R85, RZ, RZ, R87 ;  /* 0x000000ffff557224 */ /* 0x000fe200078e0057 */
[----:B------:R-:W-:Y:S01]  /*19a50*/  MOV R74, R87 ;  /* 0x00000057004a7202 */ /* 0x000fe20000000f00 */
[----:B------:R-:W-:Y:S01]  /*19a60*/  FADD.FTZ R26, R36, R43 ;  /* 0x0000002b241a7221 */ /* 0x000fe20000010000 */
[----:B------:R-:W-:Y:S01]  /*19a70*/  F2FP.SATFINITE.E4M3.F32.PACK_AB_MERGE_C R36, R89, R36, RZ ;  /* 0x000000245924723e */ /* 0x000fe200048070ff */
[----:B------:R2:W3:Y:S01]  /*19a80*/  MUFU.EX2 R76, R71 ;  /* 0x00000047004c7308 */ /* 0x0004e20000000800 */
[----:B0-----:R-:W-:-:S01]  /*19a90*/  FADD.FTZ R20, R64, R37 ;  /* 0x0000002540147221 */ /* 0x001fc20000010000 */
[----:B------:R-:W-:Y:S01]  /*19aa0*/  FADD.FTZ R89, R89, R26 ;  /* 0x0000001a59597221 */ /* 0x000fe20000010000 */
[----:B------:R-:W-:Y:S01]  /*19ab0*/  F2FP.SATFINITE.E4M3.F32.PACK_AB_MERGE_C R186, R93, R32, R36 ;  /* 0x000000205dba723e */ /* 0x000fe20004807024 */
[----:B------:R-:W-:Y:S01]  /*19ac0*/  IMAD.MOV.U32 R61, RZ, RZ, R87 ;  /* 0x000000ffff3d7224 */ /* 0x000fe200078e0057 */
[----:B------:R-:W-:Y:S01]  /*19ad0*/  MOV R62, R87 ;  /* 0x00000057003e7202 */ /* 0x000fe20000000f00 */
[----:B------:R-:W-:Y:S01]  /*19ae0*/  FADD.FTZ R4, R34, R89 ;  /* 0x0000005922047221 */ /* 0x000fe20000010000 */
[----:B------:R-:W-:Y:S01]  /*19af0*/  IMAD.MOV.U32 R43, RZ, RZ, R87 ;  /* 0x000000ffff2b7224 */ /* 0x000fe200078e0057 */
[----:B------:R-:W0:Y:S01]  /*19b00*/  MUFU.EX2 R39, R143 ;  /* 0x0000008f00277308 */ /* 0x000e220000000800 */
[----:B-1----:R-:W-:-:S01]  /*19b10*/  FADD.FTZ R33, R69, R20 ;  /* 0x0000001445217221 */ /* 0x002fc20000010000 */
[--C-:B--2---:R-:W-:Y:S01]  /*19b20*/  IMAD.MOV.U32 R71, RZ, RZ, R87.reuse ;  /* 0x000000ffff477224 */ /* 0x104fe200078e0057 */
[-C--:B------:R-:W-:Y:S01]  /*19b30*/  MOV R30, R87.reuse ;  /* 0x00000057001e7202 */ /* 0x080fe20000000f00 */
[--C-:B------:R-:W-:Y:S01]  /*19b40*/  IMAD.MOV.U32 R37, RZ, RZ, R87.reuse ;  /* 0x000000ffff257224 */ /* 0x100fe200078e0057 */
[----:B------:R-:W-:Y:S01]  /*19b50*/  MOV R26, R87 ;  /* 0x00000057001a7202 */ /* 0x000fe20000000f00 */
[----:B------:R-:W-:-:S02]  /*19b60*/  IMAD.MOV.U32 R36, RZ, RZ, R87 ;  /* 0x000000ffff247224 */ /* 0x000fc400078e0057 */
[----:B------:R-:W-:Y:S01]  /*19b70*/  MUFU.EX2 R68, R68 ;  /* 0x0000004400447308 */ /* 0x000fe20000000800 */
[C---:B---3--:R-:W-:Y:S01]  /*19b80*/  F2FP.SATFINITE.E4M3.F32.PACK_AB_MERGE_C R69, R76.reuse, R69, RZ ;  /* 0x000000454c45723e */ /* 0x048fe200048070ff */
[----:B------:R-:W-:Y:S01]  /*19b90*/  FADD.FTZ R76, R76, R33 ;  /* 0x000000214c4c7221 */ /* 0x000fe20000010000 */
[----:B------:R-:W-:Y:S02]  /*19ba0*/  IMAD.MOV.U32 R32, RZ, RZ, R87 ;  /* 0x000000ffff207224 */ /* 0x000fe400078e0057 */
[----:B------:R-:W-:Y:S01]  /*19bb0*/  F2FP.SATFINITE.E4M3.F32.PACK_AB_MERGE_C R187, R64, R57, R69 ;  /* 0x0000003940bb723e */ /* 0x000fe20004807045 */
[----:B------:R-:W-:Y:S02]  /*19bc0*/  IMAD.MOV.U32 R69, RZ, RZ, R87 ;  /* 0x000000ffff457224 */ /* 0x000fe400078e0057 */
[----:B------:R-:W1:Y:S01]  /*19bd0*/  MUFU.EX2 R38, R38 ;  /* 0x0000002600267308 */ /* 0x000e620000000800 */
[----:B0-----:R-:W-:-:S01]  /*19be0*/  FADD.FTZ R33, R39, R4 ;  /* 0x0000000427217221 */ /* 0x001fc20000010000 */
[----:B------:R-:W-:-:S02]  /*19bf0*/  IMAD.MOV.U32 R64, RZ, RZ, R87 ;  /* 0x000000ffff407224 */ /* 0x000fc400078e0057 */
[--C-:B------:R-:W-:Y:S02]  /*19c00*/  IMAD.MOV.U32 R57, RZ, RZ, R87.reuse ;  /* 0x000000ffff397224 */ /* 0x100fe400078e0057 */
[----:B------:R-:W-:Y:S02]  /*19c10*/  IMAD.MOV.U32 R28, RZ, RZ, R87 ;  /* 0x000000ffff1c7224 */ /* 0x000fe400078e0057 */
[----:B------:R-:W-:Y:S08]  /*19c20*/  MUFU.EX2 R45, R45 ;  /* 0x0000002d002d7308 */ /* 0x000ff00000000800 */
[----:B------:R-:W0:Y:S01]  /*19c30*/  MUFU.EX2 R123, R123 ;  /* 0x0000007b007b7308 */ /* 0x000e220000000800 */
[----:B-1----:R-:W-:-:S01]  /*19c40*/  FADD.FTZ R12, R38, R33 ;  /* 0x00000021260c7221 */ /* 0x002fc20000010000 */
[----:B------:R-:W-:-:S06]  /*19c50*/  IMAD.MOV.U32 R33, RZ, RZ, R87 ;  /* 0x000000ffff217224 */ /* 0x000fcc00078e0057 */
[----:B------:R-:W1:Y:S08]  /*19c60*/  MUFU.EX2 R40, R40 ;  /* 0x0000002800287308 */ /* 0x000e700000000800 */
[----:B------:R2:W3:Y:S01]  /*19c70*/  MUFU.EX2 R25, R49 ;  /* 0x0000003100197308 */ /* 0x0004e20000000800 */
[C---:B0-----:R-:W-:Y:S01]  /*19c80*/  F2FP.SATFINITE.E4M3.F32.PACK_AB_MERGE_C R38, R123.reuse, R38, RZ ;  /* 0x000000267b26723e */ /* 0x041fe200048070ff */
[----:B------:R-:W-:-:S03]  /*19c90*/  FADD.FTZ R123, R123, R12 ;  /* 0x0000000c7b7b7221 */ /* 0x000fc60000010000 */
[----:B------:R-:W-:Y:S01]  /*19ca0*/  F2FP.SATFINITE.E4M3.F32.PACK_AB_MERGE_C R188, R39, R34, R38 ;  /* 0x0000002227bc723e */ /* 0x000fe20004807026 */
[--C-:B------:R-:W-:Y:S01]  /*19cb0*/  IMAD.MOV.U32 R39, RZ, RZ, R87.reuse ;  /* 0x000000ffff277224 */ /* 0x100fe200078e0057 */
[-C--:B------:R-:W-:Y:S01]  /*19cc0*/  MOV R38, R87.reuse ;  /* 0x0000005700267202 */ /* 0x080fe20000000f00 */
[----:B------:R0:W-:Y:S01]  /*19cd0*/  MUFU.EX2 R10, R27 ;  /* 0x0000001b000a7308 */ /* 0x0001e20000000800 */
[----:B--2---:R-:W-:Y:S01]  /*19ce0*/  IMAD.MOV.U32 R49, RZ, RZ, R87 ;  /* 0x000000ffff317224 */ /* 0x004fe200078e0057 */
[----:B------:R-:W-:-:S06]  /*19cf0*/  MOV R34, R87 ;  /* 0x0000005700227202 */ /* 0x000fcc0000000f00 */
[----:B------:R-:W-:Y:S01]  /*19d00*/  MUFU.EX2 R125, R125 ;  /* 0x0000007d007d7308 */ /* 0x000fe20000000800 */
[----:B0-----:R-:W-:-:S01]  /*19d10*/  FADD.FTZ R27, R3, R76 ;  /* 0x0000004c031b7221 */ /* 0x001fc20000010000 */
[----:B------:R-:W-:-:S03]  /*19d20*/  IMAD.MOV.U32 R76, RZ, RZ, R87 ;  /* 0x000000ffff4c7224 */ /* 0x000fc600078e0057 */
[----:B------:R-:W-:-:S03]  /*19d30*/  FADD.FTZ R8, R68, R27 ;  /* 0x0000001b44087221 */ /* 0x000fc60000010000 */
[----:B------:R0:W2:Y:S01]  /*19d40*/  MUFU.EX2 R80, R51 ;  /* 0x0000003300507308 */ /* 0x0000a20000000800 */
[----:B------:R-:W-:-:S01]  /*19d50*/  FADD.FTZ R27, R45, R8 ;  /* 0x000000082d1b7221 */ /* 0x000fc20000010000 */
[----:B------:R-:W-:Y:S01]  /*19d60*/  F2FP.SATFINITE.E4M3.F32.PACK_AB_MERGE_C R45, R78, R45, RZ ;  /* 0x0000002d4e2d723e */ /* 0x000fe200048070ff */
[----:B-1----:R-:W-:-:S02]  /*19d70*/  FADD.FTZ R8, R40, R123 ;  /* 0x0000007b28087221 */ /* 0x002fc40000010000 */
[----:B------:R-:W-:Y:S01]  /*19d80*/  FADD.FTZ R78, R78, R27 ;  /* 0x0000001b4e4e7221 */ /* 0x000fe20000010000 */
[----:B------:R-:W-:Y:S01]  /*19d90*/  F2FP.SATFINITE.E4M3.F32.PACK_AB_MERGE_C R189, R68, R3, R45 ;  /* 0x0000000344bd723e */ /* 0x000fe2000480702d */
[----:B------:R-:W-:Y:S01]  /*19da0*/  IMAD.MOV.U32 R68, RZ, RZ, R87 ;  /* 0x000000ffff447224 */ /* 0x000fe200078e0057 */
[----:B------:R-:W-:Y:S01]  /*19db0*/  MUFU.EX2 R42, R42 ;  /* 0x0000002a002a7308 */ /* 0x000fe20000000800 */
[----:B---3--:R-:W-:-:S01]  /*19dc0*/  FADD.FTZ R27, R25, R78 ;  /* 0x0000004e191b7221 */ /* 0x008fc20000010000 */
[----:B------:R-:W-:Y:S01]  /*19dd0*/  MOV R78, R87 ;  /* 0x00000057004e7202 */ /* 0x000fe20000000f00 */
[----:B0-----:R-:W-:-:S02]  /*19de0*/  IMAD.MOV.U32 R51, RZ, RZ, R87 ;  /* 0x000000ffff337224 */ /* 0x001fc400078e0057 */
[----:B------:R-:W-:-:S03]  /*19df0*/  IMAD.MOV.U32 R45, RZ, RZ, R87 ;  /* 0x000000ffff2d7224 */ /* 0x000fc600078e0057 */
[----:B------:R-:W0:Y:S01]  /*19e00*/  MUFU.EX2 R127, R127 ;  /* 0x0000007f007f7308 */ /* 0x000e220000000800 */
[----:B--2---:R-:W-:-:S07]  /*19e10*/  FADD.FTZ R12, R80, R27 ;  /* 0x0000001b500c7221 */ /* 0x004fce0000010000 */
[----:B------:R-:W1:Y:S08]  /*19e20*/  MUFU.EX2 R53, R53 ;  /* 0x0000003500357308 */ /* 0x000e700000000800 */
[----:B------:R2:W3:Y:S01]  /*19e30*/  MUFU.EX2 R6, R55 ;  /* 0x0000003700067308 */ /* 0x0004e20000000800 */
[----:B0-----:R-:W-:-:S04]  /*19e40*/  F2FP.SATFINITE.E4M3.F32.PACK_AB_MERGE_C R20, R127, R42, RZ ;  /* 0x0000002a7f14723e */ /* 0x001fc800048070ff */
[----:B------:R-:W-:Y:S01]  /*19e50*/  F2FP.SATFINITE.E4M3.F32.PACK_AB_MERGE_C R190, R125, R40, R20 ;  /* 0x000000287dbe723e */ /* 0x000fe20004807014 */
[----:B------:R-:W-:Y:S02]  /*19e60*/  IMAD.MOV.U32 R40, RZ, RZ, R87 ;  /* 0x000000ffff287224 */ /* 0x000fe400078e0057 */
[----:B------:R-:W-:Y:S01]  /*19e70*/  MUFU.EX2 R46, R46 ;  /* 0x0000002e002e7308 */ /* 0x000fe20000000800 */
[----:B-1----:R-:W-:-:S01]  /*19e80*/  FADD.FTZ R27, R53, R12 ;  /* 0x0000000c351b7221 */ /* 0x002fc20000010000 */
[----:B--2---:R-:W-:-:S06]  /*19e90*/  IMAD.MOV.U32 R55, RZ, RZ, R87 ;  /* 0x000000ffff377224 */ /* 0x004fcc00078e0057 */
[----:B------:R-:W0:Y:S01]  /*19ea0*/  MUFU.EX2 R131, R131 ;  /* 0x0000008300837308 */ /* 0x000e220000000800 */
[C---:B---3--:R-:W-:Y:S01]  /*19eb0*/  F2FP.SATFINITE.E4M3.F32.PACK_AB_MERGE_C R53, R6.reuse, R53, RZ ;  /* 0x000000350635723e */ /* 0x048fe200048070ff */
[----:B------:R-:W-:Y:S01]  /*19ec0*/  FADD.FTZ R6, R6, R27 ;  /* 0x0000001b06067221 */ /* 0x000fe20000010000 */
[----:B------:R-:W-:Y:S02]  /*19ed0*/  IMAD.MOV.U32 R27, RZ, RZ, R87 ;  /* 0x000000ffff1b7224 */ /* 0x000fe400078e0057 */
[----:B------:R-:W-:Y:S01]  /*19ee0*/  F2FP.SATFINITE.E4M3.F32.PACK_AB_MERGE_C R191, R80, R25, R53 ;  /* 0x0000001950bf723e */ /* 0x000fe20004807035 */
[--C-:B------:R-:W-:Y:S02]  /*19ef0*/  IMAD.MOV.U32 R80, RZ, RZ, R87.reuse ;  /* 0x000000ffff507224 */ /* 0x100fe400078e0057 */
[----:B------:R-:W-:Y:S01]  /*19f00*/  MUFU.EX2 R44, R44 ;  /* 0x0000002c002c7308 */ /* 0x000fe20000000800 */
[--C-:B------:R-:W-:Y:S02]  /*19f10*/  IMAD.MOV.U32 R53, RZ, RZ, R87.reuse ;  /* 0x000000ffff357224 */ /* 0x100fe400078e0057 */
[----:B------:R-:W-:-:S05]  /*19f20*/  IMAD.MOV.U32 R25, RZ, RZ, R87 ;  /* 0x000000ffff197224 */ /* 0x000fca00078e0057 */
[----:B------:R-:W1:Y:S01]  /*19f30*/  MUFU.EX2 R41, R41 ;  /* 0x0000002900297308 */ /* 0x000e620000000800 */
[----:B0-----:R-:W-:-:S07]  /*19f40*/  F2FP.SATFINITE.E4M3.F32.PACK_AB_MERGE_C R14, R131, R46, RZ ;  /* 0x0000002e830e723e */ /* 0x001fce00048070ff */
[----:B------:R-:W0:Y:S08]  /*19f50*/  MUFU.EX2 R129, R129 ;  /* 0x0000008100817308 */ /* 0x000e300000000800 */
[----:B------:R2:W-:Y:S01]  /*19f60*/  MUFU.EX2 R4, R31 ;  /* 0x0000001f00047308 */ /* 0x0005e20000000800 */
[----:B-1----:R-:W-:-:S04]  /*19f70*/  FADD.FTZ R5, R41, R6 ;  /* 0x0000000629057221 */ /* 0x002fc80000010000 */
[----:B------:R-:W-:-:S03]  /*19f80*/  FADD.FTZ R6, R10, R5 ;  /* 0x000000050a067221 */ /* 0x000fc60000010000 */
[----:B------:R-:W1:Y:S01]  /*19f90*/  MUFU.EX2 R29, R29 ;  /* 0x0000001d001d7308 */ /* 0x000e620000000800 */
[----:B--2---:R-:W-:-:S01]  /*19fa0*/  FADD.FTZ R31, R125, R8 ;  /* 0x000000087d1f7221 */ /* 0x004fc20000010000 */
[----:B0-----:R-:W-:-:S03]  /*19fb0*/  F2FP.SATFINITE.E4M3.F32.PACK_AB_MERGE_C R192, R129, R44, R14 ;  /* 0x0000002c81c0723e */ /* 0x001fc6000480700e */
[----:B------:R-:W-:Y:S01]  /*19fc0*/  FADD.FTZ R42, R42, R31 ;  /* 0x0000001f2a2a7221 */ /* 0x000fe20000010000 */
[----:B------:R-:W-:Y:S02]  /*19fd0*/  IMAD.MOV.U32 R31, RZ, RZ, R87 ;  /* 0x000000ffff1f7224 */ /* 0x000fe400078e0057 */
[----:B------:R-:W-:Y:S01]  /*19fe0*/  MUFU.EX2 R50, R50 ;  /* 0x0000003200327308 */ /* 0x000fe20000000800 */
[----:B------:R-:W-:-:S01]  /*19ff0*/  FADD.FTZ R127, R127, R42 ;  /* 0x0000002a7f7f7221 */ /* 0x000fc20000010000 */
[----:B------:R-:W-:-:S03]  /*1a000*/  MOV R42, R87 ;  /* 0x00000057002a7202 */ /* 0x000fc60000000f00 */
[----:B------:R-:W-:Y:S01]  /*1a010*/  FADD.FTZ R12, R44, R127 ;  /* 0x0000007f2c0c7221 */ /* 0x000fe20000010000 */
[----:B------:R-:W-:Y:S02]  /*1a020*/  IMAD.MOV.U32 R44, RZ, RZ, R87 ;  /* 0x000000ffff2c7224 */ /* 0x000fe400078e0057 */
[----:B------:R-:W0:Y:S01]  /*1a030*/  MUFU.EX2 R135, R135 ;  /* 0x0000008700877308 */ /* 0x000e220000000800 */
[----:B------:R-:W-:-:S01]  /*1a040*/  FADD.FTZ R129, R129, R12 ;  /* 0x0000000c81817221 */ /* 0x000fc20000010000 */
[----:B-1----:R-:W-:Y:S01]  /*1a050*/  FADD.FTZ R5, R29, R6 ;  /* 0x000000061d057221 */ /* 0x002fe20000010000 */
[----:B------:R-:W-:Y:S02]  /*1a060*/  F2FP.SATFINITE.E4M3.F32.PACK_AB_MERGE_C R29, R4, R29, RZ ;  /* 0x0000001d041d723e */ /* 0x000fe400048070ff */
[----:B------:R-:W-:Y:S01]  /*1a070*/  FADD.FTZ R46, R46, R129 ;  /* 0x000000812e2e7221 */ /* 0x000fe20000010000 */
[----:B------:R-:W-:-:S01]  /*1a080*/  FADD.FTZ R4, R4, R5 ;  /* 0x0000000504047221 */ /* 0x000fc20000010000 */
[----:B------:R-:W-:Y:S01]  /*1a090*/  F2FP.SATFINITE.E4M3.F32.PACK_AB_MERGE_C R193, R10, R41, R29 ;  /* 0x000000290ac1723e */ /* 0x000fe2000480701d */
[----:B------:R-:W1:Y:S01]  /*1a0a0*/  MUFU.EX2 R48, R48 ;  /* 0x0000003000307308 */ /* 0x000e620000000800 */
[----:B------:R-:W-:-:S01]  /*1a0b0*/  FADD.FTZ R131, R131, R46 ;  /* 0x0000002e83837221 */ /* 0x000fc20000010000 */
[----:B------:R-:W-:Y:S01]  /*1a0c0*/  MOV R46, R87 ;  /* 0x00000057002e7202 */ /* 0x000fe20000000f00 */
[----:B------:R-:W-:-:S02]  /*1a0d0*/  IMAD.MOV.U32 R41, RZ, RZ, R87 ;  /* 0x000000ffff297224 */ /* 0x000fc400078e0057 */
[----:B------:R-:W-:-:S03]  /*1a0e0*/  IMAD.MOV.U32 R29, RZ, RZ, R87 ;  /* 0x000000ffff1d7224 */ /* 0x000fc600078e0057 */
[----:B------:R-:W2:Y:S01]  /*1a0f0*/  MUFU.EX2 R97, R97 ;  /* 0x0000006100617308 */ /* 0x000ea20000000800 */
[----:B0-----:R-:W-:-:S07]  /*1a100*/  F2FP.SATFINITE.E4M3.F32.PACK_AB_MERGE_C R7, R135, R50, RZ ;  /* 0x000000328707723e */ /* 0x001fce00048070ff */
[----:B------:R-:W0:Y:S01]  /*1a110*/  MUFU.EX2 R133, R133 ;  /* 0x0000008500857308 */ /* 0x000e220000000800 */
[----:B-1----:R-:W-:-:S07]  /*1a120*/  FADD.FTZ R6, R48, R131 ;  /* 0x0000008330067221 */ /* 0x002fce0000010000 */
[----:B------:R1:W3:Y:S01]  /*1a130*/  MUFU.EX2 R8, R35 ;  /* 0x0000002300087308 */ /* 0x0002e20000000800 */
[----:B--2---:R-:W-:-:S07]  /*1a140*/  FADD.FTZ R5, R97, R4 ;  /* 0x0000000461057221 */ /* 0x004fce0000010000 */
[----:B------:R-:W-:Y:S01]  /*1a150*/  MUFU.EX2 R117, R117 ;  /* 0x0000007500757308 */ /* 0x000fe20000000800 */
[C---:B0-----:R-:W-:Y:S01]  /*1a160*/  F2FP.SATFINITE.E4M3.F32.PACK_AB_MERGE_C R194, R133.reuse, R48, R7 ;  /* 0x0000003085c2723e */ /* 0x041fe20004807007 */
[----:B------:R-:W-:Y:S01]  /*1a170*/  FADD.FTZ R133, R133, R6 ;  /* 0x0000000685857221 */ /* 0x000fe20000010000 */
[--C-:B------:R-:W-:Y:S02]  /*1a180*/  IMAD.MOV.U32 R48, RZ, RZ, R87.reuse ;  /* 0x000000ffff307224 */ /* 0x100fe400078e0057 */
[----:B-1----:R-:W-:Y:S02]  /*1a190*/  IMAD.MOV.U32 R35, RZ, RZ, R87 ;  /* 0x000000ffff237224 */ /* 0x002fe400078e0057 */
[----:B------:R-:W-:-:S01]  /*1a1a0*/  FADD.FTZ R50, R50, R133 ;  /* 0x0000008532327221 */ /* 0x000fc20000010000 */
[----:B------:R-:W0:Y:S01]  /*1a1b0*/  MUFU.EX2 R54, R54 ;  /* 0x0000003600367308 */ /* 0x000e220000000800 */
[----:B---3--:R-:W-:-:S01]  /*1a1c0*/  FADD.FTZ R4, R8, R5 ;  /* 0x0000000508047221 */ /* 0x008fc20000010000 */
[----:B0-----:R-:W-:-:S03]  /*1a1d0*/  F2FP.SATFINITE.E4M3.F32.PACK_AB_MERGE_C R3, R54, R117, RZ ;  /* 0x000000753603723e */ /* 0x001fc600048070ff */
[----:B------:R-:W-:Y:S01]  /*1a1e0*/  FADD.FTZ R117, R117, R4 ;  /* 0x0000000475757221 */ /* 0x000fe20000010000 */
[----:B------:R-:W-:Y:S01]  /*1a1f0*/  F2FP.SATFINITE.E4M3.F32.PACK_AB_MERGE_C R195, R8, R97, R3 ;  /* 0x0000006108c3723e */ /* 0x000fe20004807003 */
[----:B------:R-:W-:Y:S02]  /*1a200*/  FADD.FTZ R3, R135, R50 ;  /* 0x0000003287037221 */ /* 0x000fe40000010000 */
[----:B------:R-:W-:-:S01]  /*1a210*/  FADD.FTZ R4, R54, R117 ;  /* 0x0000007536047221 */ /* 0x000fc20000010000 */
[-C--:B------:R-:W-:Y:S02]  /*1a220*/  MOV R54, R87.reuse ;  /* 0x0000005700367202 */ /* 0x080fe40000000f00 */
[----:B------:R-:W-:Y:S01]  /*1a230*/  MOV R50, R87 ;  /* 0x0000005700327202 */ /* 0x000fe20000000f00 */
[----:B------:R-:W-:Y:S06]  /*1a240*/  @!P2 BRA `(.L_x_570) ;  /* 0x000000340024a947 */ /* 0x000fec0003800000 */
[----:B------:R-:W-:Y:S01]  /*1a250*/  VIADD R5, R161, 0xfffffffe ;  /* 0xfffffffea1057836 */ /* 0x000fe20000000000 */
[----:B------:R-:W-:Y:S01]  /*1a260*/  MOV R6, R13 ;  /* 0x0000000d00067202 */ /* 0x000fe20000000f00 */
[----:B------:R-:W-:Y:S01]  /*1a270*/  IMAD.MOV.U32 R7, RZ, RZ, R11 ;  /* 0x000000ffff077224 */ /* 0x000fe200078e000b */
[----:B------:R-:W-:Y:S01]  /*1a280*/  CS2R R86, SRZ ;  /* 0x0000000000567805 */ /* 0x000fe2000001ff00 */
[----:B------:R-:W-:Y:S01]  /*1a290*/  IMAD.MOV.U32 R8, RZ, RZ, R175 ;  /* 0x000000ffff087224 */ /* 0x000fe200078e00af */
[----:B------:R-:W-:Y:S01]  /*1a2a0*/  CS2R R84, SRZ ;  /* 0x0000000000547805 */ /* 0x000fe2000001ff00 */
[----:B------:R-:W-:Y:S01]  /*1a2b0*/  IMAD.MOV.U32 R9, RZ, RZ, R148 ;  /* 0x000000ffff097224 */ /* 0x000fe200078e0094 */
        /* <DEDUP_REMOVED lines=29> */
[----:B------:R-:W-:-:S07]  /*1a490*/  CS2R R24, SRZ ;  /* 0x0000000000187805 */ /* 0x000fce000001ff00 */
.L_x_582:
[----:B------:R-:W-:Y:S01]  /*1a4a0*/  ISETP.NE.AND P1, PT, R9, 0x1, PT ;  /* 0x000000010900780c */ /* 0x000fe20003f25270 */
[----:B------:R-:W-:Y:S05]  /*1a4b0*/  YIELD ;  /* 0x0000000000007946 */ /* 0x000fea0003800000 */
[----:B------:R-:W-:Y:S02]  /*1a4c0*/  SEL R175, RZ, 0x1, P1 ;  /* 0x00000001ffaf7807 */ /* 0x000fe40000800000 */
[----:B------:R-:W-:Y:S02]  /*1a4d0*/  ISETP.NE.AND P1, PT, R198, RZ, PT ;  /* 0x000000ffc600720c */ /* 0x000fe40003f25270 */
[----:B------:R-:W-:-:S11]  /*1a4e0*/  LOP3.LUT R175, R8, R175, RZ, 0x3c, !PT ;  /* 0x000000af08af7212 */ /* 0x000fd600078e3cff */
[----:B------:R-:W-:Y:S05]  /*1a4f0*/  @P1 BRA `(.L_x_571) ;  /* 0x00000000003c1947 */ /* 0x000fea0003800000 */
[----:B------:R-:W-:Y:S05]  /*1a500*/  @!P0 BRA `(.L_x_572) ;  /* 0x0000000000048947 */ /* 0x000fea0003800000 */
[----:B------:R-:W-:Y:S01]  /*1a510*/  BPT.TRAP 0x1 ;  /* 0x000000040000795c */ /* 0x000fe20000300000 */
.L_x_572:
[----:B------:R-:W-:-:S04]  /*1a520*/  IADD3 R10, R9, 0x1, RZ ;  /* 0x00000001090a7810 */ /* 0x000fc80007ffe0ff */
[----:B------:R-:W-:-:S04]  /*1a530*/  ISETP.NE.AND P2, PT, R10, 0x2, PT ;  /* 0x000000020a00780c */ /* 0x000fc80003f45270 */
[----:B------:R-:W-:Y:S02]  /*1a540*/  SEL R11, R10, RZ, P2 ;  /* 0x000000ff0a0b7207 */ /* 0x000fe40001000000 */
[----:B------:R-:W-:-:S03]  /*1a550*/  SHF.L.U32 R10, R175, 0x1f, RZ ;  /* 0x0000001faf0a7819 */ /* 0x000fc600000006ff */
[----:B------:R-:W-:-:S04]  /*1a560*/  IMAD R11, R11, 0x8, R18 ;  /* 0x000000080b0b7824 */ /* 0x000fc800078e0212 */
[----:B------:R0:W1:Y:S01]  /*1a570*/  SYNCS.PHASECHK.TRANS64.TRYWAIT P2, [R11+URZ+0x29830], R10 ;  /* 0x0298300a0b0075a7 */ /* 0x000062000804017f */
[----:B------:R-:W-:Y:S05]  /*1a580*/  @!P0 BRA `(.L_x_573) ;  /* 0x0000000000048947 */ /* 0x000fea0003800000 */
[----:B------:R-:W-:Y:S01]  /*1a590*/  BPT.TRAP 0x1 ;  /* 0x000000040000795c */ /* 0x000fe20000300000 */
.L_x_573:
[----:B------:R-:W-:Y:S04]  /*1a5a0*/  BSSY B0, `(.L_x_571) ;  /* 0x0000004000007945 */ /* 0x000fe80003800000 */
[----:B-1----:R-:W-:Y:S05]  /*1a5b0*/  @P2 BRA `(.L_x_574) ;  /* 0x0000000000082947 */ /* 0x002fea0003800000 */
[----:B------:R-:W1:Y:S02]  /*1a5c0*/  SYNCS.PHASECHK.TRANS64.TRYWAIT P2, [R11+URZ+0x29830], R10 ;  /* 0x0298300a0b0075a7 */ /* 0x000e64000804017f */
[----:B-1----:R-:W-:Y:S05]  /*1a5d0*/  @!P2 BRA `(.L_x_575) ;  /* 0x000000cc0008a947 */ /* 0x002fea0003800000 */
.L_x_574:
[----:B------:R-:W-:Y:S05]  /*1a5e0*/  BSYNC B0 ;  /* 0x0000000000007941 */ /* 0x000fea0003800000 */
.L_x_571:
[----:B01----:R-:W0:Y:S01]  /*1a5f0*/  S2R R11, SR_TID.X ;  /* 0x00000000000b7919 */ /* 0x003e220000002100 */
[----:B------:R-:W-:Y:S01]  /*1a600*/  VIADD R10, R9, 0x1 ;  /* 0x00000001090a7836 */ /* 0x000fe20000000000 */
[----:B------:R-:W-:Y:S05]  /*1a610*/  WARPSYNC.ALL ;  /* 0x0000000000007948 */ /* 0x000fea0003800000 */
[C---:B------:R-:W-:Y:S01]  /*1a620*/  ISETP.NE.AND P2, PT, R10.reuse, 0x2, PT ;  /* 0x000000020a00780c */ /* 0x040fe20003f45270 */
[----:B------:R-:W-:Y:S01]  /*1a630*/  IMAD.MOV.U32 R13, RZ, RZ, -0x7fffffe0 ;  /* 0x80000020ff0d7424 */ /* 0x000fe200078e00ff */
[----:B------:R-:W-:Y:S01]  /*1a640*/  UMOV UR28, UR24 ;  /* 0x00000018001c7c82 */ /* 0x000fe20008000000 */
[----:B------:R-:W-:Y:S01]  /*1a650*/  IMAD.MOV.U32 R15, RZ, RZ, -0x7fffffe0 ;  /* 0x80000020ff0f7424 */ /* 0x000fe200078e00ff */
[----:B------:R-:W-:Y:S01]  /*1a660*/  SEL R10, R10, RZ, P2 ;  /* 0x000000ff0a0a7207 */ /* 0x000fe20001000000 */
[----:B------:R-:W-:Y:S01]  /*1a670*/  UMOV UR29, UR25 ;  /* 0x00000019001d7c82 */ /* 0x000fe20008000000 */
[----:B------:R-:W-:Y:S01]  /*1a680*/  R2UR UR27, R13 ;  /* 0x000000000d1b72ca */ /* 0x000fe200000e0000 */
[----:B------:R-:W-:Y:S01]  /*1a690*/  IMAD.MOV.U32 R21, RZ, RZ, -0x7fffffe0 ;  /* 0x80000020ff157424 */ /* 0x000fe200078e00ff */
[----:B------:R-:W-:Y:S01]  /*1a6a0*/  R2UR UR31, R15 ;  /* 0x000000000f1f72ca */ /* 0x000fe200000e0000 */
[----:B------:R-:W-:Y:S01]  /*1a6b0*/  IMAD R12, R10, 0x780, R0 ;  /* 0x000007800a0c7824 */ /* 0x000fe200078e0200 */
[----:B------:R-:W-:Y:S01]  /*1a6c0*/  UMOV UR32, UR24 ;  /* 0x0000001800207c82 */ /* 0x000fe20008000000 */
[----:B------:R-:W-:Y:S01]  /*1a6d0*/  UMOV UR33, UR25 ;  /* 0x0000001900217c82 */ /* 0x000fe20008000000 */
[----:B------:R-:W-:Y:S01]  /*1a6e0*/  R2UR UR35, R21 ;  /* 0x00000000152372ca */ /* 0x000fe200000e0000 */
[C---:B------:R-:W-:Y:S01]  /*1a6f0*/  VIADD R14, R12.reuse, 0x80 ;  /* 0x000000800c0e7836 */ /* 0x040fe20000000000 */
[C---:B------:R-:W-:Y:S01]  /*1a700*/  R2UR UR26, R12.reuse ;  /* 0x000000000c1a72ca */ /* 0x040fe200000e0000 */
[----:B------:R-:W-:Y:S01]  /*1a710*/  UMOV UR44, UR24 ;  /* 0x00000018002c7c82 */ /* 0x000fe20008000000 */
[----:B------:R-:W-:Y:S01]  /*1a720*/  IADD3 R20, R12, 0x100, RZ ;  /* 0x000001000c147810 */ /* 0x000fe20007ffe0ff */
[----:B------:R-:W-:Y:S01]  /*1a730*/  UMOV UR45, UR25 ;  /* 0x00000019002d7c82 */ /* 0x000fe20008000000 */
[----:B------:R-:W-:Y:S01]  /*1a740*/  R2UR UR30, R14 ;  /* 0x000000000e1e72ca */ /* 0x000fe200000e0000 */
[----:B------:R-:W-:Y:S01]  /*1a750*/  UMOV UR48, UR24 ;  /* 0x0000001800307c82 */ /* 0x000fe20008000000 */
[----:B------:R-:W-:Y:S01]  /*1a760*/  R2UR UR34, R20 ;  /* 0x00000000142272ca */ /* 0x000fe200000e0000 */
[C---:B------:R-:W-:Y:S01]  /*1a770*/  VIADD R20, R12.reuse, 0x200 ;  /* 0x000002000c147836 */ /* 0x040fe20000000000 */
[----:B------:R-:W-:Y:S01]  /*1a780*/  IADD3 R14, R12, 0x180, RZ ;  /* 0x000001800c0e7810 */ /* 0x000fe20007ffe0ff */
[----:B------:R-:W-:Y:S01]  /*1a790*/  UMOV UR49, UR25 ;  /* 0x0000001900317c82 */ /* 0x000fe20008000000 */
[----:B------:R-:W-:-:S02]  /*1a7a0*/  R2UR UR47, R15 ;  /* 0x000000000f2f72ca */ /* 0x000fc400000e0000 */
[----:B0-----:R-:W-:Y:S02]  /*1a7b0*/  SHF.R.U32.HI R11, RZ, 0x7, R11 ;  /* 0x00000007ff0b7819 */ /* 0x001fe4000001160b */
[----:B------:R-:W-:Y:S01]  /*1a7c0*/  R2UR UR46, R14 ;  /* 0x000000000e2e72ca */ /* 0x000fe200000e0000 */
[----:B------:R-:W-:Y:S01]  /*1a7d0*/  VIADD R14, R12, 0x2 ;  /* 0x000000020c0e7836 */ /* 0x000fe20000000000 */
[----:B------:R-:W-:Y:S01]  /*1a7e0*/  R2UR UR50, R20 ;  /* 0x00000000143272ca */ /* 0x000fe200000e0000 */
[----:B------:R-:W-:Y:S01]  /*1a7f0*/  VIADD R11, R11, 0x8 ;  /* 0x000000080b0b7836 */ /* 0x000fe20000000000 */
[----:B------:R-:W-:Y:S02]  /*1a800*/  R2UR UR51, R21 ;  /* 0x00000000153372ca */ /* 0x000fe400000e0000 */
[----:B------:R-:W-:Y:S02]  /*1a810*/  MOV R15, 0x80000020 ;  /* 0x80000020000f7802 */ /* 0x000fe40000000f00 */
[----:B------:R0:W-:Y:S01]  /*1a820*/  BAR.SYNC.DEFER_BLOCKING R11, 0x100 ;  /* 0x0004000b0000751d */ /* 0x0001e20000010000 */
[----:B------:R-:W-:Y:S01]  /*1a830*/  R2UR UR6, R14 ;  /* 0x000000000e0672ca */ /* 0x000fe200000e0000 */
[----:B------:R-:W-:Y:S01]  /*1a840*/  VIADD R14, R12, 0x82 ;  /* 0x000000820c0e7836 */ /* 0x000fe20000000000 */
[----:B------:R-:W-:Y:S01]  /*1a850*/  R2UR UR7, R15 ;  /* 0x000000000f0772ca */ /* 0x000fe200000e0000 */
[----:B------:R-:W-:Y:S01]  /*1a860*/  IMAD.MOV.U32 R15, RZ, RZ, -0x7fffffe0 ;  /* 0x80000020ff0f7424 */ /* 0x000fe200078e00ff */
[----:B------:R-:W-:Y:S01]  /*1a870*/  MOV R13, 0x80000020 ;  /* 0x80000020000d7802 */ /* 0x000fe20000000f00 */
[----:B------:R-:W-:-:S06]  /*1a880*/  WARPGROUP.ARRIVE ;  /* 0x00000000000079c5 */ /* 0x000fcc0000000000 */
[----:B------:R-:W-:Y:S03]  /*1a890*/  QGMMA.64x32x32.F32.E4M3.E4M3 R152, gdesc[UR24], RZ, !UPT, gsb0 ;  /* 0x00600000189879f3 */ /* 0x000fe6000c0008ff */
[----:B------:R-:W-:Y:S02]  /*1a8a0*/  WARPGROUP.DEPBAR.LE gsb0, 0x0 ;  /* 0x00008000000079c5 */ /* 0x000fe40000010000 */
[----:B------:R-:W-:-:S06]  /*1a8b0*/  WARPGROUP.ARRIVE ;  /* 0x00000000000079c5 */ /* 0x000fcc0000000000 */
[----:B------:R-:W-:Y:S01]  /*1a8c0*/  QGMMA.64x32x32.F32.E4M3.E4M3 R136, gdesc[UR28], RZ, !UPT, gsb0 ;  /* 0x006000001c8879f3 */ /* 0x000fe2000c0008ff */
        /* <DEDUP_REMOVED lines=32> */
[----:B------:R-:W-:-:S03]  /*1aad0*/  IMAD.MOV.U32 R15, RZ, RZ, -0x7fffffe0 ;  /* 0x80000020ff0f7424 */ /* 0x000fc600078e00ff */
[----:B------:R-:W-:Y:S01]  /*1aae0*/  R2UR UR10, R14 ;  /* 0x000000000e0a72ca */ /* 0x000fe200000e0000 */
[----:B------:R-:W-:Y:S01]  /*1aaf0*/  VIADD R14, R12, 0x300 ;  /* 0x000003000c0e7836 */ /* 0x000fe20000000000 */
[----:B------:R-:W-:Y:S02]  /*1ab00*/  R2UR UR11, R15 ;  /* 0x000000000f0b72ca */ /* 0x000fe400000e0000 */
[----:B------:R-:W-:Y:S01]  /*1ab10*/  MOV R15, 0x80000020 ;  /* 0x80000020000f7802 */ /* 0x000fe20000000f00 */
        /* <DEDUP_REMOVED lines=38> */
[----:B------:R-:W-:-:S04]  /*1ad80*/  MOV R15, 0x80000020 ;  /* 0x80000020000f7802 */ /* 0x000fc80000000f00 */
[----:B------:R-:W-:Y:S01]  /*1ad90*/  R2UR UR14, R14 ;  /* 0x000000000e0e72ca */ /* 0x000fe200000e0000 */
[----:B------:R-:W-:Y:S01]  /*1ada0*/  VIADD R14, R12, 0x302 ;  /* 0x000003020c0e7836 */ /* 0x000fe20000000000 */
[----:B------:R-:W-:Y:S01]  /*1adb0*/  R2UR UR15, R15 ;  /* 0x000000000f0f72ca */ /* 0x000fe200000e0000 */
[----:B------:R-:W-:Y:S01]  /*1adc0*/  IMAD.MOV.U32 R15, RZ, RZ, -0x7fffffe0 ;  /* 0x80000020ff0f7424 */ /* 0x000fe200078e00ff */
        /* <DEDUP_REMOVED lines=105> */
[C---:B------:R-:W-:Y:S02]  /*1b460*/  VIADD R14, R12.reuse, 0x682 ;  /* 0x000006820c0e7836 */ /* 0x040fe40000000000 */
[----:B------:R-:W-:Y:S02]  /*1b470*/  IMAD.MOV.U32 R15, RZ, RZ, -0x7fffffe0 ;  /* 0x80000020ff0f7424 */ /* 0x000fe400078e00ff */
[----:B------:R-:W-:Y:S01]  /*1b480*/  VIADD R12, R12, 0x702 ;  /* 0x000007020c0c7836 */ /* 0x000fe20000000000 */
[----:B------:R-:W-:-:S02]  /*1b490*/  WARPGROUP.DEPBAR.LE gsb0, 0x0 ;  /* 0x00008000000079c5 */ /* 0x000fc40000010000 */
        /* <DEDUP_REMOVED lines=29> */
[----:B0-----:R-:W-:Y:S05]  /*1b670*/  @P1 BRA `(.L_x_576) ;  /* 0x0000000000301947 */ /* 0x001fea0003800000 */
[----:B------:R-:W-:Y:S05]  /*1b680*/  @!P0 BRA `(.L_x_577) ;  /* 0x0000000000048947 */ /* 0x000fea0003800000 */
[----:B------:R-:W-:Y:S01]  /*1b690*/  BPT.TRAP 0x1 ;  /* 0x000000040000795c */ /* 0x000fe20000300000 */
.L_x_577:
[----:B------:R-:W-:Y:S01]  /*1b6a0*/  SHF.L.U32 R8, R8, 0x1f, RZ ;  /* 0x0000001f08087819 */ /* 0x000fe200000006ff */
[----:B------:R-:W-:-:S04]  /*1b6b0*/  IMAD R11, R9, 0x8, R18 ;  /* 0x00000008090b7824 */ /* 0x000fc800078e0212 */
[----:B------:R0:W1:Y:S01]  /*1b6c0*/  SYNCS.PHASECHK.TRANS64.TRYWAIT P1, [R11+URZ+0x29850], R8 ;  /* 0x029850080b0075a7 */ /* 0x000062000802017f */
[----:B------:R-:W-:Y:S05]  /*1b6d0*/  @!P0 BRA `(.L_x_578) ;  /* 0x0000000000048947 */ /* 0x000fea0003800000 */
[----:B------:R-:W-:Y:S01]  /*1b6e0*/  BPT.TRAP 0x1 ;  /* 0x000000040000795c */ /* 0x000fe20000300000 */
.L_x_578:
[----:B------:R-:W-:Y:S04]  /*1b6f0*/  BSSY B0, `(.L_x_576) ;  /* 0x0000004000007945 */ /* 0x000fe80003800000 */
[----:B-1----:R-:W-:Y:S05]  /*1b700*/  @P1 BRA `(.L_x_579) ;  /* 0x0000000000081947 */ /* 0x002fea0003800000 */
[----:B------:R-:W1:Y:S02]  /*1b710*/  SYNCS.PHASECHK.TRANS64.TRYWAIT P1, [R11+URZ+0x29850], R8 ;  /* 0x029850080b0075a7 */ /* 0x000e64000802017f */
[----:B-1----:R-:W-:Y:S05]  /*1b720*/  @!P1 BRA `(.L_x_580) ;  /* 0x000000b800c89947 */ /* 0x002fea0003800000 */
.L_x_579:
[----:B------:R-:W-:Y:S05]  /*1b730*/  BSYNC B0 ;  /* 0x0000000000007941 */ /* 0x000fea0003800000 */
.L_x_576:
[----:B01----:R-:W-:Y:S01]  /*1b740*/  FMNMX.FTZ R8, R152, R7, !PT ;  /* 0x0000000798087209 */ /* 0x003fe20007810000 */
[----:B------:R-:W-:Y:S05]  /*1b750*/  WARPSYNC.ALL ;  /* 0x0000000000007948 */ /* 0x000fea0003800000 */
[----:B------:R-:W-:Y:S01]  /*1b760*/  FMNMX.FTZ R12, R154, R6, !PT ;  /* 0x000000069a0c7209 */ /* 0x000fe20007810000 */
[----:B------:R-:W-:Y:S01]  /*1b770*/  WARPGROUP.ARRIVE ;  /* 0x00000000000079c5 */ /* 0x000fe20000000000 */
[----:B------:R-:W-:-:S05]  /*1b780*/  FMNMX.FTZ R11, R153, R8, !PT ;  /* 0x00000008990b7209 */ /* 0x000fca0007810000 */
[----:B------:R-:W0:Y:S01]  /*1b790*/  S2R R225, SR_TID.X ;  /* 0x0000000000e17919 */ /* 0x000e220000002100 */
        /* <DEDUP_REMOVED lines=75> */
[----:B------:R-:W-:Y:S01]  /*1bc50*/  FMNMX.FTZ R11, R101, R8, !PT ;  /* 0x00000008650b7209 */ /* 0x000fe20007810000 */
[----:B------:R-:W-:Y:S01]  /*1bc60*/  VIADD R8, R18, 0x400 ;  /* 0x0000040012087836 */ /* 0x000fe20000000000 */
[----:B------:R-:W-:Y:S02]  /*1bc70*/  FMNMX.FTZ R14, R103, R12, !PT ;  /* 0x0000000c670e7209 */ /* 0x000fe40007810000 */
[----:B0-----:R-:W-:Y:S01]  /*1bc80*/  LOP3.LUT R226, R225, 0x7f, RZ, 0xc0, !PT ;  /* 0x0000007fe1e27812 */ /* 0x001fe200078ec0ff */
[----:B------:R-:W0:Y:S01]  /*1bc90*/  SHFL.BFLY PT, R12, R11, 0x2, 0x1f ;  /* 0x0c401f000b0c7f89 */ /* 0x000e2200000e0000 */
[----:B------:R-:W-:-:S02]  /*1bca0*/  SHF.R.U32.HI R8, RZ, 0x4, R8 ;  /* 0x00000004ff087819 */ /* 0x000fc40000011608 */
[----:B------:R-:W-:Y:S01]  /*1bcb0*/  ISETP.NE.AND P1, PT, R226, RZ, PT ;  /* 0x000000ffe200720c */ /* 0x000fe20003f25270 */
[----:B------:R-:W1:Y:S01]  /*1bcc0*/  SHFL.BFLY PT, R13, R14, 0x2, 0x1f ;  /* 0x0c401f000e0d7f89 */ /* 0x000e6200000e0000 */
[----:B------:R-:W-:Y:S01]  /*1bcd0*/  LOP3.LUT R8, R8, 0x3fff, RZ, 0xc0, !PT ;  /* 0x00003fff08087812 */ /* 0x000fe200078ec0ff */
[----:B------:R-:W2:Y:S01]  /*1bce0*/  S2R R225, SR_TID.X ;  /* 0x0000000000e17919 */ /* 0x000ea20000002100 */
[----:B0-----:R-:W-:Y:S02]  /*1bcf0*/  FMNMX.FTZ R15, R11, R12, !PT ;  /* 0x0000000c0b0f7209 */ /* 0x001fe40007810000 */
[----:B------:R-:W-:Y:S02]  /*1bd00*/  LOP3.LUT R12, R8, 0x10000, RZ, 0xfc, !PT ;  /* 0x00010000080c7812 */ /* 0x000fe400078efcff */
[----:B-1----:R-:W-:Y:S01]  /*1bd10*/  FMNMX.FTZ R20, R14, R13, !PT ;  /* 0x0000000d0e147209 */ /* 0x002fe20007810000 */
[----:B------:R-:W-:Y:S01]  /*1bd20*/  IMAD.MOV.U32 R13, RZ, RZ, -0x3ffffff0 ;  /* 0xc0000010ff0d7424 */ /* 0x000fe200078e00ff */
[----:B------:R-:W0:Y:S01]  /*1bd30*/  SHFL.BFLY PT, R8, R15, 0x1, 0x1f ;  /* 0x0c201f000f087f89 */ /* 0x000e2200000e0000 */
[----:B------:R-:W-:-:S03]  /*1bd40*/  IMAD R12, R9, 0x500, R12 ;  /* 0x00000500090c7824 */ /* 0x000fc600078e020c */
[----:B------:R-:W-:Y:S01]  /*1bd50*/  R2UR UR7, R13 ;  /* 0x000000000d0772ca */ /* 0x000fe200000e0000 */
[----:B------:R-:W1:Y:S01]  /*1bd60*/  SHFL.BFLY PT, R21, R20, 0x1, 0x1f ;  /* 0x0c201f0014157f89 */ /* 0x000e6200000e0000 */
[----:B------:R-:W-:Y:S02]  /*1bd70*/  R2UR UR6, R12 ;  /* 0x000000000c0672ca */ /* 0x000fe400000e0000 */
[----:B--2---:R-:W-:-:S11]  /*1bd80*/  SHF.R.U32.HI R225, RZ, 0x7, R225 ;  /* 0x00000007ffe17819 */ /* 0x004fd600000116e1 */
[----:B------:R-:W-:Y:S01]  /*1bd90*/  QGMMA.64x128x32.F32.E4M3.E4M3 R24, R176, gdesc[UR4], R24, gsb0 ;  /* 0x01e00004b0187df3 */ /* 0x000fe20008000818 */
[----:B0-----:R-:W-:-:S05]  /*1bda0*/  FMNMX.FTZ R11, R15, R8, !PT ;  /* 0x000000080f0b7209 */ /* 0x001fca0007810000 */
[----:B------:R-:W-:Y:S01]  /*1bdb0*/  FADD.FTZ R7, -R11, R7 ;  /* 0x000000070b077221 */ /* 0x000fe20000010100 */
[----:B-1----:R-:W-:-:S03]  /*1bdc0*/  FMNMX.FTZ R13, R20, R21, !PT ;  /* 0x00000015140d7209 */ /* 0x002fc60007810000 */
[----:B------:R-:W-:Y:S02]  /*1bdd0*/  FMUL.FTZ R7, R2, R7 ;  /* 0x0000000702077220 */ /* 0x000fe40000410000 */
[----:B------:R-:W-:-:S01]  /*1bde0*/  FADD.FTZ R21, -R13, R6 ;  /* 0x000000060d157221 */ /* 0x000fc20000010100 */
[----:B------:R-:W-:Y:S01]  /*1bdf0*/  IADD3 R6, R12, 0x100, RZ ;  /* 0x000001000c067810 */ /* 0x000fe20007ffe0ff */
[----:B------:R0:W-:Y:S02]  /*1be00*/  MUFU.EX2 R8, R7 ;  /* 0x0000000700087308 */ /* 0x0001e40000000800 */
[----:B------:R-:W-:Y:S01]  /*1be10*/  FMUL.FTZ R15, R2, R21 ;  /* 0x00000015020f7220 */ /* 0x000fe20000410000 */
[----:B------:R-:W-:Y:S01]  /*1be20*/  R2UR UR6, R6 ;  /* 0x00000000060672ca */ /* 0x000fe200000e0000 */
[----:B------:R-:W-:-:S04]  /*1be30*/  VIADD R6, R12, 0x200 ;  /* 0x000002000c067836 */ /* 0x000fc80000000000 */
[----:B------:R-:W-:Y:S01]  /*1be40*/  MUFU.EX2 R15, R15 ;  /* 0x0000000f000f7308 */ /* 0x000fe20000000800 */
[----:B0-----:R-:W-:-:S05]  /*1be50*/  IMAD.MOV.U32 R7, RZ, RZ, -0x3ffffff0 ;  /* 0xc0000010ff077424 */ /* 0x001fca00078e00ff */
[----:B------:R-:W-:Y:S01]  /*1be60*/  R2UR UR7, R7 ;  /* 0x00000000070772ca */ /* 0x000fe200000e0000 */
[----:B------:R-:W-:Y:S01]  /*1be70*/  IMAD.MOV.U32 R7, RZ, RZ, -0x3ffffff0 ;  /* 0xc0000010ff077424 */ /* 0x000fe200078e00ff */
[----:B------:R-:W-:Y:S02]  /*1be80*/  WARPGROUP.DEPBAR.LE gsb0, 0x0 ;  /* 0x00008000000079c5 */ /* 0x000fe40000010000 */
[----:B------:R-:W-:Y:S01]  /*1be90*/  WARPGROUP.ARRIVE ;  /* 0x00000000000079c5 */ /* 0x000fe20000000000 */
[----:B------:R-:W-:-:S04]  /*1bea0*/  FFMA.FTZ R177, R2, R11, -8 ;  /* 0xc100000002b17423 */ /* 0x000fc8000001000b */
[----:B------:R-:W-:-:S04]  /*1beb0*/  FFMA.FTZ R14, R2, R153, -R177 ;  /* 0x00000099020e7223 */ /* 0x000fc800000108b1 */
[----:B------:R-:W-:Y:S01]  /*1bec0*/  QGMMA.64x128x32.F32.E4M3.E4M3 R24, R180, gdesc[UR4], R24, gsb0 ;  /* 0x01e00004b4187df3 */ /* 0x000fe20008000818 */
[----:B------:R-:W-:Y:S01]  /*1bed0*/  R2UR UR6, R6 ;  /* 0x00000000060672ca */ /* 0x000fe200000e0000 */
[--C-:B------:R-:W-:Y:S01]  /*1bee0*/  FFMA.FTZ R153, R2, R157, -R177.reuse ;  /* 0x0000009d02997223 */ /* 0x100fe200000108b1 */
[----:B------:R-:W-:Y:S01]  /*1bef0*/  R2UR UR7, R7 ;  /* 0x00000000070772ca */ /* 0x000fe200000e0000 */
[----:B------:R-:W-:Y:S01]  /*1bf00*/  IMAD.MOV.U32 R7, RZ, RZ, -0x3ffffff0 ;  /* 0xc0000010ff077424 */ /* 0x000fe200078e00ff */
[----:B------:R-:W-:Y:S01]  /*1bf10*/  IADD3 R6, R12, 0x300, RZ ;  /* 0x000003000c067810 */ /* 0x000fe20007ffe0ff */
[C-C-:B------:R-:W-:Y:S01]  /*1bf20*/  FFMA.FTZ R157, R2.reuse, R161, -R177.reuse ;  /* 0x000000a1029d7223 */ /* 0x140fe200000108b1 */
[----:B------:R-:W-:-:S01]  /*1bf30*/  FFMA.FTZ R161, R2, R165, -R177 ;  /* 0x000000a502a17223 */ /* 0x000fc200000108b1 */
[C---:B------:R-:W-:Y:S01]  /*1bf40*/  FFMA.FTZ R165, R2.reuse, R13, -8 ;  /* 0xc100000002a57423 */ /* 0x040fe2000001000d */
[----:B------:R-:W-:-:S01]  /*1bf50*/  FFMA.FTZ R21, R2, R152, -R177 ;  /* 0x0000009802157223 */ /* 0x000fc200000108b1 */
[C-C-:B------:R-:W-:Y:S01]  /*1bf60*/  FFMA.FTZ R152, R2.reuse, R160, -R177.reuse ;  /* 0x000000a002987223 */ /* 0x140fe200000108b1 */
[----:B------:R-:W-:-:S01]  /*1bf70*/  FFMA.FTZ R20, R2, R156, -R177 ;  /* 0x0000009c02147223 */ /* 0x000fc200000108b1 */
[C-C-:B------:R-:W-:Y:S01]  /*1bf80*/  FFMA.FTZ R154, R2.reuse, R154, -R165.reuse ;  /* 0x0000009a029a7223 */ /* 0x140fe200000108a5 */
[----:B------:R-:W-:-:S01]  /*1bf90*/  FFMA.FTZ R155, R2, R155, -R165 ;  /* 0x0000009b029b7223 */ /* 0x000fc200000108a5 */
[C-C-:B------:R-:W-:Y:S01]  /*1bfa0*/  FFMA.FTZ R158, R2.reuse, R158, -R165.reuse ;  /* 0x0000009e029e7223 */ /* 0x140fe200000108a5 */
[----:B------:R-:W-:-:S01]  /*1bfb0*/  FFMA.FTZ R159, R2, R159, -R165 ;  /* 0x0000009f029f7223 */ /* 0x000fc200000108a5 */
[C-C-:B------:R-:W-:Y:S01]  /*1bfc0*/  FFMA.FTZ R160, R2.reuse, R162, -R165.reuse ;  /* 0x000000a202a07223 */ /* 0x140fe200000108a5 */
[----:B------:R-:W-:-:S01]  /*1bfd0*/  FFMA.FTZ R163, R2, R163, -R165 ;  /* 0x000000a302a37223 */ /* 0x000fc200000108a5 */
[----:B------:R-:W0:Y:S01]  /*1bfe0*/  MUFU.EX2 R154, R154 ;  /* 0x0000009a009a7308 */ /* 0x000e220000000800 */
        /* <DEDUP_REMOVED lines=16> */
[----:B0-----:R-:W-:-:S01]  /*1c0f0*/  FFMA.FTZ R4, R15, R4, R154 ;  /* 0x000000040f047223 */ /* 0x001fc2000001009a */
[C---:B------:R-:W-:Y:S01]  /*1c100*/  FFMA.FTZ R147, R2.reuse, R147, -R165 ;  /* 0x0000009302937223 */ /* 0x040fe200000108a5 */
[----:B------:R-:W-:-:S01]  /*1c110*/  FFMA.FTZ R148, R2, R148, -R177 ;  /* 0x0000009402947223 */ /* 0x000fc200000108b1 */
[C---:B------:R-:W-:Y:S01]  /*1c120*/  FFMA.FTZ R150, R2.reuse, R150, -R165 ;  /* 0x0000009602967223 */ /* 0x040fe200000108a5 */
[----:B------:R-:W-:-:S01]  /*1c130*/  FFMA.FTZ R149, R2, R149, -R177 ;  /* 0x0000009502957223 */ /* 0x000fc200000108b1 */
[C---:B------:R-:W-:Y:S01]  /*1c140*/  FFMA.FTZ R151, R2.reuse, R151, -R165 ;  /* 0x0000009702977223 */ /* 0x040fe200000108a5 */
[----:B------:R-:W-:-:S01]  /*1c150*/  FFMA.FTZ R120, R2, R120, -R177 ;  /* 0x0000007802787223 */ /* 0x000fc200000108b1 */
[----:B------:R-:W-:Y:S01]  /*1c160*/  MUFU.EX2 R159, R159 ;  /* 0x0000009f009f7308 */ /* 0x000fe20000000800 */
[----:B------:R-:W-:-:S01]  /*1c170*/  FFMA.FTZ R122, R2, R122, -R165 ;  /* 0x0000007a027a7223 */ /* 0x000fc200000108a5 */
[C---:B------:R-:W-:Y:S01]  /*1c180*/  FFMA.FTZ R121, R2.reuse, R121, -R177 ;  /* 0x0000007902797223 */ /* 0x040fe200000108b1 */
[----:B------:R-:W-:-:S01]  /*1c190*/  FFMA.FTZ R123, R2, R123, -R165 ;  /* 0x0000007b027b7223 */ /* 0x000fc200000108a5 */
[C---:B------:R-:W-:Y:S01]  /*1c1a0*/  FFMA.FTZ R124, R2.reuse, R124, -R177 ;  /* 0x0000007c027c7223 */ /* 0x040fe200000108b1 */
        /* <DEDUP_REMOVED lines=45> */
[----:B------:R-:W-:-:S06]  /*1c480*/  FFMA.FTZ R103, R2, R103, -R165 ;  /* 0x0000006702677223 */ /* 0x000fcc00000108a5 */
[----:B------:R-:W-:Y:S08]  /*1c490*/  MUFU.EX2 R139, R139 ;  /* 0x0000008b008b7308 */ /* 0x000ff00000000800 */
[----:B------:R-:W1:Y:S01]  /*1c4a0*/  MUFU.EX2 R14, R14 ;  /* 0x0000000e000e7308 */ /* 0x000e620000000800 */
[----:B0-----:R-:W-:-:S07]  /*1c4b0*/  FFMA.FTZ R3, R8, R3, R21 ;  /* 0x0000000308037223 */ /* 0x001fce0000010015 */
[----:B------:R-:W-:Y:S08]  /*1c4c0*/  MUFU.EX2 R142, R142 ;  /* 0x0000008e008e7308 */ /* 0x000ff00000000800 */
[----:B------:R-:W0:Y:S01]  /*1c4d0*/  MUFU.EX2 R20, R20 ;  /* 0x0000001400147308 */ /* 0x000e220000000800 */
[----:B-1----:R-:W-:-:S07]  /*1c4e0*/  FADD.FTZ R3, R14, R3 ;  /* 0x000000030e037221 */ /* 0x002fce0000010000 */
[----:B------:R-:W-:Y:S08]  /*1c4f0*/  MUFU.EX2 R143, R143 ;  /* 0x0000008f008f7308 */ /* 0x000ff00000000800 */
[----:B------:R-:W1:Y:S01]  /*1c500*/  MUFU.EX2 R153, R153 ;  /* 0x0000009900997308 */ /* 0x000e620000000800 */
[----:B------:R-:W-:Y:S02]  /*1c510*/  WARPGROUP.DEPBAR.LE gsb0, 0x0 ;  /* 0x00008000000079c5 */ /* 0x000fe40000010000 */
[----:B------:R-:W-:-:S05]  /*1c520*/  WARPGROUP.ARRIVE ;  /* 0x00000000000079c5 */ /* 0x000fca0000000000 */
[----:B------:R-:W-:Y:S01]  /*1c530*/  MUFU.EX2 R146, R146 ;  /* 0x0000009200927308 */ /* 0x000fe20000000800 */
[----:B------:R-:W-:Y:S01]  /*1c540*/  QGMMA.64x128x32.F32.E4M3.E4M3 R24, R184, gdesc[UR4], R24, gsb0 ;  /* 0x01e00004b8187df3 */ /* 0x000fe20008000818 */
[----:B------:R-:W-:Y:S02]  /*1c550*/  R2UR UR6, R6 ;  /* 0x00000000060672ca */ /* 0x000fe400000e0000 */
[----:B------:R-:W-:Y:S01]  /*1c560*/  R2UR UR7, R7 ;  /* 0x00000000070772ca */ /* 0x000fe200000e0000 */
[----:B------:R-:W-:-:S03]  /*1c570*/  FADD.FTZ R7, R155, R4 ;  /* 0x000000049b077221 */ /* 0x000fc60000010000 */
[----:B------:R-:W2:Y:S01]  /*1c580*/  MUFU.EX2 R152, R152 ;  /* 0x0000009800987308 */ /* 0x000ea20000000800 */
[----:B0-----:R-:W-:-:S01]  /*1c590*/  FADD.FTZ R4, R20, R3 ;  /* 0x0000000314047221 */ /* 0x001fc20000010000 */
[----:B------:R-:W-:-:S03]  /*1c5a0*/  FADD.FTZ R6, R158, R7 ;  /* 0x000000079e067221 */ /* 0x000fc60000010000 */
[----:B-1----:R-:W-:Y:S01]  /*1c5b0*/  FADD.FTZ R3, R153, R4 ;  /* 0x0000000499037221 */ /* 0x002fe20000010000 */
[----:B------:R-:W-:-:S02]  /*1c5c0*/  FADD.FTZ R7, R159, R6 ;  /* 0x000000069f077221 */ /* 0x000fc40000010000 */
[----:B------:R-:W0:Y:S02]  /*1c5d0*/  MUFU.EX2 R157, R157 ;  /* 0x0000009d009d7308 */ /* 0x000e240000000800 */
[----:B------:R-:W-:-:S04]  /*1c5e0*/  FADD.FTZ R6, R160, R7 ;  /* 0x00000007a0067221 */ /* 0x000fc80000010000 */
[----:B------:R-:W-:Y:S02]  /*1c5f0*/  FADD.FTZ R7, R163, R6 ;  /* 0x00000006a3077221 */ /* 0x000fe40000010000 */
[----:B------:R-:W1:Y:S01]  /*1c600*/  MUFU.EX2 R156, R156 ;  /* 0x0000009c009c7308 */ /* 0x000e620000000800 */
[----:B--2---:R-:W-:-:S01]  /*1c610*/  FADD.FTZ R4, R152, R3 ;  /* 0x0000000398047221 */ /* 0x004fc20000010000 */
[----:B------:R-:W-:-:S04]  /*1c620*/  FADD.FTZ R6, R162, R7 ;  /* 0x00000007a2067221 */ /* 0x000fc80000010000 */
[----:B------:R-:W-:Y:S02]  /*1c630*/  FADD.FTZ R7, R167, R6 ;  /* 0x00000006a7077221 */ /* 0x000fe40000010000 */
[----:B------:R-:W2:Y:S01]  /*1c640*/  MUFU.EX2 R161, R161 ;  /* 0x000000a100a17308 */ /* 0x000ea20000000800 */
[----:B0-----:R-:W-:-:S01]  /*1c650*/  FADD.FTZ R3, R157, R4 ;  /* 0x000000049d037221 */ /* 0x001fc20000010000 */
[----:B------:R-:W-:-:S04]  /*1c660*/  FADD.FTZ R6, R138, R7 ;  /* 0x000000078a067221 */ /* 0x000fc80000010000 */
[----:B------:R-:W-:Y:S01]  /*1c670*/  FADD.FTZ R7, R139, R6 ;  /* 0x000000068b077221 */ /* 0x000fe20000010000 */
[----:B------:R-:W-:Y:S01]  /*1c680*/  VIADD R6, R12, 0x400 ;  /* 0x000004000c067836 */ /* 0x000fe20000000000 */
[----:B------:R-:W0:Y:S01]  /*1c690*/  MUFU.EX2 R136, R136 ;  /* 0x0000008800887308 */ /* 0x000e220000000800 */
[----:B-1----:R-:W-:-:S01]  /*1c6a0*/  FADD.FTZ R4, R156, R3 ;  /* 0x000000039c047221 */ /* 0x002fc20000010000 */
[----:B------:R-:W-:-:S04]  /*1c6b0*/  FADD.FTZ R164, R142, R7 ;  /* 0x000000078ea47221 */ /* 0x000fc80000010000 */
[----:B------:R-:W-:Y:S02]  /*1c6c0*/  FADD.FTZ R7, R143, R164 ;  /* 0x000000a48f077221 */ /* 0x000fe40000010000 */
[----:B------:R-:W1:Y:S01]  /*1c6d0*/  MUFU.EX2 R137, R137 ;  /* 0x0000008900897308 */ /* 0x000e620000000800 */
[----:B--2---:R-:W-:-:S01]  /*1c6e0*/  FADD.FTZ R3, R161, R4 ;  /* 0x00000004a1037221 */ /* 0x004fc20000010000 */
[----:B------:R-:W-:Y:S01]  /*1c6f0*/  FADD.FTZ R12, R146, R7 ;  /* 0x00000007920c7221 */ /* 0x000fe20000010000 */
[----:B------:R-:W-:-:S05]  /*1c700*/  IMAD.MOV.U32 R7, RZ, RZ, -0x3ffffff0 ;  /* 0xc0000010ff077424 */ /* 0x000fca00078e00ff */
        /* <DEDUP_REMOVED lines=16> */
[----:B------:R-:W-:Y:S01]  /*1c810*/  MUFU.EX2 R151, R151 ;  /* 0x0000009700977308 */ /* 0x000fe20000000800 */
[----:B--2---:R-:W-:-:S07]  /*1c820*/  FADD.FTZ R12, R150, R177 ;  /* 0x000000b1960c7221 */ /* 0x004fce0000010000 */
[----:B------:R-:W1:Y:S01]  /*1c830*/  MUFU.EX2 R120, R120 ;  /* 0x0000007800787308 */ /* 0x000e620000000800 */
[----:B0-----:R-:W-:-:S07]  /*1c840*/  FADD.FTZ R3, R149, R4 ;  /* 0x0000000495037221 */ /* 0x001fce0000010000 */
[----:B------:R-:W0:Y:S01]  /*1c850*/  MUFU.EX2 R122, R122 ;  /* 0x0000007a007a7308 */ /* 0x000e220000000800 */
[----:B------:R-:W-:Y:S02]  /*1c860*/  WARPGROUP.DEPBAR.LE gsb0, 0x0 ;  /* 0x00008000000079c5 */ /* 0x000fe40000010000 */
[----:B------:R-:W-:-:S05]  /*1c870*/  WARPGROUP.ARRIVE ;  /* 0x00000000000079c5 */ /* 0x000fca0000000000 */
[----:B------:R-:W2:Y:S01]  /*1c880*/  MUFU.EX2 R121, R121 ;  /* 0x0000007900797308 */ /* 0x000ea20000000800 */
[----:B-1----:R-:W-:-:S01]  /*1c890*/  FADD.FTZ R4, R120, R3 ;  /* 0x0000000378047221 */ /* 0x002fc20000010000 */
[----:B------:R-:W-:Y:S01]  /*1c8a0*/  QGMMA.64x128x32.F32.E4M3.E4M3 R24, R188, gdesc[UR4], R24, gsb0 ;  /* 0x01e00004bc187df3 */ /* 0x000fe20008000818 */
[----:B------:R-:W-:Y:S02]  /*1c8b0*/  R2UR UR6, R6 ;  /* 0x00000000060672ca */ /* 0x000fe400000e0000 */
[----:B------:R-:W-:-:S03]  /*1c8c0*/  R2UR UR7, R7 ;  /* 0x00000000070772ca */ /* 0x000fc600000e0000 */
[----:B------:R-:W1:Y:S01]  /*1c8d0*/  MUFU.EX2 R123, R123 ;  /* 0x0000007b007b7308 */ /* 0x000e620000000800 */
[----:B------:R-:W-:-:S01]  /*1c8e0*/  FFMA.FTZ R7, R2, R115, -R165 ;  /* 0x0000007302077223 */ /* 0x000fc200000108a5 */
[----:B------:R-:W-:Y:S01]  /*1c8f0*/  FADD.FTZ R115, R151, R12 ;  /* 0x0000000c97737221 */ /* 0x000fe20000010000 */
[----:B------:R-:W-:-:S03]  /*1c900*/  FFMA.FTZ R12, R2, R118, -R165 ;  /* 0x00000076020c7223 */ /* 0x000fc600000108a5 */
[----:B0-----:R-:W-:Y:S02]  /*1c910*/  FADD.FTZ R164, R122, R115 ;  /* 0x000000737aa47221 */ /* 0x001fe40000010000 */
[----:B------:R-:W0:Y:S01]  /*1c920*/  MUFU.EX2 R124, R124 ;  /* 0x0000007c007c7308 */ /* 0x000e220000000800 */
[----:B--2---:R-:W-:-:S07]  /*1c930*/  FADD.FTZ R3, R121, R4 ;  /* 0x0000000479037221 */ /* 0x004fce0000010000 */
[----:B------:R-:W-:Y:S01]  /*1c940*/  MUFU.EX2 R126, R126 ;  /* 0x0000007e007e7308 */ /* 0x000fe20000000800 */
[----:B-1----:R-:W-:-:S07]  /*1c950*/  FADD.FTZ R115, R123, R164 ;  /* 0x000000a47b737221 */ /* 0x002fce0000010000 */
[----:B------:R-:W1:Y:S01]  /*1c960*/  MUFU.EX2 R125, R125 ;  /* 0x0000007d007d7308 */ /* 0x000e620000000800 */
[----:B0-----:R-:W-:-:S07]  /*1c970*/  FADD.FTZ R4, R124, R3 ;  /* 0x000000037c047221 */ /* 0x001fce0000010000 */
[----:B------:R-:W-:Y:S08]  /*1c980*/  MUFU.EX2 R127, R127 ;  /* 0x0000007f007f7308 */ /* 0x000ff00000000800 */
[----:B------:R-:W0:Y:S01]  /*1c990*/  MUFU.EX2 R128, R128 ;  /* 0x0000008000807308 */ /* 0x000e220000000800 */
[----:B-1----:R-:W-:-:S07]  /*1c9a0*/  FADD.FTZ R3, R125, R4 ;  /* 0x000000047d037221 */ /* 0x002fce0000010000 */
[----:B------:R-:W-:Y:S08]  /*1c9b0*/  MUFU.EX2 R130, R130 ;  /* 0x0000008200827308 */ /* 0x000ff00000000800 */
[----:B------:R-:W1:Y:S01]  /*1c9c0*/  MUFU.EX2 R129, R129 ;  /* 0x0000008100817308 */ /* 0x000e620000000800 */
[----:B0-----:R-:W-:-:S07]  /*1c9d0*/  FADD.FTZ R4, R128, R3 ;  /* 0x0000000380047221 */ /* 0x001fce0000010000 */
[----:B------:R-:W-:Y:S08]  /*1c9e0*/  MUFU.EX2 R131, R131 ;  /* 0x0000008300837308 */ /* 0x000ff00000000800 */
[----:B------:R-:W0:Y:S01]  /*1c9f0*/  MUFU.EX2 R132, R132 ;  /* 0x0000008400847308 */ /* 0x000e220000000800 */
[----:B-1----:R-:W-:-:S07]  /*1ca00*/  FADD.FTZ R3, R129, R4 ;  /* 0x0000000481037221 */ /* 0x002fce0000010000 */
[----:B------:R-:W1:Y:S08]  /*1ca10*/  MUFU.EX2 R134, R134 ;  /* 0x0000008600867308 */ /* 0x000e700000000800 */
[----:B------:R2:W-:Y:S01]  /*1ca20*/  MUFU.EX2 R6, R114 ;  /* 0x0000007200067308 */ /* 0x0005e20000000800 */
[----:B0-----:R-:W-:-:S07]  /*1ca30*/  FADD.FTZ R4, R132, R3 ;  /* 0x0000000384047221 */ /* 0x001fce0000010000 */
[----:B------:R-:W0:Y:S01]  /*1ca40*/  MUFU.EX2 R133, R133 ;  /* 0x0000008500857308 */ /* 0x000e220000000800 */
[----:B--2---:R-:W-:-:S01]  /*1ca50*/  FADD.FTZ R114, R126, R115 ;  /* 0x000000737e727221 */ /* 0x004fc20000010000 */
[----:B------:R-:W-:-:S03]  /*1ca60*/  FFMA.FTZ R115, R2, R119, -R165 ;  /* 0x0000007702737223 */ /* 0x000fc600000108a5 */
[----:B------:R-:W-:-:S03]  /*1ca70*/  FADD.FTZ R119, R127, R114 ;  /* 0x000000727f777221 */ /* 0x000fc60000010000 */
[----:B------:R-:W2:Y:S01]  /*1ca80*/  MUFU.EX2 R135, R135 ;  /* 0x0000008700877308 */ /* 0x000ea20000000800 */
[----:B------:R-:W-:-:S04]  /*1ca90*/  FADD.FTZ R114, R130, R119 ;  /* 0x0000007782727221 */ /* 0x000fc80000010000 */
[----:B------:R-:W-:-:S03]  /*1caa0*/  FADD.FTZ R119, R131, R114 ;  /* 0x0000007283777221 */ /* 0x000fc60000010000 */
[----:B------:R-:W3:Y:S01]  /*1cab0*/  MUFU.EX2 R104, R104 ;  /* 0x0000006800687308 */ /* 0x000ee20000000800 */
[----:B-1----:R-:W-:-:S01]  /*1cac0*/  FADD.FTZ R114, R134, R119 ;  /* 0x0000007786727221 */ /* 0x002fc20000010000 */
[----:B0-----:R-:W-:-:S06]  /*1cad0*/  FADD.FTZ R3, R133, R4 ;  /* 0x0000000485037221 */ /* 0x001fcc0000010000 */
[----:B------:R-:W0:Y:S01]  /*1cae0*/  MUFU.EX2 R106, R106 ;  /* 0x0000006a006a7308 */ /* 0x000e220000000800 */
[----:B--2---:R-:W-:-:S07]  /*1caf0*/  FADD.FTZ R119, R135, R114 ;  /* 0x0000007287777221 */ /* 0x004fce0000010000 */
[----:B------:R-:W1:Y:S01]  /*1cb00*/  MUFU.EX2 R105, R105 ;  /* 0x0000006900697308 */ /* 0x000e620000000800 */
[----:B---3--:R-:W-:-:S07]  /*1cb10*/  FADD.FTZ R4, R104, R3 ;  /* 0x0000000368047221 */ /* 0x008fce0000010000 */
[----:B------:R-:W2:Y:S01]  /*1cb20*/  MUFU.EX2 R107, R107 ;  /* 0x0000006b006b7308 */ /* 0x000ea20000000800 */
[----:B0-----:R-:W-:-:S01]  /*1cb30*/  FADD.FTZ R114, R106, R119 ;  /* 0x000000776a727221 */ /* 0x001fc20000010000 */
[----:B------:R-:W-:Y:S02]  /*1cb40*/  WARPGROUP.DEPBAR.LE gsb0, 0x0 ;  /* 0x00008000000079c5 */ /* 0x000fe40000010000 */
[----:B------:R-:W-:-:S04]  /*1cb50*/  WARPGROUP.ARRIVE ;  /* 0x00000000000079c5 */ /* 0x000fc80000000000 */
[----:B------:R-:W0:Y:S01]  /*1cb60*/  MUFU.EX2 R108, R108 ;  /* 0x0000006c006c7308 */ /* 0x000e220000000800 */
[----:B-1----:R-:W-:-:S01]  /*1cb70*/  FADD.FTZ R3, R105, R4 ;  /* 0x0000000469037221 */ /* 0x002fc20000010000 */
[----:B------:R-:W-:Y:S06]  /*1cb80*/  QGMMA.64x128x32.F32.E4M3.E4M3 R24, R192, gdesc[UR4], R24, gsb0 ;  /* 0x01e00004c0187df3 */ /* 0x000fec0008000818 */
        /* <DEDUP_REMOVED lines=9> */
[----:B0-----:R-:W-:-:S04]  /*1cc20*/  FADD.FTZ R119, R111, R114 ;  /* 0x000000726f777221 */ /* 0x001fc80000010000 */
[----:B------:R-:W-:-:S03]  /*1cc30*/  FADD.FTZ R114, R6, R119 ;  /* 0x0000007706727221 */ /* 0x000fc60000010000 */
        /* <DEDUP_REMOVED lines=13> */
[----:B------:R-:W-:-:S05]  /*1cd10*/  @!P1 LEA R4, R10, R18, 0x3 ;  /* 0x000000120a049211 */ /* 0x000fca00078e18ff */
[----:B------:R-:W-:Y:S01]  /*1cd20*/  @!P1 VIADD R4, R4, 0x29840 ;  /* 0x0002984004049836 */ /* 0x000fe20000000000 */
[----:B------:R-:W0:Y:S01]  /*1cd30*/  MUFU.EX2 R90, R90 ;  /* 0x0000005a005a7308 */ /* 0x000e220000000800 */
[----:B-1----:R-:W-:-:S03]  /*1cd40*/  FADD.FTZ R177, R115, R114 ;  /* 0x0000007273b17221 */ /* 0x002fc60000010000 */
[----:B------:R-:W-:-:S04]  /*1cd50*/  @!P1 PRMT R4, RZ, 0x654, R4 ;  /* 0x00000654ff049816 */ /* 0x000fc80000000004 */
[----:B------:R-:W1:Y:S01]  /*1cd60*/  MUFU.EX2 R89, R89 ;  /* 0x0000005900597308 */ /* 0x000e620000000800 */
[----:B--2---:R-:W-:-:S07]  /*1cd70*/  FADD.FTZ R114, R88, R119 ;  /* 0x0000007758727221 */ /* 0x004fce0000010000 */
[----:B------:R-:W-:Y:S01]  /*1cd80*/  MUFU.EX2 R91, R91 ;  /* 0x0000005b005b7308 */ /* 0x000fe20000000800 */
[----:B0-----:R-:W-:-:S07]  /*1cd90*/  FADD.FTZ R118, R90, R177 ;  /* 0x000000b15a767221 */ /* 0x001fce0000010000 */
[----:B------:R-:W0:Y:S01]  /*1cda0*/  MUFU.EX2 R92, R92 ;  /* 0x0000005c005c7308 */ /* 0x000e220000000800 */
[----:B-1----:R-:W-:-:S07]  /*1cdb0*/  FADD.FTZ R119, R89, R114 ;  /* 0x0000007259777221 */ /* 0x002fce0000010000 */
[----:B------:R-:W1:Y:S08]  /*1cdc0*/  MUFU.EX2 R94, R94 ;  /* 0x0000005e005e7308 */ /* 0x000e700000000800 */
[----:B------:R-:W2:Y:S01]  /*1cdd0*/  MUFU.EX2 R93, R93 ;  /* 0x0000005d005d7308 */ /* 0x000ea20000000800 */
[----:B0-----:R-:W-:-:S07]  /*1cde0*/  FADD.FTZ R114, R92, R119 ;  /* 0x000000775c727221 */ /* 0x001fce0000010000 */
[----:B------:R-:W0:Y:S01]  /*1cdf0*/  MUFU.EX2 R95, R95 ;  /* 0x0000005f005f7308 */ /* 0x000e220000000800 */
[----:B------:R-:W-:Y:S02]  /*1ce00*/  WARPGROUP.DEPBAR.LE gsb0, 0x0 ;  /* 0x00008000000079c5 */ /* 0x000fe40000010000 */
[----:B------:R3:W-:Y:S06]  /*1ce10*/  BAR.ARV R3, 0x100 ;  /* 0x000400030000751d */ /* 0x0007ec0000002000 */
[----:B------:R-:W4:Y:S01]  /*1ce20*/  MUFU.EX2 R96, R96 ;  /* 0x0000006000607308 */ /* 0x000f220000000800 */
[----:B------:R4:W-:Y:S01]  /*1ce30*/  @!P1 SYNCS.ARRIVE.TRANS64.RED.A1T0 RZ, [R4+URZ], RZ ;  /* 0x000000ff04ff99a7 */ /* 0x0009e2000810043f */
[----:B---3--:R-:W-:-:S04]  /*1ce40*/  FADD.FTZ R3, R91, R118 ;  /* 0x000000765b037221 */ /* 0x008fc80000010000 */
[----:B-1----:R-:W-:Y:S01]  /*1ce50*/  FADD.FTZ R118, R94, R3 ;  /* 0x000000035e767221 */ /* 0x002fe20000010000 */
[----:B--2---:R-:W-:-:S01]  /*1ce60*/  FADD.FTZ R3, R93, R114 ;  /* 0x000000725d037221 */ /* 0x004fc20000010000 */
[----:B------:R-:W1:Y:S02]  /*1ce70*/  MUFU.EX2 R98, R98 ;  /* 0x0000006200627308 */ /* 0x000e640000000800 */
[----:B0-----:R-:W-:-:S06]  /*1ce80*/  FADD.FTZ R119, R95, R118 ;  /* 0x000000765f777221 */ /* 0x001fcc0000010000 */
[----:B------:R-:W0:Y:S01]  /*1ce90*/  MUFU.EX2 R97, R97 ;  /* 0x0000006100617308 */ /* 0x000e220000000800 */
[----:B----4-:R-:W-:-:S07]  /*1cea0*/  FADD.FTZ R4, R96, R3 ;  /* 0x0000000360047221 */ /* 0x010fce0000010000 */
[----:B------:R-:W2:Y:S01]  /*1ceb0*/  MUFU.EX2 R99, R99 ;  /* 0x0000006300637308 */ /* 0x000ea20000000800 */
[----:B-1----:R-:W-:-:S07]  /*1cec0*/  FADD.FTZ R114, R98, R119 ;  /* 0x0000007762727221 */ /* 0x002fce0000010000 */
[----:B------:R-:W1:Y:S01]  /*1ced0*/  MUFU.EX2 R100, R100 ;  /* 0x0000006400647308 */ /* 0x000e620000000800 */
[----:B0-----:R-:W-:-:S07]  /*1cee0*/  FADD.FTZ R3, R97, R4 ;  /* 0x0000000461037221 */ /* 0x001fce0000010000 */
[----:B------:R-:W0:Y:S01]  /*1cef0*/  MUFU.EX2 R102, R102 ;  /* 0x0000006600667308 */ /* 0x000e220000000800 */
[----:B--2---:R-:W-:-:S07]  /*1cf00*/  FADD.FTZ R119, R99, R114 ;  /* 0x0000007263777221 */ /* 0x004fce0000010000 */
[----:B------:R-:W2:Y:S01]  /*1cf10*/  MUFU.EX2 R101, R101 ;  /* 0x0000006500657308 */ /* 0x000ea20000000800 */
[----:B-1----:R-:W-:-:S07]  /*1cf20*/  FADD.FTZ R4, R100, R3 ;  /* 0x0000000364047221 */ /* 0x002fce0000010000 */
[----:B------:R-:W1:Y:S01]  /*1cf30*/  MUFU.EX2 R103, R103 ;  /* 0x0000006700677308 */ /* 0x000e620000000800 */
[----:B0-----:R-:W-:-:S01]  /*1cf40*/  FADD.FTZ R119, R102, R119 ;  /* 0x0000007766777221 */ /* 0x001fc20000010000 */
[----:B--2---:R-:W-:-:S03]  /*1cf50*/  FADD.FTZ R3, R101, R4 ;  /* 0x0000000465037221 */ /* 0x004fc60000010000 */
[----:B-1----:R-:W-:Y:S01]  /*1cf60*/  FADD.FTZ R4, R103, R119 ;  /* 0x0000007767047221 */ /* 0x002fe20000010000 */
[----:B------:R-:W-:Y:S06]  /*1cf70*/  @!P0 BRA `(.L_x_581) ;  /* 0x0000000000048947 */ /* 0x000fec0003800000 */
[----:B------:R-:W-:Y:S01]  /*1cf80*/  BPT.TRAP 0x1 ;  /* 0x000000040000795c */ /* 0x000fe20000300000 */
.L_x_581:
[----:B------:R-:W-:Y:S01]  /*1cf90*/  F2FP.SATFINITE.E4M3.F32.PACK_AB_MERGE_C R20, R153, R20, RZ ;  /* 0x000000149914723e */ /* 0x000fe200048070ff */
[----:B------:R-:W-:Y:S01]  /*1cfa0*/  IMAD R9, R9, 0x8, R18 ;  /* 0x0000000809097824 */ /* 0x000fe200078e0212 */
[----:B------:R-:W-:Y:S01]  /*1cfb0*/  ISETP.GT.AND P1, PT, R5, RZ, PT ;  /* 0x000000ff0500720c */ /* 0x000fe20003f24270 */
[-C--:B------:R-:W-:Y:S01]  /*1cfc0*/  FMUL.FTZ R24, R24, R8.reuse ;  /* 0x0000000818187220 */ /* 0x080fe20000410000 */
[----:B------:R-:W-:Y:S01]  /*1cfd0*/  F2FP.SATFINITE.E4M3.F32.PACK_AB_MERGE_C R176, R14, R21, R20 ;  /* 0x000000150eb0723e */ /* 0x000fe20004807014 */
[----:B------:R-:W-:Y:S01]  /*1cfe0*/  IMAD.U32 R14, RZ, RZ, UR37 ;  /* 0x00000025ff0e7e24 */ /* 0x000fe2000f8e00ff */
[----:B------:R-:W-:Y:S01]  /*1cff0*/  IADD3 R9, R9, 0x29860, RZ ;  /* 0x0002986009097810 */ /* 0x000fe20007ffe0ff */
        /* <DEDUP_REMOVED lines=41> */
[----:B------:R-:W-:Y:S01]  /*1d290*/  F2FP.SATFINITE.E4M3.F32.PACK_AB_MERGE_C R191, R7, R6, R12 ;  /* 0x0000000607bf723e */ /* 0x000fe2000480700c */
        /* <DEDUP_REMOVED lines=12> */
[-C--:B------:R-:W-:Y:S01]  /*1d360*/  FMUL.FTZ R26, R26, R15.reuse ;  /* 0x0000000f1a1a7220 */ /* 0x080fe20000410000 */
        /* <DEDUP_REMOVED lines=48> */
[----:B------:R-:W-:Y:S01]  /*1d670*/  VIADD R5, R5, 0xffffffff ;  /* 0xffffffff05057836 */ /* 0x000fe20000000000 */
[----:B------:R-:W-:Y:S01]  /*1d680*/  MOV R8, R175 ;  /* 0x000000af00087202 */ /* 0x000fe20000000f00 */
[----:B------:R-:W-:-:S02]  /*1d690*/  IMAD.MOV.U32 R6, RZ, RZ, R13 ;  /* 0x000000ffff067224 */ /* 0x000fc400078e000d */
[----:B------:R-:W-:Y:S02]  /*1d6a0*/  IMAD.MOV.U32 R7, RZ, RZ, R11 ;  /* 0x000000ffff077224 */ /* 0x000fe400078e000b */
[----:B0-----:R-:W-:Y:S01]  /*1d6b0*/  IMAD.MOV.U32 R9, RZ, RZ, R10 ;  /* 0x000000ffff097224 */ /* 0x001fe200078e000a */
[----:B------:R-:W-:Y:S06]  /*1d6c0*/  @P1 BRA `(.L_x_582) ;  /* 0xffffffcc00741947 */ /* 0x000fec000383ffff */
[----:B------:R-:W-:-:S07]  /*1d6d0*/  IMAD.MOV.U32 R148, RZ, RZ, R10 ;  /* 0x000000ffff947224 */ /* 0x000fce00078e000a */
.L_x_570:
[----:B------:R-:W-:Y:S05]  /*1d6e0*/  WARPSYNC.ALL ;  /* 0x0000000000007948 */ /* 0x000fea0003800000 */
[----:B------:R-:W-:Y:S06]  /*1d6f0*/  BAR.ARV 0x8, 0x120 ;  /* 0x0204800000007b1d */ /* 0x000fec0000002000 */
[----:B------:R-:W-:Y:S05]  /*1d700*/  @!P0 BRA `(.L_x_583) ;  /* 0x0000000000048947 */ /* 0x000fea0003800000 */
[----:B------:R-:W-:Y:S01]  /*1d710*/  BPT.TRAP 0x1 ;  /* 0x000000040000795c */ /* 0x000fe20000300000 */
.L_x_583:
[----:B------:R-:W-:Y:S01]  /*1d720*/  IMAD R21, R148, 0x8, R18 ;  /* 0x0000000894157824 */ /* 0x000fe200078e0212 */
[----:B------:R-:W-:-:S04]  /*1d730*/  SHF.L.U32 R0, R175, 0x1f, RZ ;  /* 0x0000001faf007819 */ /* 0x000fc800000006ff */
[----:B------:R0:W1:Y:S01]  /*1d740*/  SYNCS.PHASECHK.TRANS64.TRYWAIT P1, [R21+URZ+0x29850], R0 ;  /* 0x02985000150075a7 */ /* 0x000062000802017f */
[----:B------:R-:W-:Y:S05]  /*1d750*/  @!P0 BRA `(.L_x_584) ;  /* 0x0000000000048947 */ /* 0x000fea0003800000 */
[----:B------:R-:W-:Y:S01]  /*1d760*/  BPT.TRAP 0x1 ;  /* 0x000000040000795c */ /* 0x000fe20000300000 */
.L_x_584:
[----:B------:R-:W-:-:S04]  /*1d770*/  IADD3 R18, R18, 0x400, RZ ;  /* 0x0000040012127810 */ /* 0x000fc80007ffe0ff */
[----:B------:R-:W-:-:S04]  /*1d780*/  SHF.R.U32.HI R18, RZ, 0x4, R18 ;  /* 0x00000004ff127819 */ /* 0x000fc80000011612 */
[----:B------:R-:W-:-:S04]  /*1d790*/  LOP3.LUT R18, R18, 0x3fff, RZ, 0xc0, !PT ;  /* 0x00003fff12127812 */ /* 0x000fc800078ec0ff */
[----:B------:R-:W-:Y:S01]  /*1d7a0*/  LOP3.LUT R7, R18, 0x10000, RZ, 0xfc, !PT ;  /* 0x0001000012077812 */ /* 0x000fe200078efcff */
[----:B-1----:R-:W-:Y:S06]  /*1d7b0*/  @P1 BRA `(.L_x_585) ;  /* 0x0000000000081947 */ /* 0x002fec0003800000 */
[----:B------:R-:W1:Y:S02]  /*1d7c0*/  SYNCS.PHASECHK.TRANS64.TRYWAIT P1, [R21+URZ+0x29850], R0 ;  /* 0x02985000150075a7 */ /* 0x000e64000802017f */
[----:B-1----:R-:W-:Y:S05]  /*1d7d0*/  @!P1 BRA `(.L_x_586) ;  /* 0x0000009800b09947 */ /* 0x002fea0003800000 */
.L_x_585:
[----:B------:R-:W-:Y:S01]  /*1d7e0*/  IMAD R6, R148, 0x500, R7 ;  /* 0x0000050094067824 */ /* 0x000fe200078e0207 */
[----:B------:R-:W-:Y:S05]  /*1d7f0*/  WARPSYNC.ALL ;  /* 0x0000000000007948 */ /* 0x000fea0003800000 */
[----:B------:R-:W-:Y:S01]  /*1d800*/  IMAD.MOV.U32 R7, RZ, RZ, -0x3ffffff0 ;  /* 0xc0000010ff077424 */ /* 0x000fe200078e00ff */
[C---:B------:R-:W-:Y:S01]  /*1d810*/  R2UR UR6, R6.reuse ;  /* 0x00000000060672ca */ /* 0x040fe200000e0000 */
[----:B------:R-:W-:Y:S01]  /*1d820*/  WARPGROUP.ARRIVE ;  /* 0x00000000000079c5 */ /* 0x000fe20000000000 */
[C---:B------:R-:W-:Y:S01]  /*1d830*/  VIADD R8, R6.reuse, 0x100 ;  /* 0x0000010006087836 */ /* 0x040fe20000000000 */
[----:B------:R-:W-:Y:S01]  /*1d840*/  ULDC.64 UR4, c[0x0][0x9a0] ;  /* 0x0002680000047ab9 */ /* 0x000fe20000000a00 */
[----:B------:R-:W-:Y:S01]  /*1d850*/  R2UR UR7, R7 ;  /* 0x00000000070772ca */ /* 0x000fe200000e0000 */
[----:B------:R-:W-:Y:S01]  /*1d860*/  IMAD.MOV.U32 R9, RZ, RZ, -0x3ffffff0 ;  /* 0xc0000010ff097424 */ /* 0x000fe200078e00ff */
[----:B------:R-:W-:Y:S01]  /*1d870*/  ISETP.NE.U32.AND P1, PT, RZ, UR4, PT ;  /* 0x00000004ff007c0c */ /* 0x000fe2000bf25070 */
[----:B------:R-:W-:Y:S01]  /*1d880*/  VIADD R88, R6, 0x200 ;  /* 0x0000020006587836 */ /* 0x000fe20000000000 */
[----:B------:R-:W-:-:S02]  /*1d890*/  MOV R89, 0xc0000010 ;  /* 0xc000001000597802 */ /* 0x000fc40000000f00 */
[----:B------:R-:W-:-:S07]  /*1d8a0*/  ISETP.NE.AND.EX P1, PT, RZ, UR5, PT, P1 ;  /* 0x00000005ff007c0c */ /* 0x000fce000bf25310 */
[----:B------:R-:W-:Y:S01]  /*1d8b0*/  QGMMA.64x128x32.F32.E4M3.E4M3 R24, R176, gdesc[UR4], R24, gsb0 ;  /* 0x01e00004b0187df3 */ /* 0x000fe20008000818 */
[----:B------:R-:W-:Y:S02]  /*1d8c0*/  R2UR UR6, R8 ;  /* 0x00000000080672ca */ /* 0x000fe400000e0000 */
[----:B------:R-:W-:-:S03]  /*1d8d0*/  R2UR UR7, R9 ;  /* 0x00000000090772ca */ /* 0x000fc600000e0000 */
[----:B------:R-:W0:Y:S01]  /*1d8e0*/  @P1 LDC.64 R8, c[0x0][0x9c8] ;  /* 0x00027200ff081b82 */ /* 0x000e220000000a00 */
[----:B------:R-:W-:-:S07]  /*1d8f0*/  @P1 SHF.R.S32.HI R5, RZ, 0x1f, R206 ;  /* 0x0000001fff051819 */ /* 0x000fce00000114ce */
[----:B------:R-:W2:Y:S01]  /*1d900*/  @P1 LDC.64 R14, c[0x0][0x9d0] ;  /* 0x00027400ff0e1b82 */ /* 0x000ea20000000a00 */
[----:B01----:R-:W-:-:S04]  /*1d910*/  @P1 IMAD R0, R210, R8, RZ ;  /* 0x00000008d2001224 */ /* 0x003fc800078e02ff */
[C---:B------:R-:W-:Y:S02]  /*1d920*/  @P1 IMAD R7, R205.reuse, R9, R0 ;  /* 0x00000009cd071224 */ /* 0x040fe400078e0200 */
[----:B------:R-:W-:-:S04]  /*1d930*/  @P1 IMAD.WIDE.U32 R8, R205, R8, RZ ;  /* 0x00000008cd081225 */ /* 0x000fc800078e00ff */
[-C--:B--2---:R-:W-:Y:S01]  /*1d940*/  @P1 IMAD R5, R5, R14.reuse, RZ ;  /* 0x0000000e05051224 */ /* 0x084fe200078e02ff */
[----:B------:R-:W-:Y:S01]  /*1d950*/  @P1 IADD3 R9, R9, R7, RZ ;  /* 0x0000000709091210 */ /* 0x000fe20007ffe0ff */
[----:B------:R-:W-:Y:S02]  /*1d960*/  IMAD.MOV.U32 R0, RZ, RZ, 0x3f800000 ;  /* 0x3f800000ff007424 */ /* 0x000fe400078e00ff */
[C---:B------:R-:W-:Y:S02]  /*1d970*/  @P1 IMAD R5, R206.reuse, R15, R5 ;  /* 0x0000000fce051224 */ /* 0x040fe400078e0205 */
[----:B------:R-:W-:-:S04]  /*1d980*/  @P1 IMAD.WIDE.U32 R8, R206, R14, R8 ;  /* 0x0000000ece081225 */ /* 0x000fc800078e0008 */
[----:B------:R-:W-:Y:S01]  /*1d990*/  @P1 IMAD.IADD R5, R9, 0x1, R5 ;  /* 0x0000000109051824 */ /* 0x000fe200078e0205 */
[----:B------:R-:W-:-:S04]  /*1d9a0*/  @P1 LEA R14, P2, R8, UR4, 0x2 ;  /* 0x00000004080e1c11 */ /* 0x000fc8000f8410ff */
[----:B------:R-:W-:-:S05]  /*1d9b0*/  @P1 LEA.HI.X R15, R8, UR5, R5, 0x2, P2 ;  /* 0x00000005080f1c11 */ /* 0x000fca00090f1405 */
[----:B------:R0:W2:Y:S01]  /*1d9c0*/  @P1 LDG.E R0, desc[UR54][R14.64] ;  /* 0x000000360e001981 */ /* 0x0000a2000c1e1900 */
[----:B------:R-:W-:Y:S02]  /*1d9d0*/  WARPGROUP.DEPBAR.LE gsb0, 0x0 ;  /* 0x00008000000079c5 */ /* 0x000fe40000010000 */
[----:B------:R-:W-:-:S06]  /*1d9e0*/  WARPGROUP.ARRIVE ;  /* 0x00000000000079c5 */ /* 0x000fcc0000000000 */
[----:B------:R-:W-:Y:S01]  /*1d9f0*/  QGMMA.64x128x32.F32.E4M3.E4M3 R24, R180, gdesc[UR4], R24, gsb0 ;  /* 0x01e00004b4187df3 */ /* 0x000fe20008000818 */
[----:B------:R-:W-:Y:S02]  /*1da00*/  R2UR UR6, R88 ;  /* 0x00000000580672ca */ /* 0x000fe400000e0000 */
[----:B------:R-:W-:Y:S01]  /*1da10*/  R2UR UR7, R89 ;  /* 0x00000000590772ca */ /* 0x000fe200000e0000 */
[----:B------:R-:W-:Y:S02]  /*1da20*/  VIADD R8, R6, 0x300 ;  /* 0x0000030006087836 */ /* 0x000fe40000000000 */
[----:B------:R-:W-:Y:S01]  /*1da30*/  IMAD.MOV.U32 R9, RZ, RZ, -0x3ffffff0 ;  /* 0xc0000010ff097424 */ /* 0x000fe200078e00ff */
[----:B------:R-:W-:Y:S02]  /*1da40*/  WARPGROUP.DEPBAR.LE gsb0, 0x0 ;  /* 0x00008000000079c5 */ /* 0x000fe40000010000 */
[----:B------:R-:W-:-:S07]  /*1da50*/  WARPGROUP.ARRIVE ;  /* 0x00000000000079c5 */ /* 0x000fce0000000000 */
[----:B------:R-:W-:Y:S01]  /*1da60*/  QGMMA.64x128x32.F32.E4M3.E4M3 R24, R184, gdesc[UR4], R24, gsb0 ;  /* 0x01e00004b8187df3 */ /* 0x000fe20008000818 */
[----:B------:R-:W-:Y:S02]  /*1da70*/  R2UR UR6, R8 ;  /* 0x00000000080672ca */ /* 0x000fe400000e0000 */
[----:B------:R-:W-:Y:S01]  /*1da80*/  R2UR UR7, R9 ;  /* 0x00000000090772ca */ /* 0x000fe200000e0000 */
[----:B------:R-:W-:Y:S01]  /*1da90*/  VIADD R6, R6, 0x400 ;  /* 0x0000040006067836 */ /* 0x000fe20000000000 */
[----:B------:R-:W-:Y:S01]  /*1daa0*/  MOV R7, 0xc0000010 ;  /* 0xc000001000077802 */ /* 0x000fe20000000f00 */
[----:B------:R-:W1:Y:S01]  /*1dab0*/  SHFL.BFLY PT, R8, R3, 0x2, 0x1f ;  /* 0x0c401f0003087f89 */ /* 0x000e6200000e0000 */
[----:B------:R-:W-:Y:S02]  /*1dac0*/  WARPGROUP.DEPBAR.LE gsb0, 0x0 ;  /* 0x00008000000079c5 */ /* 0x000fe40000010000 */
[----:B------:R-:W-:-:S07]  /*1dad0*/  WARPGROUP.ARRIVE ;  /* 0x00000000000079c5 */ /* 0x000fce0000000000 */
[----:B------:R-:W-:Y:S01]  /*1dae0*/  QGMMA.64x128x32.F32.E4M3.E4M3 R24, R188, gdesc[UR4], R24, gsb0 ;  /* 0x01e00004bc187df3 */ /* 0x000fe20008000818 */
[----:B------:R-:W-:Y:S02]  /*1daf0*/  R2UR UR6, R6 ;  /* 0x00000000060672ca */ /* 0x000fe400000e0000 */
[----:B------:R-:W-:Y:S02]  /*1db00*/  R2UR UR7, R7 ;  /* 0x00000000070772ca */ /* 0x000fe400000e0000 */
[----:B------:R-:W3:Y:S01]  /*1db10*/  SHFL.BFLY PT, R7, R4, 0x2, 0x1f ;  /* 0x0c401f0004077f89 */ /* 0x000ee200000e0000 */
[----:B-1----:R-:W-:-:S05]  /*1db20*/  FADD.FTZ R8, R8, R3 ;  /* 0x0000000308087221 */ /* 0x002fca0000010000 */
[----:B------:R-:W1:Y:S01]  /*1db30*/  SHFL.BFLY PT, R5, R8, 0x1, 0x1f ;  /* 0x0c201f0008057f89 */ /* 0x000e6200000e0000 */
[----:B---3--:R-:W-:-:S05]  /*1db40*/  FADD.FTZ R7, R7, R4 ;  /* 0x0000000407077221 */ /* 0x008fca0000010000 */
[----:B------:R-:W3:Y:S01]  /*1db50*/  SHFL.BFLY PT, R6, R7, 0x1, 0x1f ;  /* 0x0c201f0007067f89 */ /* 0x000ee200000e0000 */
[----:B-1----:R-:W-:-:S05]  /*1db60*/  FADD.FTZ R9, R8, R5 ;  /* 0x0000000508097221 */ /* 0x002fca0000010000 */
[C---:B------:R-:W-:Y:S01]  /*1db70*/  FSETP.NE.FTZ.AND P1, PT, R9.reuse, RZ, PT ;  /* 0x000000ff0900720b */ /* 0x040fe20003f35000 */
[----:B------:R-:W-:Y:S01]  /*1db80*/  FMUL.FTZ R12, R9, 0.00390625 ;  /* 0x3b800000090c7820 */ /* 0x000fe20000410000 */
[----:B------:R-:W-:-:S04]  /*1db90*/  IMAD.MOV.U32 R3, RZ, RZ, RZ ;  /* 0x000000ffff037224 */ /* 0x000fc800078e00ff */
[----:B------:R-:W-:Y:S01]  /*1dba0*/  FSETP.NE.FTZ.AND P2, PT, R12, RZ, PT ;  /* 0x000000ff0c00720b */ /* 0x000fe20003f55000 */
[----:B---3--:R-:W-:-:S04]  /*1dbb0*/  FADD.FTZ R10, R7, R6 ;  /* 0x00000006070a7221 */ /* 0x008fc80000010000 */
[----:B0-----:R-:W-:Y:S02]  /*1dbc0*/  FMUL.FTZ R14, R10, 0.00390625 ;  /* 0x3b8000000a0e7820 */ /* 0x001fe40000410000 */
[----:B------:R-:W-:Y:S03]  /*1dbd0*/  @P1 MUFU.RCP R3, R9 ;  /* 0x0000000900031308 */ /* 0x000fe60000001000 */
[----:B------:R-:W-:Y:S01]  /*1dbe0*/  FSETP.NE.FTZ.AND P3, PT, R14, RZ, PT ;  /* 0x000000ff0e00720b */ /* 0x000fe20003f75000 */
[----:B------:R-:W-:Y:S02]  /*1dbf0*/  WARPGROUP.DEPBAR.LE gsb0, 0x0 ;  /* 0x00008000000079c5 */ /* 0x000fe40000010000 */
[----:B------:R-:W-:-:S06]  /*1dc00*/  WARPGROUP.ARRIVE ;  /* 0x00000000000079c5 */ /* 0x000fcc0000000000 */
[----:B------:R-:W-:Y:S01]  /*1dc10*/  QGMMA.64x128x32.F32.E4M3.E4M3 R24, R192, gdesc[UR4], R24, gsb0 ;  /* 0x01e00004c0187df3 */ /* 0x000fe20008000818 */
[----:B------:R-:W-:Y:S01]  /*1dc20*/  FSETP.NE.FTZ.AND P1, PT, R10, RZ, PT ;  /* 0x000000ff0a00720b */ /* 0x000fe20003f35000 */
[----:B------:R-:W-:Y:S01]  /*1dc30*/  IMAD.MOV.U32 R7, RZ, RZ, RZ ;  /* 0x000000ffff077224 */ /* 0x000fe200078e00ff */
[----:B------:R-:W0:Y:S08]  /*1dc40*/  @P2 MUFU.LG2 R5, R12 ;  /* 0x0000000c00052308 */ /* 0x000e300000000c00 */
[----:B------:R-:W1:Y:S08]  /*1dc50*/  @P3 MUFU.LG2 R6, R14 ;  /* 0x0000000e00063308 */ /* 0x000e700000000c00 */
[----:B------:R-:W3:Y:S01]  /*1dc60*/  @P1 MUFU.RCP R7, R10 ;  /* 0x0000000a00071308 */ /* 0x000ee20000001000 */
[C---:B------:R-:W-:Y:S01]  /*1dc70*/  @P2 FMUL.FTZ R4, R2.reuse, 0.69314718246459960938 ;  /* 0x3f31721802042820 */ /* 0x040fe20000410000 */
[----:B------:R-:W-:Y:S01]  /*1dc80*/  @P3 FMUL.FTZ R15, R2, 0.69314718246459960938 ;  /* 0x3f317218020f3820 */ /* 0x000fe20000410000 */
[----:B0-----:R-:W-:Y:S01]  /*1dc90*/  @P2 FMUL.FTZ R5, R5, 0.69314718246459960938 ;  /* 0x3f31721805052820 */ /* 0x001fe20000410000 */
[----:B------:R-:W-:Y:S01]  /*1dca0*/  IMAD.MOV.U32 R89, RZ, RZ, -0x800000 ;  /* 0xff800000ff597424 */ /* 0x000fe200078e00ff */
[----:B------:R-:W-:Y:S01]  /*1dcb0*/  MOV R88, 0xff800000 ;  /* 0xff80000000587802 */ /* 0x000fe20000000f00 */
[----:B-1----:R-:W-:Y:S01]  /*1dcc0*/  @P3 FMUL.FTZ R6, R6, 0.69314718246459960938 ;  /* 0x3f31721806063820 */ /* 0x002fe20000410000 */
[----:B------:R-:W-:-:S01]  /*1dcd0*/  @P2 FFMA.FTZ R89, R4, R11, R5 ;  /* 0x0000000b04592223 */ /* 0x000fc20000010005 */
[----:B--2---:R-:W-:-:S02]  /*1dce0*/  FMUL.FTZ R3, R3, R0 ;  /* 0x0000000003037220 */ /* 0x004fc40000410000 */
[----:B------:R-:W-:-:S01]  /*1dcf0*/  @P3 FFMA.FTZ R88, R15, R13, R6 ;  /* 0x0000000d0f583223 */ /* 0x000fc20000010006 */
[----:B---3--:R-:W-:Y:S01]  /*1dd00*/  FMUL.FTZ R2, R7, R0 ;  /* 0x0000000007027220 */ /* 0x008fe20000410000 */
[----:B------:R-:W-:Y:S02]  /*1dd10*/  WARPGROUP.DEPBAR.LE gsb0, 0x0 ;  /* 0x00008000000079c5 */ /* 0x000fe40000010000 */
[----:B------:R-:W-:Y:S05]  /*1dd20*/  @!P0 BRA `(.L_x_587) ;  /* 0x0000000000048947 */ /* 0x000fea0003800000 */
[----:B------:R-:W-:Y:S01]  /*1dd30*/  BPT.TRAP 0x1 ;  /* 0x000000040000795c */ /* 0x000fe20000300000 */
.L_x_587:
[----:B------:R-:W-:Y:S02]  /*1dd40*/  VIADD R0, R21, 0x29860 ;  /* 0x0002986015007836 */ /* 0x000fe40000000000 */
[-C--:B------:R-:W-:Y:S01]  /*1dd50*/  FMUL.FTZ R103, R24, R3.reuse ;  /* 0x0000000318677220 */ /* 0x080fe20000410000 */
[----:B------:R-:W-:Y:S02]  /*1dd60*/  IMAD.U32 R5, RZ, RZ, UR37 ;  /* 0x00000025ff057e24 */ /* 0x000fe4000f8e00ff */
[-C--:B------:R-:W-:Y:S01]  /*1dd70*/  FMUL.FTZ R98, R29, R3.reuse ;  /* 0x000000031d627220 */ /* 0x080fe20000410000 */
[----:B------:R-:W-:Y:S02]  /*1dd80*/  VIADD R148, R148, 0x1 ;  /* 0x0000000194947836 */ /* 0x000fe40000000000 */
[-C--:B------:R-:W-:Y:S01]  /*1dd90*/  FMUL.FTZ R99, R32, R3.reuse ;  /* 0x0000000320637220 */ /* 0x080fe20000410000 */
[-C--:B------:R-:W-:Y:S01]  /*1dda0*/  FMUL.FTZ R97, R33, R3.reuse ;  /* 0x0000000321617220 */ /* 0x080fe20000410000 */
[----:B------:R-:W-:Y:S01]  /*1ddb0*/  PRMT R0, R5, 0x654, R0 ;  /* 0x0000065405007816 */ /* 0x000fe20000000000 */
[-C--:B------:R-:W-:Y:S01]  /*1ddc0*/  FMUL.FTZ R96, R36, R3.reuse ;  /* 0x0000000324607220 */ /* 0x080fe20000410000 */
[----:B------:R-:W-:Y:S01]  /*1ddd0*/  ISETP.NE.AND P1, PT, R148, 0x2, PT ;  /* 0x000000029400780c */ /* 0x000fe20003f25270 */
        /* <DEDUP_REMOVED lines=9> */
[----:B0-----:R-:W-:Y:S01]  /*1de70*/  SEL R0, RZ, 0x1, P1 ;  /* 0x00000001ff007807 */ /* 0x001fe20000800000 */
        /* <DEDUP_REMOVED lines=51> */
[----:B------:R-:W-:Y:S01]  /*1e1b0*/  FMUL.FTZ R87, R87, R2 ;  /* 0x0000000257577220 */ /* 0x000fe20000410000 */
[----:B------:R-:W-:Y:S01]  /*1e1c0*/  LOP3.LUT R175, R175, R0, RZ, 0x3c, !PT ;  /* 0x00000000afaf7212 */ /* 0x000fe200078e3cff */
[----:B------:R-:W-:Y:S01]  /*1e1d0*/  UIADD3 UR43, UR43, 0x1, URZ ;  /* 0x000000012b2b7890 */ /* 0x000fe2000fffe03f */
[----:B------:R-:W-:-:S11]  /*1e1e0*/  SEL R148, R148, RZ, P1 ;  /* 0x000000ff94947207 */ /* 0x000fd60000800000 */
.L_x_524:
[----:B------:R-:W-:Y:S05]  /*1e1f0*/  WARPSYNC.ALL ;  /* 0x0000000000007948 */ /* 0x000fea0003800000 */
[----:B------:R-:W0:Y:S08]  /*1e200*/  S2UR UR37, SR_CgaCtaId ;  /* 0x00000000002579c3 */ /* 0x000e300000008800 */
[----:B------:R-:W-:Y:S06]  /*1e210*/  BAR.SYNC.DEFER_BLOCKING 0x5, 0x180 ;  /* 0x0146000000007b1d */ /* 0x000fec0000010000 */
[----:B------:R-:W-:Y:S01]  /*1e220*/  UMOV UR4, 0x400 ;  /* 0x0000040000047882 */ /* 0x000fe20000000000 */
[----:B------:R-:W-:Y:S01]  /*1e230*/  BSSY B0, `(.L_x_588) ;  /* 0x0000242000007945 */ /* 0x000fe20003800000 */
[----:B0-----:R-:W-:-:S06]  /*1e240*/  ULEA UR4, UR37, UR4, 0x18 ;  /* 0x0000000425047291 */ /* 0x001fcc000f8ec03f */
[----:B------:R-:W-:-:S05]  /*1e250*/  MOV R18, UR4 ;  /* 0x0000000400127c02 */ /* 0x000fca0008000f00 */
[----:B------:R0:W1:Y:S01]  /*1e260*/  LDS.128 R144, [R18+0x298d0] ;  /* 0x0298d00012907984 */ /* 0x0000620000000c00 */
[----:B------:R-:W-:Y:S06]  /*1e270*/  BAR.ARV 0x4, 0x180 ;  /* 0x0106000000007b1d */ /* 0x000fec0000002000 */
[----:B------:R-:W-:Y:S05]  /*1e280*/  @P0 BRA `(.L_x_589) ;  /* 0x0000001800740947 */ /* 0x000fea0003800000 */
[----:B------:R-:W2:Y:S01]  /*1e290*/  S2R R54, SR_TID.X ;  /* 0x0000000000367919 */ /* 0x000ea20000002100 */
[----:B------:R-:W-:Y:S01]  /*1e2a0*/  ULDC.64 UR4, c[0x4][0x40] ;  /* 0x0100100000047ab9 */ /* 0x000fe20000000a00 */
[----:B--2---:R-:W-:-:S05]  /*1e2b0*/  IMAD.SHL.U32 R0, R54, 0x4, RZ ;  /* 0x0000000436007824 */ /* 0x004fca00078e00ff */
[----:B------:R-:W-:-:S04]  /*1e2c0*/  LOP3.LUT R0, R0, 0xc, RZ, 0xc0, !PT ;  /* 0x0000000c00007812 */ /* 0x000fc800078ec0ff */
[----:B------:R-:W-:-:S05]  /*1e2d0*/  IADD3 R2, P0, R0, UR4, RZ ;  /* 0x0000000400027c10 */ /* 0x000fca000ff1e0ff */
[----:B------:R-:W-:-:S05]  /*1e2e0*/  IMAD.X R3, RZ, RZ, UR5, P0 ;  /* 0x00000005ff037e24 */ /* 0x000fca00080e06ff */
[----:B------:R2:W3:Y:S01]  /*1e2f0*/  LDG.E.CONSTANT R0, desc[UR54][R2.64] ;  /* 0x0000003602007981 */ /* 0x0004e2000c1e9900 */
[----:B------:R-:W-:Y:S01]  /*1e300*/  F2FP.BF16.F32.PACK_AB R68, R61, R68 ;  /* 0x000000443d44723e */ /* 0x000fe200000010ff */
[----:B------:R-:W-:Y:S01]  /*1e310*/  UMOV UR4, 0xffffffff ;  /* 0xffffffff00047882 */ /* 0x000fe20000000000 */
[----:B------:R-:W-:Y:S01]  /*1e320*/  F2FP.BF16.F32.PACK_AB R50, R53, R60 ;  /* 0x0000003c3532723e */ /* 0x000fe200000010ff */
[----:B------:R-:W4:Y:S01]  /*1e330*/  S2R R63, SR_SWINHI ;  /* 0x00000000003f7919 */ /* 0x000f220000002f00 */
[----:B------:R-:W-:Y:S02]  /*1e340*/  F2FP.BF16.F32.PACK_AB R46, R43, R46 ;  /* 0x0000002e2b2e723e */ /* 0x000fe400000010ff */
[----:B------:R-:W-:Y:S02]  /*1e350*/  F2FP.BF16.F32.PACK_AB R43, R4, R5 ;  /* 0x00000005042b723e */ /* 0x000fe400000010ff */
[----:B------:R-:W-:Y:S02]  /*1e360*/  F2FP.BF16.F32.PACK_AB R37, R36, R37 ;  /* 0x000000252425723e */ /* 0x000fe400000010ff */
[----:B------:R-:W-:-:S02]  /*1e370*/  F2FP.BF16.F32.PACK_AB R77, R9, R10 ;  /* 0x0000000a094d723e */ /* 0x000fc400000010ff */
[----:B------:R-:W-:Y:S02]  /*1e380*/  F2FP.BF16.F32.PACK_AB R36, R7, R8 ;  /* 0x000000080724723e */ /* 0x000fe400000010ff */
[----:B------:R-:W-:Y:S02]  /*1e390*/  F2FP.BF16.F32.PACK_AB R59, R39, R42 ;  /* 0x0000002a273b723e */ /* 0x000fe400000010ff */
        /* <DEDUP_REMOVED lines=10> */
[----:B------:R-:W-:Y:S02]  /*1e440*/  MOV R60, R18 ;  /* 0x00000012003c7202 */ /* 0x000fe40000000f00 */
[----:B----4-:R-:W-:Y:S02]  /*1e450*/  MOV R61, R63 ;  /* 0x0000003f003d7202 */ /* 0x010fe40000000f00 */
[----:B--2---:R-:W-:Y:S02]  /*1e460*/  LOP3.LUT P0, R2, R54, 0x3, RZ, 0xc0, !PT ;  /* 0x0000000336027812 */ /* 0x004fe4000780c0ff */
[----:B------:R-:W-:Y:S01]  /*1e470*/  F2FP.BF16.F32.PACK_AB R100, R100, R103 ;  /* 0x000000676464723e */ /* 0x000fe200000010ff */
[----:B------:R-:W-:Y:S01]  /*1e480*/  IMAD.WIDE R4, R234, 0x2, R60 ;  /* 0x00000002ea047825 */ /* 0x000fe200078e023c */
[----:B------:R-:W-:Y:S02]  /*1e490*/  F2FP.BF16.F32.PACK_AB R101, R98, R101 ;  /* 0x000000656265723e */ /* 0x000fe400000010ff */
[----:B------:R-:W-:-:S02]  /*1e4a0*/  ISETP.EQ.OR P0, PT, R2, 0x3, !P0 ;  /* 0x000000030200780c */ /* 0x000fc40004702670 */
[C---:B------:R-:W-:Y:S02]  /*1e4b0*/  IADD3 R9, P1, R4.reuse, 0x4040, RZ ;  /* 0x0000404004097810 */ /* 0x040fe40007f3e0ff */
[C---:B------:R-:W-:Y:S02]  /*1e4c0*/  IADD3 R7, P5, R4.reuse, 0x4060, RZ ;  /* 0x0000406004077810 */ /* 0x040fe40007fbe0ff */
[----:B------:R-:W-:Y:S02]  /*1e4d0*/  LOP3.LUT R8, R9, 0x380, RZ, 0xc0, !PT ;  /* 0x0000038009087812 */ /* 0x000fe400078ec0ff */
[----:B------:R-:W-:Y:S02]  /*1e4e0*/  LOP3.LUT R6, R7, 0x380, RZ, 0xc0, !PT ;  /* 0x0000038007067812 */ /* 0x000fe400078ec0ff */
[----:B------:R-:W-:Y:S02]  /*1e4f0*/  IADD3 R15, P3, R4, 0x4000, RZ ;  /* 0x00004000040f7810 */ /* 0x000fe40007f7e0ff */
[----:B------:R-:W-:-:S02]  /*1e500*/  SHF.R.U64 R8, R8, 0x3, RZ ;  /* 0x0000000308087819 */ /* 0x000fc400000012ff */
[----:B------:R-:W-:Y:S02]  /*1e510*/  SHF.R.U64 R6, R6, 0x3, RZ ;  /* 0x0000000306067819 */ /* 0x000fe400000012ff */
[----:B------:R-:W-:Y:S02]  /*1e520*/  LOP3.LUT R14, R15, 0x380, RZ, 0xc0, !PT ;  /* 0x000003800f0e7812 */ /* 0x000fe400078ec0ff */
[----:B------:R-:W-:Y:S02]  /*1e530*/  LOP3.LUT R8, R8, R9, RZ, 0x3c, !PT ;  /* 0x0000000908087212 */ /* 0x000fe400078e3cff */
[----:B------:R-:W-:Y:S01]  /*1e540*/  LOP3.LUT R6, R6, R7, RZ, 0x3c, !PT ;  /* 0x0000000706067212 */ /* 0x000fe200078e3cff */
[----:B------:R-:W-:Y:S01]  /*1e550*/  IMAD.X R7, RZ, RZ, R5, P5 ;  /* 0x000000ffff077224 */ /* 0x000fe200028e0605 */
[----:B------:R-:W-:Y:S02]  /*1e560*/  SHF.R.U64 R14, R14, 0x3, RZ ;  /* 0x000000030e0e7819 */ /* 0x000fe400000012ff */
[----:B------:R-:W-:-:S02]  /*1e570*/  IADD3.X R9, RZ, R5, RZ, P1, !PT ;  /* 0x00000005ff097210 */ /* 0x000fc40000ffe4ff */
[C---:B------:R-:W-:Y:S02]  /*1e580*/  IADD3 R11, P2, R4.reuse, 0x4020, RZ ;  /* 0x00004020040b7810 */ /* 0x040fe40007f5e0ff */
[C---:B------:R-:W-:Y:S02]  /*1e590*/  IADD3 R21, P4, R4.reuse, 0x60, RZ ;  /* 0x0000006004157810 */ /* 0x040fe40007f9e0ff */
[C---:B------:R-:W-:Y:S02]  /*1e5a0*/  IADD3 R27, P1, R4.reuse, 0x20, RZ ;  /* 0x00000020041b7810 */ /* 0x040fe40007f3e0ff */
[----:B------:R-:W-:Y:S02]  /*1e5b0*/  IADD3 R25, P5, R4, 0x40, RZ ;  /* 0x0000004004197810 */ /* 0x000fe40007fbe0ff */
[----:B------:R-:W-:Y:S02]  /*1e5c0*/  LOP3.LUT R14, R14, R15, RZ, 0x3c, !PT ;  /* 0x0000000f0e0e7212 */ /* 0x000fe400078e3cff */
[----:B------:R-:W-:-:S02]  /*1e5d0*/  LOP3.LUT R10, R11, 0x380, RZ, 0xc0, !PT ;  /* 0x000003800b0a7812 */ /* 0x000fc400078ec0ff */
[----:B------:R-:W-:Y:S02]  /*1e5e0*/  LOP3.LUT R20, R21, 0x380, RZ, 0xc0, !PT ;  /* 0x0000038015147812 */ /* 0x000fe400078ec0ff */
[----:B------:R-:W-:Y:S02]  /*1e5f0*/  LOP3.LUT R26, R27, 0x380, RZ, 0xc0, !PT ;  /* 0x000003801b1a7812 */ /* 0x000fe400078ec0ff */
[----:B------:R-:W-:Y:S02]  /*1e600*/  LOP3.LUT R15, R4, 0x380, RZ, 0xc0, !PT ;  /* 0x00000380040f7812 */ /* 0x000fe400078ec0ff */
[----:B------:R-:W-:Y:S02]  /*1e610*/  LOP3.LUT R24, R25, 0x380, RZ, 0xc0, !PT ;  /* 0x0000038019187812 */ /* 0x000fe400078ec0ff */
[----:B------:R-:W-:Y:S02]  /*1e620*/  SHF.R.U64 R10, R10, 0x3, RZ ;  /* 0x000000030a0a7819 */ /* 0x000fe400000012ff */
[----:B------:R-:W-:-:S02]  /*1e630*/  SHF.R.U64 R20, R20, 0x3, RZ ;  /* 0x0000000314147819 */ /* 0x000fc400000012ff */
[----:B------:R-:W-:Y:S02]  /*1e640*/  SHF.R.U64 R26, R26, 0x3, RZ ;  /* 0x000000031a1a7819 */ /* 0x000fe400000012ff */
[----:B------:R-:W-:Y:S02]  /*1e650*/  SHF.R.U64 R15, R15, 0x3, RZ ;  /* 0x000000030f0f7819 */ /* 0x000fe400000012ff */
[----:B------:R-:W-:Y:S02]  /*1e660*/  SHF.R.U64 R24, R24, 0x3, RZ ;  /* 0x0000000318187819 */ /* 0x000fe400000012ff */
        /* <DEDUP_REMOVED lines=8> */
[----:B------:R-:W-:-:S02]  /*1e6f0*/  LOP3.LUT R24, R24, R25, RZ, 0x3c, !PT ;  /* 0x0000001918187212 */ /* 0x000fc400078e3cff */
[----:B------:R-:W-:Y:S02]  /*1e700*/  IADD3.X R25, RZ, R5, RZ, P5, !PT ;  /* 0x00000005ff197210 */ /* 0x000fe40002ffe4ff */
        /* <DEDUP_REMOVED lines=12> */
[----:B------:R-:W-:Y:S02]  /*1e7d0*/  SEL R13, R100, R101, P0 ;  /* 0x00000065640d7207 */ /* 0x000fe40000000000 */
[----:B------:R-:W-:Y:S02]  /*1e7e0*/  SEL R3, R101, R100, P0 ;  /* 0x0000006465037207 */ /* 0x000fe40000000000 */
[----:B------:R-:W-:Y:S02]  /*1e7f0*/  MOV R79, R4 ;  /* 0x00000004004f7202 */ /* 0x000fe40000000f00 */
[----:B------:R-:W-:Y:S02]  /*1e800*/  MOV R64, R6 ;  /* 0x0000000600407202 */ /* 0x000fe40000000f00 */
[----:B------:R-:W-:-:S02]  /*1e810*/  MOV R66, R8 ;  /* 0x0000000800427202 */ /* 0x000fc40000000f00 */
[----:B------:R-:W-:Y:S02]  /*1e820*/  MOV R70, R10 ;  /* 0x0000000a00467202 */ /* 0x000fe40000000f00 */
[----:B------:R-:W-:Y:S02]  /*1e830*/  MOV R72, R14 ;  /* 0x0000000e00487202 */ /* 0x000fe40000000f00 */
[----:B------:R-:W-:Y:S02]  /*1e840*/  MOV R74, R20 ;  /* 0x00000014004a7202 */ /* 0x000fe40000000f00 */
[----:B------:R-:W-:Y:S02]  /*1e850*/  MOV R76, R24 ;  /* 0x00000018004c7202 */ /* 0x000fe40000000f00 */
[----:B------:R-:W-:Y:S02]  /*1e860*/  MOV R78, R26 ;  /* 0x0000001a004e7202 */ /* 0x000fe40000000f00 */
[----:B---3--:R-:W-:Y:S01]  /*1e870*/  LOP3.LUT R2, R0, 0x2, RZ, 0x3c, !PT ;  /* 0x0000000200027812 */ /* 0x008fe200078e3cff */
[----:B------:R-:W-:Y:S06]  /*1e880*/  BRA.DIV UR4, `(.L_x_590) ;  /* 0x0000008a04987947 */ /* 0x000fec000b800000 */
[----:B------:R-:W-:Y:S01]  /*1e890*/  SEL R25, R48, R45, P0 ;  /* 0x0000002d30197207 */ /* 0x000fe20000000000 */
[----:B------:R-:W-:Y:S01]  /*1e8a0*/  SHFL.IDX PT, R6, R13, R0, 0x1c1f ;  /* 0x001c1f000d067589 */ /* 0x000fe200000e0000 */
[----:B------:R-:W-:Y:S02]  /*1e8b0*/  SEL R27, R45, R48, P0 ;  /* 0x000000302d1b7207 */ /* 0x000fe40000000000 */
[----:B------:R-:W-:Y:S01]  /*1e8c0*/  SEL R33, R32, R35, P0 ;  /* 0x0000002320217207 */ /* 0x000fe20000000000 */
[----:B------:R-:W-:Y:S01]  /*1e8d0*/  SHFL.IDX PT, R3, R3, R2, 0x1c1f ;  /* 0x001c1f0203037589 */ /* 0x000fe200000e0000 */
[----:B------:R-:W-:Y:S02]  /*1e8e0*/  SEL R7, R97, R96, P0 ;  /* 0x0000006061077207 */ /* 0x000fe40000000000 */
[----:B------:R-:W-:Y:S01]  /*1e8f0*/  SEL R29, R40, R37, P0 ;  /* 0x00000025281d7207 */ /* 0x000fe20000000000 */
[----:B------:R-:W-:Y:S01]  /*1e900*/  SHFL.IDX PT, R27, R27, R2, 0x1c1f ;  /* 0x001c1f021b1b7589 */ /* 0x000fe200000e0000 */
[----:B------:R-:W-:-:S02]  /*1e910*/  SEL R31, R37, R40, P0 ;  /* 0x00000028251f7207 */ /* 0x000fc40000000000 */
        /* <DEDUP_REMOVED lines=10> */
[----:B------:R-:W2:Y:S01]  /*1e9c0*/  SHFL.IDX PT, R10, R5, R0, 0x1c1f ;  /* 0x001c1f00050a7589 */ /* 0x000ea200000e0000 */
[----:B------:R-:W-:Y:S02]  /*1e9d0*/  SEL R65, R67, R38, P0 ;  /* 0x0000002643417207 */ /* 0x000fe40000000000 */
[----:B------:R-:W-:Y:S01]  /*1e9e0*/  SEL R9, R92, R93, P0 ;  /* 0x0000005d5c097207 */ /* 0x000fe20000000000 */
[----:B------:R-:W3:Y:S01]  /*1e9f0*/  SHFL.IDX PT, R38, R33, R0, 0x1c1f ;  /* 0x001c1f0021267589 */ /* 0x000ee200000e0000 */
[----:B------:R-:W-:Y:S02]  /*1ea00*/  SEL R39, R28, R39, P0 ;  /* 0x000000271c277207 */ /* 0x000fe40000000000 */
[----:B------:R-:W-:Y:S01]  /*1ea10*/  SEL R41, R43, R36, P0 ;  /* 0x000000242b297207 */ /* 0x000fe20000000000 */
[----:B------:R-:W-:Y:S01]  /*1ea20*/  SHFL.IDX PT, R26, R9, R0, 0x1c1f ;  /* 0x001c1f00091a7589 */ /* 0x000fe200000e0000 */
[----:B------:R-:W-:-:S02]  /*1ea30*/  SEL R49, R51, R50, P0 ;  /* 0x0000003233317207 */ /* 0x000fc40000000000 */
[----:B------:R-:W-:Y:S01]  /*1ea40*/  SEL R53, R55, R52, P0 ;  /* 0x0000003437357207 */ /* 0x000fe20000000000 */
[----:B------:R-:W4:Y:S01]  /*1ea50*/  SHFL.IDX PT, R21, R21, R2, 0x1c1f ;  /* 0x001c1f0215157589 */ /* 0x000f2200000e0000 */
[----:B------:R-:W-:Y:S02]  /*1ea60*/  SEL R57, R46, R59, P0 ;  /* 0x0000003b2e397207 */ /* 0x000fe40000000000 */
[----:B------:R-:W-:Y:S01]  /*1ea70*/  SEL R67, R30, R69, P0 ;  /* 0x000000451e437207 */ /* 0x000fe20000000000 */
[----:B------:R-:W-:Y:S01]  /*1ea80*/  SHFL.IDX PT, R37, R37, R0, 0x1c1f ;  /* 0x001c1f0025257589 */ /* 0x000fe200000e0000 */
[----:B------:R-:W-:Y:S02]  /*1ea90*/  SEL R71, R73, R34, P0 ;  /* 0x0000002249477207 */ /* 0x000fe40000000000 */
[----:B------:R-:W-:Y:S01]  /*1eaa0*/  SEL R43, R36, R43, P0 ;  /* 0x0000002b242b7207 */ /* 0x000fe20000000000 */
[----:B------:R-:W0:Y:S01]  /*1eab0*/  SHFL.IDX PT, R20, R39, R2, 0x1c1f ;  /* 0x001c1f0227147589 */ /* 0x000e2200000e0000 */
[----:B------:R-:W-:-:S02]  /*1eac0*/  SEL R51, R50, R51, P0 ;  /* 0x0000003332337207 */ /* 0x000fc40000000000 */
[----:B------:R-:W-:Y:S01]  /*1ead0*/  SEL R55, R52, R55, P0 ;  /* 0x0000003734377207 */ /* 0x000fe20000000000 */
[----:B------:R-:W-:Y:S01]  /*1eae0*/  SHFL.IDX PT, R41, R41, R0, 0x1c1f ;  /* 0x001c1f0029297589 */ /* 0x000fe200000e0000 */
[----:B------:R-:W-:Y:S02]  /*1eaf0*/  SEL R59, R59, R46, P0 ;  /* 0x0000002e3b3b7207 */ /* 0x000fe40000000000 */
[----:B------:R-:W-:Y:S01]  /*1eb00*/  SEL R69, R69, R30, P0 ;  /* 0x0000001e45457207 */ /* 0x000fe20000000000 */
[----:B------:R-:W1:Y:S01]  /*1eb10*/  SHFL.IDX PT, R40, R43, R2, 0x1c1f ;  /* 0x001c1f022b287589 */ /* 0x000e6200000e0000 */
[----:B------:R-:W-:Y:S02]  /*1eb20*/  SEL R73, R34, R73, P0 ;  /* 0x0000004922497207 */ /* 0x000fe40000000000 */
[----:B------:R-:W-:Y:S01]  /*1eb30*/  SEL R75, R77, R42, P0 ;  /* 0x0000002a4d4b7207 */ /* 0x000fe20000000000 */
[----:B------:R-:W1:Y:S01]  /*1eb40*/  SHFL.IDX PT, R30, R25, R0, 0x1c1f ;  /* 0x001c1f00191e7589 */ /* 0x000e6200000e0000 */
[----:B------:R-:W-:-:S02]  /*1eb50*/  SEL R77, R42, R77, P0 ;  /* 0x0000004d2a4d7207 */ /* 0x000fc40000000000 */
[----:B--2---:R-:W-:Y:S01]  /*1eb60*/  SEL R8, R10, R7, P0 ;  /* 0x000000070a087207 */ /* 0x004fe20000000000 */
[----:B------:R-:W2:Y:S01]  /*1eb70*/  SHFL.IDX PT, R34, R29, R0, 0x1c1f ;  /* 0x001c1f001d227589 */ /* 0x000ea200000e0000 */
[----:B---3--:R-:W-:Y:S02]  /*1eb80*/  SEL R36, R38, R35, P0 ;  /* 0x0000002326247207 */ /* 0x008fe40000000000 */
[----:B------:R-:W-:Y:S01]  /*1eb90*/  SEL R4, R6, R3, P0 ;  /* 0x0000000306047207 */ /* 0x000fe20000000000 */
[----:B------:R-:W-:Y:S01]  /*1eba0*/  SHFL.IDX PT, R45, R45, R0, 0x1c1f ;  /* 0x001c1f002d2d7589 */ /* 0x000fe200000e0000 */
[----:B------:R-:W-:Y:S02]  /*1ebb0*/  SEL R10, R7, R10, P0 ;  /* 0x0000000a070a7207 */ /* 0x000fe40000000000 */
[----:B----4-:R-:W-:Y:S01]  /*1ebc0*/  SEL R24, R26, R21, P0 ;  /* 0x000000151a187207 */ /* 0x010fe20000000000 */
[----:B------:R-:W-:Y:S01]  /*1ebd0*/  SHFL.IDX PT, R49, R49, R0, 0x1c1f ;  /* 0x001c1f0031317589 */ /* 0x000fe200000e0000 */
[----:B------:R-:W-:-:S02]  /*1ebe0*/  SEL R38, R35, R38, P0 ;  /* 0x0000002623267207 */ /* 0x000fc40000000000 */
[----:B0-----:R-:W-:Y:S01]  /*1ebf0*/  SEL R12, R37, R20, P0 ;  /* 0x00000014250c7207 */ /* 0x001fe20000000000 */
[----:B------:R-:W-:Y:S01]  /*1ec00*/  SHFL.IDX PT, R53, R53, R0, 0x1c1f ;  /* 0x001c1f0035357589 */ /* 0x000fe200000e0000 */
[----:B------:R-:W-:Y:S01]  /*1ec10*/  SEL R14, R20, R37, P0 ;  /* 0x00000025140e7207 */ /* 0x000fe20000000000 */
[----:B------:R-:W-:Y:S01]  /*1ec20*/  IMAD.MOV.U32 R20, RZ, RZ, RZ ;  /* 0x000000ffff147224 */ /* 0x000fe200078e00ff */
[----:B------:R-:W-:Y:S01]  /*1ec30*/  SEL R6, R3, R6, P0 ;  /* 0x0000000603067207 */ /* 0x000fe20000000000 */
[----:B------:R-:W-:Y:S01]  /*1ec40*/  SHFL.IDX PT, R57, R57, R0, 0x1c1f ;  /* 0x001c1f0039397589 */ /* 0x000fe200000e0000 */
[----:B------:R-:W-:Y:S02]  /*1ec50*/  SEL R26, R21, R26, P0 ;  /* 0x0000001a151a7207 */ /* 0x000fe40000000000 */
[----:B-1----:R-:W-:Y:S01]  /*1ec60*/  SEL R44, R41, R40, P0 ;  /* 0x00000028292c7207 */ /* 0x002fe20000000000 */
[----:B------:R-:W-:Y:S01]  /*1ec70*/  SHFL.IDX PT, R63, R63, R0, 0x1c1f ;  /* 0x001c1f003f3f7589 */ /* 0x000fe200000e0000 */
[----:B------:R-:W-:-:S02]  /*1ec80*/  SEL R28, R30, R27, P0 ;  /* 0x0000001b1e1c7207 */ /* 0x000fc40000000000 */
[----:B------:R-:W-:Y:S01]  /*1ec90*/  SEL R30, R27, R30, P0 ;  /* 0x0000001e1b1e7207 */ /* 0x000fe20000000000 */
[----:B------:R-:W-:Y:S01]  /*1eca0*/  SHFL.IDX PT, R67, R67, R0, 0x1c1f ;  /* 0x001c1f0043437589 */ /* 0x000fe200000e0000 */
[----:B--2---:R-:W-:Y:S02]  /*1ecb0*/  SEL R32, R34, R31, P0 ;  /* 0x0000001f22207207 */ /* 0x004fe40000000000 */
[----:B------:R-:W-:Y:S01]  /*1ecc0*/  SEL R34, R31, R34, P0 ;  /* 0x000000221f227207 */ /* 0x000fe20000000000 */
[----:B------:R-:W-:Y:S01]  /*1ecd0*/  SHFL.IDX PT, R71, R71, R0, 0x1c1f ;  /* 0x001c1f0047477589 */ /* 0x000fe200000e0000 */
[----:B------:R-:W-:-:S03]  /*1ece0*/  SEL R46, R40, R41, P0 ;  /* 0x00000029282e7207 */ /* 0x000fc60000000000 */
[----:B------:R-:W0:Y:S04]  /*1ecf0*/  SHFL.IDX PT, R42, R47, R2, 0x1c1f ;  /* 0x001c1f022f2a7589 */ /* 0x000e2800000e0000 */
[----:B------:R-:W1:Y:S04]  /*1ed00*/  SHFL.IDX PT, R48, R51, R2, 0x1c1f ;  /* 0x001c1f0233307589 */ /* 0x000e6800000e0000 */
[----:B------:R-:W2:Y:S04]  /*1ed10*/  SHFL.IDX PT, R50, R55, R2, 0x1c1f ;  /* 0x001c1f0237327589 */ /* 0x000ea800000e0000 */
[----:B------:R-:W3:Y:S04]  /*1ed20*/  SHFL.IDX PT, R52, R59, R2, 0x1c1f ;  /* 0x001c1f023b347589 */ /* 0x000ee800000e0000 */
[----:B------:R-:W4:Y:S04]  /*1ed30*/  SHFL.IDX PT, R54, R65, R2, 0x1c1f ;  /* 0x001c1f0241367589 */ /* 0x000f2800000e0000 */
[----:B------:R-:W4:Y:S04]  /*1ed40*/  SHFL.IDX PT, R56, R69, R2, 0x1c1f ;  /* 0x001c1f0245387589 */ /* 0x000f2800000e0000 */
[----:B------:R-:W4:Y:S01]  /*1ed50*/  SHFL.IDX PT, R58, R73, R2, 0x1c1f ;  /* 0x001c1f02493a7589 */ /* 0x000f2200000e0000 */
[----:B0-----:R-:W-:-:S02]  /*1ed60*/  SEL R5, R45, R42, P0 ;  /* 0x0000002a2d057207 */ /* 0x001fc40000000000 */
[----:B------:R-:W-:Y:S01]  /*1ed70*/  SEL R7, R42, R45, P0 ;  /* 0x0000002d2a077207 */ /* 0x000fe20000000000 */
[----:B------:R0:W0:Y:S01]  /*1ed80*/  SHFL.IDX PT, R75, R75, R0, 0x1c1f ;  /* 0x001c1f004b4b7589 */ /* 0x00002200000e0000 */
[----:B-1----:R-:W-:Y:S02]  /*1ed90*/  SEL R9, R49, R48, P0 ;  /* 0x0000003031097207 */ /* 0x002fe40000000000 */
[----:B------:R-:W-:Y:S01]  /*1eda0*/  SEL R11, R48, R49, P0 ;  /* 0x00000031300b7207 */ /* 0x000fe20000000000 */
[----:B------:R1:W0:Y:S01]  /*1edb0*/  SHFL.IDX PT, R62, R77, R2, 0x1c1f ;  /* 0x001c1f024d3e7589 */ /* 0x00022200000e0000 */
[----:B--2---:R-:W-:Y:S02]  /*1edc0*/  SEL R25, R53, R50, P0 ;  /* 0x0000003235197207 */ /* 0x004fe40000000000 */
[----:B------:R-:W-:Y:S02]  /*1edd0*/  SEL R27, R50, R53, P0 ;  /* 0x00000035321b7207 */ /* 0x000fe40000000000 */
[----:B---3--:R-:W-:-:S02]  /*1ede0*/  SEL R29, R57, R52, P0 ;  /* 0x00000034391d7207 */ /* 0x008fc40000000000 */
[----:B------:R-:W-:Y:S02]  /*1edf0*/  SEL R31, R52, R57, P0 ;  /* 0x00000039341f7207 */ /* 0x000fe40000000000 */
[----:B----4-:R-:W-:Y:S02]  /*1ee00*/  SEL R33, R63, R54, P0 ;  /* 0x000000363f217207 */ /* 0x010fe40000000000 */
[----:B------:R-:W-:Y:S02]  /*1ee10*/  SEL R35, R54, R63, P0 ;  /* 0x0000003f36237207 */ /* 0x000fe40000000000 */
[----:B------:R-:W-:Y:S02]  /*1ee20*/  SEL R37, R67, R56, P0 ;  /* 0x0000003843257207 */ /* 0x000fe40000000000 */
[----:B------:R-:W-:Y:S02]  /*1ee30*/  SEL R39, R56, R67, P0 ;  /* 0x0000004338277207 */ /* 0x000fe40000000000 */
[----:B------:R-:W-:-:S02]  /*1ee40*/  SEL R13, R71, R58, P0 ;  /* 0x0000003a470d7207 */ /* 0x000fc40000000000 */
[----:B-1----:R-:W-:-:S07]  /*1ee50*/  SEL R15, R58, R71, P0 ;  /* 0x000000473a0f7207 */ /* 0x002fce0000000000 */
.L_x_801:
[----:B------:R-:W-:Y:S05]  /*1ee60*/  WARPSYNC.ALL ;  /* 0x0000000000007948 */ /* 0x000fea0003800000 */
[----:B------:R-:W-:Y:S01]  /*1ee70*/  BAR.SYNC.DEFER_BLOCKING 0x1, 0x100 ;  /* 0x0044000000007b1d */ /* 0x000fe20000010000 */
[----:B0-----:R-:W-:Y:S02]  /*1ee80*/  SEL R45, R75, R62, P0 ;  /* 0x0000003e4b2d7207 */ /* 0x001fe40000000000 */
[----:B------:R-:W-:-:S03]  /*1ee90*/  SEL R47, R62, R75, P0 ;  /* 0x0000004b3e2f7207 */ /* 0x000fc60000000000 */
[----:B------:R-:W-:Y:S02]  /*1eea0*/  ULDC.64 UR4, c[0x0][0xbd8] ;  /* 0x0002f60000047ab9 */ /* 0x000fe40000000a00 */
[----:B------:R-:W-:Y:S02]  /*1eeb0*/  ISETP.NE.U32.AND P2, PT, RZ, UR4, PT ;  /* 0x00000004ff007c0c */ /* 0x000fe4000bf45070 */
[----:B------:R-:W-:Y:S02]  /*1eec0*/  IADD3 R2, P1, R208, UR4, RZ ;  /* 0x00000004d0027c10 */ /* 0x000fe4000ff3e0ff */
[----:B------:R-:W-:Y:S02]  /*1eed0*/  ISETP.NE.AND.EX P2, PT, RZ, UR5, PT, P2 ;  /* 0x00000005ff007c0c */ /* 0x000fe4000bf45320 */
[----:B------:R-:W-:Y:S01]  /*1eee0*/  IADD3.X R3, R209, UR5, RZ, P1, !PT ;  /* 0x00000005d1037c10 */ /* 0x000fe20008ffe4ff */
[----:B------:R-:W-:Y:S02]  /*1eef0*/  ULDC.64 UR4, c[0x0][0xbe0] ;  /* 0x0002f80000047ab9 */ /* 0x000fe40000000a00 */
[----:B------:R-:W-:Y:S01]  /*1ef00*/  ISETP.NE.U32.AND P0, PT, RZ, UR4, PT ;  /* 0x00000004ff007c0c */ /* 0x000fe2000bf05070 */
[----:B------:R0:W-:Y:S04]  /*1ef10*/  STSM.16.M88.4 [R79], R4 ;  /* 0x000000044f007844 */ /* 0x0001e80000000200 */
[----:B------:R1:W-:Y:S04]  /*1ef20*/  STSM.16.M88.4 [R78], R8 ;  /* 0x000000084e007844 */ /* 0x0003e80000000200 */
[----:B------:R1:W-:Y:S04]  /*1ef30*/  STSM.16.M88.4 [R76], R24 ;  /* 0x000000184c007844 */ /* 0x0003e80000000200 */
[----:B------:R1:W-:Y:S04]  /*1ef40*/  STSM.16.M88.4 [R74], R28 ;  /* 0x0000001c4a007844 */ /* 0x0003e80000000200 */
[----:B------:R1:W-:Y:S04]  /*1ef50*/  STSM.16.M88.4 [R72], R32 ;  /* 0x0000002048007844 */ /* 0x0003e80000000200 */
[----:B------:R1:W-:Y:S04]  /*1ef60*/  STSM.16.M88.4 [R70], R36 ;  /* 0x0000002446007844 */ /* 0x0003e80000000200 */
[----:B------:R1:W-:Y:S01]  /*1ef70*/  STSM.16.M88.4 [R66], R12 ;  /* 0x0000000c42007844 */ /* 0x0003e20000000200 */
[----:B------:R-:W-:-:S03]  /*1ef80*/  ISETP.NE.AND.EX P0, PT, RZ, UR5, PT, P0 ;  /* 0x00000005ff007c0c */ /* 0x000fc6000bf05300 */
[----:B------:R1:W-:Y:S01]  /*1ef90*/  STSM.16.M88.4 [R64], R44 ;  /* 0x0000002c40007844 */ /* 0x0003e20000000200 */
[----:B------:R-:W-:Y:S09]  /*1efa0*/  BAR.SYNC.DEFER_BLOCKING 0x1, 0x100 ;  /* 0x0044000000007b1d */ /* 0x000ff20000010000 */
[----:B------:R-:W-:Y:S01]  /*1efb0*/  @P0 IADD3 R208, P1, R208, UR4, RZ ;  /* 0x00000004d0d00c10 */ /* 0x000fe2000ff3e0ff */
[----:B------:R-:W-:-:S02]  /*1efc0*/  ULDC UR4, c[0x0][0xa88] ;  /* 0x0002a20000047ab9 */ /* 0x000fc40000000800 */
[----:B------:R-:W-:Y:S02]  /*1efd0*/  MOV R49, UR4 ;  /* 0x0000000400317c02 */ /* 0x000fe40008000f00 */
[----:B------:R-:W-:Y:S01]  /*1efe0*/  @P0 IADD3.X R209, R209, UR5, RZ, P1, !PT ;  /* 0x00000005d1d10c10 */ /* 0x000fe20008ffe4ff */
[----:B------:R1:W5:Y:S01]  /*1eff0*/  @P2 LDG.E R20, desc[UR54][R2.64] ;  /* 0x0000003602142981 */ /* 0x000362000c1e1900 */
[----:B0-----:R-:W-:-:S03]  /*1f000*/  IMAD R5, R200, 0x40, R199 ;  /* 0x00000040c8057824 */ /* 0x001fc600078e02c7 */
[----:B------:R1:W5:Y:S01]  /*1f010*/  @P0 LDG.E R49, desc[UR54][R208.64] ;  /* 0x00000036d0310981 */ /* 0x000362000c1e1900 */
[----:B------:R-:W-:Y:S01]  /*1f020*/  IMAD.WIDE R60, R5, 0x2, R60 ;  /* 0x00000002053c7825 */ /* 0x000fe200078e023c */
[----:B------:R-:W-:Y:S06]  /*1f030*/  @P0 BRA `(.L_x_591) ;  /* 0x0000000000100947 */ /* 0x000fec0003800000 */
[----:B------:R-:W-:Y:S05]  /*1f040*/  @!P2 BRA `(.L_x_591) ;  /* 0x00000000000ca947 */ /* 0x000fea0003800000 */
[----:B------:R-:W2:Y:S04]  /*1f050*/  LDG.E R0, desc[UR54][R2.64] ;  /* 0x0000003602007981 */ /* 0x000ea8000c1e1900 */
[----:B-----5:R-:W2:Y:S02]  /*1f060*/  LDG.E R49, desc[UR54][R2.64+0x4] ;  /* 0x0000043602317981 */ /* 0x020ea4000c1e1900 */
[----:B--2---:R-:W-:-:S07]  /*1f070*/  IMAD.IADD R49, R49, 0x1, -R0 ;  /* 0x0000000131317824 */ /* 0x004fce00078e0a00 */
.L_x_591:
[----:B-1----:R-:W-:Y:S01]  /*1f080*/  SHF.R.S32.HI R46, RZ, 0x1f, R207 ;  /* 0x0000001fff2e7819 */ /* 0x002fe200000114cf */
[----:B------:R-:W-:Y:S01]  /*1f090*/  ULDC.64 UR4, c[0x0][0xb70] ;  /* 0x0002dc0000047ab9 */ /* 0x000fe20000000a00 */
[----:B-----5:R-:W-:Y:S01]  /*1f0a0*/  SHF.R.S32.HI R21, RZ, 0x1f, R20 ;  /* 0x0000001fff157819 */ /* 0x020fe20000011414 */
[----:B------:R-:W-:Y:S01]  /*1f0b0*/  IMAD R6, R212, 0x80, R224 ;  /* 0x00000080d4067824 */ /* 0x000fe200078e02e0 */
[----:B------:R-:W-:Y:S01]  /*1f0c0*/  SEL R210, R210, RZ, !P2 ;  /* 0x000000ffd2d27207 */ /* 0x000fe20005000000 */
[----:B------:R-:W-:Y:S01]  /*1f0d0*/  IMAD R0, R46, UR4, RZ ;  /* 0x000000042e007c24 */ /* 0x000fe2000f8e02ff */
[----:B------:R-:W-:Y:S01]  /*1f0e0*/  SEL R205, R205, RZ, !P2 ;  /* 0x000000ffcdcd7207 */ /* 0x000fe20005000000 */
[C---:B------:R-:W-:Y:S01]  /*1f0f0*/  IMAD.WIDE.U32 R2, R207.reuse, UR4, R20 ;  /* 0x00000004cf027c25 */ /* 0x040fe2000f8e0014 */
[C---:B------:R-:W-:Y:S02]  /*1f100*/  IADD3 R9, P0, R60.reuse, 0x1000, RZ ;  /* 0x000010003c097810 */ /* 0x040fe40007f1e0ff */
[----:B------:R-:W-:Y:S01]  /*1f110*/  IADD3 R25, P2, R60, 0x3000, RZ ;  /* 0x000030003c197810 */ /* 0x000fe20007f5e0ff */
[----:B------:R-:W-:Y:S01]  /*1f120*/  IMAD R5, R207, UR5, R0 ;  /* 0x00000005cf057c24 */ /* 0x000fe2000f8e0200 */
[----:B------:R-:W-:Y:S01]  /*1f130*/  ULDC.64 UR4, c[0x0][0xb78] ;  /* 0x0002de0000047ab9 */ /* 0x000fe20000000a00 */
[----:B------:R-:W-:Y:S01]  /*1f140*/  LOP3.LUT R8, R9, 0x380, RZ, 0xc0, !PT ;  /* 0x0000038009087812 */ /* 0x000fe200078ec0ff */
[----:B------:R-:W-:Y:S01]  /*1f150*/  IMAD R0, R210, UR4, RZ ;  /* 0x00000004d2007c24 */ /* 0x000fe2000f8e02ff */
[----:B------:R-:W-:Y:S01]  /*1f160*/  IADD3 R13, P1, R60, 0x2000, RZ ;  /* 0x000020003c0d7810 */ /* 0x000fe20007f3e0ff */
[----:B------:R-:W-:Y:S01]  /*1f170*/  IMAD.IADD R3, R3, 0x1, R5 ;  /* 0x0000000103037824 */ /* 0x000fe200078e0205 */
[----:B------:R-:W-:Y:S01]  /*1f180*/  SHF.R.S32.HI R5, RZ, 0x1f, R6 ;  /* 0x0000001fff057819 */ /* 0x000fe20000011406 */
[----:B------:R-:W-:Y:S01]  /*1f190*/  IMAD R4, R205, UR5, R0 ;  /* 0x00000005cd047c24 */ /* 0x000fe2000f8e0200 */
[----:B------:R-:W-:Y:S01]  /*1f1a0*/  LOP3.LUT R24, R25, 0x380, RZ, 0xc0, !PT ;  /* 0x0000038019187812 */ /* 0x000fe200078ec0ff */
[----:B------:R-:W-:Y:S01]  /*1f1b0*/  IMAD.WIDE.U32 R2, R205, UR4, R2 ;  /* 0x00000004cd027c25 */ /* 0x000fe2000f8e0002 */
[----:B------:R-:W-:Y:S01]  /*1f1c0*/  ULDC.64 UR4, c[0x0][0xb40] ;  /* 0x0002d00000047ab9 */ /* 0x000fe20000000a00 */
[----:B------:R-:W-:-:S02]  /*1f1d0*/  SHF.R.U64 R8, R8, 0x3, RZ ;  /* 0x0000000308087819 */ /* 0x000fc400000012ff */
[----:B------:R-:W-:Y:S02]  /*1f1e0*/  LOP3.LUT R12, R13, 0x380, RZ, 0xc0, !PT ;  /* 0x000003800d0c7812 */ /* 0x000fe400078ec0ff */
[----:B------:R-:W-:Y:S02]  /*1f1f0*/  IADD3 R0, P4, R6, R2, RZ ;  /* 0x0000000206007210 */ /* 0x000fe40007f9e0ff */
[----:B------:R-:W-:Y:S02]  /*1f200*/  SHF.R.U64 R24, R24, 0x3, RZ ;  /* 0x0000000318187819 */ /* 0x000fe400000012ff */
[----:B------:R-:W-:Y:S02]  /*1f210*/  IADD3.X R5, R5, R3, R4, P4, !PT ;  /* 0x0000000305057210 */ /* 0x000fe400027fe404 */
[----:B------:R-:W-:Y:S02]  /*1f220*/  LEA R44, P5, R0, UR4, 0x2 ;  /* 0x00000004002c7c11 */ /* 0x000fe4000f8a10ff */
[----:B------:R-:W-:-:S02]  /*1f230*/  LOP3.LUT R8, R8, R9, RZ, 0x3c, !PT ;  /* 0x0000000908087212 */ /* 0x000fc400078e3cff */
[----:B------:R-:W-:Y:S02]  /*1f240*/  SHF.R.U64 R12, R12, 0x3, RZ ;  /* 0x000000030c0c7819 */ /* 0x000fe400000012ff */
[----:B------:R-:W-:Y:S01]  /*1f250*/  LEA.HI.X R45, R0, UR5, R5, 0x2, P5 ;  /* 0x00000005002d7c11 */ /* 0x000fe2000a8f1405 */
[----:B------:R-:W-:Y:S01]  /*1f260*/  VIADD R0, R6, 0x8 ;  /* 0x0000000806007836 */ /* 0x000fe20000000000 */
[----:B------:R-:W-:Y:S01]  /*1f270*/  IADD3.X R9, RZ, R61, RZ, P0, !PT ;  /* 0x0000003dff097210 */ /* 0x000fe200007fe4ff */
[----:B------:R-:W-:Y:S01]  /*1f280*/  ULDC.64 UR4, c[0x0][0xaa0] ;  /* 0x0002a80000047ab9 */ /* 0x000fe20000000a00 */
[----:B------:R-:W-:Y:S01]  /*1f290*/  LOP3.LUT R24, R24, R25, RZ, 0x3c, !PT ;  /* 0x0000001918187212 */ /* 0x000fe200078e3cff */
[----:B------:R-:W-:Y:S01]  /*1f2a0*/  IMAD.X R25, RZ, RZ, R61, P2 ;  /* 0x000000ffff197224 */ /* 0x000fe200010e063d */
[----:B------:R-:W-:Y:S02]  /*1f2b0*/  LOP3.LUT P0, RZ, R215, 0x3, RZ, 0xc0, !PT ;  /* 0x00000003d7ff7812 */ /* 0x000fe4000780c0ff */
[----:B------:R-:W-:-:S02]  /*1f2c0*/  IADD3 R29, P3, R60, 0x4000, RZ ;  /* 0x000040003c1d7810 */ /* 0x000fc40007f7e0ff */
[C---:B------:R-:W-:Y:S02]  /*1f2d0*/  IADD3 R33, P4, R60.reuse, 0x5000, RZ ;  /* 0x000050003c217810 */ /* 0x040fe40007f9e0ff */
[----:B------:R-:W-:Y:S02]  /*1f2e0*/  IADD3 R37, P5, R60, 0x6000, RZ ;  /* 0x000060003c257810 */ /* 0x000fe40007fbe0ff */
[----:B------:R-:W-:Y:S01]  /*1f2f0*/  LOP3.LUT R12, R12, R13, RZ, 0x3c, !PT ;  /* 0x0000000d0c0c7212 */ /* 0x000fe200078e3cff */
[--C-:B------:R-:W-:Y:S01]  /*1f300*/  IMAD.X R13, RZ, RZ, R61.reuse, P1 ;  /* 0x000000ffff0d7224 */ /* 0x100fe200008e063d */
[----:B------:R-:W-:Y:S02]  /*1f310*/  IADD3 R3, P2, R60, 0x7000, RZ ;  /* 0x000070003c037810 */ /* 0x000fe40007f5e0ff */
[----:B------:R-:W-:Y:S02]  /*1f320*/  ISETP.GE.OR P1, PT, R6, R49, P0 ;  /* 0x000000310600720c */ /* 0x000fe40000726670 */
[----:B------:R-:W-:Y:S01]  /*1f330*/  LOP3.LUT R28, R29, 0x380, RZ, 0xc0, !PT ;  /* 0x000003801d1c7812 */ /* 0x000fe200078ec0ff */
[----:B------:R-:W-:Y:S01]  /*1f340*/  IMAD.X R41, RZ, RZ, R61, P2 ;  /* 0x000000ffff297224 */ /* 0x000fe200010e063d */
[----:B------:R-:W-:-:S02]  /*1f350*/  LOP3.LUT R32, R33, 0x380, RZ, 0xc0, !PT ;  /* 0x0000038021207812 */ /* 0x000fc400078ec0ff */
[----:B------:R-:W-:Y:S02]  /*1f360*/  LOP3.LUT R36, R37, 0x380, RZ, 0xc0, !PT ;  /* 0x0000038025247812 */ /* 0x000fe400078ec0ff */
[----:B------:R-:W-:Y:S02]  /*1f370*/  ISETP.GE.OR P0, PT, R0, R49, P0 ;  /* 0x000000310000720c */ /* 0x000fe40000706670 */
[----:B------:R-:W-:Y:S02]  /*1f380*/  LOP3.LUT R0, R3, 0x380, RZ, 0xc0, !PT ;  /* 0x0000038003007812 */ /* 0x000fe400078ec0ff */
[----:B------:R-:W-:Y:S01]  /*1f390*/  LOP3.LUT R5, R60, 0x380, RZ, 0xc0, !PT ;  /* 0x000003803c057812 */ /* 0x000fe200078ec0ff */
[----:B------:R-:W-:Y:S01]  /*1f3a0*/  @!P1 STG.E desc[UR54][R44.64], R89 ;  /* 0x000000592c009986 */ /* 0x000fe2000c101936 */
[----:B------:R-:W-:Y:S02]  /*1f3b0*/  SHF.R.U64 R28, R28, 0x3, RZ ;  /* 0x000000031c1c7819 */ /* 0x000fe400000012ff */
[----:B------:R-:W-:-:S02]  /*1f3c0*/  SHF.R.U64 R32, R32, 0x3, RZ ;  /* 0x0000000320207819 */ /* 0x000fc400000012ff */
[----:B------:R-:W-:Y:S02]  /*1f3d0*/  SHF.R.U64 R36, R36, 0x3, RZ ;  /* 0x0000000324247819 */ /* 0x000fe400000012ff */
[----:B------:R-:W-:Y:S01]  /*1f3e0*/  SHF.R.U64 R0, R0, 0x3, RZ ;  /* 0x0000000300007819 */ /* 0x000fe200000012ff */
[----:B------:R0:W-:Y:S01]  /*1f3f0*/  @!P0 STG.E desc[UR54][R44.64+0x20], R88 ;  /* 0x000020582c008986 */ /* 0x0001e2000c101936 */
[----:B------:R-:W-:Y:S02]  /*1f400*/  SHF.R.U64 R5, R5, 0x3, RZ ;  /* 0x0000000305057819 */ /* 0x000fe400000012ff */
[----:B------:R-:W-:Y:S01]  /*1f410*/  LOP3.LUT R28, R28, R29, RZ, 0x3c, !PT ;  /* 0x0000001d1c1c7212 */ /* 0x000fe200078e3cff */
[----:B------:R-:W5:Y:S01]  /*1f420*/  LD.E.128 R8, desc[UR54][R8.64] ;  /* 0x0000003608087980 */ /* 0x000f62000c101d00 */
[----:B------:R-:W-:Y:S01]  /*1f430*/  LOP3.LUT R32, R32, R33, RZ, 0x3c, !PT ;  /* 0x0000002120207212 */ /* 0x000fe200078e3cff */
[--C-:B------:R-:W-:Y:S01]  /*1f440*/  IMAD.X R33, RZ, RZ, R61.reuse, P4 ;  /* 0x000000ffff217224 */ /* 0x100fe200020e063d */
[----:B------:R-:W-:Y:S01]  /*1f450*/  LOP3.LUT R36, R36, R37, RZ, 0x3c, !PT ;  /* 0x0000002524247212 */ /* 0x000fe200078e3cff */
[----:B------:R-:W-:Y:S01]  /*1f460*/  IMAD.X R37, RZ, RZ, R61, P5 ;  /* 0x000000ffff257224 */ /* 0x000fe200028e063d */
[----:B------:R-:W-:Y:S01]  /*1f470*/  IADD3.X R29, RZ, R61, RZ, P3, !PT ;  /* 0x0000003dff1d7210 */ /* 0x000fe20001ffe4ff */
[----:B------:R-:W5:Y:S01]  /*1f480*/  LD.E.128 R12, desc[UR54][R12.64] ;  /* 0x000000360c0c7980 */ /* 0x000f62000c101d00 */
[----:B------:R-:W-:-:S02]  /*1f490*/  LOP3.LUT R40, R0, R3, RZ, 0x3c, !PT ;  /* 0x0000000300287212 */ /* 0x000fc400078e3cff */
[----:B------:R-:W-:Y:S01]  /*1f4a0*/  LOP3.LUT R60, R5, R60, RZ, 0x3c, !PT ;  /* 0x0000003c053c7212 */ /* 0x000fe200078e3cff */
[----:B------:R-:W5:Y:S01]  /*1f4b0*/  LD.E.128 R24, desc[UR54][R24.64] ;  /* 0x0000003618187980 */ /* 0x000f62000c101d00 */
[----:B------:R-:W-:-:S03]  /*1f4c0*/  SHF.R.S32.HI R3, RZ, 0x1f, R199 ;  /* 0x0000001fff037819 */ /* 0x000fc600000114c7 */
[----:B------:R1:W5:Y:S01]  /*1f4d0*/  LD.E.128 R4, desc[UR54][R60.64] ;  /* 0x000000363c047980 */ /* 0x000362000c101d00 */
[----:B------:R-:W-:-:S03]  /*1f4e0*/  MOV R2, R199 ;  /* 0x000000c700027202 */ /* 0x000fc60000000f00 */
[----:B------:R-:W5:Y:S04]  /*1f4f0*/  LD.E.128 R28, desc[UR54][R28.64] ;  /* 0x000000361c1c7980 */ /* 0x000f68000c101d00 */
[----:B------:R-:W5:Y:S04]  /*1f500*/  LD.E.128 R32, desc[UR54][R32.64] ;  /* 0x0000003620207980 */ /* 0x000f68000c101d00 */
[----:B------:R-:W5:Y:S04]  /*1f510*/  LD.E.128 R36, desc[UR54][R36.64] ;  /* 0x0000003624247980 */ /* 0x000f68000c101d00 */
[----:B------:R-:W5:Y:S01]  /*1f520*/  LD.E.128 R40, desc[UR54][R40.64] ;  /* 0x0000003628287980 */ /* 0x000f62000c101d00 */
[----:B------:R-:W-:Y:S01]  /*1f530*/  IMAD R21, R21, UR4, RZ ;  /* 0x0000000415157c24 */ /* 0x000fe2000f8e02ff */
[----:B------:R-:W-:Y:S01]  /*1f540*/  @!PT LDS RZ, [RZ] ;  /* 0x00000000fffff984 */ /* 0x000fe20000000800 */
[----:B------:R-:W-:Y:S01]  /*1f550*/  @!PT LDS RZ, [RZ] ;  /* 0x00000000fffff984 */ /* 0x000fe20000000800 */
[----:B------:R-:W-:Y:S01]  /*1f560*/  @!PT LDS RZ, [RZ] ;  /* 0x00000000fffff984 */ /* 0x000fe20000000800 */
[----:B------:R-:W-:Y:S01]  /*1f570*/  @!PT LDS RZ, [RZ] ;  /* 0x00000000fffff984 */ /* 0x000fe20000000800 */
[----:B------:R2:W-:Y:S06]  /*1f580*/  MEMBAR.ALL.CTA ;  /* 0x0000000000007992 */ /* 0x0005ec0000008000 */
[----:B--2---:R-:W2:Y:S01]  /*1f590*/  FENCE.VIEW.ASYNC.S ;  /* 0x00000000000073c6 */ /* 0x004ea20000000000 */
[----:B------:R-:W-:-:S04]  /*1f5a0*/  IMAD.WIDE.U32 R2, R20, UR4, R2 ;  /* 0x0000000414027c25 */ /* 0x000fc8000f8e0002 */
[----:B------:R-:W-:Y:S01]  /*1f5b0*/  IMAD R21, R20, UR5, R21 ;  /* 0x0000000514157c24 */ /* 0x000fe2000f8e0215 */
[----:B------:R-:W-:Y:S01]  /*1f5c0*/  ULDC.64 UR4, c[0x0][0xae0] ;  /* 0x0002b80000047ab9 */ /* 0x000fe20000000a00 */
[----:B------:R-:W-:Y:S02]  /*1f5d0*/  IMAD R49, R212, -0x80, R49 ;  /* 0xffffff80d4317824 */ /* 0x000fe400078e0231 */
[C---:B------:R-:W-:Y:S02]  /*1f5e0*/  VIADD R0, R200.reuse, 0x20 ;  /* 0x00000020c8007836 */ /* 0x040fe40000000000 */
[----:B------:R-:W-:Y:S01]  /*1f5f0*/  IMAD.IADD R3, R3, 0x1, R21 ;  /* 0x0000000103037824 */ /* 0x000fe200078e0215 */
[-C--:B------:R-:W-:Y:S01]  /*1f600*/  ISETP.GE.AND P3, PT, R200, R49.reuse, PT ;  /* 0x00000031c800720c */ /* 0x080fe20003f66270 */
[----:B0-----:R-:W-:Y:S01]  /*1f610*/  IMAD R44, R46, UR4, RZ ;  /* 0x000000042e2c7c24 */ /* 0x001fe2000f8e02ff */
[----:B------:R-:W-:Y:S01]  /*1f620*/  ISETP.GE.AND P0, PT, R0, R49, PT ;  /* 0x000000310000720c */ /* 0x000fe20003f06270 */
[----:B------:R-:W-:-:S02]  /*1f630*/  VIADD R20, R200, 0x40 ;  /* 0x00000040c8147836 */ /* 0x000fc40000000000 */
[C---:B------:R-:W-:Y:S02]  /*1f640*/  IMAD R45, R207.reuse, UR5, R44 ;  /* 0x00000005cf2d7c24 */ /* 0x040fe4000f8e022c */
[----:B------:R-:W-:Y:S01]  /*1f650*/  IMAD.WIDE.U32 R2, R207, UR4, R2 ;  /* 0x00000004cf027c25 */ /* 0x000fe2000f8e0002 */
[----:B------:R-:W-:-:S03]  /*1f660*/  ULDC.64 UR4, c[0x0][0xae8] ;  /* 0x0002ba0000047ab9 */ /* 0x000fc60000000a00 */
[----:B------:R-:W-:Y:S01]  /*1f670*/  VIADD R0, R18, 0x29820 ;  /* 0x0002982012007836 */ /* 0x000fe20000000000 */
[-C--:B------:R-:W-:Y:S01]  /*1f680*/  ISETP.GE.AND P1, PT, R20, R49.reuse, PT ;  /* 0x000000311400720c */ /* 0x080fe20003f26270 */
[----:B------:R-:W-:Y:S02]  /*1f690*/  IMAD.IADD R3, R3, 0x1, R45 ;  /* 0x0000000103037824 */ /* 0x000fe400078e022d */
[----:B------:R-:W-:Y:S01]  /*1f6a0*/  IMAD R20, R210, UR4, RZ ;  /* 0x00000004d2147c24 */ /* 0x000fe2000f8e02ff */
[----:B------:R-:W-:Y:S01]  /*1f6b0*/  PRMT R0, RZ, 0x654, R0 ;  /* 0x00000654ff007816 */ /* 0x000fe20000000000 */
[C---:B------:R-:W-:Y:S01]  /*1f6c0*/  IMAD.WIDE.U32 R44, R205.reuse, UR4, R2 ;  /* 0x00000004cd2c7c25 */ /* 0x040fe2000f8e0002 */
[----:B------:R-:W-:Y:S02]  /*1f6d0*/  IADD3 R21, R200, 0x60, RZ ;  /* 0x00000060c8157810 */ /* 0x000fe40007ffe0ff */
[----:B------:R-:W-:Y:S01]  /*1f6e0*/  SHF.R.S32.HI R201, RZ, 0x1f, R200 ;  /* 0x0000001fffc97819 */ /* 0x000fe200000114c8 */
[----:B------:R-:W-:Y:S01]  /*1f6f0*/  IMAD R47, R205, UR5, R20 ;  /* 0x00000005cd2f7c24 */ /* 0x000fe2000f8e0214 */
[----:B--2---:R1:W-:Y:S01]  /*1f700*/  SYNCS.ARRIVE.TRANS64.RED.A1T0 RZ, [R0+URZ], RZ ;  /* 0x000000ff00ff79a7 */ /* 0x0043e2000810043f */
[----:B------:R-:W-:Y:S01]  /*1f710*/  BSSY B1, `(.L_x_592) ;  /* 0x0000015000017945 */ /* 0x000fe20003800000 */
[----:B------:R-:W-:Y:S01]  /*1f720*/  ISETP.GE.AND P2, PT, R21, R49, PT ;  /* 0x000000311500720c */ /* 0x000fe20003f46270 */
[----:B------:R-:W-:-:S04]  /*1f730*/  IMAD.WIDE R20, R212, 0x80, R200 ;  /* 0x00000080d4147825 */ /* 0x000fc800078e02c8 */
[----:B------:R-:W-:Y:S01]  /*1f740*/  IMAD.IADD R49, R45, 0x1, R47 ;  /* 0x000000012d317824 */ /* 0x000fe200078e022f */
[----:B-1----:R-:W-:Y:S07]  /*1f750*/  @P3 BRA `(.L_x_593) ;  /* 0x0000000000403947 */ /* 0x002fee0003800000 */
[----:B------:R-:W-:Y:S01]  /*1f760*/  ULDC.64 UR4, c[0x0][0xad8] ;  /* 0x0002b60000047ab9 */ /* 0x000fe20000000a00 */
[----:B------:R-:W-:Y:S01]  /*1f770*/  IMAD.MOV.U32 R2, RZ, RZ, R44 ;  /* 0x000000ffff027224 */ /* 0x000fe200078e002c */
[----:B------:R-:W-:Y:S01]  /*1f780*/  IADD3 R0, R199, 0x40, RZ ;  /* 0x00000040c7007810 */ /* 0x000fe20007ffe0ff */
[----:B------:R-:W-:Y:S01]  /*1f790*/  IMAD.MOV.U32 R3, RZ, RZ, R49 ;  /* 0x000000ffff037224 */ /* 0x000fe200078e0031 */
[----:B------:R-:W-:Y:S01]  /*1f7a0*/  ULDC.64 UR6, c[0x0][0xa80] ;  /* 0x0002a00000067ab9 */ /* 0x000fe20000000a00 */
[----:B------:R-:W-:Y:S02]  /*1f7b0*/  IMAD R47, R21, UR4, RZ ;  /* 0x00000004152f7c24 */ /* 0x000fe4000f8e02ff */
[C---:B------:R-:W-:Y:S01]  /*1f7c0*/  IMAD.WIDE.U32 R2, R20.reuse, UR4, R2 ;  /* 0x0000000414027c25 */ /* 0x040fe2000f8e0002 */
[----:B------:R-:W-:Y:S02]  /*1f7d0*/  ULDC UR4, c[0x0][0xa8c] ;  /* 0x0002a30000047ab9 */ /* 0x000fe40000000800 */
[----:B------:R-:W-:Y:S01]  /*1f7e0*/  ISETP.GE.AND P3, PT, R199, UR4, PT ;  /* 0x00000004c7007c0c */ /* 0x000fe2000bf66270 */
[----:B------:R-:W-:Y:S01]  /*1f7f0*/  IMAD R47, R20, UR5, R47 ;  /* 0x00000005142f7c24 */ /* 0x000fe2000f8e022f */
[----:B------:R-:W-:-:S02]  /*1f800*/  ISETP.GE.AND P4, PT, R0, UR4, PT ;  /* 0x0000000400007c0c */ /* 0x000fc4000bf86270 */
[----:B------:R-:W-:Y:S01]  /*1f810*/  LEA R46, P5, R2, UR6, 0x1 ;  /* 0x00000006022e7c11 */ /* 0x000fe2000f8a08ff */
[----:B------:R-:W-:-:S05]  /*1f820*/  IMAD.IADD R3, R3, 0x1, R47 ;  /* 0x0000000103037824 */ /* 0x000fca00078e022f */
[----:B------:R-:W-:-:S05]  /*1f830*/  LEA.HI.X R47, R2, UR7, R3, 0x1, P5 ;  /* 0x00000007022f7c11 */ /* 0x000fca000a8f0c03 */
[----:B-----5:R0:W-:Y:S04]  /*1f840*/  @!P3 STG.E.128 desc[UR54][R46.64], R4 ;  /* 0x000000042e00b986 */ /* 0x0201e8000c101d36 */
[----:B------:R0:W-:Y:S02]  /*1f850*/  @!P4 STG.E.128 desc[UR54][R46.64+0x80], R28 ;  /* 0x0000801c2e00c986 */ /* 0x0001e4000c101d36 */
.L_x_593:
[----:B------:R-:W-:Y:S05]  /*1f860*/  BSYNC B1 ;  /* 0x0000000000017941 */ /* 0x000fea0003800000 */
.L_x_592:
[----:B------:R-:W-:Y:S04]  /*1f870*/  BSSY B1, `(.L_x_594) ;  /* 0x0000014000017945 */ /* 0x000fe80003800000 */
[----:B------:R-:W-:Y:S05]  /*1f880*/  @P0 BRA `(.L_x_595) ;  /* 0x0000000000480947 */ /* 0x000fea0003800000 */
[----:B0----5:R-:W-:Y:S01]  /*1f890*/  IADD3 R5, P0, R20, 0x20, RZ ;  /* 0x0000002014057810 */ /* 0x021fe20007f1e0ff */
[----:B------:R-:W-:Y:S01]  /*1f8a0*/  ULDC.64 UR4, c[0x0][0xad8] ;  /* 0x0002b60000047ab9 */ /* 0x000fe20000000a00 */
[----:B------:R-:W-:Y:S01]  /*1f8b0*/  IMAD.MOV.U32 R2, RZ, RZ, R44 ;  /* 0x000000ffff027224 */ /* 0x000fe200078e002c */
[----:B------:R-:W-:Y:S01]  /*1f8c0*/  ULDC.64 UR6, c[0x0][0xa80] ;  /* 0x0002a00000067ab9 */ /* 0x000fe20000000a00 */
[----:B------:R-:W-:Y:S01]  /*1f8d0*/  IADD3.X R0, RZ, R21, RZ, P0, !PT ;  /* 0x00000015ff007210 */ /* 0x000fe200007fe4ff */
[----:B------:R-:W-:Y:S02]  /*1f8e0*/  IMAD.MOV.U32 R3, RZ, RZ, R49 ;  /* 0x000000ffff037224 */ /* 0x000fe400078e0031 */
[----:B------:R-:W-:Y:S02]  /*1f8f0*/  VIADD R4, R199, 0x40 ;  /* 0x00000040c7047836 */ /* 0x000fe40000000000 */
[----:B------:R-:W-:Y:S02]  /*1f900*/  IMAD R0, R0, UR4, RZ ;  /* 0x0000000400007c24 */ /* 0x000fe4000f8e02ff */
[----:B------:R-:W-:Y:S01]  /*1f910*/  IMAD.WIDE.U32 R2, R5, UR4, R2 ;  /* 0x0000000405027c25 */ /* 0x000fe2000f8e0002 */
[----:B------:R-:W-:-:S02]  /*1f920*/  ULDC UR4, c[0x0][0xa8c] ;  /* 0x0002a30000047ab9 */ /* 0x000fc40000000800 */
[----:B------:R-:W-:Y:S01]  /*1f930*/  ISETP.GE.AND P3, PT, R199, UR4, PT ;  /* 0x00000004c7007c0c */ /* 0x000fe2000bf66270 */
[----:B------:R-:W-:Y:S01]  /*1f940*/  IMAD R5, R5, UR5, R0 ;  /* 0x0000000505057c24 */ /* 0x000fe2000f8e0200 */
[----:B------:R-:W-:Y:S02]  /*1f950*/  ISETP.GE.AND P4, PT, R4, UR4, PT ;  /* 0x0000000404007c0c */ /* 0x000fe4000bf86270 */
[----:B------:R-:W-:Y:S02]  /*1f960*/  LEA R4, P0, R2, UR6, 0x1 ;  /* 0x0000000602047c11 */ /* 0x000fe4000f8008ff */
[----:B------:R-:W-:-:S04]  /*1f970*/  IADD3 R3, R3, R5, RZ ;  /* 0x0000000503037210 */ /* 0x000fc80007ffe0ff */
[----:B------:R-:W-:-:S05]  /*1f980*/  LEA.HI.X R5, R2, UR7, R3, 0x1, P0 ;  /* 0x0000000702057c11 */ /* 0x000fca00080f0c03 */
[----:B------:R1:W-:Y:S04]  /*1f990*/  @!P3 STG.E.128 desc[UR54][R4.64], R8 ;  /* 0x000000080400b986 */ /* 0x0003e8000c101d36 */
[----:B------:R1:W-:Y:S02]  /*1f9a0*/  @!P4 STG.E.128 desc[UR54][R4.64+0x80], R32 ;  /* 0x000080200400c986 */ /* 0x0003e4000c101d36 */
.L_x_595:
[----:B------:R-:W-:Y:S05]  /*1f9b0*/  BSYNC B1 ;  /* 0x0000000000017941 */ /* 0x000fea0003800000 */
.L_x_594:
[----:B------:R-:W-:Y:S04]  /*1f9c0*/  BSSY B1, `(.L_x_596) ;  /* 0x0000014000017945 */ /* 0x000fe80003800000 */
[----:B------:R-:W-:Y:S05]  /*1f9d0*/  @P1 BRA `(.L_x_597) ;  /* 0x0000000000481947 */ /* 0x000fea0003800000 */
[----:B01---5:R-:W-:Y:S01]  /*1f9e0*/  IADD3 R5, P0, R20, 0x40, RZ ;  /* 0x0000004014057810 */ /* 0x023fe20007f1e0ff */
[----:B------:R-:W-:Y:S01]  /*1f9f0*/  ULDC.64 UR4, c[0x0][0xad8] ;  /* 0x0002b60000047ab9 */ /* 0x000fe20000000a00 */
[----:B------:R-:W-:Y:S01]  /*1fa00*/  MOV R3, R49 ;  /* 0x0000003100037202 */ /* 0x000fe20000000f00 */
[----:B------:R-:W-:Y:S01]  /*1fa10*/  IMAD.MOV.U32 R2, RZ, RZ, R44 ;  /* 0x000000ffff027224 */ /* 0x000fe200078e002c */
[----:B------:R-:W-:Y:S01]  /*1fa20*/  ULDC.64 UR6, c[0x0][0xa80] ;  /* 0x0002a00000067ab9 */ /* 0x000fe20000000a00 */
[----:B------:R-:W-:Y:S02]  /*1fa30*/  IMAD.X R0, RZ, RZ, R21, P0 ;  /* 0x000000ffff007224 */ /* 0x000fe400000e0615 */
[----:B------:R-:W-:Y:S02]  /*1fa40*/  VIADD R4, R199, 0x40 ;  /* 0x00000040c7047836 */ /* 0x000fe40000000000 */
[----:B------:R-:W-:Y:S02]  /*1fa50*/  IMAD R0, R0, UR4, RZ ;  /* 0x0000000400007c24 */ /* 0x000fe4000f8e02ff */
[----:B------:R-:W-:Y:S01]  /*1fa60*/  IMAD.WIDE.U32 R2, R5, UR4, R2 ;  /* 0x0000000405027c25 */ /* 0x000fe2000f8e0002 */
[----:B------:R-:W-:-:S02]  /*1fa70*/  ULDC UR4, c[0x0][0xa8c] ;  /* 0x0002a30000047ab9 */ /* 0x000fc40000000800 */
[----:B------:R-:W-:Y:S01]  /*1fa80*/  ISETP.GE.AND P1, PT, R199, UR4, PT ;  /* 0x00000004c7007c0c */ /* 0x000fe2000bf26270 */
[----:B------:R-:W-:Y:S01]  /*1fa90*/  IMAD R5, R5, UR5, R0 ;  /* 0x0000000505057c24 */ /* 0x000fe2000f8e0200 */
[----:B------:R-:W-:Y:S02]  /*1faa0*/  ISETP.GE.AND P3, PT, R4, UR4, PT ;  /* 0x0000000404007c0c */ /* 0x000fe4000bf66270 */
[----:B------:R-:W-:Y:S01]  /*1fab0*/  LEA R4, P0, R2, UR6, 0x1 ;  /* 0x0000000602047c11 */ /* 0x000fe2000f8008ff */
[----:B------:R-:W-:-:S05]  /*1fac0*/  IMAD.IADD R3, R3, 0x1, R5 ;  /* 0x0000000103037824 */ /* 0x000fca00078e0205 */
[----:B------:R-:W-:-:S05]  /*1fad0*/  LEA.HI.X R5, R2, UR7, R3, 0x1, P0 ;  /* 0x0000000702057c11 */ /* 0x000fca00080f0c03 */
[----:B------:R2:W-:Y:S04]  /*1fae0*/  @!P1 STG.E.128 desc[UR54][R4.64], R12 ;  /* 0x0000000c04009986 */ /* 0x0005e8000c101d36 */
[----:B------:R2:W-:Y:S02]  /*1faf0*/  @!P3 STG.E.128 desc[UR54][R4.64+0x80], R36 ;  /* 0x000080240400b986 */ /* 0x0005e4000c101d36 */
.L_x_597:
[----:B------:R-:W-:Y:S05]  /*1fb00*/  BSYNC B1 ;  /* 0x0000000000017941 */ /* 0x000fea0003800000 */
.L_x_596:
[----:B------:R-:W-:Y:S05]  /*1fb10*/  @P2 BRA `(.L_x_598) ;  /* 0x0000000800cc2947 */ /* 0x000fea0003800000 */
[----:B012--5:R-:W-:Y:S01]  /*1fb20*/  IADD3 R5, P0, R20, 0x60, RZ ;  /* 0x0000006014057810 */ /* 0x027fe20007f1e0ff */
[----:B------:R-:W-:Y:S01]  /*1fb30*/  ULDC.64 UR6, c[0x0][0xad8] ;  /* 0x0002b60000067ab9 */ /* 0x000fe20000000a00 */
[----:B------:R-:W-:Y:S01]  /*1fb40*/  MOV R3, R49 ;  /* 0x0000003100037202 */ /* 0x000fe20000000f00 */
[----:B------:R-:W-:Y:S01]  /*1fb50*/  IMAD.MOV.U32 R2, RZ, RZ, R44 ;  /* 0x000000ffff027224 */ /* 0x000fe200078e002c */
[----:B------:R-:W-:Y:S01]  /*1fb60*/  ULDC UR4, c[0x0][0xa8c] ;  /* 0x0002a30000047ab9 */ /* 0x000fe20000000800 */
[----:B------:R-:W-:Y:S01]  /*1fb70*/  IMAD.X R20, RZ, RZ, R21, P0 ;  /* 0x000000ffff147224 */ /* 0x000fe200000e0615 */
[----:B------:R-:W-:Y:S01]  /*1fb80*/  ISETP.GE.AND P1, PT, R199, UR4, PT ;  /* 0x00000004c7007c0c */ /* 0x000fe2000bf26270 */
        /* <DEDUP_REMOVED lines=9> */
[----:B------:R3:W-:Y:S10]  /*1fc20*/  @!P1 STG.E.128 desc[UR54][R4.64], R24 ;  /* 0x0000001804009986 */ /* 0x0007f4000c101d36 */
[----:B------:R-:W-:Y:S05]  /*1fc30*/  @P0 BRA `(.L_x_598) ;  /* 0x0000000800840947 */ /* 0x000fea0003800000 */
[----:B------:R4:W-:Y:S01]  /*1fc40*/  STG.E.128 desc[UR54][R4.64+0x80], R40 ;  /* 0x0000802804007986 */ /* 0x0009e2000c101d36 */
[----:B------:R-:W-:Y:S05]  /*1fc50*/  BRA `(.L_x_598) ;  /* 0x00000008007c7947 */ /* 0x000fea0003800000 */
.L_x_589:
[----:B------:R-:W-:Y:S01]  /*1fc60*/  ULDC.64 UR4, c[0x0][0xbd8] ;  /* 0x0002f60000047ab9 */ /* 0x000fe20000000a00 */
[----:B------:R-:W-:Y:S01]  /*1fc70*/  IMAD.MOV.U32 R9, RZ, RZ, RZ ;  /* 0x000000ffff097224 */ /* 0x000fe200078e00ff */
[----:B------:R-:W-:Y:S02]  /*1fc80*/  ISETP.NE.U32.AND P0, PT, RZ, UR4, PT ;  /* 0x00000004ff007c0c */ /* 0x000fe4000bf05070 */
[----:B------:R-:W-:Y:S02]  /*1fc90*/  IADD3 R2, P1, R208, UR4, RZ ;  /* 0x00000004d0027c10 */ /* 0x000fe4000ff3e0ff */
[----:B------:R-:W-:Y:S02]  /*1fca0*/  ISETP.NE.AND.EX P0, PT, RZ, UR5, PT, P0 ;  /* 0x00000005ff007c0c */ /* 0x000fe4000bf05300 */
[----:B------:R-:W-:Y:S01]  /*1fcb0*/  IADD3.X R3, R209, UR5, RZ, P1, !PT ;  /* 0x00000005d1037c10 */ /* 0x000fe20008ffe4ff */
[----:B------:R-:W-:Y:S02]  /*1fcc0*/  ULDC.64 UR4, c[0x0][0xbe0] ;  /* 0x0002f80000047ab9 */ /* 0x000fe40000000a00 */
[----:B------:R-:W-:-:S04]  /*1fcd0*/  ISETP.NE.U32.AND P1, PT, RZ, UR4, PT ;  /* 0x00000004ff007c0c */ /* 0x000fc8000bf25070 */
[----:B------:R-:W-:-:S04]  /*1fce0*/  ISETP.NE.AND.EX P1, PT, RZ, UR5, PT, P1 ;  /* 0x00000005ff007c0c */ /* 0x000fc8000bf25310 */
[----:B------:R2:W5:Y:S09]  /*1fcf0*/  @P0 LDG.E R9, desc[UR54][R2.64] ;  /* 0x0000003602090981 */ /* 0x000572000c1e1900 */
[----:B------:R-:W-:Y:S01]  /*1fd00*/  @P1 IADD3 R208, P2, R208, UR4, RZ ;  /* 0x00000004d0d01c10 */ /* 0x000fe2000ff5e0ff */
[----:B------:R-:W-:-:S02]  /*1fd10*/  ULDC UR4, c[0x0][0xa88] ;  /* 0x0002a20000047ab9 */ /* 0x000fc40000000800 */
[----:B------:R-:W-:Y:S02]  /*1fd20*/  MOV R7, UR4 ;  /* 0x0000000400077c02 */ /* 0x000fe40008000f00 */
[----:B------:R-:W-:-:S05]  /*1fd30*/  @P1 IADD3.X R209, R209, UR5, RZ, P2, !PT ;  /* 0x00000005d1d11c10 */ /* 0x000fca00097fe4ff */
[----:B------:R2:W5:Y:S01]  /*1fd40*/  @P1 LDG.E R7, desc[UR54][R208.64] ;  /* 0x00000036d0071981 */ /* 0x000562000c1e1900 */
[----:B------:R-:W-:Y:S01]  /*1fd50*/  ISETP.GE.AND P2, PT, R235, 0x80, PT ;  /* 0x00000080eb00780c */ /* 0x000fe20003f46270 */
[----:B------:R-:W-:-:S12]  /*1fd60*/  @P1 BRA `(.L_x_599) ;  /* 0x0000000000101947 */ /* 0x000fd80003800000 */
[----:B------:R-:W-:Y:S05]  /*1fd70*/  @!P0 BRA `(.L_x_599) ;  /* 0x00000000000c8947 */ /* 0x000fea0003800000 */
[----:B------:R-:W3:Y:S04]  /*1fd80*/  LDG.E R0, desc[UR54][R2.64] ;  /* 0x0000003602007981 */ /* 0x000ee8000c1e1900 */
[----:B-----5:R-:W3:Y:S02]  /*1fd90*/  LDG.E R7, desc[UR54][R2.64+0x4] ;  /* 0x0000043602077981 */ /* 0x020ee4000c1e1900 */
[----:B---3--:R-:W-:-:S07]  /*1fda0*/  IMAD.IADD R7, R7, 0x1, -R0 ;  /* 0x0000000107077824 */ /* 0x008fce00078e0a00 */
.L_x_599:
[----:B------:R-:W-:Y:S01]  /*1fdb0*/  BSSY B1, `(.L_x_600) ;  /* 0x000001d000017945 */ /* 0x000fe20003800000 */
[----:B------:R-:W-:Y:S02]  /*1fdc0*/  SHF.R.S32.HI R8, RZ, 0x1f, R207 ;  /* 0x0000001fff087819 */ /* 0x000fe400000114cf */
[----:B------:R-:W-:Y:S02]  /*1fdd0*/  SHF.R.S32.HI R10, RZ, 0x1f, R199 ;  /* 0x0000001fff0a7819 */ /* 0x000fe400000114c7 */
[----:B------:R-:W-:Y:S02]  /*1fde0*/  SEL R205, R205, RZ, !P0 ;  /* 0x000000ffcdcd7207 */ /* 0x000fe40004000000 */
[----:B------:R-:W-:Y:S02]  /*1fdf0*/  SEL R210, R210, RZ, !P0 ;  /* 0x000000ffd2d27207 */ /* 0x000fe40004000000 */
[----:B-----5:R-:W-:Y:S01]  /*1fe00*/  SHF.R.S32.HI R6, RZ, 0x1f, R9 ;  /* 0x0000001fff067819 */ /* 0x020fe20000011409 */
[----:B------:R-:W-:Y:S06]  /*1fe10*/  @P2 BRA `(.L_x_601) ;  /* 0x0000000000582947 */ /* 0x000fec0003800000 */
[----:B------:R-:W3:Y:S02]  /*1fe20*/  S2R R0, SR_TID.X ;  /* 0x0000000000007919 */ /* 0x000ee40000002100 */
[----:B---3--:R-:W-:-:S04]  /*1fe30*/  IMAD R0, R212, 0x80, R0 ;  /* 0x00000080d4007824 */ /* 0x008fc800078e0200 */
[----:B------:R-:W-:-:S05]  /*1fe40*/  VIADD R0, R0, 0xffffff80 ;  /* 0xffffff8000007836 */ /* 0x000fca0000000000 */
[----:B------:R-:W-:-:S13]  /*1fe50*/  ISETP.GE.AND P0, PT, R0, R7, PT ;  /* 0x000000070000720c */ /* 0x000fda0003f06270 */
[----:B------:R-:W-:Y:S05]  /*1fe60*/  @P0 BRA `(.L_x_601) ;  /* 0x0000000000440947 */ /* 0x000fea0003800000 */
[----:B--2---:R-:W-:Y:S01]  /*1fe70*/  IADD3 R2, P0, R0, R9, RZ ;  /* 0x0000000900027210 */ /* 0x004fe20007f1e0ff */
[----:B------:R-:W-:-:S03]  /*1fe80*/  ULDC.64 UR4, c[0x0][0xb70] ;  /* 0x0002dc0000047ab9 */ /* 0x000fc60000000a00 */
[----:B------:R-:W-:Y:S01]  /*1fe90*/  LEA.HI.X.SX32 R3, R0, R6, 0x1, P0 ;  /* 0x0000000600037211 */ /* 0x000fe200000f0eff */
[----:B------:R-:W-:-:S04]  /*1fea0*/  IMAD R0, R8, UR4, RZ ;  /* 0x0000000408007c24 */ /* 0x000fc8000f8e02ff */
[C---:B------:R-:W-:Y:S02]  /*1feb0*/  IMAD R5, R207.reuse, UR5, R0 ;  /* 0x00000005cf057c24 */ /* 0x040fe4000f8e0200 */
[----:B------:R-:W-:Y:S01]  /*1fec0*/  IMAD.WIDE.U32 R2, R207, UR4, R2 ;  /* 0x00000004cf027c25 */ /* 0x000fe2000f8e0002 */
[----:B------:R-:W-:-:S03]  /*1fed0*/  ULDC.64 UR4, c[0x0][0xb78] ;  /* 0x0002de0000047ab9 */ /* 0x000fc60000000a00 */
[----:B------:R-:W-:Y:S01]  /*1fee0*/  IMAD R0, R210, UR4, RZ ;  /* 0x00000004d2007c24 */ /* 0x000fe2000f8e02ff */
[----:B------:R-:W-:-:S03]  /*1fef0*/  IADD3 R3, R3, R5, RZ ;  /* 0x0000000503037210 */ /* 0x000fc60007ffe0ff */
[C---:B------:R-:W-:Y:S02]  /*1ff00*/  IMAD R5, R205.reuse, UR5, R0 ;  /* 0x00000005cd057c24 */ /* 0x040fe4000f8e0200 */
[----:B------:R-:W-:Y:S01]  /*1ff10*/  IMAD.WIDE.U32 R2, R205, UR4, R2 ;  /* 0x00000004cd027c25 */ /* 0x000fe2000f8e0002 */
[----:B------:R-:W-:-:S03]  /*1ff20*/  ULDC.64 UR4, c[0x0][0xb40] ;  /* 0x0002d00000047ab9 */ /* 0x000fc60000000a00 */
[----:B------:R-:W-:Y:S01]  /*1ff30*/  IMAD.IADD R3, R3, 0x1, R5 ;  /* 0x0000000103037824 */ /* 0x000fe200078e0205 */
[----:B------:R-:W-:-:S04]  /*1ff40*/  LEA R4, P0, R2, UR4, 0x2 ;  /* 0x0000000402047c11 */ /* 0x000fc8000f8010ff */
[----:B------:R-:W-:Y:S01]  /*1ff50*/  LEA.HI.X R5, R2, UR5, R3, 0x2, P0 ;  /* 0x0000000502057c11 */ /* 0x000fe200080f1403 */
[----:B------:R-:W-:-:S05]  /*1ff60*/  IMAD.MOV.U32 R3, RZ, RZ, -0x800000 ;  /* 0xff800000ff037424 */ /* 0x000fca00078e00ff */
[----:B------:R3:W-:Y:S03]  /*1ff70*/  STG.E desc[UR54][R4.64], R3 ;  /* 0x0000000304007986 */ /* 0x0007e6000c101936 */
.L_x_601:
[----:B------:R-:W-:Y:S05]  /*1ff80*/  BSYNC B1 ;  /* 0x0000000000017941 */ /* 0x000fea0003800000 */
.L_x_600:
[----:B------:R-:W-:Y:S01]  /*1ff90*/  ULDC.64 UR4, c[0x0][0xaa0] ;  /* 0x0002a80000047ab9 */ /* 0x000fe20000000a00 */
[----:B--23--:R-:W-:Y:S01]  /*1ffa0*/  MOV R3, R10 ;  /* 0x0000000a00037202 */ /* 0x00cfe20000000f00 */
[----:B------:R-:W-:Y:S01]  /*1ffb0*/  IMAD.MOV.U32 R2, RZ, RZ, R199 ;  /* 0x000000ffff027224 */ /* 0x000fe200078e00c7 */
[----:B------:R-:W-:Y:S01]  /*1ffc0*/  BSSY B1, `(.L_x_602) ;  /* 0x000002b000017945 */ /* 0x000fe20003800000 */
[----:B------:R-:W-:Y:S02]  /*1ffd0*/  IMAD R0, R6, UR4, RZ ;  /* 0x0000000406007c24 */ /* 0x000fe4000f8e02ff */
[----:B------:R-:W-:-:S04]  /*1ffe0*/  IMAD.WIDE.U32 R2, R9, UR4, R2 ;  /* 0x0000000409027c25 */ /* 0x000fc8000f8e0002 */
[----:B------:R-:W-:Y:S01]  /*1fff0*/  IMAD R9, R9, UR5, R0 ;  /* 0x0000000509097c24 */ /* 0x000fe2000f8e0200 */
[----:B------:R-:W-:Y:S01]  /*20000*/  ULDC.64 UR4, c[0x0][0xae0] ;  /* 0x0002b80000047ab9 */ /* 0x000fe20000000a00 */
[----:B------:R-:W-:Y:S02]  /*20010*/  IMAD R7, R212, -0x80, R7 ;  /* 0xffffff80d4077824 */ /* 0x000fe400078e0207 */
[----:B------:R-:W-:Y:S02]  /*20020*/  IMAD R0, R8, UR4, RZ ;  /* 0x0000000408007c24 */ /* 0x000fe4000f8e02ff */
[----:B------:R-:W-:Y:S01]  /*20030*/  IMAD.IADD R3, R3, 0x1, R9 ;  /* 0x0000000103037824 */ /* 0x000fe200078e0209 */
[C---:B------:R-:W-:Y:S01]  /*20040*/  ISETP.GE.AND P3, PT, R200.reuse, R7, PT ;  /* 0x00000007c800720c */ /* 0x040fe20003f66270 */
[----:B------:R-:W-:Y:S02]  /*20050*/  VIADD R4, R200, 0x20 ;  /* 0x00000020c8047836 */ /* 0x000fe40000000000 */
[----:B------:R-:W-:-:S02]  /*20060*/  IMAD R5, R207, UR5, R0 ;  /* 0x00000005cf057c24 */ /* 0x000fc4000f8e0200 */
[----:B------:R-:W-:Y:S01]  /*20070*/  VIADD R0, R200, 0x40 ;  /* 0x00000040c8007836 */ /* 0x000fe20000000000 */
[-C--:B------:R-:W-:Y:S01]  /*20080*/  ISETP.GE.AND P2, PT, R4, R7.reuse, PT ;  /* 0x000000070400720c */ /* 0x080fe20003f46270 */
[----:B------:R-:W-:Y:S01]  /*20090*/  IMAD.WIDE.U32 R2, R207, UR4, R2 ;  /* 0x00000004cf027c25 */ /* 0x000fe2000f8e0002 */
[----:B------:R-:W-:Y:S01]  /*200a0*/  IADD3 R4, R200, 0x60, RZ ;  /* 0x00000060c8047810 */ /* 0x000fe20007ffe0ff */
[----:B------:R-:W-:Y:S01]  /*200b0*/  ULDC.64 UR4, c[0x0][0xae8] ;  /* 0x0002ba0000047ab9 */ /* 0x000fe20000000a00 */
[-C--:B------:R-:W-:Y:S01]  /*200c0*/  ISETP.GE.AND P0, PT, R0, R7.reuse, PT ;  /* 0x000000070000720c */ /* 0x080fe20003f06270 */
[----:B------:R-:W-:Y:S01]  /*200d0*/  IMAD.IADD R3, R3, 0x1, R5 ;  /* 0x0000000103037824 */ /* 0x000fe200078e0205 */
[----:B------:R-:W-:Y:S01]  /*200e0*/  ISETP.GE.AND P1, PT, R4, R7, PT ;  /* 0x000000070400720c */ /* 0x000fe20003f26270 */
[----:B------:R-:W-:Y:S01]  /*200f0*/  IMAD R0, R210, UR4, RZ ;  /* 0x00000004d2007c24 */ /* 0x000fe2000f8e02ff */
[----:B------:R-:W-:Y:S01]  /*20100*/  SHF.R.S32.HI R7, RZ, 0x1f, R200 ;  /* 0x0000001fff077819 */ /* 0x000fe200000114c8 */
[----:B------:R-:W-:-:S04]  /*20110*/  IMAD.WIDE.U32 R4, R205, UR4, R2 ;  /* 0x00000004cd047c25 */ /* 0x000fc8000f8e0002 */
[----:B------:R-:W-:Y:S02]  /*20120*/  IMAD R9, R205, UR5, R0 ;  /* 0x00000005cd097c24 */ /* 0x000fe4000f8e0200 */
[----:B------:R-:W-:Y:S02]  /*20130*/  IMAD.MOV.U32 R6, RZ, RZ, R200 ;  /* 0x000000ffff067224 */ /* 0x000fe400078e00c8 */
[----:B------:R-:W-:Y:S02]  /*20140*/  IMAD.IADD R11, R5, 0x1, R9 ;  /* 0x00000001050b7824 */ /* 0x000fe400078e0209 */
[----:B------:R-:W-:Y:S01]  /*20150*/  IMAD.WIDE R6, R212, 0x80, R6 ;  /* 0x00000080d4067825 */ /* 0x000fe200078e0206 */
[----:B------:R-:W-:Y:S06]  /*20160*/  @P3 BRA `(.L_x_603) ;  /* 0x0000000000403947 */ /* 0x000fec0003800000 */
        /* <DEDUP_REMOVED lines=14> */
[----:B------:R2:W-:Y:S04]  /*20250*/  @!P4 STG.E.128 desc[UR54][R8.64], RZ ;  /* 0x000000ff0800c986 */ /* 0x0005e8000c101d36 */
[----:B------:R2:W-:Y:S02]  /*20260*/  @!P5 STG.E.128 desc[UR54][R8.64+0x80], RZ ;  /* 0x000080ff0800d986 */ /* 0x0005e4000c101d36 */
.L_x_603:
[----:B------:R-:W-:Y:S05]  /*20270*/  BSYNC B1 ;  /* 0x0000000000017941 */ /* 0x000fea0003800000 */
.L_x_602:
[----:B------:R-:W-:Y:S04]  /*20280*/  BSSY B1, `(.L_x_604) ;  /* 0x0000014000017945 */ /* 0x000fe80003800000 */
[----:B------:R-:W-:Y:S05]  /*20290*/  @P2 BRA `(.L_x_605) ;  /* 0x0000000000482947 */ /* 0x000fea0003800000 */
[----:B--2---:R-:W-:Y:S01]  /*202a0*/  IADD3 R9, P2, R6, 0x20, RZ ;  /* 0x0000002006097810 */ /* 0x004fe20007f5e0ff */
        /* <DEDUP_REMOVED lines=15> */
[----:B------:R3:W-:Y:S04]  /*203a0*/  @!P3 STG.E.128 desc[UR54][R8.64], RZ ;  /* 0x000000ff0800b986 */ /* 0x0007e8000c101d36 */
[----:B------:R3:W-:Y:S02]  /*203b0*/  @!P4 STG.E.128 desc[UR54][R8.64+0x80], RZ ;  /* 0x000080ff0800c986 */ /* 0x0007e4000c101d36 */
.L_x_605:
[----:B------:R-:W-:Y:S05]  /*203c0*/  BSYNC B1 ;  /* 0x0000000000017941 */ /* 0x000fea0003800000 */
.L_x_604:
[----:B------:R-:W-:Y:S04]  /*203d0*/  BSSY B1, `(.L_x_606) ;  /* 0x0000014000017945 */ /* 0x000fe80003800000 */
[----:B------:R-:W-:Y:S05]  /*203e0*/  @P0 BRA `(.L_x_607) ;  /* 0x0000000000480947 */ /* 0x000fea0003800000 */
[----:B--23--:R-:W-:Y:S01]  /*203f0*/  IADD3 R9, P0, R6, 0x40, RZ ;  /* 0x0000004006097810 */ /* 0x00cfe20007f1e0ff */
        /* <DEDUP_REMOVED lines=15> */
[----:B------:R4:W-:Y:S04]  /*204f0*/  @!P2 STG.E.128 desc[UR54][R8.64], RZ ;  /* 0x000000ff0800a986 */ /* 0x0009e8000c101d36 */
[----:B------:R4:W-:Y:S02]  /*20500*/  @!P3 STG.E.128 desc[UR54][R8.64+0x80], RZ ;  /* 0x000080ff0800b986 */ /* 0x0009e4000c101d36 */
.L_x_607:
[----:B------:R-:W-:Y:S05]  /*20510*/  BSYNC B1 ;  /* 0x0000000000017941 */ /* 0x000fea0003800000 */
.L_x_606:
[----:B------:R-:W-:Y:S05]  /*20520*/  @P1 BRA `(.L_x_598) ;  /* 0x0000000000481947 */ /* 0x000fea0003800000 */
[----:B------:R-:W-:Y:S01]  /*20530*/  IADD3 R5, P0, R6, 0x60, RZ ;  /* 0x0000006006057810 */ /* 0x000fe20007f1e0ff */
        /* <DEDUP_REMOVED lines=17> */
.L_x_598:
[----:B------:R-:W-:Y:S05]  /*20650*/  BSYNC B0 ;  /* 0x0000000000007941 */ /* 0x000fea0003800000 */
.L_x_588:
[----:B------:R-:W-:Y:S02]  /*20660*/  ULDC UR4, c[0x0][0xc14] ;  /* 0x0003050000047ab9 */ /* 0x000fe40000000800 */
[----:B-1----:R-:W-:-:S13]  /*20670*/  ISETP.GE.AND P0, PT, R147, UR4, PT ;  /* 0x0000000493007c0c */ /* 0x002fda000bf06270 */
[----:B------:R-:W-:Y:S05]  /*20680*/  @!P0 BRA `(.L_x_608) ;  /* 0xfffffe0c00308947 */ /* 0x000fea000383ffff */
[----:B------:R-:W-:Y:S05]  /*20690*/  BRA `(.L_x_414) ;  /* 0x0000006000d87947 */ /* 0x000fea0003800000 */
.L_x_412:
        /* <DEDUP_REMOVED lines=16> */
[----:B-1----:R1:W-:Y:S04]  /*207a0*/  STL.64 [R1], R4 ;  /* 0x0000000401007387 */ /* 0x0023e80000100a00 */
[----:B------:R1:W-:Y:S01]  /*207b0*/  STL.64 [R1+0x8], R6 ;  /* 0x0000080601007387 */ /* 0x0003e20000100a00 */
[----:B------:R-:W-:Y:S06]  /*207c0*/  BAR.ARV 0x4, 0x180 ;  /* 0x0106000000007b1d */ /* 0x000fec0000002000 */
[----:B------:R-:W-:Y:S05]  /*207d0*/  BRA `(.L_x_610) ;  /* 0x0000000800207947 */ /* 0x000fea0003800000 */
.L_x_609:
[----:B0-----:R-:W0:Y:S01]  /*207e0*/  S2R R2, SR_TID.X ;  /* 0x0000000000027919 */ /* 0x001e220000002100 */
[----:B------:R-:W-:Y:S01]  /*207f0*/  ULDC UR4, c[0x0][0xc14] ;  /* 0x0003050000047ab9 */ /* 0x000fe20000000800 */
[----:B------:R-:W1:Y:S01]  /*20800*/  S2UR UR6, SR_CTAID.X ;  /* 0x00000000000679c3 */ /* 0x000e620000002500 */
[----:B------:R-:W-:Y:S01]  /*20810*/  ULDC UR5, c[0x0][0xc10] ;  /* 0x0003040000057ab9 */ /* 0x000fe20000000800 */
        /* <DEDUP_REMOVED lines=13> */
[----:B0-----:R-:W-:-:S04]  /*208f0*/  SEL R7, R4, RZ, P1 ;  /* 0x000000ff04077207 */ /* 0x001fc80000800000 */
[----:B------:R-:W-:-:S05]  /*20900*/  IADD3 R7, R0, R7, RZ ;  /* 0x0000000700077210 */ /* 0x000fca0007ffe0ff */
[----:B------:R-:W0:Y:S02]  /*20910*/  SHFL.UP PT, R4, R7, 0x2, RZ ;  /* 0x0440000007047989 */ /* 0x000e2400000e00ff */
[----:B0-----:R-:W-:-:S05]  /*20920*/  SEL R4, R4, RZ, P2 ;  /* 0x000000ff04047207 */ /* 0x001fca0001000000 */
[----:B------:R-:W-:-:S05]  /*20930*/  IMAD.IADD R4, R7, 0x1, R4 ;  /* 0x0000000107047824 */ /* 0x000fca00078e0204 */
[----:B------:R-:W0:Y:S02]  /*20940*/  SHFL.UP PT, R6, R4, 0x4, RZ ;  /* 0x0480000004067989 */ /* 0x000e2400000e00ff */
[----:B0-----:R-:W-:-:S05]  /*20950*/  SEL R3, R6, RZ, P3 ;  /* 0x000000ff06037207 */ /* 0x001fca0001800000 */
[----:B------:R-:W-:Y:S02]  /*20960*/  IMAD.IADD R3, R4, 0x1, R3 ;  /* 0x0000000104037824 */ /* 0x000fe400078e0203 */
[----:B------:R-:W-:-:S03]  /*20970*/  IMAD.MOV.U32 R4, RZ, RZ, RZ ;  /* 0x000000ffff047224 */ /* 0x000fc600078e00ff */
[----:B------:R-:W0:Y:S02]  /*20980*/  SHFL.UP PT, R2, R3, 0x8, RZ ;  /* 0x0500000003027989 */ /* 0x000e2400000e00ff */
[----:B0-----:R-:W-:-:S05]  /*20990*/  SEL R2, R2, RZ, P4 ;  /* 0x000000ff02027207 */ /* 0x001fca0002000000 */
[----:B------:R-:W-:-:S05]  /*209a0*/  IMAD.IADD R7, R3, 0x1, R2 ;  /* 0x0000000103077824 */ /* 0x000fca00078e0202 */
[----:B------:R-:W0:Y:S02]  /*209b0*/  SHFL.UP PT, R2, R7, 0x10, RZ ;  /* 0x0600000007027989 */ /* 0x000e2400000e00ff */
[----:B0-----:R-:W-:-:S04]  /*209c0*/  SEL R2, R2, RZ, P5 ;  /* 0x000000ff02027207 */ /* 0x001fc80002800000 */
[----:B------:R-:W-:-:S05]  /*209d0*/  IADD3 R2, R7, R2, RZ ;  /* 0x0000000207027210 */ /* 0x000fca0007ffe0ff */
[----:B------:R-:W0:Y:S02]  /*209e0*/  SHFL.IDX PT, R6, R2, 0x1f, 0x1f ;  /* 0x03e01f0002067f89 */ /* 0x000e2400000e0000 */
[----:B0-----:R-:W-:-:S04]  /*209f0*/  IMAD R6, R6, UR5, RZ ;  /* 0x0000000506067c24 */ /* 0x001fc8000f8e02ff */
[----:B------:R-:W-:Y:S01]  /*20a00*/  IMAD.MOV.U32 R9, RZ, RZ, R6 ;  /* 0x000000ffff097224 */ /* 0x000fe200078e0006 */
[----:B-1----:R-:W-:-:S13]  /*20a10*/  ISETP.GT.AND P6, PT, R6, UR6, PT ;  /* 0x0000000606007c0c */ /* 0x002fda000bfc4270 */
[----:B------:R-:W-:Y:S05]  /*20a20*/  @P6 BRA `(.L_x_611) ;  /* 0x0000000000a46947 */ /* 0x000fea0003800000 */
[----:B------:R-:W0:Y:S01]  /*20a30*/  LDC R7, c[0x0][0xc14] ;  /* 0x00030500ff077b82 */ /* 0x000e220000000800 */
[----:B------:R-:W-:Y:S01]  /*20a40*/  IMAD.MOV.U32 R6, RZ, RZ, R9 ;  /* 0x000000ffff067224 */ /* 0x000fe200078e0009 */
[----:B------:R-:W-:Y:S01]  /*20a50*/  UMOV UR4, URZ ;  /* 0x0000003f00047c82 */ /* 0x000fe20008000000 */
[----:B------:R-:W-:Y:S01]  /*20a60*/  ULDC UR7, c[0x0][0xc14] ;  /* 0x0003050000077ab9 */ /* 0x000fe20000000800 */
[----:B------:R-:W-:-:S05]  /*20a70*/  ULDC UR5, c[0x0][0xc10] ;  /* 0x0003040000057ab9 */ /* 0x000fca0000000800 */
.L_x_615:
[----:B------:R-:W-:Y:S01]  /*20a80*/  MOV R0, UR7 ;  /* 0x0000000700007c02 */ /* 0x000fe20008000f00 */
[----:B------:R-:W-:-:S04]  /*20a90*/  UIADD3 UR4, UR4, 0x1f, URZ ;  /* 0x0000001f04047890 */ /* 0x000fc8000fffe03f */
[----:B------:R1:W-:Y:S02]  /*20aa0*/  STL [R1+0xc], R0 ;  /* 0x00000c0001007387 */ /* 0x0003e40000100800 */
[----:B0-----:R-:W-:-:S13]  /*20ab0*/  ISETP.LE.AND P6, PT, R7, UR4, PT ;  /* 0x0000000407007c0c */ /* 0x001fda000bfc3270 */
[----:B-1----:R-:W-:Y:S05]  /*20ac0*/  @P6 BRA `(.L_x_612) ;  /* 0x00000004002c6947 */ /* 0x002fea0003800000 */
[----:B------:R-:W-:Y:S01]  /*20ad0*/  VIADD R8, R5, UR4 ;  /* 0x0000000405087c36 */ /* 0x000fe20008000000 */
[----:B------:R-:W-:Y:S01]  /*20ae0*/  BSSY B0, `(.L_x_613) ;  /* 0x0000007000007945 */ /* 0x000fe20003800000 */
[----:B------:R-:W-:-:S03]  /*20af0*/  IMAD.MOV.U32 R0, RZ, RZ, RZ ;  /* 0x000000ffff007224 */ /* 0x000fc600078e00ff */
[----:B------:R-:W-:-:S13]  /*20b00*/  ISETP.GE.OR P6, PT, R8, R7, !P0 ;  /* 0x000000070800720c */ /* 0x000fda00047c6670 */
[----:B------:R-:W-:Y:S05]  /*20b10*/  @P6 BRA `(.L_x_614) ;  /* 0x00000000000c6947 */ /* 0x000fea0003800000 */
[----:B------:R-:W0:Y:S02]  /*20b20*/  LDC.64 R2, c[0x0][0xc58] ;  /* 0x00031600ff027b82 */ /* 0x000e240000000a00 */
[----:B0-----:R-:W-:-:S05]  /*20b30*/  IMAD.WIDE R2, R8, 0x4, R2 ;  /* 0x0000000408027825 */ /* 0x001fca00078e0202 */
[----:B------:R0:W5:Y:S02]  /*20b40*/  LDG.E R0, desc[UR54][R2.64] ;  /* 0x0000003602007981 */ /* 0x000164000c1e1900 */
.L_x_614:
[----:B------:R-:W-:Y:S05]  /*20b50*/  BSYNC B0 ;  /* 0x0000000000007941 */ /* 0x000fea0003800000 */
.L_x_613:
[----:B0----5:R-:W0:Y:S02]  /*20b60*/  SHFL.UP PT, R2, R0, 0x1, RZ ;  /* 0x0420000000027989 */ /* 0x021e2400000e00ff */
[----:B0-----:R-:W-:-:S05]  /*20b70*/  SEL R3, R2, RZ, P1 ;  /* 0x000000ff02037207 */ /* 0x001fca0000800000 */
[----:B------:R-:W-:-:S05]  /*20b80*/  IMAD.IADD R3, R0, 0x1, R3 ;  /* 0x0000000100037824 */ /* 0x000fca00078e0203 */
[----:B------:R-:W0:Y:S02]  /*20b90*/  SHFL.UP PT, R2, R3, 0x2, RZ ;  /* 0x0440000003027989 */ /* 0x000e2400000e00ff */
[----:B0-----:R-:W-:-:S04]  /*20ba0*/  SEL R2, R2, RZ, P2 ;  /* 0x000000ff02027207 */ /* 0x001fc80001000000 */
[----:B------:R-:W-:-:S05]  /*20bb0*/  IADD3 R2, R3, R2, RZ ;  /* 0x0000000203027210 */ /* 0x000fca0007ffe0ff */
        /* <DEDUP_REMOVED lines=9> */
[----:B------:R-:W0:Y:S02]  /*20c50*/  SHFL.IDX PT, R3, R11, 0x1f, 0x1f ;  /* 0x03e01f000b037f89 */ /* 0x000e2400000e0000 */
[----:B0-----:R-:W-:-:S05]  /*20c60*/  IMAD R3, R3, UR5, RZ ;  /* 0x0000000503037c24 */ /* 0x001fca000f8e02ff */
[----:B------:R-:W-:-:S04]  /*20c70*/  IADD3 R6, R3, R6, RZ ;  /* 0x0000000603067210 */ /* 0x000fc80007ffe0ff */
[----:B------:R-:W-:-:S13]  /*20c80*/  ISETP.GT.AND P6, PT, R6, UR6, PT ;  /* 0x0000000606007c0c */ /* 0x000fda000bfc4270 */
[----:B------:R-:W-:Y:S05]  /*20c90*/  @!P6 BRA `(.L_x_615) ;  /* 0xfffffffc0078e947 */ /* 0x000fea000383ffff */
[----:B------:R-:W-:Y:S02]  /*20ca0*/  IMAD.MOV.U32 R2, RZ, RZ, R11 ;  /* 0x000000ffff027224 */ /* 0x000fe400078e000b */
[----:B------:R-:W-:-:S07]  /*20cb0*/  IMAD.MOV.U32 R9, RZ, RZ, R3 ;  /* 0x000000ffff097224 */ /* 0x000fce00078e0003 */
.L_x_611:
[----:B------:R-:W-:-:S04]  /*20cc0*/  IMAD.IADD R9, R6, 0x1, -R9 ;  /* 0x0000000106097824 */ /* 0x000fc800078e0a09 */
[----:B------:R-:W-:-:S05]  /*20cd0*/  IMAD R3, R2, UR5, R9 ;  /* 0x0000000502037c24 */ /* 0x000fca000f8e0209 */
[----:B------:R-:W-:-:S13]  /*20ce0*/  ISETP.GT.AND P0, PT, R3, UR6, PT ;  /* 0x0000000603007c0c */ /* 0x000fda000bf04270 */
[----:B------:R-:W-:-:S04]  /*20cf0*/  VOTE.ANY R8, PT, !P0 ;  /* 0x0000000000087806 */ /* 0x000fc800040e0100 */
[----:B------:R-:W0:Y:S01]  /*20d00*/  POPC R7, R8 ;  /* 0x0000000800077309 */ /* 0x000e220000000000 */
[----:B------:R-:W-:Y:S01]  /*20d10*/  ISETP.NE.AND P0, PT, R8, RZ, PT ;  /* 0x000000ff0800720c */ /* 0x000fe20003f05270 */
[----:B0-----:R-:W0:Y:S02]  /*20d20*/  SHFL.IDX PT, R0, R0, R7, 0x1f ;  /* 0x00001f0700007589 */ /* 0x001e2400000e0000 */
[----:B0-----:R-:W-:-:S04]  /*20d30*/  IABS R6, R0 ;  /* 0x0000000000067213 */ /* 0x001fc80000000000 */
[----:B------:R-:W0:Y:S08]  /*20d40*/  I2F.RP R10, R6 ;  /* 0x00000006000a7306 */ /* 0x000e300000209400 */
[----:B0-----:R-:W0:Y:S02]  /*20d50*/  MUFU.RCP R10, R10 ;  /* 0x0000000a000a7308 */ /* 0x001e240000001000 */
[----:B0-----:R-:W-:-:S06]  /*20d60*/  IADD3 R3, R10, 0xffffffe, RZ ;  /* 0x0ffffffe0a037810 */ /* 0x001fcc0007ffe0ff */
[----:B------:R-:W0:Y:S02]  /*20d70*/  F2I.FTZ.U32.TRUNC.NTZ R3, R3 ;  /* 0x0000000300037305 */ /* 0x000e24000021f000 */
[----:B0-----:R-:W-:Y:S01]  /*20d80*/  IMAD.MOV R13, RZ, RZ, -R3 ;  /* 0x000000ffff0d7224 */ /* 0x001fe200078e0a03 */
[----:B------:R-:W-:Y:S06]  /*20d90*/  @!P0 BRA `(.L_x_616) ;  /* 0x0000000000088947 */ /* 0x000fec0003800000 */
[----:B------:R-:W-:-:S05]  /*20da0*/  VIADD R11, R7, 0xffffffff ;  /* 0xffffffff070b7836 */ /* 0x000fca0000000000 */
[----:B------:R0:W1:Y:S02]  /*20db0*/  SHFL.IDX PT, R4, R2, R11, 0x1f ;  /* 0x00001f0b02047589 */ /* 0x00006400000e0000 */
.L_x_616:
[----:B-1----:R-:W-:Y:S02]  /*20dc0*/  IMAD R4, R4, UR5, R9 ;  /* 0x0000000504047c24 */ /* 0x002fe4000f8e0209 */
[----:B------:R-:W-:Y:S02]  /*20dd0*/  IMAD R9, R13, R6, RZ ;  /* 0x000000060d097224 */ /* 0x000fe400078e02ff */
[----:B0-----:R-:W-:Y:S01]  /*20de0*/  IMAD.MOV.U32 R2, RZ, RZ, RZ ;  /* 0x000000ffff027224 */ /* 0x001fe200078e00ff */
[----:B------:R0:W-:Y:S03]  /*20df0*/  STL [R1], R4 ;  /* 0x0000000401007387 */ /* 0x0001e60000100800 */
[----:B------:R-:W-:Y:S01]  /*20e00*/  IMAD.HI.U32 R2, R3, R9, R2 ;  /* 0x0000000903027227 */ /* 0x000fe200078e0002 */
[----:B------:R-:W-:-:S04]  /*20e10*/  IADD3 R9, -R4, UR6, RZ ;  /* 0x0000000604097c10 */ /* 0x000fc8000fffe1ff */
[----:B------:R-:W-:Y:S02]  /*20e20*/  IABS R3, R9 ;  /* 0x0000000900037213 */ /* 0x000fe40000000000 */
[----:B0-----:R-:W-:-:S03]  /*20e30*/  IABS R4, R0 ;  /* 0x0000000000047213 */ /* 0x001fc60000000000 */
[----:B------:R-:W-:Y:S01]  /*20e40*/  IMAD.HI.U32 R2, R2, R3, RZ ;  /* 0x0000000302027227 */ /* 0x000fe200078e00ff */
[----:B------:R-:W-:-:S05]  /*20e50*/  IADD3 R4, RZ, -R4, RZ ;  /* 0x80000004ff047210 */ /* 0x000fca0007ffe0ff */
        /* <DEDUP_REMOVED lines=9> */
[----:B------:R-:W-:Y:S02]  /*20ef0*/  @!P2 IADD3 R2, -R2, RZ, RZ ;  /* 0x000000ff0202a210 */ /* 0x000fe40007ffe1ff */
[----:B------:R-:W-:-:S05]  /*20f00*/  @!P1 LOP3.LUT R2, RZ, R0, RZ, 0x33, !PT ;  /* 0x00000000ff029212 */ /* 0x000fca00078e33ff */
[----:B------:R-:W-:-:S04]  /*20f10*/  IMAD.MOV R3, RZ, RZ, -R2 ;  /* 0x000000ffff037224 */ /* 0x000fc800078e0a02 */
[----:B------:R-:W-:Y:S02]  /*20f20*/  IMAD R3, R0, R3, R9 ;  /* 0x0000000300037224 */ /* 0x000fe400078e0209 */
[----:B------:R-:W-:-:S03]  /*20f30*/  VIADD R0, R7, UR4 ;  /* 0x0000000407007c36 */ /* 0x000fc60008000000 */
[----:B------:R1:W-:Y:S04]  /*20f40*/  STL [R1+0x4], R3 ;  /* 0x0000040301007387 */ /* 0x0003e80000100800 */
[----:B------:R1:W-:Y:S04]  /*20f50*/  STL [R1+0x8], R2 ;  /* 0x0000080201007387 */ /* 0x0003e80000100800 */
[----:B------:R1:W-:Y:S01]  /*20f60*/  STL [R1+0xc], R0 ;  /* 0x00000c0001007387 */ /* 0x0003e20000100800 */
[----:B------:R-:W-:Y:S05]  /*20f70*/  BRA `(.L_x_617) ;  /* 0x0000000000107947 */ /* 0x000fea0003800000 */
.L_x_612:
[----:B------:R-:W-:Y:S01]  /*20f80*/  IMAD.U32 R0, RZ, RZ, UR6 ;  /* 0x00000006ff007e24 */ /* 0x000fe2000f8e00ff */
[----:B------:R0:W-:Y:S04]  /*20f90*/  STL [R1+0x4], RZ ;  /* 0x000004ff01007387 */ /* 0x0001e80000100800 */
[----:B------:R0:W-:Y:S04]  /*20fa0*/  STL [R1+0x8], RZ ;  /* 0x000008ff01007387 */ /* 0x0001e80000100800 */
[----:B------:R0:W-:Y:S02]  /*20fb0*/  STL [R1], R0 ;  /* 0x0000000001007387 */ /* 0x0001e40000100800 */
.L_x_617:
[----:B------:R-:W2:Y:S04]  /*20fc0*/  LDL R8, [R1] ;  /* 0x0000000001087983 */ /* 0x000ea80000100800 */
[----:B------:R-:W2:Y:S04]  /*20fd0*/  LDL R9, [R1+0x4] ;  /* 0x0000040001097983 */ /* 0x000ea80000100800 */
[----:B------:R-:W2:Y:S04]  /*20fe0*/  LDL R10, [R1+0x8] ;  /* 0x00000800010a7983 */ /* 0x000ea80000100800 */
[----:B------:R-:W2:Y:S01]  /*20ff0*/  LDL R11, [R1+0xc] ;  /* 0x00000c00010b7983 */ /* 0x000ea20000100800 */
[----:B------:R-:W-:-:S13]  /*21000*/  ISETP.NE.AND P0, PT, R5, RZ, PT ;  /* 0x000000ff0500720c */ /* 0x000fda0003f05270 */
[----:B-1----:R-:W1:Y:S01]  /*21010*/  @!P0 S2R R3, SR_CgaCtaId ;  /* 0x0000000000038919 */ /* 0x002e620000008800 */
[----:B0-----:R-:W-:-:S04]  /*21020*/  @!P0 MOV R0, 0x400 ;  /* 0x0000040000008802 */ /* 0x001fc80000000f00 */
[----:B-1----:R-:W-:-:S05]  /*21030*/  @!P0 LEA R0, R3, R0, 0x18 ;  /* 0x0000000003008211 */ /* 0x002fca00078ec0ff */
[----:B--2---:R2:W-:Y:S01]  /*21040*/  @!P0 STS.128 [R0+0x298d0], R8 ;  /* 0x0298d00800008388 */ /* 0x0045e20000000c00 */
[----:B------:R-:W-:Y:S06]  /*21050*/  BAR.ARV 0x5, 0x180 ;  /* 0x0146000000007b1d */ /* 0x000fec0000002000 */
.L_x_610:
[----:B--2---:R-:W2:Y:S01]  /*21060*/  LDL R0, [R1+0xc] ;  /* 0x00000c0001007983 */ /* 0x004ea20000100800 */
[----:B------:R-:W-:-:S03]  /*21070*/  ULDC UR4, c[0x0][0xc14] ;  /* 0x0003050000047ab9 */ /* 0x000fc60000000800 */
[----:B------:R3:W-:Y:S01]  /*21080*/  STL [R1+0x10], RZ ;  /* 0x000010ff01007387 */ /* 0x0007e20000100800 */
[----:B--2---:R-:W-:Y:S02]  /*21090*/  ISETP.GE.AND P0, PT, R0, UR4, PT ;  /* 0x0000000400007c0c */ /* 0x004fe4000bf06270 */
[----:B------:R-:W-:-:S05]  /*210a0*/  MOV R0, 0x1 ;  /* 0x0000000100007802 */ /* 0x000fca0000000f00 */
[----:B------:R3:W-:Y:S04]  /*210b0*/  STL [R1+0x1c], R0 ;  /* 0x00001c0001007387 */ /* 0x0007e80000100800 */
[----:B------:R3:W-:Y:S02]  /*210c0*/  STL [R1+0x44], RZ ;  /* 0x000044ff01007387 */ /* 0x0007e40000100800 */
[----:B------:R-:W-:Y:S05]  /*210d0*/  @P0 BRA `(.L_x_618) ;  /* 0x0000005400440947 */ /* 0x000fea0003800000 */
[----:B---3--:R-:W2:Y:S01]  /*210e0*/  S2R R0, SR_TID.X ;  /* 0x0000000000007919 */ /* 0x008ea20000002100 */
[----:B------:R-:W-:Y:S01]  /*210f0*/  BSSY B7, `(.L_x_618) ;  /* 0x000054f000077945 */ /* 0x000fe20003800000 */
[----:B------:R-:W-:Y:S01]  /*21100*/  ULDC UR38, c[0x0][0xc] ;  /* 0x0000030000267ab9 */ /* 0x000fe20000000800 */
[----:B------:R-:W-:Y:S01]  /*21110*/  ULOP3.LUT UR37, UR36, 0x1, URZ, 0xfc, !UPT ;  /* 0x0000000124257892 */ /* 0x000fe2000f8efc3f */
[----:B-1----:R-:W1:Y:S01]  /*21120*/  S2R R6, SR_TID.X ;  /* 0x0000000000067919 */ /* 0x002e620000002100 */
[----:B------:R-:W-:Y:S01]  /*21130*/  ULOP3.LUT UR39, UR36, 0x2, URZ, 0xfc, !UPT ;  /* 0x0000000224277892 */ /* 0x000fe2000f8efc3f */
[----:B------:R-:W-:Y:S01]  /*21140*/  ULDC.64 UR40, c[0x0][0x198] ;  /* 0x0000660000287ab9 */ /* 0x000fe20000000a00 */
[----:B--2---:R-:W-:Y:S01]  /*21150*/  LOP3.LUT R0, R0, 0x7f, RZ, 0xc0, !PT ;  /* 0x0000007f00007812 */ /* 0x004fe200078ec0ff */
[C---:B-1----:R-:W-:Y:S01]  /*21160*/  IMAD.SHL.U32 R4, R6.reuse, 0x20, RZ ;  /* 0x0000002006047824 */ /* 0x042fe200078e00ff */
[----:B------:R-:W-:-:S03]  /*21170*/  LOP3.LUT P0, RZ, R6, 0x4, RZ, 0xc0, !PT ;  /* 0x0000000406ff7812 */ /* 0x000fc6000780c0ff */
[----:B------:R-:W-:Y:S02]  /*21180*/  IMAD.SHL.U32 R0, R0, 0x10, RZ ;  /* 0x0000001000007824 */ /* 0x000fe400078e00ff */
[----:B------:R-:W-:-:S03]  /*21190*/  IMAD.SHL.U32 R7, R6, 0x4, RZ ;  /* 0x0000000406077824 */ /* 0x000fc600078e00ff */
[----:B------:R-:W-:Y:S01]  /*211a0*/  LOP3.LUT R3, R0, 0x600, RZ, 0xc0, !PT ;  /* 0x0000060000037812 */ /* 0x000fe200078ec0ff */
[----:B------:R-:W-:-:S03]  /*211b0*/  IMAD.SHL.U32 R0, R6, 0x80, RZ ;  /* 0x0000008006007824 */ /* 0x000fc600078e00ff */
[----:B------:R-:W-:Y:S02]  /*211c0*/  LOP3.LUT R5, R3, 0x60, R4, 0xf8, !PT ;  /* 0x0000006003057812 */ /* 0x000fe400078ef804 */
[----:B------:R-:W-:Y:S02]  /*211d0*/  SHF.R.U32.HI R3, RZ, 0x1, R6 ;  /* 0x00000001ff037819 */ /* 0x000fe40000011606 */
[----:B0-----:R-:W-:Y:S02]  /*211e0*/  LOP3.LUT R2, R0, 0x380, RZ, 0xc0, !PT ;  /* 0x0000038000027812 */ /* 0x001fe400078ec0ff */
[----:B------:R-:W-:Y:S02]  /*211f0*/  LOP3.LUT R5, R5, 0x100, R4, 0xf8, !PT ;  /* 0x0000010005057812 */ /* 0x000fe400078ef804 */
[----:B------:R-:W-:Y:S02]  /*21200*/  LOP3.LUT R4, R4, 0x80, RZ, 0xc0, !PT ;  /* 0x0000008004047812 */ /* 0x000fe400078ec0ff */
[----:B------:R-:W-:-:S02]  /*21210*/  LOP3.LUT R2, R2, 0x30, R3, 0xf8, !PT ;  /* 0x0000003002027812 */ /* 0x000fc400078ef803 */
[----:B------:R-:W-:Y:S02]  /*21220*/  SHF.L.U32 R3, R6, 0x4, RZ ;  /* 0x0000000406037819 */ /* 0x000fe400000006ff */
[----:B------:R-:W-:Y:S02]  /*21230*/  LOP3.LUT R4, R4, 0x10, R6, 0xf8, !PT ;  /* 0x0000001004047812 */ /* 0x000fe400078ef806 */
[----:B------:R-:W-:Y:S02]  /*21240*/  LOP3.LUT R3, R2, 0x70, R3, 0x78, !PT ;  /* 0x0000007002037812 */ /* 0x000fe400078e7803 */
[----:B------:R-:W-:Y:S02]  /*21250*/  LOP3.LUT R4, R4, 0x10, R7, 0x78, !PT ;  /* 0x0000001004047812 */ /* 0x000fe400078e7807 */
[----:B------:R-:W-:Y:S02]  /*21260*/  LOP3.LUT R2, R3, 0xc00, R0, 0xf8, !PT ;  /* 0x00000c0003027812 */ /* 0x000fe400078ef800 */
[----:B------:R-:W-:-:S03]  /*21270*/  LOP3.LUT R0, R5, R4, RZ, 0xfc, !PT ;  /* 0x0000000405007212 */ /* 0x000fc600078efcff */
[----:B------:R-:W-:Y:S04]  /*21280*/  STL [R1+0x34], R2 ;  /* 0x0000340201007387 */ /* 0x000fe80000100800 */
[----:B------:R0:W-:Y:S02]  /*21290*/  STL [R1+0x30], R0 ;  /* 0x0000300001007387 */ /* 0x0001e40000100800 */
[----:B0-----:R-:W-:-:S05]  /*212a0*/  IMAD.MOV.U32 R0, RZ, RZ, 0x40 ;  /* 0x00000040ff007424 */ /* 0x001fca00078e00ff */
[----:B------:R-:W-:Y:S01]  /*212b0*/  SEL R2, R0, 0xffffffc0, !P0 ;  /* 0xffffffc000027807 */ /* 0x000fe20004000000 */
[----:B------:R-:W-:-:S04]  /*212c0*/  IMAD.MOV.U32 R0, RZ, RZ, 0x1 ;  /* 0x00000001ff007424 */ /* 0x000fc800078e00ff */
[----:B------:R0:W-:Y:S04]  /*212d0*/  STL [R1+0x38], R2 ;  /* 0x0000380201007387 */ /* 0x0001e80000100800 */
[----:B------:R0:W-:Y:S04]  /*212e0*/  STL [R1+0x44], RZ ;  /* 0x000044ff01007387 */ /* 0x0001e80000100800 */
[----:B------:R0:W-:Y:S04]  /*212f0*/  STL [R1+0x20], R0 ;  /* 0x0000200001007387 */ /* 0x0001e80000100800 */
[----:B------:R0:W-:Y:S04]  /*21300*/  STL [R1+0x14], RZ ;  /* 0x000014ff01007387 */ /* 0x0001e80000100800 */
[----:B------:R0:W-:Y:S04]  /*21310*/  STL [R1+0x10], RZ ;  /* 0x000010ff01007387 */ /* 0x0001e80000100800 */
[----:B------:R0:W-:Y:S02]  /*21320*/  STL [R1+0x1c], R0 ;  /* 0x00001c0001007387 */ /* 0x0001e40000100800 */
.L_x_721:
[----:B0-----:R-:W2:Y:S01]  /*21330*/  LDL R0, [R1+0xc] ;  /* 0x00000c0001007983 */ /* 0x001ea20000100800 */
[----:B------:R-:W2:Y:S01]  /*21340*/  LDC.64 R16, c[0x0][0xc60] ;  /* 0x00031800ff107b82 */ /* 0x000ea20000000a00 */
[----:B------:R-:W-:Y:S05]  /*21350*/  YIELD ;  /* 0x0000000000007946 */ /* 0x000fea0003800000 */
[----:B------:R-:W-:Y:S01]  /*21360*/  ULDC.64 UR4, c[0x0][0xa28] ;  /* 0x00028a0000047ab9 */ /* 0x000fe20000000a00 */
[----:B------:R-:W-:Y:S01]  /*21370*/  ULDC.64 UR6, c[0x0][0xa00] ;  /* 0x0002800000067ab9 */ /* 0x000fe20000000a00 */
[----:B------:R-:W-:Y:S01]  /*21380*/  ISETP.NE.U32.AND P0, PT, RZ, UR4, PT ;  /* 0x00000004ff007c0c */ /* 0x000fe2000bf05070 */
[----:B--2---:R-:W-:-:S06]  /*21390*/  IMAD.WIDE R16, R0, 0x4, R16 ;  /* 0x0000000400107825 */ /* 0x004fcc00078e0210 */
[----:B------:R-:W2:Y:S01]  /*213a0*/  LDG.E R16, desc[UR54][R16.64] ;  /* 0x0000003610107981 */ /* 0x000ea2000c1e1900 */
[----:B------:R-:W-:Y:S02]  /*213b0*/  ISETP.NE.AND.EX P0, PT, RZ, UR5, PT, P0 ;  /* 0x00000005ff007c0c */ /* 0x000fe4000bf05300 */
[----:B------:R-:W-:Y:S02]  /*213c0*/  ISETP.NE.U32.AND P1, PT, RZ, UR6, PT ;  /* 0x00000006ff007c0c */ /* 0x000fe4000bf25070 */
[----:B------:R-:W-:Y:S02]  /*213d0*/  MOV R0, RZ ;  /* 0x000000ff00007202 */ /* 0x000fe40000000f00 */
[----:B------:R-:W-:Y:S01]  /*213e0*/  ISETP.NE.AND.EX P1, PT, RZ, UR7, PT, P1 ;  /* 0x00000007ff007c0c */ /* 0x000fe2000bf25310 */
[----:B------:R-:W-:Y:S02]  /*213f0*/  IMAD.MOV.U32 R4, RZ, RZ, RZ ;  /* 0x000000ffff047224 */ /* 0x000fe400078e00ff */
[----:B------:R-:W-:Y:S01]  /*21400*/  IMAD.MOV.U32 R10, RZ, RZ, RZ ;  /* 0x000000ffff0a7224 */ /* 0x000fe200078e00ff */
[----:B------:R-:W-:-:S02]  /*21410*/  MOV R8, RZ ;  /* 0x000000ff00087202 */ /* 0x000fc40000000f00 */
[----:B--2---:R-:W-:Y:S02]  /*21420*/  SHF.R.S32.HI R18, RZ, 0x1f, R16 ;  /* 0x0000001fff127819 */ /* 0x004fe40000011410 */
[----:B------:R-:W-:-:S04]  /*21430*/  @P0 LEA R2, P2, R16, UR4, 0x2 ;  /* 0x0000000410020c11 */ /* 0x000fc8000f8410ff */
[C---:B------:R-:W-:Y:S01]  /*21440*/  @P0 LEA.HI.X R3, R16.reuse, UR5, R18, 0x2, P2 ;  /* 0x0000000510030c11 */ /* 0x040fe200090f1412 */
[----:B------:R-:W-:Y:S01]  /*21450*/  IMAD.SHL.U32 R17, R16, 0x4, RZ ;  /* 0x0000000410117824 */ /* 0x000fe200078e00ff */
[----:B------:R-:W-:-:S03]  /*21460*/  ULDC.64 UR4, c[0x0][0xa08] ;  /* 0x0002820000047ab9 */ /* 0x000fc60000000a00 */
[----:B------:R0:W5:Y:S02]  /*21470*/  @P0 LDG.E R0, desc[UR54][R2.64] ;  /* 0x0000003602000981 */ /* 0x000164000c1e1900 */
[----:B0-----:R-:W-:-:S04]  /*21480*/  @P1 LEA R2, P0, R16, UR6, 0x2 ;  /* 0x0000000610021c11 */ /* 0x001fc8000f8010ff */
[----:B------:R-:W-:Y:S01]  /*21490*/  @P1 LEA.HI.X R3, R16, UR7, R18, 0x2, P0 ;  /* 0x0000000710031c11 */ /* 0x000fe200080f1412 */
[----:B------:R-:W-:-:S04]  /*214a0*/  ULDC.64 UR6, c[0x0][0xa10] ;  /* 0x0002840000067ab9 */ /* 0x000fc80000000a00 */
[----:B------:R0:W2:Y:S01]  /*214b0*/  @P1 LDG.E R4, desc[UR54][R2.64] ;  /* 0x0000003602041981 */ /* 0x0000a2000c1e1900 */
[----:B------:R-:W-:Y:S02]  /*214c0*/  ISETP.NE.U32.AND P1, PT, RZ, UR6, PT ;  /* 0x00000006ff007c0c */ /* 0x000fe4000bf25070 */
[----:B------:R-:W-:Y:S02]  /*214d0*/  SHF.L.U64.HI R18, R16, 0x2, R18 ;  /* 0x0000000210127819 */ /* 0x000fe40000010212 */
[----:B------:R-:W-:Y:S02]  /*214e0*/  ISETP.NE.AND.EX P1, PT, RZ, UR7, PT, P1 ;  /* 0x00000007ff007c0c */ /* 0x000fe4000bf25310 */
[----:B0-----:R-:W-:-:S04]  /*214f0*/  IADD3 R2, P0, R17, UR6, RZ ;  /* 0x0000000611027c10 */ /* 0x001fc8000ff1e0ff */
[----:B------:R-:W-:Y:S01]  /*21500*/  IADD3.X R3, R18, UR7, RZ, P0, !PT ;  /* 0x0000000712037c10 */ /* 0x000fe200087fe4ff */
[----:B------:R-:W-:Y:S01]  /*21510*/  ULDC.64 UR6, c[0x0][0xa20] ;  /* 0x0002880000067ab9 */ /* 0x000fe20000000a00 */
[----:B------:R-:W-:-:S05]  /*21520*/  ISETP.NE.U32.AND P0, PT, RZ, UR4, PT ;  /* 0x00000004ff007c0c */ /* 0x000fca000bf05070 */
[----:B------:R-:W5:Y:S04]  /*21530*/  @P1 LDG.E R10, desc[UR54][R2.64] ;  /* 0x00000036020a1981 */ /* 0x000f68000c1e1900 */
[----:B------:R-:W5:Y:S04]  /*21540*/  @P1 LDG.E R11, desc[UR54][R2.64] ;  /* 0x00000036020b1981 */ /* 0x000f68000c1e1900 */
[----:B------:R0:W5:Y:S01]  /*21550*/  @P1 LDG.E R9, desc[UR54][R2.64+0x4] ;  /* 0x0000043602091981 */ /* 0x000162000c1e1900 */
[----:B------:R-:W-:Y:S02]  /*21560*/  ISETP.NE.AND.EX P0, PT, RZ, UR5, PT, P0 ;  /* 0x00000005ff007c0c */ /* 0x000fe4000bf05300 */
[----:B0-----:R-:W-:-:S04]  /*21570*/  IADD3 R2, P2, R17, UR4, RZ ;  /* 0x0000000411027c10 */ /* 0x001fc8000ff5e0ff */
[----:B------:R-:W-:Y:S01]  /*21580*/  IADD3.X R3, R18, UR5, RZ, P2, !PT ;  /* 0x0000000512037c10 */ /* 0x000fe200097fe4ff */
[----:B------:R-:W-:Y:S01]  /*21590*/  ULDC.64 UR4, c[0x0][0x3f8] ;  /* 0x0000fe0000047ab9 */ /* 0x000fe20000000a00 */
[----:B------:R-:W-:Y:S01]  /*215a0*/  ISETP.NE.U32.AND P2, PT, RZ, UR6, PT ;  /* 0x00000006ff007c0c */ /* 0x000fe2000bf45070 */
[----:B------:R-:W-:-:S04]  /*215b0*/  UISETP.NE.U32.AND UP0, UPT, UR4, URZ, UPT ;  /* 0x0000003f0400728c */ /* 0x000fc8000bf05070 */
[----:B------:R0:W5:Y:S01]  /*215c0*/  @P0 LDG.E R8, desc[UR54][R2.64] ;  /* 0x0000003602080981 */ /* 0x000162000c1e1900 */
[----:B------:R-:W-:Y:S01]  /*215d0*/  ISETP.NE.AND.EX P2, PT, RZ, UR7, PT, P2 ;  /* 0x00000007ff007c0c */ /* 0x000fe2000bf45320 */
[----:B------:R-:W-:Y:S01]  /*215e0*/  UISETP.NE.AND.EX UP0, UPT, UR5, URZ, UPT, UP0 ;  /* 0x0000003f0500728c */ /* 0x000fe2000bf05300 */
[----:B------:R-:W-:Y:S02]  /*215f0*/  ULDC UR4, c[0x0][0x404] ;  /* 0x0001010000047ab9 */ /* 0x000fe40000000800 */
[----:B------:R-:W-:Y:S01]  /*21600*/  ULDC UR5, c[0x0][0x2e0] ;  /* 0x0000b80000057ab9 */ /* 0x000fe20000000800 */
[----:B------:R-:W-:-:S04]  /*21610*/  USEL UR4, UR4, 0x1, UP0 ;  /* 0x0000000104047887 */ /* 0x000fc80008000000 */
[----:B------:R-:W-:-:S04]  /*21620*/  UIMAD UR4, UR4, UR5, URZ ;  /* 0x00000005040472a4 */ /* 0x000fc8000f8e023f */
[----:B------:R-:W-:Y:S02]  /*21630*/  @P2 IADD3 R6, P3, R17, UR6, RZ ;  /* 0x0000000611062c10 */ /* 0x000fe4000ff7e0ff */
[----:B------:R-:W-:Y:S02]  /*21640*/  IMAD.U32 R5, RZ, RZ, UR4 ;  /* 0x00000004ff057e24 */ /* 0x000fe4000f8e00ff */
[----:B------:R-:W-:-:S05]  /*21650*/  @P2 IADD3.X R7, R18, UR7, RZ, P3, !PT ;  /* 0x0000000712072c10 */ /* 0x000fca0009ffe4ff */
[----:B------:R0:W5:Y:S01]  /*21660*/  @P2 LDG.E R5, desc[UR54][R6.64] ;  /* 0x0000003606052981 */ /* 0x000162000c1e1900 */
[----:B------:R-:W-:-:S03]  /*21670*/  ULDC UR4, c[0x0][0x338] ;  /* 0x0000ce0000047ab9 */ /* 0x000fc60000000800 */
[----:B--2---:R1:W-:Y:S02]  /*21680*/  STL [R1+0x28], R4 ;  /* 0x0000280401007387 */ /* 0x0043e40000100800 */
[----:B-1----:R-:W-:Y:S01]  /*21690*/  IMAD.U32 R4, RZ, RZ, UR4 ;  /* 0x00000004ff047e24 */ /* 0x002fe2000f8e00ff */
[----:B0-----:R-:W-:Y:S06]  /*216a0*/  @P2 BRA `(.L_x_619) ;  /* 0x0000000000102947 */ /* 0x001fec0003800000 */
[----:B------:R-:W-:Y:S05]  /*216b0*/  @!P0 BRA `(.L_x_619) ;  /* 0x00000000000c8947 */ /* 0x000fea0003800000 */
[----:B-----5:R-:W2:Y:S04]  /*216c0*/  LDG.E R5, desc[UR54][R2.64] ;  /* 0x0000003602057981 */ /* 0x020ea8000c1e1900 */
[----:B------:R-:W2:Y:S02]  /*216d0*/  LDG.E R2, desc[UR54][R2.64+0x4] ;  /* 0x0000043602027981 */ /* 0x000ea4000c1e1900 */
[----:B--2---:R-:W-:-:S07]  /*216e0*/  IMAD.IADD R5, R2, 0x1, -R5 ;  /* 0x0000000102057824 */ /* 0x004fce00078e0a05 */
.L_x_619:
[----:B-----5:R-:W-:Y:S01]  /*216f0*/  @P1 IADD3 R4, -R11, R9, RZ ;  /* 0x000000090b041210 */ /* 0x020fe20007ffe1ff */
[--C-:B------:R-:W-:Y:S01]  /*21700*/  IMAD.IADD R5, R5, 0x1, -R0.reuse ;  /* 0x0000000105057824 */ /* 0x100fe200078e0a00 */
[----:B------:R-:W-:Y:S01]  /*21710*/  BSSY B0, `(.L_x_620) ;  /* 0x0000138000007945 */ /* 0x000fe20003800000 */
[----:B------:R-:W-:Y:S02]  /*21720*/  IMAD.IADD R0, R8, 0x1, R0 ;  /* 0x0000000108007824 */ /* 0x000fe400078e0200 */
[----:B------:R-:W-:-:S04]  /*21730*/  IMAD.IADD R19, R5, 0x1, R4 ;  /* 0x0000000105137824 */ /* 0x000fc800078e0204 */
[----:B------:R-:W-:-:S04]  /*21740*/  VIADD R2, R19, 0x9f ;  /* 0x0000009f13027836 */ /* 0x000fc80000000000 */
[----:B------:R-:W-:-:S05]  /*21750*/  IMAD.HI R2, R2, 0x66666667, RZ ;  /* 0x6666666702027827 */ /* 0x000fca00078e02ff */
[----:B------:R-:W-:-:S04]  /*21760*/  SHF.R.U32.HI R3, RZ, 0x1f, R2 ;  /* 0x0000001fff037819 */ /* 0x000fc80000011602 */
[----:B------:R-:W-:-:S05]  /*21770*/  LEA.HI.SX32 R6, R2, R3, 0x1a ;  /* 0x0000000302067211 */ /* 0x000fca00078fd2ff */
[----:B------:R-:W-:Y:S01]  /*21780*/  IMAD R2, R6, 0xa0, -R5 ;  /* 0x000000a006027824 */ /* 0x000fe200078e0a05 */
[----:B------:R-:W-:Y:S01]  /*21790*/  IADD3 R5, -R5, RZ, RZ ;  /* 0x000000ff05057210 */ /* 0x000fe20007ffe1ff */
[----:B------:R0:W-:Y:S03]  /*217a0*/  STL [R1+0x40], R6 ;  /* 0x0000400601007387 */ /* 0x0001e60000100800 */
[----:B------:R-:W-:Y:S01]  /*217b0*/  VIMNMX R4, R2, R4, PT ;  /* 0x0000000402047248 */ /* 0x000fe20003fe0100 */
[----:B------:R0:W-:Y:S01]  /*217c0*/  STL [R1+0x2c], R0 ;  /* 0x00002c0001007387 */ /* 0x0001e20000100800 */
[----:B------:R-:W-:-:S04]  /*217d0*/  VIMNMX R2, RZ, R5, !PT ;  /* 0x00000005ff027248 */ /* 0x000fc80007fe0100 */
[----:B------:R-:W-:Y:S01]  /*217e0*/  ISETP.GT.AND P0, PT, R4, R2, PT ;  /* 0x000000020400720c */ /* 0x000fe20003f04270 */
[----:B------:R-:W-:-:S05]  /*217f0*/  IMAD.WIDE.U32 R2, R2, -0x33333333, RZ ;  /* 0xcccccccd02027825 */ /* 0x000fca00078e00ff */
[----:B------:R-:W-:-:S07]  /*21800*/  SHF.R.U32.HI R3, RZ, 0x7, R3 ;  /* 0x00000007ff037819 */ /* 0x000fce0000011603 */
[----:B------:R-:W-:-:S04]  /*21810*/  @P0 VIADD R4, R4, 0x9f ;  /* 0x0000009f04040836 */ /* 0x000fc80000000000 */
[----:B------:R-:W-:-:S04]  /*21820*/  @P0 IMAD.HI R2, R4, 0x66666667, RZ ;  /* 0x6666666704020827 */ /* 0x000fc800078e02ff */
[----:B------:R-:W-:Y:S01]  /*21830*/  IMAD.MOV.U32 R4, RZ, RZ, R3 ;  /* 0x000000ffff047224 */ /* 0x000fe200078e0003 */
[----:B------:R-:W-:-:S04]  /*21840*/  @P0 SHF.R.U32.HI R5, RZ, 0x1f, R2 ;  /* 0x0000001fff050819 */ /* 0x000fc80000011602 */
[----:B------:R-:W-:Y:S02]  /*21850*/  @P0 LEA.HI.SX32 R4, R2, R5, 0x1a ;  /* 0x0000000502040211 */ /* 0x000fe400078fd2ff */
[----:B------:R-:W-:Y:S02]  /*21860*/  PLOP3.LUT P0, PT, PT, PT, PT, 0x80, 0x0 ;  /* 0x000000000000781c */ /* 0x000fe40003f0f070 */
[----:B------:R-:W-:-:S13]  /*21870*/  ISETP.GT.AND P2, PT, R4, R3, PT ;  /* 0x000000030400720c */ /* 0x000fda0003f44270 */
[----:B0-----:R-:W-:Y:S05]  /*21880*/  @!P2 BRA `(.L_x_621) ;  /* 0x000000100080a947 */ /* 0x001fea0003800000 */
[----:B------:R-:W2:Y:S01]  /*21890*/  LDL R6, [R1+0x8] ;  /* 0x0000080001067983 */ /* 0x000ea20000100800 */
[----:B------:R-:W0:Y:S01]  /*218a0*/  LDC R0, c[0x0][0x428] ;  /* 0x00010a00ff007b82 */ /* 0x000e220000000800 */
[----:B------:R-:W-:Y:S01]  /*218b0*/  UMOV UR4, 0xffffffff ;  /* 0xffffffff00047882 */ /* 0x000fe20000000000 */
[----:B0-----:R-:W-:-:S13]  /*218c0*/  ISETP.NE.AND P0, PT, R0, 0x1, PT ;  /* 0x000000010000780c */ /* 0x001fda0003f05270 */
[----:B------:R-:W2:Y:S08]  /*218d0*/  @P0 LDC R0, c[0x0][0x42c] ;  /* 0x00010b00ff000b82 */ /* 0x000eb00000000800 */
[----:B------:R-:W0:Y:S01]  /*218e0*/  @P0 LDC R5, c[0x0][0x430] ;  /* 0x00010c00ff050b82 */ /* 0x000e220000000800 */
[----:B--2---:R-:W-:Y:S01]  /*218f0*/  @P0 IMAD.HI.U32 R0, R6, R0, RZ ;  /* 0x0000000006000227 */ /* 0x004fe200078e00ff */
[----:B------:R-:W-:-:S04]  /*21900*/  MOV R2, R6 ;  /* 0x0000000600027202 */ /* 0x000fc80000000f00 */
[----:B0-----:R-:W-:Y:S02]  /*21910*/  @P0 SHF.R.U32.HI R2, RZ, R5, R0 ;  /* 0x00000005ff020219 */ /* 0x001fe40000011600 */
[----:B------:R-:W-:Y:S01]  /*21920*/  SEL R0, R16, RZ, !P1 ;  /* 0x000000ff10007207 */ /* 0x000fe20004800000 */
[----:B------:R-:W-:Y:S06]  /*21930*/  BRA.DIV UR4, `(.L_x_622) ;  /* 0x0000006a04687947 */ /* 0x000fec000b800000 */
[----:B------:R-:W0:Y:S02]  /*21940*/  S2R R5, SR_TID.X ;  /* 0x0000000000057919 */ /* 0x000e240000002100 */
[----:B0-----:R-:W-:-:S04]  /*21950*/  SHF.R.U32.HI R5, RZ, 0x5, R5 ;  /* 0x00000005ff057819 */ /* 0x001fc80000011605 */
[----:B------:R-:W-:-:S05]  /*21960*/  LOP3.LUT R5, R5, 0x3, RZ, 0xc0, !PT ;  /* 0x0000000305057812 */ /* 0x000fca00078ec0ff */
[----:B------:R0:W1:Y:S02]  /*21970*/  SHFL.IDX PT, R14, R5, RZ, 0x1f ;  /* 0x00001fff050e7589 */ /* 0x00006400000e0000 */
.L_x_804:
[----:B-1----:R-:W-:Y:S02]  /*21980*/  ISETP.NE.AND P0, PT, R14, RZ, PT ;  /* 0x000000ff0e00720c */ /* 0x002fe40003f05270 */
[----:B------:R-:W-:-:S11]  /*21990*/  PLOP3.LUT P6, PT, PT, PT, PT, 0x8, 0x0 ;  /* 0x000000000000781c */ /* 0x000fd60003fce170 */
[----:B------:R-:W-:Y:S05]  /*219a0*/  @P0 BRA `(.L_x_623) ;  /* 0x00000000000c0947 */ /* 0x000fea0003800000 */
[----:B------:R-:W-:-:S03]  /*219b0*/  UMOV UR4, 0xffffffff ;  /* 0xffffffff00047882 */ /* 0x000fc60000000000 */
[----:B------:R-:W-:Y:S05]  /*219c0*/  BRA.DIV UR4, `(.L_x_624) ;  /* 0x0000006a04787947 */ /* 0x000fea000b800000 */
[----:B------:R-:W-:-:S13]  /*219d0*/  ELECT P6, URZ, PT ;  /* 0x00000000003f782f */ /* 0x000fda00038c0000 */
.L_x_623:
[----:B0-----:R-:W2:Y:S01]  /*219e0*/  LDL R5, [R1+0x44] ;  /* 0x0000440001057983 */ /* 0x001ea20000100800 */
[----:B------:R-:W-:Y:S01]  /*219f0*/  BSSY B1, `(.L_x_625) ;  /* 0x000000b000017945 */ /* 0x000fe20003800000 */
[----:B------:R-:W0:Y:S01]  /*21a00*/  S2R R11, SR_CgaCtaId ;  /* 0x00000000000b7919 */ /* 0x000e220000008800 */
[----:B--2---:R-:W-:-:S05]  /*21a10*/  VIADD R5, R5, 0x1 ;  /* 0x0000000105057836 */ /* 0x004fca0000000000 */
[----:B------:R-:W-:-:S04]  /*21a20*/  LEA.HI R6, R5, R5, RZ, 0x1 ;  /* 0x0000000505067211 */ /* 0x000fc800078f08ff */
[----:B------:R-:W-:-:S05]  /*21a30*/  LOP3.LUT R6, R6, 0xfffffffe, RZ, 0xc0, !PT ;  /* 0xfffffffe06067812 */ /* 0x000fca00078ec0ff */
[----:B------:R-:W-:Y:S01]  /*21a40*/  IMAD.IADD R5, R5, 0x1, -R6 ;  /* 0x0000000105057824 */ /* 0x000fe200078e0a06 */
[----:B------:R-:W-:-:S04]  /*21a50*/  MOV R6, 0x400 ;  /* 0x0000040000067802 */ /* 0x000fc80000000f00 */
[----:B0-----:R-:W-:Y:S02]  /*21a60*/  LEA R11, R11, R6, 0x18 ;  /* 0x000000060b0b7211 */ /* 0x001fe400078ec0ff */
[----:B------:R-:W-:-:S04]  /*21a70*/  SHF.L.U32 R5, R5, 0x1f, RZ ;  /* 0x0000001f05057819 */ /* 0x000fc800000006ff */
[----:B------:R-:W0:Y:S02]  /*21a80*/  SYNCS.PHASECHK.TRANS64.TRYWAIT P0, [R11+URZ+0x29820], R5 ;  /* 0x029820050b0075a7 */ /* 0x000e24000800017f */
[----:B0-----:R-:W-:Y:S05]  /*21a90*/  @!P0 BRA `(.L_x_626) ;  /* 0x0000006800648947 */ /* 0x001fea0003800000 */
.L_x_807:
[----:B------:R-:W-:Y:S05]  /*21aa0*/  BSYNC B1 ;  /* 0x0000000000017941 */ /* 0x000fea0003800000 */
.L_x_625:
[----:B------:R-:W-:Y:S04]  /*21ab0*/  BSSY B1, `(.L_x_627) ;  /* 0x0000070000017945 */ /* 0x000fe80003800000 */
[----:B------:R-:W-:Y:S05]  /*21ac0*/  @!P6 BRA `(.L_x_628) ;  /* 0x0000000400b8e947 */ /* 0x000fea0003800000 */
[----:B------:R-:W2:Y:S04]  /*21ad0*/  LDL R8, [R1+0x14] ;  /* 0x0000140001087983 */ /* 0x000ea80000100800 */
[----:B------:R-:W3:Y:S01]  /*21ae0*/  LDL R7, [R1+0x20] ;  /* 0x0000200001077983 */ /* 0x000ee20000100800 */
[----:B------:R-:W1:Y:S01]  /*21af0*/  S2R R6, SR_TID.X ;  /* 0x0000000000067919 */ /* 0x000e620000002100 */
[----:B------:R-:W-:Y:S01]  /*21b00*/  BSSY B2, `(.L_x_629) ;  /* 0x0000007000027945 */ /* 0x000fe20003800000 */
[----:B-1----:R-:W-:-:S04]  /*21b10*/  LOP3.LUT R6, R6, 0x7f, RZ, 0xc0, !PT ;  /* 0x0000007f06067812 */ /* 0x002fc800078ec0ff */
[----:B------:R-:W-:Y:S01]  /*21b20*/  ISETP.NE.AND P1, PT, R6, RZ, PT ;  /* 0x000000ff0600720c */ /* 0x000fe20003f25270 */
[----:B--2---:R-:W-:Y:S01]  /*21b30*/  IMAD R8, R8, 0x8, R11 ;  /* 0x0000000808087824 */ /* 0x004fe200078e020b */
[----:B---3--:R-:W-:-:S04]  /*21b40*/  SHF.L.U32 R12, R7, 0x1f, RZ ;  /* 0x0000001f070c7819 */ /* 0x008fc800000006ff */
[----:B------:R-:W1:Y:S02]  /*21b50*/  SYNCS.PHASECHK.TRANS64.TRYWAIT P0, [R8+URZ+0x298a0], R12 ;  /* 0x0298a00c080075a7 */ /* 0x000e64000800017f */
[----:B-1----:R-:W-:Y:S05]  /*21b60*/  @!P0 BRA `(.L_x_630) ;  /* 0x0000006800448947 */ /* 0x002fea0003800000 */
.L_x_808:
[----:B------:R-:W-:Y:S05]  /*21b70*/  BSYNC B2 ;  /* 0x0000000000027941 */ /* 0x000fea0003800000 */
.L_x_629:
[----:B------:R-:W-:Y:S04]  /*21b80*/  BSSY B2, `(.L_x_631) ;  /* 0x0000009000027945 */ /* 0x000fe80003800000 */
[----:B------:R-:W-:Y:S05]  /*21b90*/  @P1 BRA `(.L_x_632) ;  /* 0x00000000001c1947 */ /* 0x000fea0003800000 */
[----:B0-----:R-:W0:Y:S02]  /*21ba0*/  S2R R5, SR_TID.X ;  /* 0x0000000000057919 */ /* 0x001e240000002100 */
[----:B0-----:R-:W-:Y:S02]  /*21bb0*/  LOP3.LUT R6, R5, 0x1f, RZ, 0xc0, !PT ;  /* 0x0000001f05067812 */ /* 0x001fe400078ec0ff */
[----:B------:R-:W-:Y:S02]  /*21bc0*/  MOV R5, 0x7800 ;  /* 0x0000780000057802 */ /* 0x000fe40000000f00 */
[----:B------:R-:W-:Y:S02]  /*21bd0*/  ISETP.NE.AND P0, PT, R6, RZ, PT ;  /* 0x000000ff0600720c */ /* 0x000fe40003f05270 */
[----:B------:R2:W-:Y:S11]  /*21be0*/  SYNCS.ARRIVE.TRANS64 RZ, [R8+URZ+0x29890], R5 ;  /* 0x0298900508ff79a7 */ /* 0x0005f6000800003f */
[----:B--2---:R-:W-:Y:S05]  /*21bf0*/  @!P0 BRA `(.L_x_632) ;  /* 0x0000000000048947 */ /* 0x004fea0003800000 */
[----:B------:R-:W-:Y:S01]  /*21c00*/  BPT.TRAP 0x1 ;  /* 0x000000040000795c */ /* 0x000fe20000300000 */
.L_x_632:
[----:B------:R-:W-:Y:S05]  /*21c10*/  BSYNC B2 ;  /* 0x0000000000027941 */ /* 0x000fea0003800000 */
.L_x_631:
[----:B0-----:R-:W2:Y:S01]  /*21c20*/  LDL R5, [R1+0x14] ;  /* 0x0000140001057983 */ /* 0x001ea20000100800 */
[----:B------:R-:W-:Y:S01]  /*21c30*/  IMAD.MOV.U32 R13, RZ, RZ, RZ ;  /* 0x000000ffff0d7224 */ /* 0x000fe200078e00ff */
[----:B------:R-:W-:Y:S01]  /*21c40*/  UIADD3 UR4, UP0, UR40, 0x570, URZ ;  /* 0x0000057028047890 */ /* 0x000fe2000ff1e03f */
[----:B------:R-:W-:Y:S01]  /*21c50*/  IMAD R6, R4, 0xa0, R10 ;  /* 0x000000a004067824 */ /* 0x000fe200078e020a */
[----:B------:R-:W-:Y:S01]  /*21c60*/  PLOP3.LUT P0, PT, PT, PT, PT, 0x80, 0x0 ;  /* 0x000000000000781c */ /* 0x000fe20003f0f070 */
[----:B------:R-:W-:Y:S01]  /*21c70*/  UMOV UR6, 0x0 ;  /* 0x0000000000067882 */ /* 0x000fe20000000000 */
[----:B------:R-:W-:Y:S01]  /*21c80*/  R2UR UR10, R13 ;  /* 0x000000000d0a72ca */ /* 0x000fe200000e0000 */
[----:B------:R-:W-:Y:S01]  /*21c90*/  VIADD R6, R6, 0xffffff60 ;  /* 0xffffff6006067836 */ /* 0x000fe20000000000 */
[----:B------:R-:W-:Y:S01]  /*21ca0*/  UIADD3.X UR5, URZ, UR41, URZ, UP0, !UPT ;  /* 0x000000293f057290 */ /* 0x000fe200087fe43f */
[----:B------:R-:W-:Y:S01]  /*21cb0*/  UMOV UR7, 0x12f00000 ;  /* 0x12f0000000077882 */ /* 0x000fe20000000000 */
[----:B--2---:R-:W-:-:S02]  /*21cc0*/  IMAD R9, R5, 0x7800, R11 ;  /* 0x0000780005097824 */ /* 0x004fc400078e020b */
[----:B------:R-:W-:-:S03]  /*21cd0*/  VIADD R5, R8, 0x29890 ;  /* 0x0002989008057836 */ /* 0x000fc60000000000 */
[----:B------:R-:W-:-:S07]  /*21ce0*/  IADD3 R7, R9, 0x1a400, RZ ;  /* 0x0001a40009077810 */ /* 0x000fce0007ffe0ff */
.L_x_633:
[----:B------:R-:W-:-:S13]  /*21cf0*/  @P0 ELECT P2, URZ, PT ;  /* 0x00000000003f082f */ /* 0x000fda0003840000 */
[----:B------:R-:W-:Y:S02]  /*21d00*/  @P2 R2UR UR13, R0 ;  /* 0x00000000000d22ca */ /* 0x000fe400000e0000 */
[----:B------:R-:W-:Y:S02]  /*21d10*/  @P2 R2UR UR12, R2 ;  /* 0x00000000020c22ca */ /* 0x000fe400000e0000 */
[----:B------:R-:W-:Y:S02]  /*21d20*/  @P2 R2UR UR11, R6 ;  /* 0x00000000060b22ca */ /* 0x000fe400000e0000 */
[----:B------:R-:W-:Y:S02]  /*21d30*/  @P2 R2UR UR9, R5 ;  /* 0x00000000050922ca */ /* 0x000fe400000e0000 */
[----:B------:R-:W-:Y:S02]  /*21d40*/  @P2 R2UR UR8, R7 ;  /* 0x00000000070822ca */ /* 0x000fe400000e0000 */
[----:B------:R-:W-:-:S02]  /*21d50*/  @P2 PLOP3.LUT P0, PT, P2, PT, PT, 0x8, 0x0 ;  /* 0x000000000000281c */ /* 0x000fc4000170e170 */
[----:B------:R-:W-:-:S09]  /*21d60*/  PLOP3.LUT P2, PT, PT, PT, PT, 0x8, 0x0 ;  /* 0x000000000000781c */ /* 0x000fd20003f4e170 */
[----:B------:R0:W-:Y:S02]  /*21d70*/  UTMALDG.4D [UR8], [UR4], desc[UR6] ;  /* 0x00000608040075b4 */ /* 0x0001e40008019000 */
[----:B0-----:R-:W-:Y:S05]  /*21d80*/  @P0 BRA.U.ANY `(.L_x_633) ;  /* 0xfffffffd00d80947 */ /* 0x001fea000393ffff */
[----:B------:R-:W-:Y:S01]  /*21d90*/  PLOP3.LUT P0, PT, PT, PT, PT, 0x80, 0x0 ;  /* 0x000000000000781c */ /* 0x000fe20003f0f070 */
[----:B------:R-:W-:Y:S01]  /*21da0*/  VIADD R7, R9, 0x1cc00 ;  /* 0x0001cc0009077836 */ /* 0x000fe20000000000 */
[----:B------:R-:W-:Y:S01]  /*21db0*/  UMOV UR6, 0x0 ;  /* 0x0000000000067882 */ /* 0x000fe20000000000 */
[----:B------:R-:W-:Y:S01]  /*21dc0*/  UMOV UR7, 0x12f00000 ;  /* 0x12f0000000077882 */ /* 0x000fe20000000000 */
[----:B------:R-:W-:-:S09]  /*21dd0*/  UMOV UR10, 0x40 ;  /* 0x00000040000a7882 */ /* 0x000fd20000000000 */
.L_x_634:
        /* <DEDUP_REMOVED lines=15> */
.L_x_635:
        /* <DEDUP_REMOVED lines=10> */
[----:B------:R-:W0:Y:S01]  /*21f70*/  SYNCS.PHASECHK.TRANS64.TRYWAIT P0, [R8+URZ+0x298c0], R12 ;  /* 0x0298c00c080075a7 */ /* 0x000e22000800017f */
[----:B------:R-:W-:Y:S04]  /*21f80*/  BSSY B2, `(.L_x_636) ;  /* 0x0000002000027945 */ /* 0x000fe80003800000 */
[----:B0-----:R-:W-:Y:S05]  /*21f90*/  @!P0 BRA `(.L_x_637) ;  /* 0x00000064004c8947 */ /* 0x001fea0003800000 */
.L_x_809:
[----:B------:R-:W-:Y:S05]  /*21fa0*/  BSYNC B2 ;  /* 0x0000000000027941 */ /* 0x000fea0003800000 */
.L_x_636:
[----:B------:R-:W-:Y:S01]  /*21fb0*/  BSSY B2, `(.L_x_638) ;  /* 0x000000b000027945 */ /* 0x000fe20003800000 */
[----:B------:R-:W-:Y:S01]  /*21fc0*/  IMAD.MOV.U32 R14, RZ, RZ, 0x0 ;  /* 0x00000000ff0e7424 */ /* 0x000fe200078e00ff */
[----:B------:R-:W-:Y:S02]  /*21fd0*/  MOV R15, 0x12f00000 ;  /* 0x12f00000000f7802 */ /* 0x000fe40000000f00 */
[----:B------:R-:W-:Y:S05]  /*21fe0*/  @P1 BRA `(.L_x_639) ;  /* 0x00000000001c1947 */ /* 0x000fea0003800000 */
[----:B------:R-:W2:Y:S02]  /*21ff0*/  S2R R5, SR_TID.X ;  /* 0x0000000000057919 */ /* 0x000ea40000002100 */
[----:B--2---:R-:W-:Y:S01]  /*22000*/  LOP3.LUT R7, R5, 0x1f, RZ, 0xc0, !PT ;  /* 0x0000001f05077812 */ /* 0x004fe200078ec0ff */
[----:B------:R-:W-:-:S03]  /*22010*/  IMAD.MOV.U32 R5, RZ, RZ, 0x5000 ;  /* 0x00005000ff057424 */ /* 0x000fc600078e00ff */
[----:B------:R-:W-:Y:S01]  /*22020*/  ISETP.NE.AND P0, PT, R7, RZ, PT ;  /* 0x000000ff0700720c */ /* 0x000fe20003f05270 */
[----:B------:R2:W-:-:S12]  /*22030*/  SYNCS.ARRIVE.TRANS64 RZ, [R8+URZ+0x298b0], R5 ;  /* 0x0298b00508ff79a7 */ /* 0x0005d8000800003f */
[----:B--2---:R-:W-:Y:S05]  /*22040*/  @!P0 BRA `(.L_x_639) ;  /* 0x0000000000048947 */ /* 0x004fea0003800000 */
[----:B------:R-:W-:Y:S01]  /*22050*/  BPT.TRAP 0x1 ;  /* 0x000000040000795c */ /* 0x000fe20000300000 */
.L_x_639:
[----:B------:R-:W-:Y:S05]  /*22060*/  BSYNC B2 ;  /* 0x0000000000027941 */ /* 0x000fea0003800000 */
.L_x_638:
[----:B------:R-:W2:Y:S01]  /*22070*/  LDL R5, [R1+0x14] ;  /* 0x0000140001057983 */ /* 0x000ea20000100800 */
[----:B------:R-:W-:Y:S01]  /*22080*/  R2UR UR10, R13 ;  /* 0x000000000d0a72ca */ /* 0x000fe200000e0000 */
[----:B------:R-:W-:Y:S01]  /*22090*/  UIADD3 UR4, UP0, UR40, 0x670, URZ ;  /* 0x0000067028047890 */ /* 0x000fe2000ff1e03f */
[----:B------:R-:W-:Y:S01]  /*220a0*/  R2UR UR6, R14 ;  /* 0x000000000e0672ca */ /* 0x000fe200000e0000 */
[----:B01----:R-:W-:Y:S01]  /*220b0*/  VIADD R8, R8, 0x298b0 ;  /* 0x000298b008087836 */ /* 0x003fe20000000000 */
[----:B------:R-:W-:Y:S01]  /*220c0*/  R2UR UR7, R15 ;  /* 0x000000000f0772ca */ /* 0x000fe200000e0000 */
[----:B------:R-:W-:Y:S01]  /*220d0*/  UIADD3.X UR5, URZ, UR41, URZ, UP0, !UPT ;  /* 0x000000293f057290 */ /* 0x000fe200087fe43f */
[----:B------:R-:W-:Y:S01]  /*220e0*/  PLOP3.LUT P0, PT, PT, PT, PT, 0x80, 0x0 ;  /* 0x000000000000781c */ /* 0x000fe20003f0f070 */
[----:B--2---:R-:W-:-:S04]  /*220f0*/  IMAD R5, R5, 0x5000, R11 ;  /* 0x0000500005057824 */ /* 0x004fc800078e020b */
[----:B------:R-:W-:-:S08]  /*22100*/  VIADD R5, R5, 0xa400 ;  /* 0x0000a40005057836 */ /* 0x000fd00000000000 */
.L_x_640:
        /* <DEDUP_REMOVED lines=9> */
[----:B-1----:R-:W-:Y:S05]  /*221a0*/  @P0 BRA.U.ANY `(.L_x_640) ;  /* 0xfffffffd00d80947 */ /* 0x002fea000393ffff */
.L_x_628:
[----:B------:R-:W-:Y:S05]  /*221b0*/  BSYNC B1 ;  /* 0x0000000000017941 */ /* 0x000fea0003800000 */
.L_x_627:
[----:B------:R-:W0:Y:S04]  /*221c0*/  LDL.LU R9, [R1+0x14] ;  /* 0x0000140001097983 */ /* 0x000e280000300800 */
[----:B------:R-:W2:Y:S01]  /*221d0*/  LDL.LU R7, [R1+0x20] ;  /* 0x0000200001077983 */ /* 0x000ea20000300800 */
[----:B------:R-:W-:Y:S02]  /*221e0*/  PLOP3.LUT P0, PT, PT, PT, PT, 0x8, 0x0 ;  /* 0x000000000000781c */ /* 0x000fe40003f0e170 */
[----:B0-----:R-:W-:-:S04]  /*221f0*/  IADD3 R5, R9, 0x1, RZ ;  /* 0x0000000109057810 */ /* 0x001fc80007ffe0ff */
[----:B------:R-:W-:-:S04]  /*22200*/  ISETP.NE.AND P1, PT, R5, 0x2, PT ;  /* 0x000000020500780c */ /* 0x000fc80003f25270 */
[----:B------:R-:W-:Y:S02]  /*22210*/  SEL R6, RZ, 0x1, P1 ;  /* 0x00000001ff067807 */ /* 0x000fe40000800000 */
[----:B------:R-:W-:Y:S02]  /*22220*/  SEL R5, R5, RZ, P1 ;  /* 0x000000ff05057207 */ /* 0x000fe40000800000 */
[----:B--2---:R-:W-:Y:S01]  /*22230*/  LOP3.LUT R7, R7, R6, RZ, 0x3c, !PT ;  /* 0x0000000607077212 */ /* 0x004fe200078e3cff */
[----:B------:R-:W-:-:S04]  /*22240*/  VIADD R6, R4, 0xfffffffe ;  /* 0xfffffffe04067836 */ /* 0x000fc80000000000 */
[----:B------:R0:W-:Y:S01]  /*22250*/  STL [R1+0x20], R7 ;  /* 0x0000200701007387 */ /* 0x0001e20000100800 */
[----:B------:R-:W-:-:S03]  /*22260*/  ISETP.GE.AND P2, PT, R6, R3, PT ;  /* 0x000000030600720c */ /* 0x000fc60003f46270 */
[----:B------:R0:W-:Y:S10]  /*22270*/  STL [R1+0x14], R5 ;  /* 0x0000140501007387 */ /* 0x0001f40000100800 */
[----:B0-----:R-:W-:Y:S05]  /*22280*/  @!P2 BRA `(.L_x_621) ;  /* 0x000000080000a947 */ /* 0x001fea0003800000 */
[C---:B------:R-:W-:Y:S02]  /*22290*/  IMAD R8, R4.reuse, 0xa0, R10 ;  /* 0x000000a004087824 */ /* 0x040fe400078e020a */
[----:B------:R-:W-:Y:S02]  /*222a0*/  VIADD R9, R4, 0xffffffff ;  /* 0xffffffff04097836 */ /* 0x000fe40000000000 */
[----:B------:R-:W-:-:S07]  /*222b0*/  VIADD R8, R8, 0xfffffec0 ;  /* 0xfffffec008087836 */ /* 0x000fce0000000000 */
.L_x_655:
[----:B------:R-:W-:Y:S05]  /*222c0*/  YIELD ;  /* 0x0000000000007946 */ /* 0x000fea0003800000 */
[----:B------:R-:W-:Y:S04]  /*222d0*/  BSSY B1, `(.L_x_641) ;  /* 0x000006e000017945 */ /* 0x000fe80003800000 */
[----:B0-----:R-:W-:Y:S05]  /*222e0*/  @!P6 BRA `(.L_x_642) ;  /* 0x0000000400b0e947 */ /* 0x001fea0003800000 */
[----:B------:R-:W2:Y:S04]  /*222f0*/  LDL R6, [R1+0x14] ;  /* 0x0000140001067983 */ /* 0x000ea80000100800 */
[----:B------:R-:W3:Y:S01]  /*22300*/  LDL R5, [R1+0x20] ;  /* 0x0000200001057983 */ /* 0x000ee20000100800 */
[----:B------:R-:W0:Y:S01]  /*22310*/  S2R R4, SR_TID.X ;  /* 0x0000000000047919 */ /* 0x000e220000002100 */
[----:B------:R-:W-:Y:S01]  /*22320*/  BSSY B2, `(.L_x_643) ;  /* 0x0000007000027945 */ /* 0x000fe20003800000 */
[----:B0-----:R-:W-:-:S04]  /*22330*/  LOP3.LUT R4, R4, 0x7f, RZ, 0xc0, !PT ;  /* 0x0000007f04047812 */ /* 0x001fc800078ec0ff */
[----:B------:R-:W-:Y:S02]  /*22340*/  ISETP.NE.AND P2, PT, R4, RZ, PT ;  /* 0x000000ff0400720c */ /* 0x000fe40003f45270 */
[----:B--2---:R-:W-:Y:S02]  /*22350*/  LEA R7, R6, R11, 0x3 ;  /* 0x0000000b06077211 */ /* 0x004fe400078e18ff */
[----:B---3--:R-:W-:-:S04]  /*22360*/  SHF.L.U32 R6, R5, 0x1f, RZ ;  /* 0x0000001f05067819 */ /* 0x008fc800000006ff */
[----:B------:R-:W0:Y:S02]  /*22370*/  SYNCS.PHASECHK.TRANS64.TRYWAIT P1, [R7+URZ+0x298a0], R6 ;  /* 0x0298a006070075a7 */ /* 0x000e24000802017f */
[----:B0-----:R-:W-:Y:S05]  /*22380*/  @!P1 BRA `(.L_x_644) ;  /* 0x0000006000649947 */ /* 0x001fea0003800000 */
.L_x_810:
[----:B------:R-:W-:Y:S05]  /*22390*/  BSYNC B2 ;  /* 0x0000000000027941 */ /* 0x000fea0003800000 */
.L_x_643:
[----:B------:R-:W-:Y:S04]  /*223a0*/  BSSY B2, `(.L_x_645) ;  /* 0x0000009000027945 */ /* 0x000fe80003800000 */
[----:B------:R-:W-:Y:S05]  /*223b0*/  @P2 BRA `(.L_x_646) ;  /* 0x00000000001c2947 */ /* 0x000fea0003800000 */
[----:B------:R-:W1:Y:S02]  /*223c0*/  S2R R4, SR_TID.X ;  /* 0x0000000000047919 */ /* 0x000e640000002100 */
[----:B-1----:R-:W-:Y:S01]  /*223d0*/  LOP3.LUT R5, R4, 0x1f, RZ, 0xc0, !PT ;  /* 0x0000001f04057812 */ /* 0x002fe200078ec0ff */
[----:B------:R-:W-:-:S03]  /*223e0*/  IMAD.MOV.U32 R4, RZ, RZ, 0x7800 ;  /* 0x00007800ff047424 */ /* 0x000fc600078e00ff */
[----:B------:R-:W-:Y:S01]  /*223f0*/  ISETP.NE.AND P1, PT, R5, RZ, PT ;  /* 0x000000ff0500720c */ /* 0x000fe20003f25270 */
[----:B------:R1:W-:-:S12]  /*22400*/  SYNCS.ARRIVE.TRANS64 RZ, [R7+URZ+0x29890], R4 ;  /* 0x0298900407ff79a7 */ /* 0x0003d8000800003f */
[----:B-1----:R-:W-:Y:S05]  /*22410*/  @!P1 BRA `(.L_x_646) ;  /* 0x0000000000049947 */ /* 0x002fea0003800000 */
[----:B------:R-:W-:Y:S01]  /*22420*/  BPT.TRAP 0x1 ;  /* 0x000000040000795c */ /* 0x000fe20000300000 */
.L_x_646:
[----:B------:R-:W-:Y:S05]  /*22430*/  BSYNC B2 ;  /* 0x0000000000027941 */ /* 0x000fea0003800000 */
.L_x_645:
[----:B------:R-:W2:Y:S01]  /*22440*/  LDL R4, [R1+0x14] ;  /* 0x0000140001047983 */ /* 0x000ea20000100800 */
[----:B------:R-:W-:Y:S01]  /*22450*/  IMAD.MOV.U32 R12, RZ, RZ, RZ ;  /* 0x000000ffff0c7224 */ /* 0x000fe200078e00ff */
[----:B------:R-:W-:Y:S01]  /*22460*/  UIADD3 UR4, UP0, UR40, 0x570, URZ ;  /* 0x0000057028047890 */ /* 0x000fe2000ff1e03f */
[----:B------:R-:W-:Y:S01]  /*22470*/  PLOP3.LUT P1, PT, PT, PT, PT, 0x80, 0x0 ;  /* 0x000000000000781c */ /* 0x000fe20003f2f070 */
[----:B------:R-:W-:Y:S01]  /*22480*/  UMOV UR6, 0x0 ;  /* 0x0000000000067882 */ /* 0x000fe20000000000 */
[----:B------:R-:W-:Y:S01]  /*22490*/  UMOV UR7, 0x12f00000 ;  /* 0x12f0000000077882 */ /* 0x000fe20000000000 */
[----:B------:R-:W-:Y:S01]  /*224a0*/  R2UR UR10, R12 ;  /* 0x000000000c0a72ca */ /* 0x000fe200000e0000 */
[----:B------:R-:W-:Y:S01]  /*224b0*/  UIADD3.X UR5, URZ, UR41, URZ, UP0, !UPT ;  /* 0x000000293f057290 */ /* 0x000fe200087fe43f */
[----:B--2---:R-:W-:Y:S02]  /*224c0*/  IMAD R5, R4, 0x7800, R11 ;  /* 0x0000780004057824 */ /* 0x004fe400078e020b */
[----:B------:R-:W-:-:S03]  /*224d0*/  VIADD R4, R7, 0x29890 ;  /* 0x0002989007047836 */ /* 0x000fc60000000000 */
[----:B------:R-:W-:-:S08]  /*224e0*/  IADD3 R10, R5, 0x1a400, RZ ;  /* 0x0001a400050a7810 */ /* 0x000fd00007ffe0ff */
.L_x_647:
        /* <DEDUP_REMOVED lines=10> */
[----:B------:R-:W-:Y:S01]  /*22590*/  PLOP3.LUT P1, PT, PT, PT, PT, 0x80, 0x0 ;  /* 0x000000000000781c */ /* 0x000fe20003f2f070 */
[----:B------:R-:W-:Y:S01]  /*225a0*/  VIADD R10, R5, 0x1cc00 ;  /* 0x0001cc00050a7836 */ /* 0x000fe20000000000 */
[----:B------:R-:W-:Y:S01]  /*225b0*/  UMOV UR6, 0x0 ;  /* 0x0000000000067882 */ /* 0x000fe20000000000 */
[----:B------:R-:W-:Y:S01]  /*225c0*/  UMOV UR7, 0x12f00000 ;  /* 0x12f0000000077882 */ /* 0x000fe20000000000 */
[----:B------:R-:W-:-:S09]  /*225d0*/  UMOV UR10, 0x40 ;  /* 0x00000040000a7882 */ /* 0x000fd20000000000 */
.L_x_648:
        /* <DEDUP_REMOVED lines=15> */
.L_x_649:
        /* <DEDUP_REMOVED lines=10> */
[----:B------:R-:W1:Y:S01]  /*22770*/  SYNCS.PHASECHK.TRANS64.TRYWAIT P1, [R7+URZ+0x298c0], R6 ;  /* 0x0298c006070075a7 */ /* 0x000e62000802017f */
[----:B------:R-:W-:Y:S04]  /*22780*/  BSSY B2, `(.L_x_650) ;  /* 0x0000002000027945 */ /* 0x000fe80003800000 */
[----:B-1----:R-:W-:Y:S05]  /*22790*/  @!P1 BRA `(.L_x_651) ;  /* 0x0000005c00749947 */ /* 0x002fea0003800000 */
.L_x_811:
[----:B------:R-:W-:Y:S05]  /*227a0*/  BSYNC B2 ;  /* 0x0000000000027941 */ /* 0x000fea0003800000 */
.L_x_650:
[----:B------:R-:W-:Y:S01]  /*227b0*/  BSSY B2, `(.L_x_652) ;  /* 0x000000b000027945 */ /* 0x000fe20003800000 */
[----:B------:R-:W-:Y:S01]  /*227c0*/  IMAD.MOV.U32 R4, RZ, RZ, 0x0 ;  /* 0x00000000ff047424 */ /* 0x000fe200078e00ff */
[----:B------:R-:W-:Y:S02]  /*227d0*/  MOV R5, 0x12f00000 ;  /* 0x12f0000000057802 */ /* 0x000fe40000000f00 */
        /* <DEDUP_REMOVED lines=8> */
.L_x_653:
[----:B------:R-:W-:Y:S05]  /*22860*/  BSYNC B2 ;  /* 0x0000000000027941 */ /* 0x000fea0003800000 */
.L_x_652:
[----:B01----:R-:W2:Y:S01]  /*22870*/  LDL R6, [R1+0x14] ;  /* 0x0000140001067983 */ /* 0x003ea20000100800 */
[----:B------:R-:W-:Y:S01]  /*22880*/  R2UR UR10, R12 ;  /* 0x000000000c0a72ca */ /* 0x000fe200000e0000 */
[----:B------:R-:W-:Y:S01]  /*22890*/  UIADD3 UR4, UP0, UR40, 0x670, URZ ;  /* 0x0000067028047890 */ /* 0x000fe2000ff1e03f */
[----:B------:R-:W-:Y:S01]  /*228a0*/  R2UR UR7, R5 ;  /* 0x00000000050772ca */ /* 0x000fe200000e0000 */
[----:B------:R-:W-:Y:S01]  /*228b0*/  VIADD R7, R7, 0x298b0 ;  /* 0x000298b007077836 */ /* 0x000fe20000000000 */
[----:B------:R-:W-:Y:S01]  /*228c0*/  R2UR UR6, R4 ;  /* 0x00000000040672ca */ /* 0x000fe200000e0000 */
[----:B------:R-:W-:Y:S01]  /*228d0*/  UIADD3.X UR5, URZ, UR41, URZ, UP0, !UPT ;  /* 0x000000293f057290 */ /* 0x000fe200087fe43f */
[----:B------:R-:W-:Y:S01]  /*228e0*/  PLOP3.LUT P1, PT, PT, PT, PT, 0x80, 0x0 ;  /* 0x000000000000781c */ /* 0x000fe20003f2f070 */
[----:B--2---:R-:W-:-:S04]  /*228f0*/  IMAD R4, R6, 0x5000, R11 ;  /* 0x0000500006047824 */ /* 0x004fc800078e020b */
[----:B------:R-:W-:-:S08]  /*22900*/  VIADD R4, R4, 0xa400 ;  /* 0x0000a40004047836 */ /* 0x000fd00000000000 */
.L_x_654:
        /* <DEDUP_REMOVED lines=10> */
.L_x_642:
[----:B------:R-:W-:Y:S05]  /*229b0*/  BSYNC B1 ;  /* 0x0000000000017941 */ /* 0x000fea0003800000 */
.L_x_641:
[----:B------:R-:W2:Y:S04]  /*229c0*/  LDL.LU R5, [R1+0x14] ;  /* 0x0000140001057983 */ /* 0x000ea80000300800 */
[----:B------:R-:W3:Y:S01]  /*229d0*/  LDL.LU R6, [R1+0x20] ;  /* 0x0000200001067983 */ /* 0x000ee20000300800 */
[----:B------:R-:W-:Y:S02]  /*229e0*/  VIADD R9, R9, 0xffffffff ;  /* 0xffffffff09097836 */ /* 0x000fe40000000000 */
[----:B------:R-:W-:-:S03]  /*229f0*/  VIADD R8, R8, 0xffffff60 ;  /* 0xffffff6008087836 */ /* 0x000fc60000000000 */
[----:B------:R-:W-:Y:S02]  /*22a00*/  ISETP.GT.AND P2, PT, R9, R3, PT ;  /* 0x000000030900720c */ /* 0x000fe40003f44270 */
[----:B--2---:R-:W-:-:S04]  /*22a10*/  IADD3 R4, R5, 0x1, RZ ;  /* 0x0000000105047810 */ /* 0x004fc80007ffe0ff */
[----:B------:R-:W-:-:S04]  /*22a20*/  ISETP.NE.AND P1, PT, R4, 0x2, PT ;  /* 0x000000020400780c */ /* 0x000fc80003f25270 */
[----:B------:R-:W-:Y:S02]  /*22a30*/  SEL R5, RZ, 0x1, P1 ;  /* 0x00000001ff057807 */ /* 0x000fe40000800000 */
[----:B------:R-:W-:Y:S02]  /*22a40*/  SEL R4, R4, RZ, P1 ;  /* 0x000000ff04047207 */ /* 0x000fe40000800000 */
[----:B---3--:R-:W-:-:S03]  /*22a50*/  LOP3.LUT R6, R6, R5, RZ, 0x3c, !PT ;  /* 0x0000000506067212 */ /* 0x008fc600078e3cff */
[----:B------:R0:W-:Y:S04]  /*22a60*/  STL [R1+0x14], R4 ;  /* 0x0000140401007387 */ /* 0x0001e80000100800 */
[----:B------:R0:W-:Y:S01]  /*22a70*/  STL [R1+0x20], R6 ;  /* 0x0000200601007387 */ /* 0x0001e20000100800 */
[----:B------:R-:W-:Y:S05]  /*22a80*/  @P2 BRA `(.L_x_655) ;  /* 0xfffffff8000c2947 */ /* 0x000fea000383ffff */
.L_x_621:
[----:B------:R-:W-:Y:S05]  /*22a90*/  BSYNC B0 ;  /* 0x0000000000007941 */ /* 0x000fea0003800000 */
.L_x_620:
[----:B------:R-:W-:Y:S05]  /*22aa0*/  @!P0 WARPSYNC.ALL ;  /* 0x0000000000008948 */ /* 0x000fea0003800000 */
[----:B------:R-:W-:Y:S01]  /*22ab0*/  @!P0 BAR.SYNC.DEFER_BLOCKING 0xc, 0x180 ;  /* 0x0306000000008b1d */ /* 0x000fe20000010000 */
[----:B------:R-:W-:-:S05]  /*22ac0*/  ISETP.GT.AND P0, PT, R19, RZ, PT ;  /* 0x000000ff1300720c */ /* 0x000fca0003f04270 */
[----:B------:R-:W-:Y:S08]  /*22ad0*/  BSSY B6, `(.L_x_656) ;  /* 0x00002fe000067945 */ /* 0x000ff00003800000 */
[----:B------:R-:W-:Y:S05]  /*22ae0*/  @P0 BRA `(.L_x_657) ;  /* 0x0000000000480947 */ /* 0x000fea0003800000 */
[----:B0-----:R-:W0:Y:S02]  /*22af0*/  S2R R4, SR_TID.X ;  /* 0x0000000000047919 */ /* 0x001e240000002100 */
        /* <DEDUP_REMOVED lines=15> */
[----:B------:R1:W-:Y:S01]  /*22bf0*/  STL [R1], R0 ;  /* 0x0000000001007387 */ /* 0x0003e20000100800 */
[----:B------:R-:W-:Y:S05]  /*22c00*/  BRA `(.L_x_658) ;  /* 0x0000002c00a87947 */ /* 0x000fea0003800000 */
.L_x_657:
[----:B------:R-:W1:Y:S01]  /*22c10*/  S2R R0, SR_CgaCtaId ;  /* 0x0000000000007919 */ /* 0x000e620000008800 */
[----:B------:R-:W-:-:S04]  /*22c20*/  MOV R2, 0x400 ;  /* 0x0000040000027802 */ /* 0x000fc80000000f00 */
[----:B-1----:R-:W-:-:S05]  /*22c30*/  LEA R3, R0, R2, 0x18 ;  /* 0x0000000200037211 */ /* 0x002fca00078ec0ff */
[----:B------:R1:W-:Y:S01]  /*22c40*/  STL [R1+0x3c], R3 ;  /* 0x00003c0301007387 */ /* 0x0003e20000100800 */
[----:B------:R-:W-:-:S05]  /*22c50*/  VIADD R0, R3, 0x1a400 ;  /* 0x0001a40003007836 */ /* 0x000fca0000000000 */
[----:B------:R-:W-:-:S13]  /*22c60*/  LOP3.LUT P0, RZ, R0, 0x1bf, RZ, 0xc0, !PT ;  /* 0x000001bf00ff7812 */ /* 0x000fda000780c0ff */
[----:B-1----:R-:W-:Y:S05]  /*22c70*/  @!P0 BRA `(.L_x_659) ;  /* 0x0000000000408947 */ /* 0x002fea0003800000 */
[----:B------:R-:W-:Y:S01]  /*22c80*/  MOV R2, 0x0 ;  /* 0x0000000000027802 */ /* 0x000fe20000000f00 */
[----:B------:R-:W-:Y:S01]  /*22c90*/  ULDC.64 UR6, c[0x4][0xa0] ;  /* 0x0100280000067ab9 */ /* 0x000fe20000000a00 */
[----:B------:R-:W-:Y:S01]  /*22ca0*/  ULDC.64 UR8, c[0x4][0xa8] ;  /* 0x01002a0000087ab9 */ /* 0x000fe20000000a00 */
[----:B------:R-:W-:Y:S01]  /*22cb0*/  ULDC.64 UR4, c[0x4][0x8] ;  /* 0x0100020000047ab9 */ /* 0x000fe20000000a00 */
[----:B0-----:R-:W-:Y:S01]  /*22cc0*/  MOV R4, UR6 ;  /* 0x0000000600047c02 */ /* 0x001fe20008000f00 */
[----:B------:R-:W-:Y:S01]  /*22cd0*/  IMAD.U32 R5, RZ, RZ, UR7 ;  /* 0x00000007ff057e24 */ /* 0x000fe2000f8e00ff */
[----:B------:R-:W0:Y:S01]  /*22ce0*/  LDC.64 R2, c[0x4][R2] ;  /* 0x0100000002027b82 */ /* 0x000e220000000a00 */
[----:B------:R-:W-:Y:S01]  /*22cf0*/  IMAD.U32 R6, RZ, RZ, UR8 ;  /* 0x00000008ff067e24 */ /* 0x000fe2000f8e00ff */
[----:B------:R-:W-:Y:S01]  /*22d00*/  MOV R10, UR4 ;  /* 0x00000004000a7c02 */ /* 0x000fe20008000f00 */
[----:B------:R-:W-:Y:S01]  /*22d10*/  IMAD.U32 R7, RZ, RZ, UR9 ;  /* 0x00000009ff077e24 */ /* 0x000fe2000f8e00ff */
[----:B------:R-:W-:Y:S01]  /*22d20*/  MOV R13, RZ ;  /* 0x000000ff000d7202 */ /* 0x000fe20000000f00 */
[----:B------:R-:W-:-:S02]  /*22d30*/  IMAD.U32 R11, RZ, RZ, UR5 ;  /* 0x00000005ff0b7e24 */ /* 0x000fc4000f8e00ff */
[----:B------:R-:W-:Y:S02]  /*22d40*/  IMAD.MOV.U32 R8, RZ, RZ, 0x70 ;  /* 0x00000070ff087424 */ /* 0x000fe400078e00ff */
[----:B------:R-:W-:-:S07]  /*22d50*/  IMAD.MOV.U32 R12, RZ, RZ, 0x1 ;  /* 0x00000001ff0c7424 */ /* 0x000fce00078e00ff */
[----:B------:R-:W-:-:S07]  /*22d60*/  LEPC R20, `(.L_x_659) ;  /* 0x000000001014794e */ /* 0x000fce0000000000 */
[----:B0-----:R-:W-:Y:S05]  /*22d70*/  CALL.ABS.NOINC R2 ;  /* 0x0000000002007343 */ /* 0x001fea0003c00000 */
.L_x_659:
[----:B------:R-:W2:Y:S01]  /*22d80*/  LDL.LU R2, [R1+0x18] ;  /* 0x0000180001027983 */ /* 0x000ea20000300800 */
[----:B------:R-:W-:Y:S01]  /*22d90*/  MOV R0, 0x400 ;  /* 0x0000040000007802 */ /* 0x000fe20000000f00 */
[----:B------:R-:W1:Y:S03]  /*22da0*/  S2R R15, SR_CgaCtaId ;  /* 0x00000000000f7919 */ /* 0x000e660000008800 */
[----:B-1----:R-:W-:-:S05]  /*22db0*/  LEA R0, R15, R0, 0x18 ;  /* 0x000000000f007211 */ /* 0x002fca00078ec0ff */
[----:B------:R-:W-:-:S05]  /*22dc0*/  VIADD R0, R0, 0xa400 ;  /* 0x0000a40000007836 */ /* 0x000fca0000000000 */
[----:B------:R-:W-:Y:S01]  /*22dd0*/  LOP3.LUT P0, RZ, R0, 0x3ff, RZ, 0xc0, !PT ;  /* 0x000003ff00ff7812 */ /* 0x000fe2000780c0ff */
[----:B------:R1:W-:Y:S01]  /*22de0*/  STL [R1+0x24], R0 ;  /* 0x0000240001007387 */ /* 0x0003e20000100800 */
[----:B--2---:R-:W-:-:S11]  /*22df0*/  LOP3.LUT R2, R2, 0xfffffffe, RZ, 0xc0, !PT ;  /* 0xfffffffe02027812 */ /* 0x004fd600078ec0ff */
[----:B------:R-:W-:-:S05]  /*22e00*/  @P0 LOP3.LUT R2, R2, 0x1, RZ, 0xfc, !PT ;  /* 0x0000000102020812 */ /* 0x000fca00078efcff */
[----:B------:R1:W-:Y:S01]  /*22e10*/  STL [R1+0x18], R2 ;  /* 0x0000180201007387 */ /* 0x0003e20000100800 */
[----:B------:R-:W-:Y:S05]  /*22e20*/  @!P0 BRA `(.L_x_660) ;  /* 0x0000000000408947 */ /* 0x000fea0003800000 */
[----:B-1----:R-:W-:Y:S01]  /*22e30*/  MOV R2, 0x0 ;  /* 0x0000000000027802 */ /* 0x002fe20000000f00 */
[----:B------:R-:W-:Y:S01]  /*22e40*/  ULDC.64 UR6, c[0x4][0xa0] ;  /* 0x0100280000067ab9 */ /* 0x000fe20000000a00 */
[----:B------:R-:W-:Y:S01]  /*22e50*/  ULDC.64 UR8, c[0x4][0xa8] ;  /* 0x01002a0000087ab9 */ /* 0x000fe20000000a00 */
[----:B------:R-:W-:Y:S01]  /*22e60*/  ULDC.64 UR4, c[0x4][0x10] ;  /* 0x0100040000047ab9 */ /* 0x000fe20000000a00 */
[----:B0-----:R-:W-:Y:S01]  /*22e70*/  IMAD.U32 R4, RZ, RZ, UR6 ;  /* 0x00000006ff047e24 */ /* 0x001fe2000f8e00ff */
[----:B------:R-:W-:Y:S01]  /*22e80*/  MOV R6, UR8 ;  /* 0x0000000800067c02 */ /* 0x000fe20008000f00 */
[----:B------:R-:W0:Y:S01]  /*22e90*/  LDC.64 R2, c[0x4][R2] ;  /* 0x0100000002027b82 */ /* 0x000e220000000a00 */
[----:B------:R-:W-:Y:S01]  /*22ea0*/  IMAD.U32 R5, RZ, RZ, UR7 ;  /* 0x00000007ff057e24 */ /* 0x000fe2000f8e00ff */
[----:B------:R-:W-:Y:S01]  /*22eb0*/  MOV R8, 0x70 ;  /* 0x0000007000087802 */ /* 0x000fe20000000f00 */
[----:B------:R-:W-:Y:S02]  /*22ec0*/  IMAD.U32 R7, RZ, RZ, UR9 ;  /* 0x00000009ff077e24 */ /* 0x000fe4000f8e00ff */
[----:B------:R-:W-:-:S02]  /*22ed0*/  IMAD.U32 R10, RZ, RZ, UR4 ;  /* 0x00000004ff0a7e24 */ /* 0x000fc4000f8e00ff */
[----:B------:R-:W-:Y:S02]  /*22ee0*/  IMAD.U32 R11, RZ, RZ, UR5 ;  /* 0x00000005ff0b7e24 */ /* 0x000fe4000f8e00ff */
[----:B------:R-:W-:Y:S02]  /*22ef0*/  IMAD.MOV.U32 R12, RZ, RZ, 0x1 ;  /* 0x00000001ff0c7424 */ /* 0x000fe400078e00ff */
[----:B------:R-:W-:-:S07]  /*22f00*/  IMAD.MOV.U32 R13, RZ, RZ, RZ ;  /* 0x000000ffff0d7224 */ /* 0x000fce00078e00ff */
[----:B------:R-:W-:-:S07]  /*22f10*/  LEPC R20, `(.L_x_660) ;  /* 0x000000001014794e */ /* 0x000fce0000000000 */
[----:B0-----:R-:W-:Y:S05]  /*22f20*/  CALL.ABS.NOINC R2 ;  /* 0x0000000002007343 */ /* 0x001fea0003c00000 */
.L_x_660:
[----:B-1----:R-:W2:Y:S02]  /*22f30*/  LDL R2, [R1+0x3c] ;  /* 0x00003c0001027983 */ /* 0x002ea40000100800 */
[----:B--2---:R-:W-:-:S05]  /*22f40*/  VIADD R0, R2, 0x400 ;  /* 0x0000040002007836 */ /* 0x004fca0000000000 */
[----:B------:R-:W-:-:S13]  /*22f50*/  LOP3.LUT P0, RZ, R0, 0x9f, RZ, 0xc0, !PT ;  /* 0x0000009f00ff7812 */ /* 0x000fda000780c0ff */
[----:B------:R-:W-:Y:S05]  /*22f60*/  @!P0 BRA `(.L_x_661) ;  /* 0x0000000000408947 */ /* 0x000fea0003800000 */
        /* <DEDUP_REMOVED lines=16> */
.L_x_661:
[----:B------:R-:W2:Y:S02]  /*23070*/  LDL.LU R2, [R1+0x24] ;  /* 0x0000240001027983 */ /* 0x000ea40000300800 */
[----:B--2---:R-:W-:-:S13]  /*23080*/  LOP3.LUT P6, RZ, R2, 0x3ff, RZ, 0xc0, !PT ;  /* 0x000003ff02ff7812 */ /* 0x004fda00078cc0ff */
[----:B------:R-:W-:Y:S05]  /*23090*/  @!P6 BRA `(.L_x_662) ;  /* 0x000000000040e947 */ /* 0x000fea0003800000 */
[----:B------:R-:W-:Y:S01]  /*230a0*/  MOV R2, 0x0 ;  /* 0x0000000000027802 */ /* 0x000fe20000000f00 */
        /* <DEDUP_REMOVED lines=15> */
.L_x_662:
[----:B------:R-:W-:Y:S01]  /*231a0*/  ULDC.64 UR4, c[0x0][0x9f8] ;  /* 0x00027e0000047ab9 */ /* 0x000fe20000000a00 */
[----:B0-----:R-:W2:Y:S01]  /*231b0*/  LDL.LU R4, [R1+0x28] ;  /* 0x0000280001047983 */ /* 0x001ea20000300800 */
[----:B------:R-:W-:-:S03]  /*231c0*/  ISETP.NE.U32.AND P0, PT, RZ, UR4, PT ;  /* 0x00000004ff007c0c */ /* 0x000fc6000bf05070 */
[----:B------:R-:W2:Y:S01]  /*231d0*/  LDL.LU R0, [R1+0x4] ;  /* 0x0000040001007983 */ /* 0x000ea20000300800 */
[----:B------:R-:W-:Y:S01]  /*231e0*/  ISETP.NE.AND.EX P0, PT, RZ, UR5, PT, P0 ;  /* 0x00000005ff007c0c */ /* 0x000fe2000bf05300 */
[----:B------:R-:W-:Y:S02]  /*231f0*/  IMAD.MOV.U32 R5, RZ, RZ, R16 ;  /* 0x000000ffff057224 */ /* 0x000fe400078e0010 */
[----:B------:R-:W3:Y:S10]  /*23200*/  LDL R6, [R1+0x8] ;  /* 0x0000080001067983 */ /* 0x000ef40000100800 */
[----:B------:R-:W-:-:S04]  /*23210*/  @P0 IADD3 R2, P1, R17, UR4, RZ ;  /* 0x0000000411020c10 */ /* 0x000fc8000ff3e0ff */
[----:B------:R-:W-:Y:S01]  /*23220*/  @P0 IADD3.X R3, R18, UR5, RZ, P1, !PT ;  /* 0x0000000512030c10 */ /* 0x000fe20008ffe4ff */
[----:B------:R-:W-:-:S04]  /*23230*/  ULDC.64 UR4, c[0x0][0xa00] ;  /* 0x0002800000047ab9 */ /* 0x000fc80000000a00 */
[----:B------:R-:W4:Y:S01]  /*23240*/  @P0 LDG.E R5, desc[UR54][R2.64] ;  /* 0x0000003602050981 */ /* 0x000f22000c1e1900 */
[----:B--2---:R-:W-:Y:S02]  /*23250*/  IMAD R4, R0, 0x80, R4 ;  /* 0x0000008000047824 */ /* 0x004fe400078e0204 */
[----:B------:R-:W0:Y:S01]  /*23260*/  LDC R0, c[0x0][0x428] ;  /* 0x00010a00ff007b82 */ /* 0x000e220000000800 */
[----:B----4-:R1:W-:Y:S01]  /*23270*/  STL [R1+0x24], R5 ;  /* 0x0000240501007387 */ /* 0x0103e20000100800 */
[----:B0-----:R-:W-:Y:S02]  /*23280*/  ISETP.NE.AND P0, PT, R0, 0x1, PT ;  /* 0x000000010000780c */ /* 0x001fe40003f05270 */
[----:B---3--:R-:W-:Y:S01]  /*23290*/  MOV R0, R6 ;  /* 0x0000000600007202 */ /* 0x008fe20000000f00 */
[----:B-1----:R-:W0:Y:S10]  /*232a0*/  S2R R5, SR_TID.X ;  /* 0x0000000000057919 */ /* 0x002e340000002100 */
[----:B------:R-:W1:Y:S08]  /*232b0*/  @P0 LDC R2, c[0x0][0x42c] ;  /* 0x00010b00ff020b82 */ /* 0x000e700000000800 */
[----:B------:R-:W2:Y:S01]  /*232c0*/  @P0 LDC R3, c[0x0][0x430] ;  /* 0x00010c00ff030b82 */ /* 0x000ea20000000800 */
[----:B-1----:R-:W-:Y:S01]  /*232d0*/  @P0 IMAD.HI.U32 R2, R6, R2, RZ ;  /* 0x0000000206020227 */ /* 0x002fe200078e00ff */
[----:B0-----:R-:W-:-:S04]  /*232e0*/  LOP3.LUT R5, R5, 0x7f, RZ, 0xc0, !PT ;  /* 0x0000007f05057812 */ /* 0x001fc800078ec0ff */
[----:B------:R-:W-:Y:S02]  /*232f0*/  ISETP.NE.AND P1, PT, R5, RZ, PT ;  /* 0x000000ff0500720c */ /* 0x000fe40003f25270 */
[----:B--2---:R-:W-:Y:S02]  /*23300*/  @P0 SHF.R.U32.HI R0, RZ, R3, R2 ;  /* 0x00000003ff000219 */ /* 0x004fe40000011602 */
[----:B------:R-:W-:Y:S02]  /*23310*/  ISETP.NE.U32.AND P0, PT, RZ, UR4, PT ;  /* 0x00000004ff007c0c */ /* 0x000fe4000bf05070 */
[----:B------:R-:W-:Y:S02]  /*23320*/  PLOP3.LUT P3, PT, P1, PT, PT, 0x8, 0x0 ;  /* 0x000000000000781c */ /* 0x000fe40000f6e170 */
[----:B------:R-:W-:-:S04]  /*23330*/  ISETP.NE.AND.EX P2, PT, RZ, UR5, PT, P0 ;  /* 0x00000005ff007c0c */ /* 0x000fc8000bf45300 */
[----:B------:R-:W-:Y:S01]  /*23340*/  SEL R3, R16, RZ, !P2 ;  /* 0x000000ff10037207 */ /* 0x000fe20005000000 */
[----:B------:R-:W-:-:S05]  /*23350*/  VOTEU.ALL UP1, P1 ;  /* 0x00000000003f7886 */ /* 0x000fca0000820000 */
[----:B------:R-:W-:-:S04]  /*23360*/  @!UP1 UIADD3 UR8, UP0, UR40, 0x270, URZ ;  /* 0x0000027028089890 */ /* 0x000fc8000ff1e03f */
[----:B------:R-:W-:-:S03]  /*23370*/  @!UP1 UIADD3.X UR9, URZ, UR41, URZ, UP0, !UPT ;  /* 0x000000293f099290 */ /* 0x000fc600087fe43f */
[----:B------:R-:W-:-:S09]  /*23380*/  VOTEU.ALL UP0, P1 ;  /* 0x00000000003f7886 */ /* 0x000fd20000800000 */
.L_x_663:
[----:B------:R-:W2:Y:S01]  /*23390*/  LDL R2, [R1+0x8] ;  /* 0x0000080001027983 */ /* 0x000ea20000100800 */
[----:B------:R-:W-:Y:S02]  /*233a0*/  PLOP3.LUT P0, PT, P0, P3, PT, 0xa2, 0x0 ;  /* 0x000000000000781c */ /* 0x000fe40000707472 */
[----:B------:R-:W-:Y:S01]  /*233b0*/  @P3 R2UR P0, UR7, R3 ;  /* 0x00000000030732ca */ /* 0x000fe20000000000 */
[----:B------:R-:W-:-:S07]  /*233c0*/  UMOV UR4, URZ ;  /* 0x0000003f00047c82 */ /* 0x000fce0008000000 */
[----:B------:R-:W-:Y:S02]  /*233d0*/  PLOP3.LUT P0, PT, P0, P3, PT, 0xa2, 0x0 ;  /* 0x000000000000781c */ /* 0x000fe40000707472 */
[----:B--2---:R-:W-:-:S08]  /*233e0*/  @P3 R2UR.OR P0, UR6, R2 ;  /* 0x00000000020632ca */ /* 0x004fd00000100000 */
[----:B------:R-:W-:Y:S02]  /*233f0*/  PLOP3.LUT P0, PT, P0, P3, PT, 0xa2, 0x0 ;  /* 0x000000000000781c */ /* 0x000fe40000707472 */
[----:B------:R-:W-:-:S08]  /*23400*/  @P3 R2UR.OR P0, UR5, R4 ;  /* 0x00000000040532ca */ /* 0x000fd00000100000 */
[----:B------:R-:W-:-:S05]  /*23410*/  @P3 PLOP3.LUT P3, PT, P0, PT, PT, 0x80, 0x0 ;  /* 0x000000000000381c */ /* 0x000fca000076f070 */
[----:B------:R0:W-:Y:S08]  /*23420*/  @!UP0 UTMAPF.L2.4D [UR4], [UR8] ;  /* 0x00000004080085b8 */ /* 0x0001f00008018000 */
[----:B0-----:R-:W-:Y:S05]  /*23430*/  @P3 BRA.U.ANY `(.L_x_663) ;  /* 0xfffffffd00d43947 */ /* 0x001fea000393ffff */
[----:B------:R-:W-:Y:S01]  /*23440*/  PLOP3.LUT P2, PT, P1, PT, PT, 0x8, 0x0 ;  /* 0x000000000000781c */ /* 0x000fe20000f4e170 */
[----:B------:R-:W-:Y:S01]  /*23450*/  VOTEU.ALL UP0, P1 ;  /* 0x00000000003f7886 */ /* 0x000fe20000800000 */
[----:B------:R-:W-:-:S11]  /*23460*/  UMOV UR4, 0x40 ;  /* 0x0000004000047882 */ /* 0x000fd60000000000 */
.L_x_664:
[----:B------:R-:W2:Y:S01]  /*23470*/  LDL R2, [R1+0x8] ;  /* 0x0000080001027983 */ /* 0x000ea20000100800 */
[----:B------:R-:W-:Y:S02]  /*23480*/  PLOP3.LUT P0, PT, P0, P2, PT, 0xa2, 0x0 ;  /* 0x000000000000781c */ /* 0x000fe40000705472 */
[----:B------:R-:W-:-:S08]  /*23490*/  @P2 R2UR P0, UR7, R3 ;  /* 0x00000000030722ca */ /* 0x000fd00000000000 */
        /* <DEDUP_REMOVED lines=10> */
.L_x_665:
        /* <DEDUP_REMOVED lines=10> */
[----:B------:R-:W2:Y:S01]  /*235e0*/  LDL R16, [R1+0x24] ;  /* 0x0000240001107983 */ /* 0x000ea20000100800 */
[----:B------:R-:W0:Y:S01]  /*235f0*/  LDC.64 R6, c[0x0][0x3f8] ;  /* 0x0000fe00ff067b82 */ /* 0x000e220000000a00 */
[----:B------:R-:W-:Y:S02]  /*23600*/  ULDC.64 UR4, c[0x0][0xa08] ;  /* 0x0002820000047ab9 */ /* 0x000fe40000000a00 */
[----:B0-----:R-:W-:Y:S01]  /*23610*/  LOP3.LUT P0, RZ, R6, UR4, RZ, 0xfc, !PT ;  /* 0x0000000406ff7c12 */ /* 0x001fe2000f80fcff */
[----:B------:R-:W-:-:S03]  /*23620*/  UMOV UR4, 0xffffffff ;  /* 0xffffffff00047882 */ /* 0x000fc60000000000 */
[----:B------:R-:W-:Y:S02]  /*23630*/  LOP3.LUT P0, RZ, R7, UR5, RZ, 0xfc, P0 ;  /* 0x0000000507ff7c12 */ /* 0x000fe4000800fcff */
[----:B--2---:R-:W-:Y:S02]  /*23640*/  SHF.R.S32.HI R17, RZ, 0x1f, R16 ;  /* 0x0000001fff117819 */ /* 0x004fe40000011410 */
[----:B------:R-:W-:-:S03]  /*23650*/  SEL R2, R16, RZ, !P0 ;  /* 0x000000ff10027207 */ /* 0x000fc60004000000 */
[----:B------:R0:W-:Y:S01]  /*23660*/  STL [R1+0x28], R17 ;  /* 0x0000281101007387 */ /* 0x0001e20000100800 */
[----:B------:R-:W-:Y:S05]  /*23670*/  BRA.DIV UR4, `(.L_x_666) ;  /* 0x0000004e04d07947 */ /* 0x000fea000b800000 */
[----:B------:R-:W1:Y:S02]  /*23680*/  S2R R5, SR_TID.X ;  /* 0x0000000000057919 */ /* 0x000e640000002100 */
[----:B-1----:R-:W-:-:S04]  /*23690*/  SHF.R.U32.HI R5, RZ, 0x5, R5 ;  /* 0x00000005ff057819 */ /* 0x002fc80000011605 */
[----:B------:R-:W-:-:S05]  /*236a0*/  LOP3.LUT R5, R5, 0x3, RZ, 0xc0, !PT ;  /* 0x0000000305057812 */ /* 0x000fca00078ec0ff */
[----:B------:R1:W2:Y:S02]  /*236b0*/  SHFL.IDX PT, R14, R5, RZ, 0x1f ;  /* 0x00001fff050e7589 */ /* 0x0002a400000e0000 */
.L_x_814:
[----:B--2---:R-:W-:Y:S02]  /*236c0*/  ISETP.NE.AND P0, PT, R14, RZ, PT ;  /* 0x000000ff0e00720c */ /* 0x004fe40003f05270 */
[----:B------:R-:W-:-:S11]  /*236d0*/  PLOP3.LUT P6, PT, PT, PT, PT, 0x8, 0x0 ;  /* 0x000000000000781c */ /* 0x000fd60003fce170 */
[----:B------:R-:W-:Y:S05]  /*236e0*/  @P0 BRA `(.L_x_667) ;  /* 0x0000000800480947 */ /* 0x000fea0003800000 */
[----:B------:R-:W-:-:S03]  /*236f0*/  UMOV UR4, 0xffffffff ;  /* 0xffffffff00047882 */ /* 0x000fc60000000000 */
[----:B------:R-:W-:Y:S05]  /*23700*/  BRA.DIV UR4, `(.L_x_668) ;  /* 0x0000004e04e07947 */ /* 0x000fea000b800000 */
[----:B------:R-:W-:-:S13]  /*23710*/  ELECT P6, URZ, PT ;  /* 0x00000000003f782f */ /* 0x000fda00038c0000 */
.L_x_817:
[----:B------:R-:W-:Y:S05]  /*23720*/  @!P6 BRA `(.L_x_669) ;  /* 0x00000004009ce947 */ /* 0x000fea0003800000 */
[----:B-1----:R-:W2:Y:S01]  /*23730*/  LDL R5, [R1+0x40] ;  /* 0x0000400001057983 */ /* 0x002ea20000100800 */
[----:B------:R-:W-:-:S04]  /*23740*/  ISETP.NE.U32.AND P0, PT, R6, RZ, PT ;  /* 0x000000ff0600720c */ /* 0x000fc80003f05070 */
[----:B------:R-:W-:Y:S01]  /*23750*/  ISETP.NE.AND.EX P0, PT, R7, RZ, PT, P0 ;  /* 0x000000ff0700720c */ /* 0x000fe20003f05300 */
[----:B--2---:R-:W-:-:S12]  /*23760*/  VIADD R5, R5, 0xffffffff ;  /* 0xffffffff05057836 */ /* 0x004fd80000000000 */
[----:B------:R-:W-:Y:S05]  /*23770*/  @!P0 BRA `(.L_x_670) ;  /* 0x0000000000488947 */ /* 0x000fea0003800000 */
[----:B------:R-:W1:Y:S01]  /*23780*/  LDC R10, c[0x0][0x41c] ;  /* 0x00010700ff0a7b82 */ /* 0x000e620000000800 */
[----:B------:R-:W-:Y:S01]  /*23790*/  IMAD.MOV.U32 R2, RZ, RZ, R5 ;  /* 0x000000ffff027224 */ /* 0x000fe200078e0005 */
[----:B------:R-:W-:Y:S01]  /*237a0*/  ULDC.64 UR4, c[0x0][0x408] ;  /* 0x0001020000047ab9 */ /* 0x000fe20000000a00 */
[----:B-1----:R-:W-:-:S13]  /*237b0*/  ISETP.NE.AND P0, PT, R10, 0x1, PT ;  /* 0x000000010a00780c */ /* 0x002fda0003f05270 */
[----:B------:R-:W1:Y:S02]  /*237c0*/  @P0 LDC.64 R8, c[0x0][0x420] ;  /* 0x00010800ff080b82 */ /* 0x000e640000000a00 */
[----:B-1----:R-:W-:-:S05]  /*237d0*/  @P0 IMAD.HI.U32 R8, R5, R8, RZ ;  /* 0x0000000805080227 */ /* 0x002fca00078e00ff */
[----:B------:R-:W-:-:S04]  /*237e0*/  @P0 SHF.R.U32.HI R2, RZ, R9, R8 ;  /* 0x00000009ff020219 */ /* 0x000fc80000011608 */
[--C-:B------:R-:W-:Y:S01]  /*237f0*/  SHF.R.S32.HI R9, RZ, 0x1f, R2.reuse ;  /* 0x0000001fff097819 */ /* 0x100fe20000011402 */
[----:B------:R-:W-:-:S04]  /*23800*/  IMAD.MOV R8, RZ, RZ, -R2 ;  /* 0x000000ffff087224 */ /* 0x000fc800078e0a02 */
[----:B------:R-:W-:Y:S01]  /*23810*/  IMAD R5, R10, R8, R5 ;  /* 0x000000080a057224 */ /* 0x000fe200078e0205 */
[----:B------:R-:W-:Y:S01]  /*23820*/  MOV R8, R2 ;  /* 0x0000000200087202 */ /* 0x000fe20000000f00 */
[----:B------:R-:W-:-:S04]  /*23830*/  IMAD R10, R17, UR4, RZ ;  /* 0x00000004110a7c24 */ /* 0x000fc8000f8e02ff */
[----:B------:R-:W-:-:S04]  /*23840*/  IMAD.WIDE.U32 R8, R16, UR4, R8 ;  /* 0x0000000410087c25 */ /* 0x000fc8000f8e0008 */
[----:B------:R-:W-:Y:S01]  /*23850*/  IMAD R2, R16, UR5, R10 ;  /* 0x0000000510027c24 */ /* 0x000fe2000f8e020a */
[----:B------:R-:W-:-:S03]  /*23860*/  LEA R6, P0, R8, R6, 0x2 ;  /* 0x0000000608067211 */ /* 0x000fc600078010ff */
[----:B------:R-:W-:-:S05]  /*23870*/  IMAD.IADD R2, R9, 0x1, R2 ;  /* 0x0000000109027824 */ /* 0x000fca00078e0202 */
[----:B------:R-:W-:-:S05]  /*23880*/  LEA.HI.X R7, R8, R7, R2, 0x2, P0 ;  /* 0x0000000708077211 */ /* 0x000fca00000f1402 */
[----:B------:R1:W5:Y:S02]  /*23890*/  LDG.E R2, desc[UR54][R6.64] ;  /* 0x0000003606027981 */ /* 0x000364000c1e1900 */
.L_x_670:
[----:B-1----:R-:W2:Y:S01]  /*238a0*/  LDL R6, [R1+0x10] ;  /* 0x0000100001067983 */ /* 0x002ea20000100800 */
[----:B------:R-:W-:-:S03]  /*238b0*/  MOV R9, 0x400 ;  /* 0x0000040000097802 */ /* 0x000fc60000000f00 */
[----:B------:R-:W3:Y:S01]  /*238c0*/  LDL R7, [R1+0x1c] ;  /* 0x00001c0001077983 */ /* 0x000ee20000100800 */
[----:B------:R-:W1:Y:S01]  /*238d0*/  S2R R10, SR_CgaCtaId ;  /* 0x00000000000a7919 */ /* 0x000e620000008800 */
[----:B------:R-:W4:Y:S01]  /*238e0*/  S2R R8, SR_TID.X ;  /* 0x0000000000087919 */ /* 0x000f220000002100 */
[----:B-1----:R-:W-:Y:S02]  /*238f0*/  LEA R9, R10, R9, 0x18 ;  /* 0x000000090a097211 */ /* 0x002fe400078ec0ff */
[----:B----4-:R-:W-:-:S04]  /*23900*/  LOP3.LUT R8, R8, 0x7f, RZ, 0xc0, !PT ;  /* 0x0000007f08087812 */ /* 0x010fc800078ec0ff */
[----:B------:R-:W-:Y:S01]  /*23910*/  ISETP.NE.AND P0, PT, R8, RZ, PT ;  /* 0x000000ff0800720c */ /* 0x000fe20003f05270 */
[----:B--2---:R-:W-:Y:S01]  /*23920*/  IMAD R6, R6, 0x8, R9 ;  /* 0x0000000806067824 */ /* 0x004fe200078e0209 */
[----:B---3--:R-:W-:-:S04]  /*23930*/  SHF.L.U32 R7, R7, 0x1f, RZ ;  /* 0x0000001f07077819 */ /* 0x008fc800000006ff */
[----:B------:R-:W1:Y:S02]  /*23940*/  SYNCS.PHASECHK.TRANS64.TRYWAIT P2, [R6+URZ+0x29880], R7 ;  /* 0x02988007060075a7 */ /* 0x000e64000804017f */
[----:B-1----:R-:W-:Y:S05]  /*23950*/  @!P2 BRA `(.L_x_671) ;  /* 0x0000004c006ca947 */ /* 0x002fea0003800000 */
.L_x_818:
        /* <DEDUP_REMOVED lines=8> */
.L_x_672:
[----:B------:R-:W2:Y:S01]  /*239e0*/  LDL R8, [R1+0x10] ;  /* 0x0000100001087983 */ /* 0x000ea20000100800 */
[----:B------:R-:W-:-:S03]  /*239f0*/  MOV R10, 0x400 ;  /* 0x00000400000a7802 */ /* 0x000fc60000000f00 */
[----:B------:R-:W3:Y:S01]  /*23a00*/  LDL R9, [R1+0x2c] ;  /* 0x00002c0001097983 */ /* 0x000ee20000100800 */
[----:B------:R-:W4:Y:S01]  /*23a10*/  S2R R11, SR_CgaCtaId ;  /* 0x00000000000b7919 */ /* 0x000f220000008800 */
[----:B------:R-:W-:Y:S01]  /*23a20*/  R2UR UR9, R6 ;  /* 0x00000000060972ca */ /* 0x000fe200000e0000 */
[----:B------:R-:W-:Y:S01]  /*23a30*/  UIADD3 UR4, UP0, UR40, 0x470, URZ ;  /* 0x0000047028047890 */ /* 0x000fe2000ff1e03f */
[----:B------:R-:W-:Y:S02]  /*23a40*/  R2UR UR12, R0 ;  /* 0x00000000000c72ca */ /* 0x000fe400000e0000 */
[----:B-----5:R-:W-:Y:S01]  /*23a50*/  R2UR UR13, R2 ;  /* 0x00000000020d72ca */ /* 0x020fe200000e0000 */
[----:B------:R-:W-:Y:S01]  /*23a60*/  UIADD3.X UR5, URZ, UR41, URZ, UP0, !UPT ;  /* 0x000000293f057290 */ /* 0x000fe200087fe43f */
[----:B----4-:R-:W-:-:S07]  /*23a70*/  LEA R10, R11, R10, 0x18 ;  /* 0x0000000a0b0a7211 */ /* 0x010fce00078ec0ff */
[----:B------:R-:W-:Y:S01]  /*23a80*/  UIADD3 UR9, UR9, 0x29870, URZ ;  /* 0x0002987009097890 */ /* 0x000fe2000fffe03f */
[----:B------:R-:W-:Y:S01]  /*23a90*/  UMOV UR6, 0x0 ;  /* 0x0000000000067882 */ /* 0x000fe20000000000 */
[----:B------:R-:W-:Y:S01]  /*23aa0*/  UMOV UR7, 0x14f00000 ;  /* 0x14f0000000077882 */ /* 0x000fe20000000000 */
[----:B------:R-:W-:Y:S01]  /*23ab0*/  UMOV UR10, URZ ;  /* 0x0000003f000a7c82 */ /* 0x000fe20008000000 */
[----:B--2---:R-:W-:-:S05]  /*23ac0*/  IMAD R8, R8, 0x5000, R10 ;  /* 0x0000500008087824 */ /* 0x004fca00078e020a */
[----:B------:R-:W-:Y:S01]  /*23ad0*/  R2UR UR8, R8 ;  /* 0x00000000080872ca */ /* 0x000fe200000e0000 */
[----:B---3--:R-:W-:-:S05]  /*23ae0*/  IMAD R5, R5, 0xa0, R9 ;  /* 0x000000a005057824 */ /* 0x008fca00078e0209 */
[----:B------:R-:W-:-:S07]  /*23af0*/  R2UR UR11, R5 ;  /* 0x00000000050b72ca */ /* 0x000fce00000e0000 */
[----:B------:R-:W-:-:S09]  /*23b00*/  UIADD3 UR8, UR8, 0xa400, URZ ;  /* 0x0000a40008087890 */ /* 0x000fd2000fffe03f */
[----:B------:R2:W-:Y:S01]  /*23b10*/  UTMALDG.4D [UR8], [UR4], desc[UR6] ;  /* 0x00000608040075b4 */ /* 0x0005e20008019000 */
[----:B------:R-:W3:Y:S02]  /*23b20*/  SYNCS.PHASECHK.TRANS64.TRYWAIT P2, [R6+URZ+0x29840], R7 ;  /* 0x02984007060075a7 */ /* 0x000ee4000804017f */
[----:B--23--:R-:W-:Y:S05]  /*23b30*/  @!P2 BRA `(.L_x_673) ;  /* 0x0000004c0008a947 */ /* 0x00cfea0003800000 */
.L_x_819:
[----:B------:R-:W-:Y:S05]  /*23b40*/  @P0 BRA `(.L_x_674) ;  /* 0x00000000001c0947 */ /* 0x000fea0003800000 */
[----:B------:R-:W3:Y:S01]  /*23b50*/  S2R R8, SR_TID.X ;  /* 0x0000000000087919 */ /* 0x000ee20000002100 */
[----:B-12---:R-:W-:-:S04]  /*23b60*/  MOV R7, 0x7800 ;  /* 0x0000780000077802 */ /* 0x006fc80000000f00 */
[----:B------:R4:W-:Y:S01]  /*23b70*/  SYNCS.ARRIVE.TRANS64 RZ, [R6+URZ+0x29830], R7 ;  /* 0x0298300706ff79a7 */ /* 0x0009e2000800003f */
[----:B---3--:R-:W-:-:S04]  /*23b80*/  LOP3.LUT R8, R8, 0x1f, RZ, 0xc0, !PT ;  /* 0x0000001f08087812 */ /* 0x008fc800078ec0ff */
[----:B------:R-:W-:-:S13]  /*23b90*/  ISETP.NE.AND P0, PT, R8, RZ, PT ;  /* 0x000000ff0800720c */ /* 0x000fda0003f05270 */
[----:B----4-:R-:W-:Y:S05]  /*23ba0*/  @!P0 BRA `(.L_x_674) ;  /* 0x0000000000048947 */ /* 0x010fea0003800000 */
[----:B------:R-:W-:Y:S01]  /*23bb0*/  BPT.TRAP 0x1 ;  /* 0x000000040000795c */ /* 0x000fe20000300000 */
.L_x_674:
[----:B-12---:R-:W2:Y:S01]  /*23bc0*/  LDL R7, [R1+0x10] ;  /* 0x0000100001077983 */ /* 0x006ea20000100800 */
[----:B------:R-:W-:Y:S01]  /*23bd0*/  MOV R8, 0x400 ;  /* 0x0000040000087802 */ /* 0x000fe20000000f00 */
[----:B------:R-:W1:Y:S01]  /*23be0*/  S2R R9, SR_CgaCtaId ;  /* 0x0000000000097919 */ /* 0x000e620000008800 */
[----:B------:R-:W-:Y:S02]  /*23bf0*/  R2UR UR11, R5 ;  /* 0x00000000050b72ca */ /* 0x000fe400000e0000 */
[----:B------:R-:W-:Y:S01]  /*23c00*/  R2UR UR9, R6 ;  /* 0x00000000060972ca */ /* 0x000fe200000e0000 */
[----:B------:R-:W-:Y:S01]  /*23c10*/  UIADD3 UR4, UP0, UR40, 0x370, URZ ;  /* 0x0000037028047890 */ /* 0x000fe2000ff1e03f */
[----:B------:R-:W-:Y:S02]  /*23c20*/  R2UR UR12, R0 ;  /* 0x00000000000c72ca */ /* 0x000fe400000e0000 */
[----:B------:R-:W-:Y:S01]  /*23c30*/  R2UR UR13, R2 ;  /* 0x00000000020d72ca */ /* 0x000fe200000e0000 */
[----:B------:R-:W-:Y:S01]  /*23c40*/  UIADD3.X UR5, URZ, UR41, URZ, UP0, !UPT ;  /* 0x000000293f057290 */ /* 0x000fe200087fe43f */
[----:B-1----:R-:W-:-:S07]  /*23c50*/  LEA R8, R9, R8, 0x18 ;  /* 0x0000000809087211 */ /* 0x002fce00078ec0ff */
[----:B------:R-:W-:Y:S01]  /*23c60*/  UIADD3 UR9, UR9, 0x29830, URZ ;  /* 0x0002983009097890 */ /* 0x000fe2000fffe03f */
[----:B------:R-:W-:Y:S01]  /*23c70*/  UMOV UR10, URZ ;  /* 0x0000003f000a7c82 */ /* 0x000fe20008000000 */
[----:B------:R-:W-:Y:S01]  /*23c80*/  UMOV UR6, 0x0 ;  /* 0x0000000000067882 */ /* 0x000fe20000000000 */
[----:B------:R-:W-:Y:S01]  /*23c90*/  UMOV UR7, 0x14f00000 ;  /* 0x14f0000000077882 */ /* 0x000fe20000000000 */
[----:B------:R-:W-:Y:S01]  /*23ca0*/  UMOV UR17, 0x40 ;  /* 0x0000004000117882 */ /* 0x000fe20000000000 */
[----:B--2---:R-:W-:-:S05]  /*23cb0*/  IMAD R5, R7, 0x7800, R8 ;  /* 0x0000780007057824 */ /* 0x004fca00078e0208 */
[----:B------:R-:W-:-:S13]  /*23cc0*/  R2UR UR8, R5 ;  /* 0x00000000050872ca */ /* 0x000fda00000e0000 */
[----:B------:R-:W-:Y:S02]  /*23cd0*/  UIADD3 UR14, UR8, 0x1a400, URZ ;  /* 0x0001a400080e7890 */ /* 0x000fe4000fffe03f */
[----:B------:R-:W-:Y:S02]  /*23ce0*/  UIADD3 UR15, UR8, 0x1cc00, URZ ;  /* 0x0001cc00080f7890 */ /* 0x000fe4000fffe03f */
[----:B------:R-:W-:-:S03]  /*23cf0*/  UIADD3 UR16, UR8, 0x1f400, URZ ;  /* 0x0001f40008107890 */ /* 0x000fc6000fffe03f */
[----:B------:R-:W-:Y:S02]  /*23d00*/  UMOV UR8, UR14 ;  /* 0x0000000e00087c82 */ /* 0x000fe40008000000 */
[----:B------:R1:W-:Y:S01]  /*23d10*/  UTMALDG.4D [UR8], [UR4], desc[UR6] ;  /* 0x00000608040075b4 */ /* 0x0003e20008019000 */
[----:B------:R-:W-:Y:S01]  /*23d20*/  UMOV UR14, 0x80 ;  /* 0x00000080000e7882 */ /* 0x000fe20000000000 */
[----:B-1----:R-:W-:Y:S01]  /*23d30*/  UMOV UR8, UR15 ;  /* 0x0000000f00087c82 */ /* 0x002fe20008000000 */
[----:B------:R-:W-:Y:S02]  /*23d40*/  UMOV UR10, UR17 ;  /* 0x00000011000a7c82 */ /* 0x000fe40008000000 */
[----:B------:R1:W-:Y:S02]  /*23d50*/  UTMALDG.4D [UR8], [UR4], desc[UR6] ;  /* 0x00000608040075b4 */ /* 0x0003e40008019000 */
[----:B-1----:R-:W-:Y:S01]  /*23d60*/  UMOV UR8, UR16 ;  /* 0x0000001000087c82 */ /* 0x002fe20008000000 */
[----:B------:R-:W-:-:S02]  /*23d70*/  UMOV UR10, UR14 ;  /* 0x0000000e000a7c82 */ /* 0x000fc40008000000 */
[----:B------:R2:W-:Y:S02]  /*23d80*/  UTMALDG.4D [UR8], [UR4], desc[UR6] ;  /* 0x00000608040075b4 */ /* 0x0005e40008019000 */
[----:B--2---:R-:W-:Y:S01]  /*23d90*/  NOP ;  /* 0x0000000000007918 */ /* 0x004fe20000000000 */
.L_x_669:
[----:B------:R-:W2:Y:S01]  /*23da0*/  LDL.LU R6, [R1+0x8] ;  /* 0x0000080001067983 */ /* 0x000ea20000300800 */
[----:B------:R-:W-:Y:S01]  /*23db0*/  MOV R7, 0x400 ;  /* 0x0000040000077802 */ /* 0x000fe20000000f00 */
[----:B------:R-:W3:Y:S01]  /*23dc0*/  S2R R8, SR_CgaCtaId ;  /* 0x0000000000087919 */ /* 0x000ee20000008800 */
[----:B------:R-:W-:Y:S05]  /*23dd0*/  WARPSYNC.ALL ;  /* 0x0000000000007948 */ /* 0x000fea0003800000 */
[----:B------:R-:W-:-:S13]  /*23de0*/  ELECT P0, URZ, PT ;  /* 0x00000000003f782f */ /* 0x000fda0003800000 */
[----:B------:R-:W-:Y:S01]  /*23df0*/  @P0 R2UR UR13, R3 ;  /* 0x00000000030d02ca */ /* 0x000fe200000e0000 */
[----:B------:R-:W-:Y:S01]  /*23e00*/  UIADD3 UR4, UP0, UR40, 0x270, URZ ;  /* 0x0000027028047890 */ /* 0x000fe2000ff1e03f */
[----:B------:R-:W-:-:S03]  /*23e10*/  @P0 R2UR UR11, R4 ;  /* 0x00000000040b02ca */ /* 0x000fc600000e0000 */
[----:B------:R-:W-:Y:S01]  /*23e20*/  UIADD3.X UR5, URZ, UR41, URZ, UP0, !UPT ;  /* 0x000000293f057290 */ /* 0x000fe200087fe43f */
[----:B---3--:R-:W-:-:S04]  /*23e30*/  LEA R7, R8, R7, 0x18 ;  /* 0x0000000708077211 */ /* 0x008fc800078ec0ff */
[----:B------:R-:W-:Y:S01]  /*23e40*/  R2UR UR24, R7 ;  /* 0x00000000071872ca */ /* 0x000fe200000e0000 */
[----:B-1----:R-:W-:Y:S01]  /*23e50*/  @P0 IMAD.MOV.U32 R5, RZ, RZ, 0x6000 ;  /* 0x00006000ff050424 */ /* 0x002fe200078e00ff */
[----:B------:R-:W-:Y:S01]  /*23e60*/  BAR.SYNC.DEFER_BLOCKING 0x8, 0x120 ;  /* 0x0204800000007b1d */ /* 0x000fe20000010000 */
[----:B------:R-:W-:-:S10]  /*23e70*/  @P0 R2UR UR21, R3 ;  /* 0x00000000031502ca */ /* 0x000fd400000e0000 */
[----:B------:R-:W-:Y:S02]  /*23e80*/  UIADD3 UR8, UR24, 0x14400, URZ ;  /* 0x0001440018087890 */ /* 0x000fe4000fffe03f */
[----:B------:R-:W-:Y:S01]  /*23e90*/  UIADD3 UR9, UR24, 0x29800, URZ ;  /* 0x0002980018097890 */ /* 0x000fe2000fffe03f */
[----:B------:R-:W-:Y:S01]  /*23ea0*/  UMOV UR6, 0x0 ;  /* 0x0000000000067882 */ /* 0x000fe20000000000 */
[----:B------:R-:W-:Y:S01]  /*23eb0*/  UMOV UR7, 0x12f00000 ;  /* 0x12f0000000077882 */ /* 0x000fe20000000000 */
[----:B------:R-:W-:Y:S01]  /*23ec0*/  UMOV UR10, URZ ;  /* 0x0000003f000a7c82 */ /* 0x000fe20008000000 */
[----:B------:R-:W-:Y:S01]  /*23ed0*/  @P0 R2UR UR19, R4 ;  /* 0x00000000041302ca */ /* 0x000fe200000e0000 */
[----:B------:R-:W-:Y:S01]  /*23ee0*/  UIADD3 UR16, UR24, 0x16400, URZ ;  /* 0x0001640018107890 */ /* 0x000fe2000fffe03f */
[----:B------:R3:W-:Y:S01]  /*23ef0*/  @P0 SYNCS.ARRIVE.TRANS64 RZ, [R7+URZ+0x29800], R5 ;  /* 0x0298000507ff09a7 */ /* 0x0007e2000800003f */
[----:B------:R-:W-:Y:S01]  /*23f00*/  UMOV UR14, 0x0 ;  /* 0x00000000000e7882 */ /* 0x000fe20000000000 */
[----:B------:R-:W-:Y:S01]  /*23f10*/  UMOV UR15, 0x12f00000 ;  /* 0x12f00000000f7882 */ /* 0x000fe20000000000 */
[----:B------:R-:W-:Y:S01]  /*23f20*/  UMOV UR18, 0x40 ;  /* 0x0000004000127882 */ /* 0x000fe20000000000 */
[----:B------:R-:W-:Y:S01]  /*23f30*/  UMOV UR17, UR9 ;  /* 0x0000000900117c82 */ /* 0x000fe20008000000 */
[----:B------:R-:W-:Y:S01]  /*23f40*/  UMOV UR22, 0x0 ;  /* 0x0000000000167882 */ /* 0x000fe20000000000 */
[----:B------:R-:W-:Y:S01]  /*23f50*/  UMOV UR23, 0x12f00000 ;  /* 0x12f0000000177882 */ /* 0x000fe20000000000 */
[----:B--2---:R-:W-:-:S02]  /*23f60*/  @P0 R2UR UR12, R6 ;  /* 0x00000000060c02ca */ /* 0x004fc400000e0000 */
[----:B------:R-:W-:-:S11]  /*23f70*/  @P0 R2UR UR20, R6 ;  /* 0x00000000061402ca */ /* 0x000fd600000e0000 */
[----:B------:R1:W-:Y:S02]  /*23f80*/  UTMALDG.4D [UR8], [UR4], desc[UR6] ;  /* 0x00000608040075b4 */ /* 0x0003e40008019000 */
[----:B------:R3:W-:Y:S01]  /*23f90*/  UTMALDG.4D [UR16], [UR4], desc[UR14] ;  /* 0x00000e10040075b4 */ /* 0x0007e20008019000 */
[----:B-1----:R-:W-:Y:S02]  /*23fa0*/  @P0 R2UR UR13, R3 ;  /* 0x00000000030d02ca */ /* 0x002fe400000e0000 */
[----:B------:R-:W-:Y:S02]  /*23fb0*/  @P0 R2UR UR12, R6 ;  /* 0x00000000060c02ca */ /* 0x000fe400000e0000 */
[----:B------:R-:W-:Y:S01]  /*23fc0*/  @P0 R2UR UR11, R4 ;  /* 0x00000000040b02ca */ /* 0x000fe200000e0000 */
[----:B------:R-:W-:Y:S01]  /*23fd0*/  UIADD3 UR8, UR24, 0x18400, URZ ;  /* 0x0001840018087890 */ /* 0x000fe2000fffe03f */
[----:B------:R-:W-:-:S11]  /*23fe0*/  UMOV UR10, 0x80 ;  /* 0x00000080000a7882 */ /* 0x000fd60000000000 */
[----:B------:R3:W-:Y:S02]  /*23ff0*/  UTMALDG.4D [UR8], [UR4], desc[UR22] ;  /* 0x00001608040075b4 */ /* 0x0007e40008019000 */
[----:B---3--:R-:W-:Y:S01]  /*24000*/  NOP ;  /* 0x0000000000007918 */ /* 0x008fe20000000000 */
.L_x_667:
[----:B------:R-:W2:Y:S01]  /*24010*/  LDL.LU R6, [R1+0x44] ;  /* 0x0000440001067983 */ /* 0x000ea20000300800 */
[----:B------:R-:W-:Y:S01]  /*24020*/  MOV R4, 0x400 ;  /* 0x0000040000047802 */ /* 0x000fe20000000f00 */
[----:B------:R-:W-:Y:S01]  /*24030*/  BSSY B0, `(.L_x_675) ;  /* 0x000000b000007945 */ /* 0x000fe20003800000 */
[----:B-1----:R-:W1:Y:S02]  /*24040*/  S2R R5, SR_CgaCtaId ;  /* 0x0000000000057919 */ /* 0x002e640000008800 */
[----:B-1----:R-:W-:Y:S01]  /*24050*/  LEA R4, R5, R4, 0x18 ;  /* 0x0000000405047211 */ /* 0x002fe200078ec0ff */
[----:B--2---:R-:W-:-:S05]  /*24060*/  VIADD R6, R6, 0x1 ;  /* 0x0000000106067836 */ /* 0x004fca0000000000 */
[----:B------:R-:W-:Y:S01]  /*24070*/  LEA.HI R3, R6, R6, RZ, 0x1 ;  /* 0x0000000606037211 */ /* 0x000fe200078f08ff */
[----:B------:R1:W-:Y:S03]  /*24080*/  STL [R1+0x44], R6 ;  /* 0x0000440601007387 */ /* 0x0003e60000100800 */
[----:B------:R-:W-:-:S05]  /*24090*/  LOP3.LUT R3, R3, 0xfffffffe, RZ, 0xc0, !PT ;  /* 0xfffffffe03037812 */ /* 0x000fca00078ec0ff */
[----:B------:R-:W-:-:S05]  /*240a0*/  IMAD.IADD R3, R6, 0x1, -R3 ;  /* 0x0000000106037824 */ /* 0x000fca00078e0a03 */
[----:B------:R-:W-:-:S04]  /*240b0*/  SHF.L.U32 R3, R3, 0x1f, RZ ;  /* 0x0000001f03037819 */ /* 0x000fc800000006ff */
[----:B------:R-:W2:Y:S02]  /*240c0*/  SYNCS.PHASECHK.TRANS64.TRYWAIT P0, [R4+URZ+0x29820], R3 ;  /* 0x02982003040075a7 */ /* 0x000ea4000800017f */
[----:B-12---:R-:W-:Y:S05]  /*240d0*/  @!P0 BRA `(.L_x_676) ;  /* 0x0000004400b48947 */ /* 0x006fea0003800000 */
.L_x_820:
[----:B------:R-:W-:Y:S05]  /*240e0*/  BSYNC B0 ;  /* 0x0000000000007941 */ /* 0x000fea0003800000 */
.L_x_675:
[----:B------:R-:W-:-:S13]  /*240f0*/  ISETP.GE.AND P0, PT, R19, 0xa1, PT ;  /* 0x000000a11300780c */ /* 0x000fda0003f06270 */
[----:B------:R-:W-:Y:S05]  /*24100*/  @!P0 BRA `(.L_x_677) ;  /* 0x0000001000488947 */ /* 0x000fea0003800000 */
[----:B-1----:R-:W2:Y:S04]  /*24110*/  LDL.LU R4, [R1+0x40] ;  /* 0x0000400001047983 */ /* 0x002ea80000300800 */
[----:B------:R1:W5:Y:S04]  /*24120*/  LDL.LU R6, [R1+0x10] ;  /* 0x0000100001067983 */ /* 0x0003680000300800 */
[----:B------:R1:W5:Y:S02]  /*24130*/  LDL.LU R7, [R1+0x1c] ;  /* 0x00001c0001077983 */ /* 0x0003640000300800 */
[----:B-12---:R-:W-:-:S07]  /*24140*/  IADD3 R20, R4, -0x2, RZ ;  /* 0xfffffffe04147810 */ /* 0x006fce0007ffe0ff */
.L_x_699:
[----:B-----5:R-:W-:Y:S01]  /*24150*/  VIADD R4, R6, 0x1 ;  /* 0x0000000106047836 */ /* 0x020fe20000000000 */
[----:B------:R-:W-:Y:S05]  /*24160*/  YIELD ;  /* 0x0000000000007946 */ /* 0x000fea0003800000 */
[----:B------:R-:W-:Y:S01]  /*24170*/  ISETP.NE.AND P0, PT, R4, 0x2, PT ;  /* 0x000000020400780c */ /* 0x000fe20003f05270 */
[----:B------:R-:W-:Y:S03]  /*24180*/  BSSY B0, `(.L_x_678) ;  /* 0x0000094000007945 */ /* 0x000fe60003800000 */
[----:B--2---:R-:W-:-:S02]  /*24190*/  SEL R3, RZ, 0x1, P0 ;  /* 0x00000001ff037807 */ /* 0x004fc40000000000 */
[----:B-1----:R-:W-:Y:S02]  /*241a0*/  SEL R10, R4, RZ, P0 ;  /* 0x000000ff040a7207 */ /* 0x002fe40000000000 */
[----:B------:R-:W-:-:S05]  /*241b0*/  LOP3.LUT R9, R7, R3, RZ, 0x3c, !PT ;  /* 0x0000000307097212 */ /* 0x000fca00078e3cff */
[----:B------:R1:W-:Y:S04]  /*241c0*/  STL [R1+0x1c], R9 ;  /* 0x00001c0901007387 */ /* 0x0003e80000100800 */
[----:B------:R1:W-:Y:S01]  /*241d0*/  STL [R1+0x10], R10 ;  /* 0x0000100a01007387 */ /* 0x0003e20000100800 */
[----:B------:R-:W-:Y:S05]  /*241e0*/  @!P6 BRA `(.L_x_679) ;  /* 0x000000080034e947 */ /* 0x000fea0003800000 */
[----:B------:R-:W-:Y:S01]  /*241f0*/  ULDC.64 UR4, c[0x0][0x3f8] ;  /* 0x0000fe0000047ab9 */ /* 0x000fe20000000a00 */
[----:B------:R-:W-:Y:S01]  /*24200*/  IMAD.MOV.U32 R8, RZ, RZ, R20 ;  /* 0x000000ffff087224 */ /* 0x000fe200078e0014 */
[----:B------:R-:W-:-:S04]  /*24210*/  ISETP.NE.U32.AND P0, PT, RZ, UR4, PT ;  /* 0x00000004ff007c0c */ /* 0x000fc8000bf05070 */
[----:B------:R-:W-:-:S13]  /*24220*/  ISETP.NE.AND.EX P0, PT, RZ, UR5, PT, P0 ;  /* 0x00000005ff007c0c */ /* 0x000fda000bf05300 */
[----:B------:R-:W-:Y:S05]  /*24230*/  @!P0 BRA `(.L_x_680) ;  /* 0x00000000004c8947 */ /* 0x000fea0003800000 */
[----:B------:R-:W2:Y:S01]  /*24240*/  LDL R12, [R1+0x28] ;  /* 0x00002800010c7983 */ /* 0x000ea20000100800 */
[----:B------:R-:W3:Y:S01]  /*24250*/  LDC R5, c[0x0][0x41c] ;  /* 0x00010700ff057b82 */ /* 0x000ee20000000800 */
[----:B------:R-:W-:Y:S02]  /*24260*/  ULDC.64 UR6, c[0x0][0x408] ;  /* 0x0001020000067ab9 */ /* 0x000fe40000000a00 */
[----:B------:R-:W4:Y:S01]  /*24270*/  LDL R11, [R1+0x24] ;  /* 0x00002400010b7983 */ /* 0x000f220000100800 */
[----:B---3--:R-:W-:-:S13]  /*24280*/  ISETP.NE.AND P0, PT, R5, 0x1, PT ;  /* 0x000000010500780c */ /* 0x008fda0003f05270 */
[----:B------:R-:W3:Y:S02]  /*24290*/  @P0 LDC.64 R2, c[0x0][0x420] ;  /* 0x00010800ff020b82 */ /* 0x000ee40000000a00 */
[----:B---3--:R-:W-:-:S04]  /*242a0*/  @P0 IMAD.HI.U32 R4, R20, R2, RZ ;  /* 0x0000000214040227 */ /* 0x008fc800078e00ff */
[----:B------:R-:W-:Y:S01]  /*242b0*/  IMAD.MOV.U32 R2, RZ, RZ, R20 ;  /* 0x000000ffff027224 */ /* 0x000fe200078e0014 */
[----:B------:R-:W-:-:S04]  /*242c0*/  @P0 SHF.R.U32.HI R2, RZ, R3, R4 ;  /* 0x00000003ff020219 */ /* 0x000fc80000011604 */
[----:B------:R-:W-:Y:S02]  /*242d0*/  SHF.R.S32.HI R3, RZ, 0x1f, R2 ;  /* 0x0000001fff037819 */ /* 0x000fe40000011402 */
[----:B------:R-:W-:-:S05]  /*242e0*/  IADD3 R8, -R2, RZ, RZ ;  /* 0x000000ff02087210 */ /* 0x000fca0007ffe1ff */
[----:B------:R-:W-:Y:S02]  /*242f0*/  IMAD R8, R5, R8, R20 ;  /* 0x0000000805087224 */ /* 0x000fe400078e0214 */
[----:B--2---:R-:W-:-:S04]  /*24300*/  IMAD R4, R12, UR6, RZ ;  /* 0x000000060c047c24 */ /* 0x004fc8000f8e02ff */
[C---:B----4-:R-:W-:Y:S02]  /*24310*/  IMAD R4, R11.reuse, UR7, R4 ;  /* 0x000000070b047c24 */ /* 0x050fe4000f8e0204 */
[----:B------:R-:W-:-:S04]  /*24320*/  IMAD.WIDE.U32 R2, R11, UR6, R2 ;  /* 0x000000060b027c25 */ /* 0x000fc8000f8e0002 */
[----:B------:R-:W-:Y:S01]  /*24330*/  IMAD.IADD R3, R4, 0x1, R3 ;  /* 0x0000000104037824 */ /* 0x000fe200078e0203 */
[----:B------:R-:W-:-:S04]  /*24340*/  LEA R4, P0, R2, UR4, 0x2 ;  /* 0x0000000402047c11 */ /* 0x000fc8000f8010ff */
[----:B------:R-:W-:-:S05]  /*24350*/  LEA.HI.X R5, R2, UR5, R3, 0x2, P0 ;  /* 0x0000000502057c11 */ /* 0x000fca00080f1403 */
[----:B------:R2:W5:Y:S04]  /*24360*/  LDG.E R2, desc[UR54][R4.64] ;  /* 0x0000003604027981 */ /* 0x000568000c1e1900 */
.L_x_680:
[----:B--2---:R-:W2:Y:S01]  /*24370*/  S2R R4, SR_CgaCtaId ;  /* 0x0000000000047919 */ /* 0x004ea20000008800 */
[----:B------:R-:W-:Y:S01]  /*24380*/  MOV R3, 0x400 ;  /* 0x0000040000037802 */ /* 0x000fe20000000f00 */
[----:B------:R-:W-:Y:S01]  /*24390*/  BSSY B1, `(.L_x_681) ;  /* 0x0000009000017945 */ /* 0x000fe20003800000 */
[----:B------:R-:W3:Y:S02]  /*243a0*/  S2R R5, SR_TID.X ;  /* 0x0000000000057919 */ /* 0x000ee40000002100 */
[----:B--2---:R-:W-:Y:S02]  /*243b0*/  LEA R3, R4, R3, 0x18 ;  /* 0x0000000304037211 */ /* 0x004fe400078ec0ff */
[----:B---3--:R-:W-:-:S03]  /*243c0*/  LOP3.LUT R5, R5, 0x7f, RZ, 0xc0, !PT ;  /* 0x0000007f05057812 */ /* 0x008fc600078ec0ff */
[----:B------:R-:W-:Y:S01]  /*243d0*/  IMAD R4, R10, 0x8, R3 ;  /* 0x000000080a047824 */ /* 0x000fe200078e0203 */
[----:B------:R-:W-:Y:S02]  /*243e0*/  SHF.L.U32 R3, R9, 0x1f, RZ ;  /* 0x0000001f09037819 */ /* 0x000fe400000006ff */
[----:B------:R-:W-:Y:S02]  /*243f0*/  ISETP.NE.AND P2, PT, R5, RZ, PT ;  /* 0x000000ff0500720c */ /* 0x000fe40003f45270 */
[----:B------:R-:W2:Y:S02]  /*24400*/  SYNCS.PHASECHK.TRANS64.TRYWAIT P0, [R4+URZ+0x29880], R3 ;  /* 0x02988003040075a7 */ /* 0x000ea4000800017f */
[----:B--2---:R-:W-:Y:S09]  /*24410*/  @!P0 BRA `(.L_x_682) ;  /* 0x0000004400048947 */ /* 0x004ff20003800000 */
.L_x_821:
[----:B------:R-:W-:Y:S05]  /*24420*/  BSYNC B1 ;  /* 0x0000000000017941 */ /* 0x000fea0003800000 */
.L_x_681:
[----:B------:R-:W-:Y:S04]  /*24430*/  BSSY B1, `(.L_x_683) ;  /* 0x0000009000017945 */ /* 0x000fe80003800000 */
        /* <DEDUP_REMOVED lines=8> */
.L_x_684:
[----:B------:R-:W-:Y:S05]  /*244c0*/  BSYNC B1 ;  /* 0x0000000000017941 */ /* 0x000fea0003800000 */
.L_x_683:
[----:B-1----:R-:W3:Y:S04]  /*244d0*/  LDL R9, [R1+0x10] ;  /* 0x0000100001097983 */ /* 0x002ee80000100800 */
[----:B------:R-:W4:Y:S01]  /*244e0*/  LDL R5, [R1+0x2c] ;  /* 0x00002c0001057983 */ /* 0x000f220000100800 */
[----:B------:R-:W-:Y:S01]  /*244f0*/  MOV R10, 0x400 ;  /* 0x00000400000a7802 */ /* 0x000fe20000000f00 */
[----:B------:R-:W-:Y:S01]  /*24500*/  UIADD3 UR4, UP0, UR40, 0x470, URZ ;  /* 0x0000047028047890 */ /* 0x000fe2000ff1e03f */
[----:B------:R-:W-:Y:S01]  /*24510*/  MOV R12, RZ ;  /* 0x000000ff000c7202 */ /* 0x000fe20000000f00 */
[----:B------:R-:W1:Y:S01]  /*24520*/  S2R R11, SR_CgaCtaId ;  /* 0x00000000000b7919 */ /* 0x000e620000008800 */
[----:B------:R-:W-:Y:S01]  /*24530*/  PLOP3.LUT P0, PT, PT, PT, PT, 0x80, 0x0 ;  /* 0x000000000000781c */ /* 0x000fe20003f0f070 */
[----:B------:R-:W-:Y:S01]  /*24540*/  UIADD3.X UR5, URZ, UR41, URZ, UP0, !UPT ;  /* 0x000000293f057290 */ /* 0x000fe200087fe43f */
[----:B------:R-:W-:Y:S01]  /*24550*/  R2UR UR10, R12 ;  /* 0x000000000c0a72ca */ /* 0x000fe200000e0000 */
[----:B------:R-:W-:Y:S01]  /*24560*/  UMOV UR6, 0x0 ;  /* 0x0000000000067882 */ /* 0x000fe20000000000 */
[----:B------:R-:W-:Y:S01]  /*24570*/  UMOV UR7, 0x14f00000 ;  /* 0x14f0000000077882 */ /* 0x000fe20000000000 */
[----:B-1----:R-:W-:-:S05]  /*24580*/  LEA R10, R11, R10, 0x18 ;  /* 0x0000000a0b0a7211 */ /* 0x002fca00078ec0ff */
[----:B---3--:R-:W-:Y:S02]  /*24590*/  IMAD R9, R9, 0x5000, R10 ;  /* 0x0000500009097824 */ /* 0x008fe400078e020a */
[----:B----4-:R-:W-:Y:S02]  /*245a0*/  IMAD R5, R8, 0xa0, R5 ;  /* 0x000000a008057824 */ /* 0x010fe400078e0205 */
[----:B------:R-:W-:Y:S02]  /*245b0*/  VIADD R8, R9, 0xa400 ;  /* 0x0000a40009087836 */ /* 0x000fe40000000000 */
[----:B------:R-:W-:-:S07]  /*245c0*/  VIADD R9, R4, 0x29870 ;  /* 0x0002987004097836 */ /* 0x000fce0000000000 */
.L_x_685:
[----:B------:R-:W-:-:S13]  /*245d0*/  @P0 ELECT P3, URZ, PT ;  /* 0x00000000003f082f */ /* 0x000fda0003860000 */
[----:B-----5:R-:W-:Y:S02]  /*245e0*/  @P3 R2UR UR13, R2 ;  /* 0x00000000020d32ca */ /* 0x020fe400000e0000 */
        /* <DEDUP_REMOVED lines=11> */
.L_x_822:
[----:B------:R-:W-:Y:S05]  /*246a0*/  BSYNC B1 ;  /* 0x0000000000017941 */ /* 0x000fea0003800000 */
.L_x_686:
[----:B------:R-:W-:Y:S01]  /*246b0*/  BSSY B1, `(.L_x_688) ;  /* 0x000000b000017945 */ /* 0x000fe20003800000 */
[----:B------:R-:W-:Y:S01]  /*246c0*/  IMAD.MOV.U32 R10, RZ, RZ, 0x0 ;  /* 0x00000000ff0a7424 */ /* 0x000fe200078e00ff */
[----:B------:R-:W-:Y:S02]  /*246d0*/  MOV R11, 0x14f00000 ;  /* 0x14f00000000b7802 */ /* 0x000fe40000000f00 */
        /* <DEDUP_REMOVED lines=8> */
.L_x_689:
[----:B------:R-:W-:Y:S05]  /*24760*/  BSYNC B1 ;  /* 0x0000000000017941 */ /* 0x000fea0003800000 */
.L_x_688:
[----:B-12---:R-:W2:Y:S01]  /*24770*/  LDL R3, [R1+0x10] ;  /* 0x0000100001037983 */ /* 0x006ea20000100800 */
[----:B------:R-:W-:Y:S01]  /*24780*/  MOV R8, 0x400 ;  /* 0x0000040000087802 */ /* 0x000fe20000000f00 */
[----:B------:R-:W-:Y:S01]  /*24790*/  UIADD3 UR4, UP0, UR40, 0x370, URZ ;  /* 0x0000037028047890 */ /* 0x000fe2000ff1e03f */
[----:B------:R-:W-:Y:S01]  /*247a0*/  R2UR UR10, R12 ;  /* 0x000000000c0a72ca */ /* 0x000fe200000e0000 */
[----:B------:R-:W1:Y:S01]  /*247b0*/  S2R R9, SR_CgaCtaId ;  /* 0x0000000000097919 */ /* 0x000e620000008800 */
[----:B------:R-:W-:Y:S01]  /*247c0*/  R2UR UR6, R10 ;  /* 0x000000000a0672ca */ /* 0x000fe200000e0000 */
[----:B------:R-:W-:Y:S01]  /*247d0*/  VIADD R4, R4, 0x29830 ;  /* 0x0002983004047836 */ /* 0x000fe20000000000 */
[----:B------:R-:W-:Y:S01]  /*247e0*/  R2UR UR7, R11 ;  /* 0x000000000b0772ca */ /* 0x000fe200000e0000 */
[----:B------:R-:W-:Y:S01]  /*247f0*/  UIADD3.X UR5, URZ, UR41, URZ, UP0, !UPT ;  /* 0x000000293f057290 */ /* 0x000fe200087fe43f */
[----:B------:R-:W-:Y:S02]  /*24800*/  PLOP3.LUT P0, PT, PT, PT, PT, 0x80, 0x0 ;  /* 0x000000000000781c */ /* 0x000fe40003f0f070 */
[----:B-1----:R-:W-:-:S05]  /*24810*/  LEA R8, R9, R8, 0x18 ;  /* 0x0000000809087211 */ /* 0x002fca00078ec0ff */
[----:B--2---:R-:W-:-:S04]  /*24820*/  IMAD R3, R3, 0x7800, R8 ;  /* 0x0000780003037824 */ /* 0x004fc800078e0208 */
[----:B------:R-:W-:-:S07]  /*24830*/  VIADD R8, R3, 0x1a400 ;  /* 0x0001a40003087836 */ /* 0x000fce0000000000 */
.L_x_690:
        /* <DEDUP_REMOVED lines=10> */
[----:B------:R-:W-:Y:S01]  /*248e0*/  R2UR UR6, R10 ;  /* 0x000000000a0672ca */ /* 0x000fe200000e0000 */
[----:B------:R-:W-:Y:S01]  /*248f0*/  UMOV UR10, 0x40 ;  /* 0x00000040000a7882 */ /* 0x000fe20000000000 */
[----:B------:R-:W-:Y:S02]  /*24900*/  R2UR UR7, R11 ;  /* 0x000000000b0772ca */ /* 0x000fe400000e0000 */
[----:B------:R-:W-:Y:S02]  /*24910*/  PLOP3.LUT P0, PT, PT, PT, PT, 0x80, 0x0 ;  /* 0x000000000000781c */ /* 0x000fe40003f0f070 */
[----:B------:R-:W-:-:S11]  /*24920*/  IADD3 R8, R3, 0x1cc00, RZ ;  /* 0x0001cc0003087810 */ /* 0x000fd60007ffe0ff */
.L_x_691:
        /* <DEDUP_REMOVED lines=11> */
[----:B------:R-:W-:Y:S01]  /*249e0*/  VIADD R3, R3, 0x1f400 ;  /* 0x0001f40003037836 */ /* 0x000fe20000000000 */
[----:B------:R-:W-:Y:S01]  /*249f0*/  R2UR UR7, R11 ;  /* 0x000000000b0772ca */ /* 0x000fe200000e0000 */
[----:B------:R-:W-:Y:S01]  /*24a00*/  UMOV UR10, 0x80 ;  /* 0x00000080000a7882 */ /* 0x000fe20000000000 */
[----:B------:R-:W-:-:S13]  /*24a10*/  PLOP3.LUT P0, PT, PT, PT, PT, 0x80, 0x0 ;  /* 0x000000000000781c */ /* 0x000fda0003f0f070 */
.L_x_692:
        /* <DEDUP_REMOVED lines=9> */
[----:B--2---:R-:W-:Y:S05]  /*24ab0*/  @P0 BRA.U.ANY `(.L_x_692) ;  /* 0xfffffffd00d80947 */ /* 0x004fea000393ffff */
.L_x_679:
[----:B------:R-:W-:Y:S05]  /*24ac0*/  BSYNC B0 ;  /* 0x0000000000007941 */ /* 0x000fea0003800000 */
.L_x_678:
[----:B------:R-:W-:-:S06]  /*24ad0*/  UISETP.NE.AND UP0, UPT, UR37, 0x3, UPT ;  /* 0x000000032500788c */ /* 0x000fcc000bf05270 */
[----:B------:R-:W-:-:S13]  /*24ae0*/  PLOP3.LUT P0, PT, PT, PT, UP0, 0x80, 0x0 ;  /* 0x000000000000781c */ /* 0x000fda0003f0f008 */
[----:B------:R-:W-:Y:S05]  /*24af0*/  @!P0 BRA `(.L_x_693) ;  /* 0x0000000000048947 */ /* 0x000fea0003800000 */
[----:B------:R-:W-:Y:S01]  /*24b00*/  BPT.TRAP 0x1 ;  /* 0x000000040000795c */ /* 0x000fe20000300000 */
.L_x_693:
[----:B------:R-:W2:Y:S01]  /*24b10*/  S2R R5, SR_CgaCtaId ;  /* 0x0000000000057919 */ /* 0x000ea20000008800 */
[----:B------:R-:W-:Y:S01]  /*24b20*/  IMAD.U32 R3, RZ, RZ, UR39 ;  /* 0x00000027ff037e24 */ /* 0x000fe2000f8e00ff */
[----:B------:R-:W-:Y:S01]  /*24b30*/  MOV R4, 0x400 ;  /* 0x0000040000047802 */ /* 0x000fe20000000f00 */
[----:B------:R-:W-:Y:S03]  /*24b40*/  BSSY B0, `(.L_x_694) ;  /* 0x0000009000007945 */ /* 0x000fe60003800000 */
[----:B------:R-:W-:Y:S02]  /*24b50*/  ISETP.NE.AND P0, PT, R3, 0x3, PT ;  /* 0x000000030300780c */ /* 0x000fe40003f05270 */
[----:B------:R-:W-:-:S04]  /*24b60*/  LOP3.LUT R3, R7, 0x1, RZ, 0x3c, !PT ;  /* 0x0000000107037812 */ /* 0x000fc800078e3cff */
[----:B------:R-:W-:Y:S02]  /*24b70*/  SHF.L.U32 R3, R3, 0x1f, RZ ;  /* 0x0000001f03037819 */ /* 0x000fe400000006ff */
[----:B--2---:R-:W-:-:S05]  /*24b80*/  LEA R4, R5, R4, 0x18 ;  /* 0x0000000405047211 */ /* 0x004fca00078ec0ff */
[----:B------:R-:W-:-:S04]  /*24b90*/  IMAD R4, R6, 0x8, R4 ;  /* 0x0000000806047824 */ /* 0x000fc800078e0204 */
[----:B------:R-:W2:Y:S01]  /*24ba0*/  SYNCS.PHASECHK.TRANS64.TRYWAIT P2, [R4+URZ+0x29870], R3 ;  /* 0x02987003040075a7 */ /* 0x000ea2000804017f */
[----:B------:R3:W-:Y:S02]  /*24bb0*/  STL [R1+0x4], R4 ;  /* 0x0000040401007387 */ /* 0x0007e40000100800 */
[----:B--23--:R-:W-:Y:S05]  /*24bc0*/  @!P2 BRA `(.L_x_695) ;  /* 0x0000003c0040a947 */ /* 0x00cfea0003800000 */
.L_x_823:
[----:B------:R-:W-:Y:S05]  /*24bd0*/  BSYNC B0 ;  /* 0x0000000000007941 */ /* 0x000fea0003800000 */
.L_x_694:
[----:B------:R-:W-:Y:S05]  /*24be0*/  @!P0 BRA `(.L_x_696) ;  /* 0x0000000000048947 */ /* 0x000fea0003800000 */
[----:B------:R-:W-:Y:S01]  /*24bf0*/  BPT.TRAP 0x1 ;  /* 0x000000040000795c */ /* 0x000fe20000300000 */
.L_x_696:
[----:B--2---:R-:W2:Y:S01]  /*24c00*/  LDL R4, [R1+0x4] ;  /* 0x0000040001047983 */ /* 0x004ea20000100800 */
[----:B------:R-:W-:Y:S01]  /*24c10*/  SHF.L.U32 R3, R7, 0x1f, RZ ;  /* 0x0000001f07037819 */ /* 0x000fe200000006ff */
[----:B------:R-:W-:-:S03]  /*24c20*/  IMAD R12, R6, 0x5000, RZ ;  /* 0x00005000060c7824 */ /* 0x000fc600078e02ff */
[----:B--2---:R-:W2:Y:S02]  /*24c30*/  SYNCS.PHASECHK.TRANS64.TRYWAIT P2, [R4+URZ+0x29860], R3 ;  /* 0x02986003040075a7 */ /* 0x004ea4000804017f */
[----:B--2---:R-:W-:Y:S05]  /*24c40*/  @!P2 BRA `(.L_x_697) ;  /* 0x0000003c0038a947 */ /* 0x004fea0003800000 */
.L_x_824:
[----:B--2---:R-:W2:Y:S04]  /*24c50*/  LDL R4, [R1+0x34] ;  /* 0x0000340001047983 */ /* 0x004ea80000100800 */
[----:B------:R-:W3:Y:S04]  /*24c60*/  LDL R16, [R1+0x38] ;  /* 0x0000380001107983 */ /* 0x000ee80000100800 */
[----:B------:R-:W4:Y:S01]  /*24c70*/  LDL R15, [R1+0x30] ;  /* 0x00003000010f7983 */ /* 0x000f220000100800 */
[----:B------:R-:W-:Y:S01]  /*24c80*/  MOV R13, 0x400 ;  /* 0x00000400000d7802 */ /* 0x000fe20000000f00 */
[----:B------:R-:W-:Y:S05]  /*24c90*/  WARPSYNC.ALL ;  /* 0x0000000000007948 */ /* 0x000fea0003800000 */
[----:B------:R-:W5:Y:S02]  /*24ca0*/  S2R R14, SR_CgaCtaId ;  /* 0x00000000000e7919 */ /* 0x000f640000008800 */
[----:B-----5:R-:W-:-:S02]  /*24cb0*/  LEA R13, R14, R13, 0x18 ;  /* 0x0000000d0e0d7211 */ /* 0x020fc400078ec0ff */
[----:B--2---:R-:W-:-:S04]  /*24cc0*/  LOP3.LUT R3, R12, R4, RZ, 0xfc, !PT ;  /* 0x000000040c037212 */ /* 0x004fc800078efcff */
[----:B------:R-:W-:Y:S02]  /*24cd0*/  IADD3 R3, R13, R3, RZ ;  /* 0x000000030d037210 */ /* 0x000fe40007ffe0ff */
[----:B----4-:R-:W-:-:S03]  /*24ce0*/  LOP3.LUT R12, R12, R15, RZ, 0xfc, !PT ;  /* 0x0000000f0c0c7212 */ /* 0x010fc600078efcff */
[----:B------:R-:W2:Y:S01]  /*24cf0*/  LDSM.16.MT88.4 R4, [R3+0xa400] ;  /* 0x00a400000304783b */ /* 0x000ea20000004200 */
[----:B---3--:R-:W-:Y:S02]  /*24d00*/  IMAD.IADD R21, R16, 0x1, R3 ;  /* 0x0000000110157824 */ /* 0x008fe400078e0203 */
[----:B------:R-:W-:Y:S01]  /*24d10*/  IMAD.IADD R13, R13, 0x1, R12 ;  /* 0x000000010d0d7824 */ /* 0x000fe200078e020c */
[C-C-:B--2---:R-:W-:Y:S02]  /*24d20*/  PRMT R8, R4.reuse, 0x6420, R5.reuse ;  /* 0x0000642004087816 */ /* 0x144fe40000000005 */
[----:B-1----:R-:W-:Y:S02]  /*24d30*/  PRMT R9, R4, 0x7531, R5 ;  /* 0x0000753104097816 */ /* 0x002fe40000000005 */
[C-C-:B------:R-:W-:Y:S02]  /*24d40*/  PRMT R10, R6.reuse, 0x6420, R7.reuse ;  /* 0x00006420060a7816 */ /* 0x140fe40000000007 */
[----:B------:R-:W-:-:S02]  /*24d50*/  PRMT R11, R6, 0x7531, R7 ;  /* 0x00007531060b7816 */ /* 0x000fc40000000007 */
[----:B------:R-:W1:Y:S04]  /*24d60*/  LDSM.16.MT88.4 R4, [R21+0xa400] ;  /* 0x00a400001504783b */ /* 0x000e680000004200 */
[----:B------:R1:W-:Y:S02]  /*24d70*/  STSM.16.M88.4 [R13+0x400], R8 ;  /* 0x000400080d007844 */ /* 0x0003e40000000200 */
[C-C-:B-1----:R-:W-:Y:S02]  /*24d80*/  PRMT R8, R4.reuse, 0x6420, R5.reuse ;  /* 0x0000642004087816 */ /* 0x142fe40000000005 */
[----:B------:R-:W-:Y:S02]  /*24d90*/  PRMT R9, R4, 0x7531, R5 ;  /* 0x0000753104097816 */ /* 0x000fe40000000005 */
[----:B------:R-:W-:-:S02]  /*24da0*/  PRMT R10, R6, 0x6420, R7 ;  /* 0x00006420060a7816 */ /* 0x000fc40000000007 */
[----:B------:R-:W-:-:S05]  /*24db0*/  PRMT R11, R6, 0x7531, R7 ;  /* 0x00007531060b7816 */ /* 0x000fca0000000007 */
[----:B------:R-:W-:Y:S04]  /*24dc0*/  STSM.16.M88.4 [R13+0xc00], R8 ;  /* 0x000c00080d007844 */ /* 0x000fe80000000200 */
[----:B------:R-:W1:Y:S02]  /*24dd0*/  LDSM.16.MT88.4 R4, [R3+0xb400] ;  /* 0x00b400000304783b */ /* 0x000e640000004200 */
[C-C-:B-1----:R-:W-:Y:S02]  /*24de0*/  PRMT R16, R4.reuse, 0x6420, R5.reuse ;  /* 0x0000642004107816 */ /* 0x142fe40000000005 */
[----:B0-----:R-:W-:Y:S02]  /*24df0*/  PRMT R17, R4, 0x7531, R5 ;  /* 0x0000753104117816 */ /* 0x001fe40000000005 */
[----:B------:R-:W-:-:S02]  /*24e00*/  PRMT R18, R6, 0x6420, R7 ;  /* 0x0000642006127816 */ /* 0x000fc40000000007 */
[----:B------:R-:W-:Y:S02]  /*24e10*/  PRMT R19, R6, 0x7531, R7 ;  /* 0x0000753106137816 */ /* 0x000fe40000000007 */
[----:B------:R-:W0:Y:S04]  /*24e20*/  LDSM.16.MT88.4 R4, [R21+0xb400] ;  /* 0x00b400001504783b */ /* 0x000e280000004200 */
[----:B------:R1:W-:Y:S02]  /*24e30*/  STSM.16.M88.4 [R13+0x1400], R16 ;  /* 0x001400100d007844 */ /* 0x0003e40000000200 */
[----:B-1----:R-:W-:Y:S01]  /*24e40*/  IMAD.MOV.U32 R19, RZ, RZ, R13 ;  /* 0x000000ffff137224 */ /* 0x002fe200078e000d */
[C-C-:B0-----:R-:W-:Y:S02]  /*24e50*/  PRMT R8, R4.reuse, 0x6420, R5.reuse ;  /* 0x0000642004087816 */ /* 0x141fe40000000005 */
[----:B------:R-:W-:-:S02]  /*24e60*/  PRMT R9, R4, 0x7531, R5 ;  /* 0x0000753104097816 */ /* 0x000fc40000000005 */
[C-C-:B------:R-:W-:Y:S02]  /*24e70*/  PRMT R10, R6.reuse, 0x6420, R7.reuse ;  /* 0x00006420060a7816 */ /* 0x140fe40000000007 */
[----:B------:R-:W-:-:S05]  /*24e80*/  PRMT R11, R6, 0x7531, R7 ;  /* 0x00007531060b7816 */ /* 0x000fca0000000007 */
[----:B------:R-:W-:Y:S04]  /*24e90*/  STSM.16.M88.4 [R19+0x1c00], R8 ;  /* 0x001c000813007844 */ /* 0x000fe80000000200 */
[----:B------:R-:W0:Y:S02]  /*24ea0*/  LDSM.16.MT88.4 R4, [R3+0xc400] ;  /* 0x00c400000304783b */ /* 0x000e240000004200 */
[C-C-:B0-----:R-:W-:Y:S02]  /*24eb0*/  PRMT R12, R4.reuse, 0x6420, R5.reuse ;  /* 0x00006420040c7816 */ /* 0x141fe40000000005 */
[----:B------:R-:W-:Y:S02]  /*24ec0*/  PRMT R13, R4, 0x7531, R5 ;  /* 0x00007531040d7816 */ /* 0x000fe40000000005 */
[----:B------:R-:W-:-:S02]  /*24ed0*/  PRMT R14, R6, 0x6420, R7 ;  /* 0x00006420060e7816 */ /* 0x000fc40000000007 */
[----:B------:R-:W-:Y:S02]  /*24ee0*/  PRMT R15, R6, 0x7531, R7 ;  /* 0x00007531060f7816 */ /* 0x000fe40000000007 */
[----:B------:R-:W0:Y:S04]  /*24ef0*/  LDSM.16.MT88.4 R4, [R21+0xc400] ;  /* 0x00c400001504783b */ /* 0x000e280000004200 */
[----:B------:R1:W-:Y:S02]  /*24f00*/  STSM.16.M88.4 [R19+0x2400], R12 ;  /* 0x0024000c13007844 */ /* 0x0003e40000000200 */
[----:B-1----:R-:W-:Y:S02]  /*24f10*/  MOV R15, R19 ;  /* 0x00000013000f7202 */ /* 0x002fe40000000f00 */
[----:B0-----:R-:W-:-:S02]  /*24f20*/  PRMT R8, R4, 0x6420, R5 ;  /* 0x0000642004087816 */ /* 0x001fc40000000005 */
[----:B------:R-:W-:Y:S02]  /*24f30*/  PRMT R9, R4, 0x7531, R5 ;  /* 0x0000753104097816 */ /* 0x000fe40000000005 */
        /* <DEDUP_REMOVED lines=22> */
[----:B------:R1:W-:Y:S01]  /*250a0*/  STSM.16.M88.4 [R19+0x4400], R12 ;  /* 0x0044000c13007844 */ /* 0x0003e20000000200 */
[C-C-:B0-----:R-:W-:Y:S02]  /*250b0*/  PRMT R8, R4.reuse, 0x6420, R5.reuse ;  /* 0x0000642004087816 */ /* 0x141fe40000000005 */
        /* <DEDUP_REMOVED lines=9> */
[----:B0-----:R-:W0:Y:S01]  /*25150*/  FENCE.VIEW.ASYNC.S ;  /* 0x00000000000073c6 */ /* 0x001e220000000000 */
[----:B------:R-:W-:Y:S05]  /*25160*/  @!P0 BRA `(.L_x_698) ;  /* 0x0000000000048947 */ /* 0x000fea0003800000 */
[----:B------:R-:W-:Y:S01]  /*25170*/  BPT.TRAP 0x1 ;  /* 0x000000040000795c */ /* 0x000fe20000300000 */
.L_x_698:
[----:B------:R-:W0:Y:S01]  /*25180*/  LDL.LU R3, [R1+0x4] ;  /* 0x0000040001037983 */ /* 0x000e220000300800 */
[C---:B------:R-:W-:Y:S01]  /*25190*/  ISETP.GT.AND P0, PT, R20.reuse, RZ, PT ;  /* 0x000000ff1400720c */ /* 0x040fe20003f04270 */
[----:B------:R-:W-:Y:S02]  /*251a0*/  VIADD R20, R20, 0xffffffff ;  /* 0xffffffff14147836 */ /* 0x000fe40000000000 */
[----:B------:R2:W5:Y:S04]  /*251b0*/  LDL R6, [R1+0x10] ;  /* 0x0000100001067983 */ /* 0x0005680000100800 */
[----:B------:R2:W5:Y:S01]  /*251c0*/  LDL R7, [R1+0x1c] ;  /* 0x00001c0001077983 */ /* 0x0005620000100800 */
[----:B0-----:R0:W-:Y:S02]  /*251d0*/  SYNCS.ARRIVE.TRANS64.A1T0 RZ, [R3+URZ+0x29850], RZ ;  /* 0x029850ff03ff79a7 */ /* 0x0011e4000810003f */
[----:B0-----:R-:W-:-:S05]  /*251e0*/  @!P1 VIADD R3, R3, 0x29880 ;  /* 0x0002988003039836 */ /* 0x001fca0000000000 */
[----:B------:R-:W-:Y:S01]  /*251f0*/  @!P1 PRMT R3, RZ, 0x654, R3 ;  /* 0x00000654ff039816 */ /* 0x000fe20000000003 */
[----:B------:R-:W-:Y:S06]  /*25200*/  BAR.SYNC.DEFER_BLOCKING 0x2, 0x80 ;  /* 0x0082000000007b1d */ /* 0x000fec0000010000 */
[----:B------:R2:W-:Y:S01]  /*25210*/  @!P1 SYNCS.ARRIVE.TRANS64.RED.A1T0 RZ, [R3+URZ], RZ ;  /* 0x000000ff03ff99a7 */ /* 0x0005e2000810043f */
[----:B------:R-:W-:Y:S05]  /*25220*/  @P0 BRA `(.L_x_699) ;  /* 0xffffffec00c80947 */ /* 0x000fea000383ffff */
.L_x_677:
[----:B------:R-:W-:Y:S04]  /*25230*/  BSSY B0, `(.L_x_700) ;  /* 0x000000f000007945 */ /* 0x000fe80003800000 */
[----:B------:R-:W-:Y:S05]  /*25240*/  @P1 BRA `(.L_x_701) ;  /* 0x0000000000341947 */ /* 0x000fea0003800000 */
[----:B------:R-:W3:Y:S01]  /*25250*/  S2R R5, SR_LANEID ;  /* 0x0000000000057919 */ /* 0x000ee20000000000 */
[----:B------:R-:W-:Y:S01]  /*25260*/  VOTEU.ANY UR4, UPT, PT ;  /* 0x0000000000047886 */ /* 0x000fe200038e0100 */
[----:B-12---:R-:W1:Y:S01]  /*25270*/  LDC.64 R2, c[0x0][0xc38] ;  /* 0x00030e00ff027b82 */ /* 0x006e620000000a00 */
[----:B------:R-:W3:Y:S02]  /*25280*/  FLO.U32 R0, UR4 ;  /* 0x0000000400007d00 */ /* 0x000ee400080e0000 */
[----:B---3--:R-:W-:-:S06]  /*25290*/  ISETP.EQ.U32.AND P0, PT, R0, R5, PT ;  /* 0x000000050000720c */ /* 0x008fcc0003f02070 */
[----:B------:R-:W1:Y:S07]  /*252a0*/  POPC R5, UR4 ;  /* 0x0000000400057d09 */ /* 0x000e6e0008000000 */
[----:B-1----:R-:W2:Y:S01]  /*252b0*/  @P0 ATOMG.E.ADD.STRONG.GPU PT, R3, desc[UR54][R2.64], R5 ;  /* 0x00000005020309a8 */ /* 0x002ea200081ee1f6 */
[----:B------:R-:W1:Y:S02]  /*252c0*/  S2R R4, SR_LTMASK ;  /* 0x0000000000047919 */ /* 0x000e640000003900 */
[----:B-1----:R-:W-:-:S04]  /*252d0*/  LOP3.LUT R4, R4, UR4, RZ, 0xc0, !PT ;  /* 0x0000000404047c12 */ /* 0x002fc8000f8ec0ff */
[----:B-----5:R-:W1:Y:S01]  /*252e0*/  POPC R7, R4 ;  /* 0x0000000400077309 */ /* 0x020e620000000000 */
[----:B--2---:R-:W1:Y:S02]  /*252f0*/  SHFL.IDX PT, R0, R3, R0, 0x1f ;  /* 0x00001f0003007589 */ /* 0x004e6400000e0000 */
[----:B-1----:R-:W-:-:S05]  /*25300*/  IADD3 R0, R0, UR38, R7 ;  /* 0x0000002600007c10 */ /* 0x002fca000fffe007 */
[----:B------:R3:W-:Y:S02]  /*25310*/  STL [R1], R0 ;  /* 0x0000000001007387 */ /* 0x0007e40000100800 */
.L_x_701:
[----:B------:R-:W-:Y:S05]  /*25320*/  BSYNC B0 ;  /* 0x0000000000007941 */ /* 0x000fea0003800000 */
.L_x_700:
[----:B------:R-:W-:-:S06]  /*25330*/  UISETP.NE.AND UP0, UPT, UR37, 0x3, UPT ;  /* 0x000000032500788c */ /* 0x000fcc000bf05270 */
[----:B------:R-:W-:-:S13]  /*25340*/  PLOP3.LUT P0, PT, PT, PT, UP0, 0x80, 0x0 ;  /* 0x000000000000781c */ /* 0x000fda0003f0f008 */
[----:B------:R-:W-:Y:S05]  /*25350*/  @!P0 BRA `(.L_x_702) ;  /* 0x0000000000048947 */ /* 0x000fea0003800000 */
[----:B------:R-:W-:Y:S01]  /*25360*/  BPT.TRAP 0x1 ;  /* 0x000000040000795c */ /* 0x000fe20000300000 */
.L_x_702:
[----:B-12---:R-:W2:Y:S04]  /*25370*/  LDL R3, [R1+0x1c] ;  /* 0x00001c0001037983 */ /* 0x006ea80000100800 */
[----:B---3--:R-:W3:Y:S01]  /*25380*/  LDL R0, [R1+0x10] ;  /* 0x0000100001007983 */ /* 0x008ee20000100800 */
[----:B------:R-:W1:Y:S01]  /*25390*/  S2R R4, SR_CgaCtaId ;  /* 0x0000000000047919 */ /* 0x000e620000008800 */
[----:B------:R-:W-:-:S04]  /*253a0*/  MOV R2, 0x400 ;  /* 0x0000040000027802 */ /* 0x000fc80000000f00 */
[----:B-1----:R-:W-:Y:S01]  /*253b0*/  LEA R2, R4, R2, 0x18 ;  /* 0x0000000204027211 */ /* 0x002fe200078ec0ff */
[----:B------:R-:W-:Y:S01]  /*253c0*/  BSSY B0, `(.L_x_703) ;  /* 0x0000008000007945 */ /* 0x000fe20003800000 */
[----:B--2---:R-:W-:-:S04]  /*253d0*/  LOP3.LUT R3, R3, 0x1, RZ, 0x3c, !PT ;  /* 0x0000000103037812 */ /* 0x004fc800078e3cff */
[----:B------:R-:W-:Y:S02]  /*253e0*/  SHF.L.U32 R3, R3, 0x1f, RZ ;  /* 0x0000001f03037819 */ /* 0x000fe400000006ff */
[----:B---3--:R-:W-:-:S04]  /*253f0*/  LEA R20, R0, R2, 0x3 ;  /* 0x0000000200147211 */ /* 0x008fc800078e18ff */
[----:B------:R-:W1:Y:S01]  /*25400*/  SYNCS.PHASECHK.TRANS64.TRYWAIT P0, [R20+URZ+0x29870], R3 ;  /* 0x02987003140075a7 */ /* 0x000e62000800017f */
[----:B------:R-:W-:-:S05]  /*25410*/  IMAD.U32 R0, RZ, RZ, UR39 ;  /* 0x00000027ff007e24 */ /* 0x000fca000f8e00ff */
[----:B------:R-:W-:Y:S01]  /*25420*/  ISETP.NE.AND P2, PT, R0, 0x3, PT ;  /* 0x000000030000780c */ /* 0x000fe20003f45270 */
[----:B-1----:R-:W-:-:S12]  /*25430*/  @!P0 BRA `(.L_x_704) ;  /* 0x0000003400548947 */ /* 0x002fd80003800000 */
.L_x_825:
[----:B------:R-:W-:Y:S05]  /*25440*/  BSYNC B0 ;  /* 0x0000000000007941 */ /* 0x000fea0003800000 */
.L_x_703:
[----:B------:R-:W-:Y:S05]  /*25450*/  @!P2 BRA `(.L_x_705) ;  /* 0x000000000004a947 */ /* 0x000fea0003800000 */
[----:B------:R-:W-:Y:S01]  /*25460*/  BPT.TRAP 0x1 ;  /* 0x000000040000795c */ /* 0x000fe20000300000 */
.L_x_705:
[----:B------:R-:W1:Y:S02]  /*25470*/  LDL R0, [R1+0x1c] ;  /* 0x00001c0001007983 */ /* 0x000e640000100800 */
[----:B-1----:R-:W-:-:S04]  /*25480*/  SHF.L.U32 R3, R0, 0x1f, RZ ;  /* 0x0000001f00037819 */ /* 0x002fc800000006ff */
[----:B------:R-:W1:Y:S02]  /*25490*/  SYNCS.PHASECHK.TRANS64.TRYWAIT P0, [R20+URZ+0x29860], R3 ;  /* 0x02986003140075a7 */ /* 0x000e64000800017f */
[----:B-1----:R-:W-:Y:S05]  /*254a0*/  @!P0 BRA `(.L_x_706) ;  /* 0x00000034004c8947 */ /* 0x002fea0003800000 */
.L_x_826:
[----:B------:R-:W2:Y:S04]  /*254b0*/  LDL R0, [R1+0x10] ;  /* 0x0000100001007983 */ /* 0x000ea80000100800 */
[----:B------:R-:W3:Y:S04]  /*254c0*/  LDL R2, [R1+0x34] ;  /* 0x0000340001027983 */ /* 0x000ee80000100800 */
[----:B------:R-:W4:Y:S01]  /*254d0*/  LDL R10, [R1+0x30] ;  /* 0x00003000010a7983 */ /* 0x000f220000100800 */
[----:B------:R-:W-:-:S03]  /*254e0*/  MOV R8, 0x400 ;  /* 0x0000040000087802 */ /* 0x000fc60000000f00 */
[----:B------:R-:W1:Y:S01]  /*254f0*/  LDL R12, [R1+0x38] ;  /* 0x00003800010c7983 */ /* 0x000e620000100800 */
[----:B------:R-:W0:Y:S01]  /*25500*/  S2R R9, SR_CgaCtaId ;  /* 0x0000000000097919 */ /* 0x000e220000008800 */
[----:B------:R-:W-:Y:S05]  /*25510*/  WARPSYNC.ALL ;  /* 0x0000000000007948 */ /* 0x000fea0003800000 */
[----:B0-----:R-:W-:Y:S01]  /*25520*/  LEA R8, R9, R8, 0x18 ;  /* 0x0000000809087211 */ /* 0x001fe200078ec0ff */
[----:B--2---:R-:W-:-:S05]  /*25530*/  IMAD R0, R0, 0x5000, RZ ;  /* 0x0000500000007824 */ /* 0x004fca00078e02ff */
[----:B---3--:R-:W-:-:S05]  /*25540*/  LOP3.LUT R2, R0, R2, RZ, 0xfc, !PT ;  /* 0x0000000200027212 */ /* 0x008fca00078efcff */
[----:B------:R-:W-:-:S05]  /*25550*/  IMAD.IADD R2, R8, 0x1, R2 ;  /* 0x0000000108027824 */ /* 0x000fca00078e0202 */
[----:B-----5:R-:W0:Y:S01]  /*25560*/  LDSM.16.MT88.4 R4, [R2+0xa400] ;  /* 0x00a400000204783b */ /* 0x020e220000004200 */
[----:B----4-:R-:W-:Y:S02]  /*25570*/  LOP3.LUT R0, R0, R10, RZ, 0xfc, !PT ;  /* 0x0000000a00007212 */ /* 0x010fe400078efcff */
[----:B-1----:R-:W-:-:S03]  /*25580*/  IADD3 R3, R12, R2, RZ ;  /* 0x000000020c037210 */ /* 0x002fc60007ffe0ff */
[----:B------:R-:W-:Y:S01]  /*25590*/  IMAD.IADD R0, R8, 0x1, R0 ;  /* 0x0000000108007824 */ /* 0x000fe200078e0200 */
[C-C-:B0-----:R-:W-:Y:S02]  /*255a0*/  PRMT R8, R4.reuse, 0x6420, R5.reuse ;  /* 0x0000642004087816 */ /* 0x141fe40000000005 */
[----:B------:R-:W-:Y:S02]  /*255b0*/  PRMT R9, R4, 0x7531, R5 ;  /* 0x0000753104097816 */ /* 0x000fe40000000005 */
[C-C-:B------:R-:W-:Y:S02]  /*255c0*/  PRMT R10, R6.reuse, 0x6420, R7.reuse ;  /* 0x00006420060a7816 */ /* 0x140fe40000000007 */
[----:B------:R-:W-:Y:S02]  /*255d0*/  PRMT R11, R6, 0x7531, R7 ;  /* 0x00007531060b7816 */ /* 0x000fe40000000007 */
[----:B------:R-:W0:Y:S04]  /*255e0*/  LDSM.16.MT88.4 R4, [R3+0xa400] ;  /* 0x00a400000304783b */ /* 0x000e280000004200 */
[----:B------:R0:W-:Y:S02]  /*255f0*/  STSM.16.M88.4 [R0+0x400], R8 ;  /* 0x0004000800007844 */ /* 0x0001e40000000200 */
        /* <DEDUP_REMOVED lines=11> */
[----:B------:R-:W-:Y:S01]  /*256b0*/  STSM.16.M88.4 [R0+0x1400], R16 ;  /* 0x0014001000007844 */ /* 0x000fe20000000200 */
[C-C-:B0-----:R-:W-:Y:S02]  /*256c0*/  PRMT R8, R4.reuse, 0x6420, R5.reuse ;  /* 0x0000642004087816 */ /* 0x141fe40000000005 */
[----:B------:R-:W-:Y:S02]  /*256d0*/  PRMT R9, R4, 0x7531, R5 ;  /* 0x0000753104097816 */ /* 0x000fe40000000005 */
[----:B------:R-:W-:-:S02]  /*256e0*/  PRMT R10, R6, 0x6420, R7 ;  /* 0x00006420060a7816 */ /* 0x000fc40000000007 */
        /* <DEDUP_REMOVED lines=46> */
.L_x_707:
[----:B------:R-:W2:Y:S01]  /*259d0*/  LDL.LU R2, [R1+0x10] ;  /* 0x0000100001027983 */ /* 0x000ea20000300800 */
[----:B0-----:R-:W-:Y:S03]  /*259e0*/  SYNCS.ARRIVE.TRANS64.A1T0 RZ, [R20+URZ+0x29850], RZ ;  /* 0x029850ff14ff79a7 */ /* 0x001fe6000810003f */
[----:B------:R-:W3:Y:S01]  /*259f0*/  LDL.LU R3, [R1+0x1c] ;  /* 0x00001c0001037983 */ /* 0x000ee20000300800 */
[----:B-1----:R-:W-:-:S05]  /*25a00*/  @!P1 VIADD R0, R20, 0x29880 ;  /* 0x0002988014009836 */ /* 0x002fca0000000000 */
[----:B------:R-:W-:Y:S01]  /*25a10*/  @!P1 PRMT R0, RZ, 0x654, R0 ;  /* 0x00000654ff009816 */ /* 0x000fe20000000000 */
[----:B------:R-:W-:Y:S06]  /*25a20*/  BAR.SYNC.DEFER_BLOCKING 0x2, 0x80 ;  /* 0x0082000000007b1d */ /* 0x000fec0000010000 */
[----:B------:R2:W-:Y:S02]  /*25a30*/  @!P1 SYNCS.ARRIVE.TRANS64.RED.A1T0 RZ, [R0+URZ], RZ ;  /* 0x000000ff00ff99a7 */ /* 0x0005e4000810043f */
[----:B--2---:R-:W-:-:S05]  /*25a40*/  VIADD R0, R2, 0x1 ;  /* 0x0000000102007836 */ /* 0x004fca0000000000 */
[----:B------:R-:W-:-:S04]  /*25a50*/  ISETP.NE.AND P0, PT, R0, 0x2, PT ;  /* 0x000000020000780c */ /* 0x000fc80003f05270 */
[----:B------:R-:W-:Y:S02]  /*25a60*/  SEL R2, RZ, 0x1, P0 ;  /* 0x00000001ff027807 */ /* 0x000fe40000000000 */
[----:B------:R-:W-:Y:S02]  /*25a70*/  SEL R0, R0, RZ, P0 ;  /* 0x000000ff00007207 */ /* 0x000fe40000000000 */
[----:B---3--:R-:W-:-:S03]  /*25a80*/  LOP3.LUT R3, R3, R2, RZ, 0x3c, !PT ;  /* 0x0000000203037212 */ /* 0x008fc600078e3cff */
[----:B------:R0:W-:Y:S04]  /*25a90*/  STL [R1+0x10], R0 ;  /* 0x0000100001007387 */ /* 0x0001e80000100800 */
[----:B------:R0:W-:Y:S02]  /*25aa0*/  STL [R1+0x1c], R3 ;  /* 0x00001c0301007387 */ /* 0x0001e40000100800 */
.L_x_658:
[----:B------:R-:W-:Y:S05]  /*25ab0*/  BSYNC B6 ;  /* 0x0000000000067941 */ /* 0x000fea0003800000 */
.L_x_656:
[----:B01----:R-:W2:Y:S02]  /*25ac0*/  LDL R0, [R1+0x18] ;  /* 0x0000180001007983 */ /* 0x003ea40000100800 */
[----:B--2---:R-:W-:-:S13]  /*25ad0*/  LOP3.LUT P0, RZ, R0, 0x2, RZ, 0xc0, !PT ;  /* 0x0000000200ff7812 */ /* 0x004fda000780c0ff */
[----:B------:R-:W-:Y:S05]  /*25ae0*/  @!P0 BRA `(.L_x_708) ;  /* 0x0000000000288947 */ /* 0x000fea0003800000 */
[----:B------:R-:W-:Y:S05]  /*25af0*/  WARPSYNC.ALL ;  /* 0x0000000000007948 */ /* 0x000fea0003800000 */
[----:B------:R-:W0:Y:S08]  /*25b00*/  S2UR UR5, SR_CgaCtaId ;  /* 0x00000000000579c3 */ /* 0x000e300000008800 */
[----:B------:R-:W-:Y:S06]  /*25b10*/  BAR.SYNC.DEFER_BLOCKING 0x5, 0x180 ;  /* 0x0146000000007b1d */ /* 0x000fec0000010000 */
[----:B------:R-:W-:-:S02]  /*25b20*/  UMOV UR4, 0x400 ;  /* 0x0000040000047882 */ /* 0x000fc40000000000 */
[----:B0-----:R-:W-:-:S09]  /*25b30*/  ULEA UR4, UR5, UR4, 0x18 ;  /* 0x0000000405047291 */ /* 0x001fd2000f8ec03f */
[----:B------:R-:W0:Y:S04]  /*25b40*/  LDS.128 R4, [UR4+0x298d0] ;  /* 0x0298d004ff047984 */ /* 0x000e280008000c00 */
[----:B0-----:R0:W-:Y:S04]  /*25b50*/  STL.64 [R1], R4 ;  /* 0x0000000401007387 */ /* 0x0011e80000100a00 */
[----:B------:R0:W-:Y:S01]  /*25b60*/  STL.64 [R1+0x8], R6 ;  /* 0x0000080601007387 */ /* 0x0001e20000100a00 */
[----:B------:R-:W-:Y:S06]  /*25b70*/  BAR.ARV 0x4, 0x180 ;  /* 0x0106000000007b1d */ /* 0x000fec0000002000 */
[----:B------:R-:W-:Y:S05]  /*25b80*/  BRA `(.L_x_709) ;  /* 0x0000000800847947 */ /* 0x000fea0003800000 */
.L_x_708:
[----:B------:R-:W0:Y:S01]  /*25b90*/  S2R R0, SR_TID.X ;  /* 0x0000000000007919 */ /* 0x000e220000002100 */
[----:B------:R-:W-:Y:S01]  /*25ba0*/  UMOV UR4, 0xffffffff ;  /* 0xffffffff00047882 */ /* 0x000fe20000000000 */
[----:B0-----:R-:W-:-:S04]  /*25bb0*/  LOP3.LUT R7, R0, 0x1f, RZ, 0xc0, !PT ;  /* 0x0000001f00077812 */ /* 0x001fc800078ec0ff */
[----:B------:R-:W-:Y:S01]  /*25bc0*/  ISETP.NE.AND P0, PT, R7, 0x1f, PT ;  /* 0x0000001f0700780c */ /* 0x000fe20003f05270 */
[----:B------:R-:W-:-:S12]  /*25bd0*/  BRA.DIV UR4, `(.L_x_710) ;  /* 0x0000002e04947947 */ /* 0x000fd8000b800000 */
[----:B------:R-:W2:Y:S01]  /*25be0*/  LDL.LU R6, [R1] ;  /* 0x0000000001067983 */ /* 0x000ea20000300800 */
[----:B------:R-:W-:-:S03]  /*25bf0*/  ULDC UR4, c[0x0][0xc14] ;  /* 0x0003050000047ab9 */ /* 0x000fc60000000800 */
[----:B------:R-:W3:Y:S02]  /*25c00*/  LDL R5, [R1+0xc] ;  /* 0x00000c0001057983 */ /* 0x000ee40000100800 */
[----:B---3--:R-:W-:-:S05]  /*25c10*/  IMAD.IADD R5, R5, 0x1, R7 ;  /* 0x0000000105057824 */ /* 0x008fca00078e0207 */
[----:B------:R-:W-:-:S13]  /*25c20*/  ISETP.GE.OR P1, PT, R5, UR4, !P0 ;  /* 0x0000000405007c0c */ /* 0x000fda000c726670 */
[----:B------:R-:W0:Y:S02]  /*25c30*/  @!P1 LDC.64 R2, c[0x0][0xc58] ;  /* 0x00031600ff029b82 */ /* 0x000e240000000a00 */
[----:B0-----:R-:W-:-:S06]  /*25c40*/  @!P1 IMAD.WIDE R2, R5, 0x4, R2 ;  /* 0x0000000405029825 */ /* 0x001fcc00078e0202 */
[----:B------:R0:W3:Y:S01]  /*25c50*/  @!P1 LDG.E R2, desc[UR54][R2.64] ;  /* 0x0000003602029981 */ /* 0x0000e2000c1e1900 */
[C---:B------:R-:W-:Y:S02]  /*25c60*/  ISETP.GE.U32.AND P2, PT, R7.reuse, 0x2, PT ;  /* 0x000000020700780c */ /* 0x040fe40003f46070 */
[C---:B------:R-:W-:Y:S01]  /*25c70*/  ISETP.GE.U32.AND P3, PT, R7.reuse, 0x4, PT ;  /* 0x000000040700780c */ /* 0x040fe20003f66070 */
[----:B--2---:R-:W-:Y:S01]  /*25c80*/  SHFL.IDX PT, R0, R6, RZ, 0x1f ;  /* 0x00001fff06007589 */ /* 0x004fe200000e0000 */
[C---:B------:R-:W-:Y:S02]  /*25c90*/  ISETP.GE.U32.AND P4, PT, R7.reuse, 0x8, PT ;  /* 0x000000080700780c */ /* 0x040fe40003f86070 */
[C---:B------:R-:W-:Y:S01]  /*25ca0*/  ISETP.GE.U32.AND P5, PT, R7.reuse, 0x10, PT ;  /* 0x000000100700780c */ /* 0x040fe20003fa6070 */
[----:B------:R-:W-:Y:S01]  /*25cb0*/  SHFL.IDX PT, R4, R6, 0x1, 0x1f ;  /* 0x00201f0006047f89 */ /* 0x000fe200000e0000 */
[----:B0-----:R-:W-:Y:S01]  /*25cc0*/  MOV R3, RZ ;  /* 0x000000ff00037202 */ /* 0x001fe20000000f00 */
[----:B---3--:R-:W-:Y:S01]  /*25cd0*/  @!P1 IMAD.MOV.U32 R3, RZ, RZ, R2 ;  /* 0x000000ffff039224 */ /* 0x008fe200078e0002 */
[----:B------:R-:W-:-:S04]  /*25ce0*/  ISETP.NE.AND P1, PT, R7, RZ, PT ;  /* 0x000000ff0700720c */ /* 0x000fc80003f25270 */
[----:B------:R-:W0:Y:S02]  /*25cf0*/  SHFL.UP PT, R14, R3, 0x1, RZ ;  /* 0x04200000030e7989 */ /* 0x000e2400000e00ff */
[----:B0-----:R-:W-:-:S05]  /*25d00*/  SEL R14, R14, RZ, P1 ;  /* 0x000000ff0e0e7207 */ /* 0x001fca0000800000 */
[----:B------:R-:W-:-:S05]  /*25d10*/  IMAD.IADD R2, R3, 0x1, R14 ;  /* 0x0000000103027824 */ /* 0x000fca00078e020e */
[----:B------:R-:W0:Y:S02]  /*25d20*/  SHFL.UP PT, R14, R2, 0x2, RZ ;  /* 0x04400000020e7989 */ /* 0x000e2400000e00ff */
        /* <DEDUP_REMOVED lines=11> */
[----:B------:R0:W1:Y:S02]  /*25de0*/  SHFL.IDX PT, R14, R2, 0x1f, 0x1f ;  /* 0x03e01f00020e7f89 */ /* 0x00006400000e0000 */
.L_x_836:
[----:B------:R-:W-:Y:S02]  /*25df0*/  ULDC UR4, c[0x0][0xc10] ;  /* 0x0003040000047ab9 */ /* 0x000fe40000000800 */
[----:B------:R-:W-:-:S04]  /*25e00*/  IMAD.U32 R7, RZ, RZ, UR4 ;  /* 0x00000004ff077e24 */ /* 0x000fc8000f8e00ff */
[----:B-1----:R-:W-:-:S05]  /*25e10*/  IMAD R5, R14, R7, RZ ;  /* 0x000000070e057224 */ /* 0x002fca00078e02ff */
[----:B------:R-:W-:-:S04]  /*25e20*/  IADD3 R4, R4, R5, RZ ;  /* 0x0000000504047210 */ /* 0x000fc80007ffe0ff */
[----:B------:R-:W-:-:S13]  /*25e30*/  ISETP.GT.AND P6, PT, R4, R0, PT ;  /* 0x000000000400720c */ /* 0x000fda0003fc4270 */
[----:B------:R-:W-:Y:S05]  /*25e40*/  @P6 BRA `(.L_x_711) ;  /* 0x0000000000a46947 */ /* 0x000fea0003800000 */
.L_x_716:
[----:B0-----:R-:W2:Y:S01]  /*25e50*/  LDL.LU R2, [R1+0xc] ;  /* 0x00000c0001027983 */ /* 0x001ea20000300800 */
[----:B------:R-:W0:Y:S01]  /*25e60*/  LDC R5, c[0x0][0xc14] ;  /* 0x00030500ff057b82 */ /* 0x000e220000000800 */
[----:B--2---:R-:W-:-:S05]  /*25e70*/  VIADD R2, R2, 0x1f ;  /* 0x0000001f02027836 */ /* 0x004fca0000000000 */
[----:B0-----:R-:W-:-:S13]  /*25e80*/  ISETP.GE.AND P6, PT, R2, R5, PT ;  /* 0x000000050200720c */ /* 0x001fda0003fc6270 */
[----:B------:R-:W-:Y:S05]  /*25e90*/  @P6 BRA `(.L_x_712) ;  /* 0x0000000400586947 */ /* 0x000fea0003800000 */
[----:B------:R-:W0:Y:S01]  /*25ea0*/  S2R R3, SR_TID.X ;  /* 0x0000000000037919 */ /* 0x000e220000002100 */
[----:B------:R-:W-:Y:S01]  /*25eb0*/  BSSY B0, `(.L_x_713) ;  /* 0x000000a000007945 */ /* 0x000fe20003800000 */
[----:B------:R1:W-:Y:S01]  /*25ec0*/  STL [R1+0xc], R2 ;  /* 0x00000c0201007387 */ /* 0x0003e20000100800 */
[----:B0-----:R-:W-:-:S05]  /*25ed0*/  LOP3.LUT R3, R3, 0x1f, RZ, 0xc0, !PT ;  /* 0x0000001f03037812 */ /* 0x001fca00078ec0ff */
[----:B------:R-:W-:Y:S02]  /*25ee0*/  IMAD.IADD R6, R2, 0x1, R3 ;  /* 0x0000000102067824 */ /* 0x000fe400078e0203 */
[----:B------:R-:W-:-:S03]  /*25ef0*/  IMAD.MOV.U32 R3, RZ, RZ, RZ ;  /* 0x000000ffff037224 */ /* 0x000fc600078e00ff */
[----:B------:R-:W-:-:S13]  /*25f00*/  ISETP.GE.OR P6, PT, R6, R5, !P0 ;  /* 0x000000050600720c */ /* 0x000fda00047c6670 */
[----:B-1----:R-:W-:Y:S05]  /*25f10*/  @P6 BRA `(.L_x_714) ;  /* 0x00000000000c6947 */ /* 0x002fea0003800000 */
[----:B------:R-:W0:Y:S02]  /*25f20*/  LDC.64 R2, c[0x0][0xc58] ;  /* 0x00031600ff027b82 */ /* 0x000e240000000a00 */
[----:B0-----:R-:W-:-:S06]  /*25f30*/  IMAD.WIDE R2, R6, 0x4, R2 ;  /* 0x0000000406027825 */ /* 0x001fcc00078e0202 */
[----:B------:R0:W5:Y:S02]  /*25f40*/  LDG.E R3, desc[UR54][R2.64] ;  /* 0x0000003602037981 */ /* 0x000164000c1e1900 */
.L_x_714:
[----:B------:R-:W-:Y:S05]  /*25f50*/  BSYNC B0 ;  /* 0x0000000000007941 */ /* 0x000fea0003800000 */
.L_x_713:
[----:B------:R-:W-:-:S03]  /*25f60*/  UMOV UR4, 0xffffffff ;  /* 0xffffffff00047882 */ /* 0x000fc60000000000 */
[----:B------:R-:W-:Y:S05]  /*25f70*/  BRA.DIV UR4, `(.L_x_715) ;  /* 0x0000002e04d87947 */ /* 0x000fea000b800000 */
[----:B-----5:R-:W1:Y:S02]  /*25f80*/  SHFL.UP PT, R14, R3, 0x1, RZ ;  /* 0x04200000030e7989 */ /* 0x020e6400000e00ff */
[----:B-1----:R-:W-:-:S04]  /*25f90*/  SEL R14, R14, RZ, P1 ;  /* 0x000000ff0e0e7207 */ /* 0x002fc80000800000 */
[----:B------:R-:W-:-:S05]  /*25fa0*/  IADD3 R13, R3, R14, RZ ;  /* 0x0000000e030d7210 */ /* 0x000fca0007ffe0ff */
        /* <DEDUP_REMOVED lines=9> */
[----:B------:R-:W0:Y:S02]  /*26040*/  SHFL.UP PT, R14, R7, 0x10, RZ ;  /* 0x06000000070e7989 */ /* 0x000e2400000e00ff */
[----:B0-----:R-:W-:-:S04]  /*26050*/  SEL R2, R14, RZ, P5 ;  /* 0x000000ff0e027207 */ /* 0x001fc80002800000 */
[----:B------:R-:W-:-:S05]  /*26060*/  IADD3 R2, R7, R2, RZ ;  /* 0x0000000207027210 */ /* 0x000fca0007ffe0ff */
[----:B------:R0:W1:Y:S02]  /*26070*/  SHFL.IDX PT, R14, R2, 0x1f, 0x1f ;  /* 0x03e01f00020e7f89 */ /* 0x00006400000e0000 */
.L_x_844:
[----:B------:R-:W-:Y:S02]  /*26080*/  ULDC UR4, c[0x0][0xc10] ;  /* 0x0003040000047ab9 */ /* 0x000fe40000000800 */
[----:B------:R-:W-:-:S04]  /*26090*/  IMAD.U32 R7, RZ, RZ, UR4 ;  /* 0x00000004ff077e24 */ /* 0x000fc8000f8e00ff */
[----:B-1----:R-:W-:-:S04]  /*260a0*/  IMAD R5, R14, R7, RZ ;  /* 0x000000070e057224 */ /* 0x002fc800078e02ff */
[----:B------:R-:W-:-:S05]  /*260b0*/  IMAD.IADD R4, R5, 0x1, R4 ;  /* 0x0000000105047824 */ /* 0x000fca00078e0204 */
[----:B------:R-:W-:-:S13]  /*260c0*/  ISETP.GT.AND P6, PT, R4, R0, PT ;  /* 0x000000000400720c */ /* 0x000fda0003fc4270 */
[----:B------:R-:W-:Y:S05]  /*260d0*/  @!P6 BRA `(.L_x_716) ;  /* 0xfffffffc005ce947 */ /* 0x000fea000383ffff */
.L_x_711:
[----:B------:R-:W-:Y:S01]  /*260e0*/  IMAD.IADD R8, R4, 0x1, -R5 ;  /* 0x0000000104087824 */ /* 0x000fe200078e0a05 */
[----:B------:R-:W-:-:S03]  /*260f0*/  UMOV UR4, 0xffffffff ;  /* 0xffffffff00047882 */ /* 0x000fc60000000000 */
[----:B------:R-:W-:-:S05]  /*26100*/  IMAD R5, R2, R7, R8 ;  /* 0x0000000702057224 */ /* 0x000fca00078e0208 */
[----:B------:R-:W-:Y:S01]  /*26110*/  ISETP.GT.AND P6, PT, R5, R0, PT ;  /* 0x000000000500720c */ /* 0x000fe20003fc4270 */
[----:B------:R-:W-:-:S12]  /*26120*/  BRA.DIV UR4, `(.L_x_717) ;  /* 0x0000003204287947 */ /* 0x000fd8000b800000 */
[----:B------:R-:W-:-:S04]  /*26130*/  VOTE.ANY R6, PT, !P6 ;  /* 0x0000000000067806 */ /* 0x000fc800070e0100 */
[----:B------:R-:W1:Y:S02]  /*26140*/  POPC R4, R6 ;  /* 0x0000000600047309 */ /* 0x000e640000000000 */
[----:B-1----:R1:W2:Y:S02]  /*26150*/  SHFL.IDX PT, R5, R3, R4, 0x1f ;  /* 0x00001f0403057589 */ /* 0x0022a400000e0000 */
.L_x_848:
[----:B------:R-:W-:Y:S02]  /*26160*/  ISETP.NE.AND P0, PT, R6, RZ, PT ;  /* 0x000000ff0600720c */ /* 0x000fe40003f05270 */
[----:B------:R-:W-:-:S11]  /*26170*/  MOV R14, RZ ;  /* 0x000000ff000e7202 */ /* 0x000fd60000000f00 */
[----:B------:R-:W-:Y:S05]  /*26180*/  @!P0 BRA `(.L_x_718) ;  /* 0x0000000000108947 */ /* 0x000fea0003800000 */
[----:B------:R-:W-:Y:S01]  /*26190*/  UMOV UR4, 0xffffffff ;  /* 0xffffffff00047882 */ /* 0x000fe20000000000 */
[----:B------:R-:W-:Y:S02]  /*261a0*/  VIADD R12, R4, 0xffffffff ;  /* 0xffffffff040c7836 */ /* 0x000fe40000000000 */
[----:B------:R-:W-:Y:S05]  /*261b0*/  BRA.DIV UR4, `(.L_x_719) ;  /* 0x00000032044c7947 */ /* 0x000fea000b800000 */
[----:B------:R3:W4:Y:S02]  /*261c0*/  SHFL.IDX PT, R14, R2, R12, 0x1f ;  /* 0x00001f0c020e7589 */ /* 0x00072400000e0000 */
.L_x_718:
[----:B------:R-:W5:Y:S01]  /*261d0*/  LDL.LU R10, [R1+0xc] ;  /* 0x00000c00010a7983 */ /* 0x000f620000300800 */
[----:B--2---:R-:W-:Y:S01]  /*261e0*/  IABS R6, R5 ;  /* 0x0000000500067213 */ /* 0x004fe20000000000 */
[----:B----4-:R-:W-:Y:S01]  /*261f0*/  IMAD R8, R14, R7, R8 ;  /* 0x000000070e087224 */ /* 0x010fe200078e0208 */
[----:B0--3--:R-:W-:Y:S02]  /*26200*/  MOV R2, RZ ;  /* 0x000000ff00027202 */ /* 0x009fe40000000f00 */
[----:B------:R-:W0:Y:S01]  /*26210*/  I2F.RP R7, R6 ;  /* 0x0000000600077306 */ /* 0x000e220000209400 */
[----:B------:R-:W-:Y:S01]  /*26220*/  IMAD.IADD R0, R0, 0x1, -R8 ;  /* 0x0000000100007824 */ /* 0x000fe200078e0a08 */
[----:B------:R2:W-:Y:S02]  /*26230*/  STL [R1], R8 ;  /* 0x0000000801007387 */ /* 0x0005e40000100800 */
[----:B--2---:R-:W-:-:S04]  /*26240*/  IABS R8, R5 ;  /* 0x0000000500087213 */ /* 0x004fc80000000000 */
[----:B0-----:R-:W0:Y:S01]  /*26250*/  MUFU.RCP R7, R7 ;  /* 0x0000000700077308 */ /* 0x001e220000001000 */
[----:B------:R-:W-:Y:S02]  /*26260*/  IMAD.MOV R8, RZ, RZ, -R8 ;  /* 0x000000ffff087224 */ /* 0x000fe400078e0a08 */
[----:B0-----:R-:W-:-:S05]  /*26270*/  VIADD R9, R7, 0xffffffe ;  /* 0x0ffffffe07097836 */ /* 0x001fca0000000000 */
[----:B-1----:R-:W0:Y:S02]  /*26280*/  F2I.FTZ.U32.TRUNC.NTZ R3, R9 ;  /* 0x0000000900037305 */ /* 0x002e24000021f000 */
[----:B0-----:R-:W-:-:S04]  /*26290*/  IMAD.MOV R11, RZ, RZ, -R3 ;  /* 0x000000ffff0b7224 */ /* 0x001fc800078e0a03 */
[----:B------:R-:W-:-:S04]  /*262a0*/  IMAD R11, R11, R6, RZ ;  /* 0x000000060b0b7224 */ /* 0x000fc800078e02ff */
[----:B------:R-:W-:Y:S01]  /*262b0*/  IMAD.HI.U32 R2, R3, R11, R2 ;  /* 0x0000000b03027227 */ /* 0x000fe200078e0002 */
[----:B------:R-:W-:-:S05]  /*262c0*/  IABS R3, R0 ;  /* 0x0000000000037213 */ /* 0x000fca0000000000 */
[----:B------:R-:W-:-:S04]  /*262d0*/  IMAD.HI.U32 R2, R2, R3, RZ ;  /* 0x0000000302027227 */ /* 0x000fc800078e00ff */
[----:B------:R-:W-:-:S05]  /*262e0*/  IMAD R3, R2, R8, R3 ;  /* 0x0000000802037224 */ /* 0x000fca00078e0203 */
[----:B------:R-:W-:-:S13]  /*262f0*/  ISETP.GT.U32.AND P1, PT, R6, R3, PT ;  /* 0x000000030600720c */ /* 0x000fda0003f24070 */
[----:B------:R-:W-:Y:S01]  /*26300*/  @!P1 IMAD.IADD R3, R3, 0x1, -R6 ;  /* 0x0000000103039824 */ /* 0x000fe200078e0a06 */
[----:B------:R-:W-:Y:S02]  /*26310*/  @!P1 IADD3 R2, R2, 0x1, RZ ;  /* 0x0000000102029810 */ /* 0x000fe40007ffe0ff */
[----:B------:R-:W-:Y:S02]  /*26320*/  ISETP.NE.AND P1, PT, R5, RZ, PT ;  /* 0x000000ff0500720c */ /* 0x000fe40003f25270 */
[----:B------:R-:W-:Y:S02]  /*26330*/  ISETP.GE.U32.AND P0, PT, R3, R6, PT ;  /* 0x000000060300720c */ /* 0x000fe40003f06070 */
[----:B------:R-:W-:-:S04]  /*26340*/  LOP3.LUT R3, R0, R5, RZ, 0x3c, !PT ;  /* 0x0000000500037212 */ /* 0x000fc800078e3cff */
[----:B------:R-:W-:-:S07]  /*26350*/  ISETP.GE.AND P2, PT, R3, RZ, PT ;  /* 0x000000ff0300720c */ /* 0x000fce0003f46270 */
[----:B------:R-:W-:-:S06]  /*26360*/  @P0 VIADD R2, R2, 0x1 ;  /* 0x0000000102020836 */ /* 0x000fcc0000000000 */
[----:B------:R-:W-:Y:S01]  /*26370*/  @!P2 IMAD.MOV R2, RZ, RZ, -R2 ;  /* 0x000000ffff02a224 */ /* 0x000fe200078e0a02 */
[----:B------:R-:W-:-:S05]  /*26380*/  @!P1 LOP3.LUT R2, RZ, R5, RZ, 0x33, !PT ;  /* 0x00000005ff029212 */ /* 0x000fca00078e33ff */
[----:B------:R-:W-:-:S04]  /*26390*/  IMAD.MOV R3, RZ, RZ, -R2 ;  /* 0x000000ffff037224 */ /* 0x000fc800078e0a02 */
[----:B------:R-:W-:-:S05]  /*263a0*/  IMAD R0, R5, R3, R0 ;  /* 0x0000000305007224 */ /* 0x000fca00078e0200 */
[----:B------:R0:W-:Y:S04]  /*263b0*/  STL [R1+0x4], R0 ;  /* 0x0000040001007387 */ /* 0x0001e80000100800 */
[----:B------:R0:W-:Y:S01]  /*263c0*/  STL [R1+0x8], R2 ;  /* 0x0000080201007387 */ /* 0x0001e20000100800 */
[----:B-----5:R-:W-:-:S05]  /*263d0*/  IADD3 R10, R4, R10, RZ ;  /* 0x0000000a040a7210 */ /* 0x020fca0007ffe0ff */
[----:B------:R0:W-:Y:S01]  /*263e0*/  STL [R1+0xc], R10 ;  /* 0x00000c0a01007387 */ /* 0x0001e20000100800 */
[----:B------:R-:W-:Y:S05]  /*263f0*/  BRA `(.L_x_720) ;  /* 0x0000000000287947 */ /* 0x000fea0003800000 */
.L_x_712:
[----:B------:R-:W-:Y:S01]  /*26400*/  UMOV UR4, URZ ;  /* 0x0000003f00047c82 */ /* 0x000fe20008000000 */
[----:B------:R-:W-:Y:S01]  /*26410*/  ULDC UR6, c[0x0][0xc14] ;  /* 0x0003050000067ab9 */ /* 0x000fe20000000800 */
[----:B------:R-:W-:Y:S01]  /*26420*/  UMOV UR5, URZ ;  /* 0x0000003f00057c82 */ /* 0x000fe20008000000 */
[----:B------:R0:W-:Y:S01]  /*26430*/  STL [R1], R0 ;  /* 0x0000000001007387 */ /* 0x0001e20000100800 */
[----:B------:R-:W-:Y:S02]  /*26440*/  IMAD.U32 R3, RZ, RZ, UR4 ;  /* 0x00000004ff037e24 */ /* 0x000fe4000f8e00ff */
[----:B------:R-:W-:-:S03]  /*26450*/  IMAD.U32 R2, RZ, RZ, UR5 ;  /* 0x00000005ff027e24 */ /* 0x000fc6000f8e00ff */
[----:B------:R1:W-:Y:S01]  /*26460*/  STL [R1+0x4], R3 ;  /* 0x0000040301007387 */ /* 0x0003e20000100800 */
[----:B0-----:R-:W-:-:S05]  /*26470*/  IMAD.U32 R0, RZ, RZ, UR6 ;  /* 0x00000006ff007e24 */ /* 0x001fca000f8e00ff */
[----:B------:R1:W-:Y:S04]  /*26480*/  STL [R1+0xc], R0 ;  /* 0x00000c0001007387 */ /* 0x0003e80000100800 */
[----:B------:R1:W-:Y:S02]  /*26490*/  STL [R1+0x8], R2 ;  /* 0x0000080201007387 */ /* 0x0003e40000100800 */
.L_x_720:
[----:B-1----:R-:W2:Y:S04]  /*264a0*/  LDL R3, [R1+0x8] ;  /* 0x0000080001037983 */ /* 0x002ea80000100800 */
[----:B0-----:R-:W3:Y:S04]  /*264b0*/  LDL R2, [R1+0xc] ;  /* 0x00000c0001027983 */ /* 0x001ee80000100800 */
[----:B------:R-:W4:Y:S04]  /*264c0*/  LDL R4, [R1] ;  /* 0x0000000001047983 */ /* 0x000f280000100800 */
[----:B------:R-:W4:Y:S01]  /*264d0*/  LDL R5, [R1+0x4] ;  /* 0x0000040001057983 */ /* 0x000f220000100800 */
[----:B------:R-:W-:Y:S05]  /*264e0*/  WARPSYNC.ALL ;  /* 0x0000000000007948 */ /* 0x000fea0003800000 */
[----:B------:R-:W0:Y:S02]  /*264f0*/  S2R R0, SR_TID.X ;  /* 0x0000000000007919 */ /* 0x000e240000002100 */
[----:B0-----:R-:W-:Y:S01]  /*26500*/  LOP3.LUT R0, R0, 0x1f, RZ, 0xc0, !PT ;  /* 0x0000001f00007812 */ /* 0x001fe200078ec0ff */
[----:B------:R-:W-:Y:S03]  /*26510*/  BAR.SYNC.DEFER_BLOCKING 0x4, 0x180 ;  /* 0x0106000000007b1d */ /* 0x000fe60000010000 */
[----:B------:R-:W-:-:S13]  /*26520*/  ISETP.NE.AND P0, PT, R0, RZ, PT ;  /* 0x000000ff0000720c */ /* 0x000fda0003f05270 */
[----:B------:R-:W-:Y:S02]  /*26530*/  @!P0 MOV R0, 0x400 ;  /* 0x0000040000008802 */ /* 0x000fe40000000f00 */
[----:B--2---:R-:W-:Y:S02]  /*26540*/  MOV R6, R3 ;  /* 0x0000000300067202 */ /* 0x004fe40000000f00 */
[----:B------:R-:W0:Y:S01]  /*26550*/  @!P0 S2R R3, SR_CgaCtaId ;  /* 0x0000000000038919 */ /* 0x000e220000008800 */
[----:B---3--:R-:W-:Y:S01]  /*26560*/  IMAD.MOV.U32 R7, RZ, RZ, R2 ;  /* 0x000000ffff077224 */ /* 0x008fe200078e0002 */
[----:B0-----:R-:W-:-:S05]  /*26570*/  @!P0 LEA R0, R3, R0, 0x18 ;  /* 0x0000000003008211 */ /* 0x001fca00078ec0ff */
[----:B----4-:R1:W-:Y:S01]  /*26580*/  @!P0 STS.128 [R0+0x298d0], R4 ;  /* 0x0298d00400008388 */ /* 0x0103e20000000c00 */
[----:B------:R-:W-:Y:S06]  /*26590*/  BAR.ARV 0x5, 0x180 ;  /* 0x0146000000007b1d */ /* 0x000fec0000002000 */
.L_x_709:
[----:B-1----:R-:W2:Y:S01]  /*265a0*/  LDL R0, [R1+0xc] ;  /* 0x00000c0001007983 */ /* 0x002ea20000100800 */
[----:B------:R-:W-:Y:S02]  /*265b0*/  ULDC UR4, c[0x0][0xc14] ;  /* 0x0003050000047ab9 */ /* 0x000fe40000000800 */
[----:B--2---:R-:W-:-:S13]  /*265c0*/  ISETP.GE.AND P0, PT, R0, UR4, PT ;  /* 0x0000000400007c0c */ /* 0x004fda000bf06270 */
[----:B------:R-:W-:Y:S05]  /*265d0*/  @!P0 BRA `(.L_x_721) ;  /* 0xffffffac00548947 */ /* 0x000fea000383ffff */
[----:B------:R-:W-:Y:S05]  /*265e0*/  BSYNC B7 ;  /* 0x0000000000077941 */ /* 0x000fea0003800000 */
.L_x_618:
[----:B---3--:R-:W2:Y:S01]  /*265f0*/  LDL.LU R0, [R1+0x44] ;  /* 0x0000440001007983 */ /* 0x008ea20000300800 */
[----:B------:R-:W-:Y:S01]  /*26600*/  BSSY B0, `(.L_x_722) ;  /* 0x000000b000007945 */ /* 0x000fe20003800000 */
[----:B01----:R-:W0:Y:S01]  /*26610*/  S2R R5, SR_CgaCtaId ;  /* 0x0000000000057919 */ /* 0x003e220000008800 */
        /* <DEDUP_REMOVED lines=9> */
.L_x_851:
[----:B------:R-:W-:Y:S05]  /*266b0*/  BSYNC B0 ;  /* 0x0000000000007941 */ /* 0x000fea0003800000 */
.L_x_722:
[----:B------:R-:W-:-:S03]  /*266c0*/  UMOV UR4, 0xffffffff ;  /* 0xffffffff00047882 */ /* 0x000fc60000000000 */
[----:B------:R-:W-:Y:S05]  /*266d0*/  BRA.DIV UR4, `(.L_x_724) ;  /* 0x0000002e043c7947 */ /* 0x000fea000b800000 */
[----:B------:R-:W1:Y:S02]  /*266e0*/  S2R R2, SR_TID.X ;  /* 0x0000000000027919 */ /* 0x000e640000002100 */
[----:B-1----:R-:W-:-:S04]  /*266f0*/  SHF.R.U32.HI R2, RZ, 0x5, R2 ;  /* 0x00000005ff027819 */ /* 0x002fc80000011602 */
[----:B------:R-:W-:-:S05]  /*26700*/  LOP3.LUT R2, R2, 0x3, RZ, 0xc0, !PT ;  /* 0x0000000302027812 */ /* 0x000fca00078ec0ff */
[----:B------:R1:W2:Y:S02]  /*26710*/  SHFL.IDX PT, R14, R2, RZ, 0x1f ;  /* 0x00001fff020e7589 */ /* 0x0002a400000e0000 */
.L_x_854:
[----:B--2---:R-:W-:-:S13]  /*26720*/  ISETP.NE.AND P0, PT, R14, RZ, PT ;  /* 0x000000ff0e00720c */ /* 0x004fda0003f05270 */
[----:B------:R-:W-:Y:S05]  /*26730*/  @P0 BRA `(.L_x_414) ;  /* 0x0000000000b00947 */ /* 0x000fea0003800000 */
[----:B------:R-:W-:-:S03]  /*26740*/  UMOV UR4, 0xffffffff ;  /* 0xffffffff00047882 */ /* 0x000fc60000000000 */
[----:B------:R-:W-:Y:S05]  /*26750*/  BRA.DIV UR4, `(.L_x_725) ;  /* 0x0000002e04507947 */ /* 0x000fea000b800000 */
[----:B------:R-:W-:-:S13]  /*26760*/  ELECT P6, URZ, PT ;  /* 0x00000000003f782f */ /* 0x000fda00038c0000 */
.L_x_857:
[----:B------:R-:W-:Y:S05]  /*26770*/  @!P6 BRA `(.L_x_414) ;  /* 0x0000000000a0e947 */ /* 0x000fea0003800000 */
[----:B------:R-:W-:-:S06]  /*26780*/  ULOP3.LUT UR4, UR36, 0x2, URZ, 0xfc, !UPT ;  /* 0x0000000224047892 */ /* 0x000fcc000f8efc3f */
[----:B-1----:R-:W-:-:S04]  /*26790*/  MOV R2, UR4 ;  /* 0x0000000400027c02 */ /* 0x002fc80008000f00 */
[----:B------:R-:W-:-:S13]  /*267a0*/  ISETP.NE.AND P0, PT, R2, 0x3, PT ;  /* 0x000000030200780c */ /* 0x000fda0003f05270 */
[----:B------:R-:W-:Y:S05]  /*267b0*/  @!P0 BRA `(.L_x_726) ;  /* 0x0000000000048947 */ /* 0x000fea0003800000 */
[----:B------:R-:W-:Y:S01]  /*267c0*/  BPT.TRAP 0x1 ;  /* 0x000000040000795c */ /* 0x000fe20000300000 */
.L_x_726:
[----:B0-----:R-:W2:Y:S04]  /*267d0*/  LDL R3, [R1+0x10] ;  /* 0x0000100001037983 */ /* 0x001ea80000100800 */
        /* <DEDUP_REMOVED lines=9> */
[----:B------:R-:W-:Y:S02]  /*26870*/  LOP3.LUT R4, R7, R4, RZ, 0x3c, !PT ;  /* 0x0000000407047212 */ /* 0x000fe400078e3cff */
[----:B------:R-:W-:-:S02]  /*26880*/  LEA R7, R3, R2, 0x3 ;  /* 0x0000000203077211 */ /* 0x000fc400078e18ff */
[----:B------:R-:W-:Y:S01]  /*26890*/  SHF.L.U32 R2, R4, 0x1f, RZ ;  /* 0x0000001f04027819 */ /* 0x000fe200000006ff */
[----:B0-----:R-:W-:Y:S06]  /*268a0*/  @!P1 BRA `(.L_x_727) ;  /* 0x0000002c001c9947 */ /* 0x001fec0003800000 */
.L_x_858:
[----:B------:R-:W1:Y:S02]  /*268b0*/  SYNCS.PHASECHK.TRANS64.TRYWAIT P1, [R7+URZ], R2 ;  /* 0x00000002070075a7 */ /* 0x000e64000802017f */
[----:B-1----:R-:W-:Y:S05]  /*268c0*/  @!P1 BRA `(.L_x_728) ;  /* 0x0000002c00289947 */ /* 0x002fea0003800000 */
.L_x_859:
[----:B------:R-:W-:Y:S05]  /*268d0*/  @!P0 BRA `(.L_x_729) ;  /* 0x0000000000048947 */ /* 0x000fea0003800000 */
[----:B------:R-:W-:Y:S01]  /*268e0*/  BPT.TRAP 0x1 ;  /* 0x000000040000795c */ /* 0x000fe20000300000 */
.L_x_729:
[----:B------:R-:W2:Y:S02]  /*268f0*/  LDL.LU R4, [R1+0x10] ;  /* 0x0000100001047983 */ /* 0x000ea40000300800 */
[----:B--2---:R-:W-:-:S04]  /*26900*/  IMAD R4, R4, 0x8, R0 ;  /* 0x0000000804047824 */ /* 0x004fc800078e0200 */
[----:B------:R-:W2:Y:S02]  /*26910*/  SYNCS.PHASECHK.TRANS64.TRYWAIT P1, [R4+URZ+0x29860], R5 ;  /* 0x02986005040075a7 */ /* 0x000ea4000802017f */
[----:B--2---:R-:W-:Y:S05]  /*26920*/  @!P1 BRA `(.L_x_730) ;  /* 0x0000002c00249947 */ /* 0x004fea0003800000 */
.L_x_860:
[----:B------:R-:W-:Y:S05]  /*26930*/  @!P0 BRA `(.L_x_731) ;  /* 0x0000000000048947 */ /* 0x000fea0003800000 */
[----:B------:R-:W-:Y:S01]  /*26940*/  BPT.TRAP 0x1 ;  /* 0x000000040000795c */ /* 0x000fe20000300000 */
.L_x_731:
[----:B------:R-:W-:-:S04]  /*26950*/  IMAD R3, R3, 0x8, R0 ;  /* 0x0000000803037824 */ /* 0x000fc800078e0200 */
[----:B------:R-:W3:Y:S02]  /*26960*/  SYNCS.PHASECHK.TRANS64.TRYWAIT P1, [R3+URZ+0x29860], R2 ;  /* 0x02986002030075a7 */ /* 0x000ee4000802017f */
[----:B---3--:R-:W-:Y:S05]  /*26970*/  @!P1 BRA `(.L_x_732) ;  /* 0x0000002c00249947 */ /* 0x008fea0003800000 */
.L_x_861:
[----:B------:R-:W-:Y:S05]  /*26980*/  @!P0 BRA `(.L_x_733) ;  /* 0x0000000000048947 */ /* 0x000fea0003800000 */
[----:B------:R-:W-:Y:S01]  /*26990*/  BPT.TRAP 0x1 ;  /* 0x000000040000795c */ /* 0x000fe20000300000 */
.L_x_733:
[----:B------:R-:W4:Y:S02]  /*269a0*/  SYNCS.PHASECHK.TRANS64.TRYWAIT P0, [R4+URZ+0x29880], R5 ;  /* 0x02988005040075a7 */ /* 0x000f24000800017f */
[----:B----4-:R-:W-:Y:S05]  /*269b0*/  @!P0 BRA `(.L_x_734) ;  /* 0x0000002c00288947 */ /* 0x010fea0003800000 */
.L_x_735:
[----:B------:R0:W0:Y:S02]  /*269c0*/  SYNCS.PHASECHK.TRANS64.TRYWAIT P0, [R3+URZ+0x29880], R2 ;  /* 0x02988002030075a7 */ /* 0x000024000800017f */
[----:B0-----:R-:W-:Y:S05]  /*269d0*/  @!P0 NANOSLEEP.SYNCS 0x989680 ;  /* 0x009896800000895d */ /* 0x001fea0003900000 */
[----:B------:R-:W0:Y:S02]  /*269e0*/  @!P0 SYNCS.PHASECHK.TRANS64 P0, [R3+URZ+0x29880], R2 ;  /* 0x02988002030085a7 */ /* 0x000e24000800007f */
[----:B0-----:R-:W-:Y:S05]  /*269f0*/  @!P0 BRA `(.L_x_735) ;  /* 0xfffffffc00f08947 */ /* 0x001fea000383ffff */
.L_x_414:
[----:B------:R-:W-:Y:S05]  /*26a00*/  BSYNC B8 ;  /* 0x0000000000087941 */ /* 0x000fea0003800000 */
.L_x_411:
[----:B------:R-:W-:Y:S05]  /*26a10*/  EXIT ;  /* 0x000000000000794d */ /* 0x000fea0003800000 */
.L_x_432:
[----:B---3--:R3:W4:Y:S02]  /*26a20*/  SYNCS.PHASECHK.TRANS64.TRYWAIT P5, [R39+URZ+0x29890], R96 ;  /* 0x02989060270075a7 */ /* 0x00872400080a017f */
[----:B----4-:R-:W-:Y:S05]  /*26a30*/  @!P5 NANOSLEEP.SYNCS 0x989680 ;  /* 0x009896800000d95d */ /* 0x010fea0003900000 */
[----:B------:R-:W4:Y:S02]  /*26a40*/  @!P5 SYNCS.PHASECHK.TRANS64 P5, [R39+URZ+0x29890], R96 ;  /* 0x029890602700d5a7 */ /* 0x000f2400080a007f */
[----:B----4-:R-:W-:Y:S05]  /*26a50*/  @!P5 BRA `(.L_x_432) ;  /* 0xfffffffc00f0d947 */ /* 0x010fea000383ffff */
[----:B------:R-:W-:Y:S05]  /*26a60*/  BRA `(.L_x_736) ;  /* 0xfffffdc800907947 */ /* 0x000fea000383ffff */
.L_x_486:
[----:B--2---:R2:W4:Y:S02]  /*26a70*/  SYNCS.PHASECHK.TRANS64.TRYWAIT P5, [R39+URZ+0x29890], R96 ;  /* 0x02989060270075a7 */ /* 0x00452400080a017f */
[----:B----4-:R-:W-:Y:S05]  /*26a80*/  @!P5 NANOSLEEP.SYNCS 0x989680 ;  /* 0x009896800000d95d */ /* 0x010fea0003900000 */
[----:B------:R-:W4:Y:S02]  /*26a90*/  @!P5 SYNCS.PHASECHK.TRANS64 P5, [R39+URZ+0x29890], R96 ;  /* 0x029890602700d5a7 */ /* 0x000f2400080a007f */
[----:B----4-:R-:W-:Y:S05]  /*26aa0*/  @!P5 BRA `(.L_x_486) ;  /* 0xfffffffc00f0d947 */ /* 0x010fea000383ffff */
[----:B------:R-:W-:Y:S05]  /*26ab0*/  BRA `(.L_x_737) ;  /* 0xfffffe2400f07947 */ /* 0x000fea000383ffff */
.L_x_511:
[----:B-1----:R1:W2:Y:S02]  /*26ac0*/  SYNCS.PHASECHK.TRANS64.TRYWAIT P2, [R39+URZ+0x29890], R96 ;  /* 0x02989060270075a7 */ /* 0x0022a4000804017f */
[----:B--2---:R-:W-:Y:S05]  /*26ad0*/  @!P2 NANOSLEEP.SYNCS 0x989680 ;  /* 0x009896800000a95d */ /* 0x004fea0003900000 */
[----:B------:R-:W2:Y:S02]  /*26ae0*/  @!P2 SYNCS.PHASECHK.TRANS64 P2, [R39+URZ+0x29890], R96 ;  /* 0x029890602700a5a7 */ /* 0x000ea4000804007f */
[----:B--2---:R-:W-:Y:S05]  /*26af0*/  @!P2 BRA `(.L_x_511) ;  /* 0xfffffffc00f0a947 */ /* 0x004fea000383ffff */
[----:B------:R-:W-:Y:S05]  /*26b00*/  BRA `(.L_x_738) ;  /* 0xfffffe8400947947 */ /* 0x000fea000383ffff */
.L_x_517:
[----:B-1----:R1:W2:Y:S02]  /*26b10*/  SYNCS.PHASECHK.TRANS64.TRYWAIT P1, [R39+URZ+0x298b0], R96 ;  /* 0x0298b060270075a7 */ /* 0x0022a4000802017f */
[----:B--2---:R-:W-:Y:S05]  /*26b20*/  @!P1 NANOSLEEP.SYNCS 0x989680 ;  /* 0x009896800000995d */ /* 0x004fea0003900000 */
[----:B------:R-:W2:Y:S02]  /*26b30*/  @!P1 SYNCS.PHASECHK.TRANS64 P1, [R39+URZ+0x298b0], R96 ;  /* 0x0298b060270095a7 */ /* 0x000ea4000802007f */
[----:B--2---:R-:W-:Y:S05]  /*26b40*/  @!P1 BRA `(.L_x_517) ;  /* 0xfffffffc00f09947 */ /* 0x004fea000383ffff */
[----:B------:R-:W-:Y:S05]  /*26b50*/  BRA `(.L_x_739) ;  /* 0xfffffe8800947947 */ /* 0x000fea000383ffff */
.L_x_525:
[----:B------:R-:W-:Y:S01]  /*26b60*/  BSSY B0, `(.L_x_740) ;  /* 0x0000008000007945 */ /* 0x000fe20003800000 */
[----:B------:R-:W-:Y:S01]  /*26b70*/  IMAD.MOV.U32 R13, RZ, RZ, R219 ;  /* 0x000000ffff0d7224 */ /* 0x000fe200078e00db */
[----:B------:R-:W-:Y:S01]  /*26b80*/  MOV R12, RZ ;  /* 0x000000ff000c7202 */ /* 0x000fe20000000f00 */
[----:B------:R-:W-:Y:S02]  /*26b90*/  IMAD.MOV.U32 R11, RZ, RZ, 0x1f ;  /* 0x0000001fff0b7424 */ /* 0x000fe400078e00ff */
[----:B------:R-:W-:-:S07]  /*26ba0*/  IMAD.MOV.U32 R15, RZ, RZ, -0x1 ;  /* 0xffffffffff0f7424 */ /* 0x000fce00078e00ff */
[----:B-----5:R-:W-:Y:S05]  /*26bb0*/  WARPSYNC.COLLECTIVE R15, `(.L_x_741) ;  /* 0x000000000f087348 */ /* 0x020fea0003c00000 */
[----:B------:R0:W1:Y:S02]  /*26bc0*/  SHFL.IDX P6, R14, R13, R12, R11 ;  /* 0x0000000c0d0e7389 */ /* 0x00006400000c000b */
[----:B01---5:R-:W-:Y:S01]  /*26bd0*/  ENDCOLLECTIVE ;  /* 0x000000000000791b */ /* 0x023fe20003800000 */
.L_x_741:
[----:B------:R-:W-:Y:S05]  /*26be0*/  BSYNC B0 ;  /* 0x0000000000007941 */ /* 0x000fea0003800000 */
.L_x_740:
[----:B------:R-:W-:Y:S01]  /*26bf0*/  IMAD.MOV.U32 R198, RZ, RZ, R14 ;  /* 0x000000ffffc67224 */ /* 0x000fe200078e000e */
[----:B------:R-:W-:Y:S06]  /*26c00*/  BRA `(.L_x_742) ;  /* 0xfffffe94001c7947 */ /* 0x000fec000383ffff */
.L_x_537:
[----:B------:R-:W-:Y:S01]  /*26c10*/  BSSY B1, `(.L_x_743) ;  /* 0x0000008000017945 */ /* 0x000fe20003800000 */
[----:B------:R-:W-:Y:S01]  /*26c20*/  MOV R13, R46 ;  /* 0x0000002e000d7202 */ /* 0x000fe20000000f00 */
[----:B------:R-:W-:Y:S02]  /*26c30*/  IMAD.MOV.U32 R12, RZ, RZ, RZ ;  /* 0x000000ffff0c7224 */ /* 0x000fe400078e00ff */
[----:B------:R-:W-:Y:S02]  /*26c40*/  IMAD.MOV.U32 R11, RZ, RZ, 0x1e1f ;  /* 0x00001e1fff0b7424 */ /* 0x000fe400078e00ff */
[----:B------:R-:W-:-:S07]  /*26c50*/  IMAD.MOV.U32 R15, RZ, RZ, -0x1 ;  /* 0xffffffffff0f7424 */ /* 0x000fce00078e00ff */
[----:B01---5:R-:W-:Y:S05]  /*26c60*/  WARPSYNC.COLLECTIVE R15, `(.L_x_744) ;  /* 0x000000000f087348 */ /* 0x023fea0003c00000 */
[----:B------:R2:W3:Y:S02]  /*26c70*/  SHFL.IDX P6, R14, R13, R12, R11 ;  /* 0x0000000c0d0e7389 */ /* 0x0004e400000c000b */
[----:B0123-5:R-:W-:Y:S01]  /*26c80*/  ENDCOLLECTIVE ;  /* 0x000000000000791b */ /* 0x02ffe20003800000 */
.L_x_744:
[----:B------:R-:W-:Y:S05]  /*26c90*/  BSYNC B1 ;  /* 0x0000000000017941 */ /* 0x000fea0003800000 */
.L_x_743:
[----:B------:R-:W-:Y:S05]  /*26ca0*/  BRA `(.L_x_745) ;  /* 0xfffffe9c005c7947 */ /* 0x000fea000383ffff */
.L_x_538:
        /* <DEDUP_REMOVED lines=8> */
.L_x_747:
[----:B------:R-:W-:Y:S05]  /*26d30*/  BSYNC B1 ;  /* 0x0000000000017941 */ /* 0x000fea0003800000 */
.L_x_746:
[----:B------:R-:W-:Y:S05]  /*26d40*/  BRA `(.L_x_748) ;  /* 0xfffffe9c003c7947 */ /* 0x000fea000383ffff */
.L_x_539:
        /* <DEDUP_REMOVED lines=8> */
.L_x_750:
[----:B------:R-:W-:Y:S05]  /*26dd0*/  BSYNC B1 ;  /* 0x0000000000017941 */ /* 0x000fea0003800000 */
.L_x_749:
[----:B------:R-:W-:Y:S05]  /*26de0*/  BRA `(.L_x_751) ;  /* 0xfffffe9c001c7947 */ /* 0x000fea000383ffff */
.L_x_540:
        /* <DEDUP_REMOVED lines=8> */
.L_x_753:
[----:B------:R-:W-:Y:S05]  /*26e70*/  BSYNC B1 ;  /* 0x0000000000017941 */ /* 0x000fea0003800000 */
.L_x_752:
[----:B------:R-:W-:Y:S05]  /*26e80*/  BRA `(.L_x_754) ;  /* 0xfffffe9800fc7947 */ /* 0x000fea000383ffff */
.L_x_542:
[----:B--2---:R2:W3:Y:S02]  /*26e90*/  SYNCS.PHASECHK.TRANS64.TRYWAIT P1, [R18+URZ+0x29800], R3 ;  /* 0x02980003120075a7 */ /* 0x0044e4000802017f */
[----:B---3--:R-:W-:Y:S05]  /*26ea0*/  @!P1 NANOSLEEP.SYNCS 0x989680 ;  /* 0x009896800000995d */ /* 0x008fea0003900000 */
[----:B------:R-:W3:Y:S02]  /*26eb0*/  @!P1 SYNCS.PHASECHK.TRANS64 P1, [R18+URZ+0x29800], R3 ;  /* 0x02980003120095a7 */ /* 0x000ee4000802007f */
[----:B---3--:R-:W-:Y:S05]  /*26ec0*/  @!P1 BRA `(.L_x_542) ;  /* 0xfffffffc00f09947 */ /* 0x008fea000383ffff */
[----:B------:R-:W-:Y:S05]  /*26ed0*/  BRA `(.L_x_755) ;  /* 0xfffffe9c00087947 */ /* 0x000fea000383ffff */
.L_x_556:
        /* <DEDUP_REMOVED lines=8> */
.L_x_757:
[----:B------:R-:W-:Y:S05]  /*26f60*/  BSYNC B1 ;  /* 0x0000000000017941 */ /* 0x000fea0003800000 */
.L_x_756:
[----:B------:R-:W-:Y:S05]  /*26f70*/  BRA `(.L_x_758) ;  /* 0xfffffecc00407947 */ /* 0x000fea000383ffff */
.L_x_557:
        /* <DEDUP_REMOVED lines=8> */
.L_x_760:
[----:B------:R-:W-:Y:S05]  /*27000*/  BSYNC B1 ;  /* 0x0000000000017941 */ /* 0x000fea0003800000 */
.L_x_759:
[----:B------:R-:W-:Y:S05]  /*27010*/  BRA `(.L_x_761) ;  /* 0xfffffecc00207947 */ /* 0x000fea000383ffff */
.L_x_558:
        /* <DEDUP_REMOVED lines=8> */
.L_x_763:
[----:B------:R-:W-:Y:S05]  /*270a0*/  BSYNC B1 ;  /* 0x0000000000017941 */ /* 0x000fea0003800000 */
.L_x_762:
[----:B------:R-:W-:Y:S05]  /*270b0*/  BRA `(.L_x_764) ;  /* 0xfffffecc00007947 */ /* 0x000fea000383ffff */
.L_x_559:
        /* <DEDUP_REMOVED lines=8> */
.L_x_766:
[----:B------:R-:W-:Y:S05]  /*27140*/  BSYNC B1 ;  /* 0x0000000000017941 */ /* 0x000fea0003800000 */
.L_x_765:
[----:B------:R-:W-:Y:S05]  /*27150*/  BRA `(.L_x_767) ;  /* 0xfffffec800e07947 */ /* 0x000fea000383ffff */
.L_x_561:
[----:B--2---:R2:W3:Y:S02]  /*27160*/  SYNCS.PHASECHK.TRANS64.TRYWAIT P1, [R18+URZ+0x29800], R3 ;  /* 0x02980003120075a7 */ /* 0x0044e4000802017f */
[----:B---3--:R-:W-:Y:S05]  /*27170*/  @!P1 NANOSLEEP.SYNCS 0x989680 ;  /* 0x009896800000995d */ /* 0x008fea0003900000 */
[----:B------:R-:W3:Y:S02]  /*27180*/  @!P1 SYNCS.PHASECHK.TRANS64 P1, [R18+URZ+0x29800], R3 ;  /* 0x02980003120095a7 */ /* 0x000ee4000802007f */
[----:B---3--:R-:W-:Y:S05]  /*27190*/  @!P1 BRA `(.L_x_561) ;  /* 0xfffffffc00f09947 */ /* 0x008fea000383ffff */
[----:B------:R-:W-:Y:S05]  /*271a0*/  BRA `(.L_x_768) ;  /* 0xfffffec800ec7947 */ /* 0x000fea000383ffff */
.L_x_569:
[----:B--2---:R2:W3:Y:S02]  /*271b0*/  SYNCS.PHASECHK.TRANS64.TRYWAIT P2, [R3+URZ+0x29830], R0 ;  /* 0x02983000030075a7 */ /* 0x0044e4000804017f */
[----:B---3--:R-:W-:Y:S05]  /*271c0*/  @!P2 NANOSLEEP.SYNCS 0x989680 ;  /* 0x009896800000a95d */ /* 0x008fea0003900000 */
[----:B------:R-:W3:Y:S02]  /*271d0*/  @!P2 SYNCS.PHASECHK.TRANS64 P2, [R3+URZ+0x29830], R0 ;  /* 0x029830000300a5a7 */ /* 0x000ee4000804007f */
[----:B---3--:R-:W-:Y:S05]  /*271e0*/  @!P2 BRA `(.L_x_569) ;  /* 0xfffffffc00f0a947 */ /* 0x008fea000383ffff */
[----:B------:R-:W-:Y:S05]  /*271f0*/  BRA `(.L_x_568) ;  /* 0xfffffefc00187947 */ /* 0x000fea000383ffff */
.L_x_575:
[----:B-1----:R1:W2:Y:S02]  /*27200*/  SYNCS.PHASECHK.TRANS64.TRYWAIT P2, [R11+URZ+0x29830], R10 ;  /* 0x0298300a0b0075a7 */ /* 0x0022a4000804017f */
[----:B--2---:R-:W-:Y:S05]  /*27210*/  @!P2 NANOSLEEP.SYNCS 0x989680 ;  /* 0x009896800000a95d */ /* 0x004fea0003900000 */
[----:B------:R-:W2:Y:S02]  /*27220*/  @!P2 SYNCS.PHASECHK.TRANS64 P2, [R11+URZ+0x29830], R10 ;  /* 0x0298300a0b00a5a7 */ /* 0x000ea4000804007f */
[----:B--2---:R-:W-:Y:S05]  /*27230*/  @!P2 BRA `(.L_x_575) ;  /* 0xfffffffc00f0a947 */ /* 0x004fea000383ffff */
[----:B------:R-:W-:Y:S05]  /*27240*/  BRA `(.L_x_574) ;  /* 0xffffff3000e47947 */ /* 0x000fea000383ffff */
.L_x_580:
[----:B-1----:R1:W2:Y:S02]  /*27250*/  SYNCS.PHASECHK.TRANS64.TRYWAIT P1, [R11+URZ+0x29850], R8 ;  /* 0x029850080b0075a7 */ /* 0x0022a4000802017f */
[----:B--2---:R-:W-:Y:S05]  /*27260*/  @!P1 NANOSLEEP.SYNCS 0x989680 ;  /* 0x009896800000995d */ /* 0x004fea0003900000 */
[----:B------:R-:W2:Y:S02]  /*27270*/  @!P1 SYNCS.PHASECHK.TRANS64 P1, [R11+URZ+0x29850], R8 ;  /* 0x029850080b0095a7 */ /* 0x000ea4000802007f */
[----:B--2---:R-:W-:Y:S05]  /*27280*/  @!P1 BRA `(.L_x_580) ;  /* 0xfffffffc00f09947 */ /* 0x004fea000383ffff */
[----:B------:R-:W-:Y:S05]  /*27290*/  BRA `(.L_x_579) ;  /* 0xffffff4400247947 */ /* 0x000fea000383ffff */
.L_x_586:
[----:B-1----:R1:W2:Y:S02]  /*272a0*/  SYNCS.PHASECHK.TRANS64.TRYWAIT P1, [R21+URZ+0x29850], R0 ;  /* 0x02985000150075a7 */ /* 0x0022a4000802017f */
[----:B--2---:R-:W-:Y:S05]  /*272b0*/  @!P1 NANOSLEEP.SYNCS 0x989680 ;  /* 0x009896800000995d */ /* 0x004fea0003900000 */
[----:B------:R-:W2:Y:S02]  /*272c0*/  @!P1 SYNCS.PHASECHK.TRANS64 P1, [R21+URZ+0x29850], R0 ;  /* 0x02985000150095a7 */ /* 0x000ea4000802007f */
[----:B--2---:R-:W-:Y:S05]  /*272d0*/  @!P1 BRA `(.L_x_586) ;  /* 0xfffffffc00f09947 */ /* 0x004fea000383ffff */
[----:B------:R-:W-:Y:S05]  /*272e0*/  BRA `(.L_x_585) ;  /* 0xffffff64003c7947 */ /* 0x000fea000383ffff */
.L_x_590:
[----:B------:R-:W-:Y:S01]  /*272f0*/  MOV R12, R0 ;  /* 0x00000000000c7202 */ /* 0x000fe20000000f00 */
[----:B------:R-:W-:Y:S01]  /*27300*/  IMAD.MOV.U32 R11, RZ, RZ, 0x1c1f ;  /* 0x00001c1fff0b7424 */ /* 0x000fe200078e00ff */
[----:B------:R-:W-:Y:S01]  /*27310*/  SEL R5, R96, R97, P0 ;  /* 0x0000006160057207 */ /* 0x000fe20000000000 */
[----:B------:R-:W-:Y:S01]  /*27320*/  IMAD.MOV.U32 R15, RZ, RZ, -0x1 ;  /* 0xffffffffff0f7424 */ /* 0x000fe200078e00ff */
[----:B------:R-:W-:Y:S02]  /*27330*/  SEL R7, R97, R96, P0 ;  /* 0x0000006061077207 */ /* 0x000fe40000000000 */
[----:B------:R-:W-:-:S07]  /*27340*/  SEL R9, R92, R93, P0 ;  /* 0x0000005d5c097207 */ /* 0x000fce0000000000 */
[----:B01---5:R-:W-:Y:S05]  /*27350*/  WARPSYNC.COLLECTIVE R15, `(.L_x_769) ;  /* 0x000000000f087348 */ /* 0x023fea0003c00000 */
[----:B------:R2:W3:Y:S02]  /*27360*/  SHFL.IDX P6, R14, R13, R12, R11 ;  /* 0x0000000c0d0e7389 */ /* 0x0004e400000c000b */
[----:B0123-5:R-:W-:Y:S01]  /*27370*/  ENDCOLLECTIVE ;  /* 0x000000000000791b */ /* 0x02ffe20003800000 */
.L_x_769:
[----:B------:R-:W-:Y:S02]  /*27380*/  SEL R21, R93, R92, P0 ;  /* 0x0000005c5d157207 */ /* 0x000fe40000000000 */
[----:B------:R-:W-:Y:S02]  /*27390*/  SEL R25, R48, R45, P0 ;  /* 0x0000002d30197207 */ /* 0x000fe40000000000 */
[----:B------:R-:W-:Y:S02]  /*273a0*/  SEL R27, R45, R48, P0 ;  /* 0x000000302d1b7207 */ /* 0x000fe40000000000 */
[----:B------:R-:W-:Y:S02]  /*273b0*/  SEL R45, R65, R68, P0 ;  /* 0x00000044412d7207 */ /* 0x000fe40000000000 */
[----:B------:R-:W-:Y:S02]  /*273c0*/  SEL R47, R68, R65, P0 ;  /* 0x00000041442f7207 */ /* 0x000fe40000000000 */
[----:B------:R-:W-:-:S02]  /*273d0*/  SEL R63, R38, R67, P0 ;  /* 0x00000043263f7207 */ /* 0x000fc40000000000 */
[----:B------:R-:W-:Y:S01]  /*273e0*/  SEL R65, R67, R38, P0 ;  /* 0x0000002643417207 */ /* 0x000fe20000000000 */
[----:B------:R-:W-:Y:S01]  /*273f0*/  IMAD.MOV.U32 R12, RZ, RZ, R2 ;  /* 0x000000ffff0c7224 */ /* 0x000fe200078e0002 */
[----:B------:R-:W-:Y:S02]  /*27400*/  MOV R13, R3 ;  /* 0x00000003000d7202 */ /* 0x000fe40000000f00 */
[----:B------:R-:W-:Y:S02]  /*27410*/  SEL R67, R30, R69, P0 ;  /* 0x000000451e437207 */ /* 0x000fe40000000000 */
[----:B------:R-:W-:Y:S02]  /*27420*/  SEL R69, R69, R30, P0 ;  /* 0x0000001e45457207 */ /* 0x000fe40000000000 */
[----:B------:R-:W-:Y:S02]  /*27430*/  SEL R29, R40, R37, P0 ;  /* 0x00000025281d7207 */ /* 0x000fe40000000000 */
[----:B------:R-:W-:Y:S01]  /*27440*/  SEL R31, R37, R40, P0 ;  /* 0x00000028251f7207 */ /* 0x000fe20000000000 */
[----:B------:R-:W-:Y:S01]  /*27450*/  IMAD.MOV.U32 R6, RZ, RZ, R14 ;  /* 0x000000ffff067224 */ /* 0x000fe200078e000e */
[----:B------:R-:W-:-:S07]  /*27460*/  SEL R71, R73, R34, P0 ;  /* 0x0000002249477207 */ /* 0x000fce0000000000 */
[----:B------:R-:W-:Y:S05]  /*27470*/  WARPSYNC.COLLECTIVE R15, `(.L_x_770) ;  /* 0x000000000f087348 */ /* 0x000fea0003c00000 */
[----:B------:R0:W1:Y:S02]  /*27480*/  SHFL.IDX P6, R14, R13, R12, R11 ;  /* 0x0000000c0d0e7389 */ /* 0x00006400000c000b */
[----:B01----:R-:W-:Y:S01]  /*27490*/  ENDCOLLECTIVE ;  /* 0x000000000000791b */ /* 0x003fe20003800000 */
.L_x_770:
        /* <DEDUP_REMOVED lines=18> */
.L_x_771:
[----:B------:R-:W-:Y:S02]  /*275c0*/  SEL R55, R52, R55, P0 ;  /* 0x0000003734377207 */ /* 0x000fe40000000000 */
[----:B------:R-:W-:Y:S02]  /*275d0*/  SEL R57, R46, R59, P0 ;  /* 0x0000003b2e397207 */ /* 0x000fe40000000000 */
[----:B------:R-:W-:Y:S02]  /*275e0*/  SEL R59, R59, R46, P0 ;  /* 0x0000002e3b3b7207 */ /* 0x000fe40000000000 */
[----:B------:R-:W-:Y:S02]  /*275f0*/  SEL R4, R6, R3, P0 ;  /* 0x0000000306047207 */ /* 0x000fe40000000000 */
[----:B------:R-:W-:Y:S01]  /*27600*/  SEL R6, R3, R6, P0 ;  /* 0x0000000603067207 */ /* 0x000fe20000000000 */
[----:B------:R-:W-:Y:S02]  /*27610*/  IMAD.MOV.U32 R13, RZ, RZ, R7 ;  /* 0x000000ffff0d7224 */ /* 0x000fe400078e0007 */
[----:B------:R-:W-:-:S02]  /*27620*/  IMAD.MOV.U32 R12, RZ, RZ, R2 ;  /* 0x000000ffff0c7224 */ /* 0x000fc400078e0002 */
[----:B------:R-:W-:-:S07]  /*27630*/  IMAD.MOV.U32 R10, RZ, RZ, R14 ;  /* 0x000000ffff0a7224 */ /* 0x000fce00078e000e */
[----:B------:R-:W-:Y:S05]  /*27640*/  WARPSYNC.COLLECTIVE R15, `(.L_x_772) ;  /* 0x000000000f087348 */ /* 0x000fea0003c00000 */
[----:B------:R0:W1:Y:S02]  /*27650*/  SHFL.IDX P6, R14, R13, R12, R11 ;  /* 0x0000000c0d0e7389 */ /* 0x00006400000c000b */
[----:B01----:R-:W-:Y:S01]  /*27660*/  ENDCOLLECTIVE ;  /* 0x000000000000791b */ /* 0x003fe20003800000 */
.L_x_772:
[----:B------:R-:W-:Y:S02]  /*27670*/  IMAD.MOV.U32 R13, RZ, RZ, R9 ;  /* 0x000000ffff0d7224 */ /* 0x000fe400078e0009 */
[----:B------:R-:W-:Y:S01]  /*27680*/  IMAD.MOV.U32 R12, RZ, RZ, R0 ;  /* 0x000000ffff0c7224 */ /* 0x000fe200078e0000 */
[----:B------:R-:W-:-:S07]  /*27690*/  MOV R7, R14 ;  /* 0x0000000e00077202 */ /* 0x000fce0000000f00 */
[----:B------:R-:W-:Y:S05]  /*276a0*/  WARPSYNC.COLLECTIVE R15, `(.L_x_773) ;  /* 0x000000000f087348 */ /* 0x000fea0003c00000 */
[----:B------:R0:W1:Y:S02]  /*276b0*/  SHFL.IDX P6, R14, R13, R12, R11 ;  /* 0x0000000c0d0e7389 */ /* 0x00006400000c000b */
[----:B01----:R-:W-:Y:S01]  /*276c0*/  ENDCOLLECTIVE ;  /* 0x000000000000791b */ /* 0x003fe20003800000 */
.L_x_773:
[----:B------:R-:W-:Y:S02]  /*276d0*/  SEL R8, R10, R7, P0 ;  /* 0x000000070a087207 */ /* 0x000fe40000000000 */
[----:B------:R-:W-:Y:S02]  /*276e0*/  SEL R10, R7, R10, P0 ;  /* 0x0000000a070a7207 */ /* 0x000fe40000000000 */
[----:B------:R-:W-:Y:S01]  /*276f0*/  MOV R13, R21 ;  /* 0x00000015000d7202 */ /* 0x000fe20000000f00 */
[----:B------:R-:W-:Y:S02]  /*27700*/  IMAD.MOV.U32 R12, RZ, RZ, R2 ;  /* 0x000000ffff0c7224 */ /* 0x000fe400078e0002 */
[----:B------:R-:W-:-:S07]  /*27710*/  IMAD.MOV.U32 R26, RZ, RZ, R14 ;  /* 0x000000ffff1a7224 */ /* 0x000fce00078e000e */
[----:B------:R-:W-:Y:S05]  /*27720*/  WARPSYNC.COLLECTIVE R15, `(.L_x_774) ;  /* 0x000000000f087348 */ /* 0x000fea0003c00000 */
[----:B------:R0:W1:Y:S02]  /*27730*/  SHFL.IDX P6, R14, R13, R12, R11 ;  /* 0x0000000c0d0e7389 */ /* 0x00006400000c000b */
[----:B01----:R-:W-:Y:S01]  /*27740*/  ENDCOLLECTIVE ;  /* 0x000000000000791b */ /* 0x003fe20003800000 */
.L_x_774:
[----:B------:R-:W-:Y:S01]  /*27750*/  IMAD.MOV.U32 R13, RZ, RZ, R25 ;  /* 0x000000ffff0d7224 */ /* 0x000fe200078e0019 */
[----:B------:R-:W-:Y:S01]  /*27760*/  MOV R12, R0 ;  /* 0x00000000000c7202 */ /* 0x000fe20000000f00 */
[----:B------:R-:W-:-:S07]  /*27770*/  IMAD.MOV.U32 R21, RZ, RZ, R14 ;  /* 0x000000ffff157224 */ /* 0x000fce00078e000e */
[----:B------:R-:W-:Y:S05]  /*27780*/  WARPSYNC.COLLECTIVE R15, `(.L_x_775) ;  /* 0x000000000f087348 */ /* 0x000fea0003c00000 */
[----:B------:R0:W1:Y:S02]  /*27790*/  SHFL.IDX P6, R14, R13, R12, R11 ;  /* 0x0000000c0d0e7389 */ /* 0x00006400000c000b */
[----:B01----:R-:W-:Y:S01]  /*277a0*/  ENDCOLLECTIVE ;  /* 0x000000000000791b */ /* 0x003fe20003800000 */
.L_x_775:
[----:B------:R-:W-:Y:S02]  /*277b0*/  SEL R24, R26, R21, P0 ;  /* 0x000000151a187207 */ /* 0x000fe40000000000 */
[----:B------:R-:W-:Y:S01]  /*277c0*/  SEL R26, R21, R26, P0 ;  /* 0x0000001a151a7207 */ /* 0x000fe20000000000 */
[----:B------:R-:W-:Y:S02]  /*277d0*/  IMAD.MOV.U32 R13, RZ, RZ, R27 ;  /* 0x000000ffff0d7224 */ /* 0x000fe400078e001b */
[----:B------:R-:W-:Y:S02]  /*277e0*/  IMAD.MOV.U32 R12, RZ, RZ, R2 ;  /* 0x000000ffff0c7224 */ /* 0x000fe400078e0002 */
[----:B------:R-:W-:-:S07]  /*277f0*/  IMAD.MOV.U32 R30, RZ, RZ, R14 ;  /* 0x000000ffff1e7224 */ /* 0x000fce00078e000e */
[----:B------:R-:W-:Y:S05]  /*27800*/  WARPSYNC.COLLECTIVE R15, `(.L_x_776) ;  /* 0x000000000f087348 */ /* 0x000fea0003c00000 */
[----:B------:R0:W1:Y:S02]  /*27810*/  SHFL.IDX P6, R14, R13, R12, R11 ;  /* 0x0000000c0d0e7389 */ /* 0x00006400000c000b */
[----:B01----:R-:W-:Y:S01]  /*27820*/  ENDCOLLECTIVE ;  /* 0x000000000000791b */ /* 0x003fe20003800000 */
.L_x_776:
[----:B------:R-:W-:Y:S02]  /*27830*/  IMAD.MOV.U32 R13, RZ, RZ, R29 ;  /* 0x000000ffff0d7224 */ /* 0x000fe400078e001d */
[----:B------:R-:W-:Y:S01]  /*27840*/  IMAD.MOV.U32 R12, RZ, RZ, R0 ;  /* 0x000000ffff0c7224 */ /* 0x000fe200078e0000 */
[----:B------:R-:W-:-:S07]  /*27850*/  MOV R27, R14 ;  /* 0x0000000e001b7202 */ /* 0x000fce0000000f00 */
[----:B------:R-:W-:Y:S05]  /*27860*/  WARPSYNC.COLLECTIVE R15, `(.L_x_777) ;  /* 0x000000000f087348 */ /* 0x000fea0003c00000 */
[----:B------:R0:W1:Y:S02]  /*27870*/  SHFL.IDX P6, R14, R13, R12, R11 ;  /* 0x0000000c0d0e7389 */ /* 0x00006400000c000b */
[----:B01----:R-:W-:Y:S01]  /*27880*/  ENDCOLLECTIVE ;  /* 0x000000000000791b */ /* 0x003fe20003800000 */
.L_x_777:
        /* <DEDUP_REMOVED lines=8> */
.L_x_778:
[----:B------:R-:W-:Y:S01]  /*27910*/  IMAD.MOV.U32 R13, RZ, RZ, R33 ;  /* 0x000000ffff0d7224 */ /* 0x000fe200078e0021 */
[----:B------:R-:W-:Y:S01]  /*27920*/  MOV R12, R0 ;  /* 0x00000000000c7202 */ /* 0x000fe20000000f00 */
[----:B------:R-:W-:-:S07]  /*27930*/  IMAD.MOV.U32 R31, RZ, RZ, R14 ;  /* 0x000000ffff1f7224 */ /* 0x000fce00078e000e */
[----:B------:R-:W-:Y:S05]  /*27940*/  WARPSYNC.COLLECTIVE R15, `(.L_x_779) ;  /* 0x000000000f087348 */ /* 0x000fea0003c00000 */
[----:B------:R0:W1:Y:S02]  /*27950*/  SHFL.IDX P6, R14, R13, R12, R11 ;  /* 0x0000000c0d0e7389 */ /* 0x00006400000c000b */
[----:B01----:R-:W-:Y:S01]  /*27960*/  ENDCOLLECTIVE ;  /* 0x000000000000791b */ /* 0x003fe20003800000 */
.L_x_779:
        /* <DEDUP_REMOVED lines=8> */
.L_x_780:
[----:B------:R-:W-:Y:S02]  /*279f0*/  IMAD.MOV.U32 R13, RZ, RZ, R37 ;  /* 0x000000ffff0d7224 */ /* 0x000fe400078e0025 */
[----:B------:R-:W-:Y:S01]  /*27a00*/  IMAD.MOV.U32 R12, RZ, RZ, R0 ;  /* 0x000000ffff0c7224 */ /* 0x000fe200078e0000 */
[----:B------:R-:W-:-:S07]  /*27a10*/  MOV R35, R14 ;  /* 0x0000000e00237202 */ /* 0x000fce0000000f00 */
[----:B------:R-:W-:Y:S05]  /*27a20*/  WARPSYNC.COLLECTIVE R15, `(.L_x_781) ;  /* 0x000000000f087348 */ /* 0x000fea0003c00000 */
[----:B------:R0:W1:Y:S02]  /*27a30*/  SHFL.IDX P6, R14, R13, R12, R11 ;  /* 0x0000000c0d0e7389 */ /* 0x00006400000c000b */
[----:B01----:R-:W-:Y:S01]  /*27a40*/  ENDCOLLECTIVE ;  /* 0x000000000000791b */ /* 0x003fe20003800000 */
.L_x_781:
        /* <DEDUP_REMOVED lines=8> */
.L_x_782:
[----:B------:R-:W-:Y:S01]  /*27ad0*/  IMAD.MOV.U32 R13, RZ, RZ, R41 ;  /* 0x000000ffff0d7224 */ /* 0x000fe200078e0029 */
[----:B------:R-:W-:Y:S01]  /*27ae0*/  MOV R12, R0 ;  /* 0x00000000000c7202 */ /* 0x000fe20000000f00 */
[----:B------:R-:W-:-:S07]  /*27af0*/  IMAD.MOV.U32 R20, RZ, RZ, R14 ;  /* 0x000000ffff147224 */ /* 0x000fce00078e000e */
[----:B------:R-:W-:Y:S05]  /*27b00*/  WARPSYNC.COLLECTIVE R15, `(.L_x_783) ;  /* 0x000000000f087348 */ /* 0x000fea0003c00000 */
[----:B------:R0:W1:Y:S02]  /*27b10*/  SHFL.IDX P6, R14, R13, R12, R11 ;  /* 0x0000000c0d0e7389 */ /* 0x00006400000c000b */
[----:B01----:R-:W-:Y:S01]  /*27b20*/  ENDCOLLECTIVE ;  /* 0x000000000000791b */ /* 0x003fe20003800000 */
.L_x_783:
[----:B------:R-:W-:Y:S02]  /*27b30*/  IMAD.MOV.U32 R13, RZ, RZ, R43 ;  /* 0x000000ffff0d7224 */ /* 0x000fe400078e002b */
[----:B------:R-:W-:Y:S02]  /*27b40*/  IMAD.MOV.U32 R12, RZ, RZ, R2 ;  /* 0x000000ffff0c7224 */ /* 0x000fe400078e0002 */
[----:B------:R-:W-:-:S07]  /*27b50*/  IMAD.MOV.U32 R41, RZ, RZ, R14 ;  /* 0x000000ffff297224 */ /* 0x000fce00078e000e */
[----:B------:R-:W-:Y:S05]  /*27b60*/  WARPSYNC.COLLECTIVE R15, `(.L_x_784) ;  /* 0x000000000f087348 */ /* 0x000fea0003c00000 */
[----:B------:R0:W1:Y:S02]  /*27b70*/  SHFL.IDX P6, R14, R13, R12, R11 ;  /* 0x0000000c0d0e7389 */ /* 0x00006400000c000b */
[----:B01----:R-:W-:Y:S01]  /*27b80*/  ENDCOLLECTIVE ;  /* 0x000000000000791b */ /* 0x003fe20003800000 */
.L_x_784:
[----:B------:R-:W-:Y:S02]  /*27b90*/  IMAD.MOV.U32 R13, RZ, RZ, R45 ;  /* 0x000000ffff0d7224 */ /* 0x000fe400078e002d */
[----:B------:R-:W-:Y:S01]  /*27ba0*/  IMAD.MOV.U32 R12, RZ, RZ, R0 ;  /* 0x000000ffff0c7224 */ /* 0x000fe200078e0000 */
[----:B------:R-:W-:-:S07]  /*27bb0*/  MOV R40, R14 ;  /* 0x0000000e00287202 */ /* 0x000fce0000000f00 */
[----:B------:R-:W-:Y:S05]  /*27bc0*/  WARPSYNC.COLLECTIVE R15, `(.L_x_785) ;  /* 0x000000000f087348 */ /* 0x000fea0003c00000 */
[----:B------:R0:W1:Y:S02]  /*27bd0*/  SHFL.IDX P6, R14, R13, R12, R11 ;  /* 0x0000000c0d0e7389 */ /* 0x00006400000c000b */
[----:B01----:R-:W-:Y:S01]  /*27be0*/  ENDCOLLECTIVE ;  /* 0x000000000000791b */ /* 0x003fe20003800000 */
.L_x_785:
        /* <DEDUP_REMOVED lines=8> */
.L_x_786:
[----:B------:R-:W-:Y:S01]  /*27c70*/  IMAD.MOV.U32 R13, RZ, RZ, R49 ;  /* 0x000000ffff0d7224 */ /* 0x000fe200078e0031 */
[----:B------:R-:W-:Y:S01]  /*27c80*/  MOV R12, R0 ;  /* 0x00000000000c7202 */ /* 0x000fe20000000f00 */
[----:B------:R-:W-:-:S07]  /*27c90*/  IMAD.MOV.U32 R42, RZ, RZ, R14 ;  /* 0x000000ffff2a7224 */ /* 0x000fce00078e000e */
[----:B------:R-:W-:Y:S05]  /*27ca0*/  WARPSYNC.COLLECTIVE R15, `(.L_x_787) ;  /* 0x000000000f087348 */ /* 0x000fea0003c00000 */
[----:B------:R0:W1:Y:S02]  /*27cb0*/  SHFL.IDX P6, R14, R13, R12, R11 ;  /* 0x0000000c0d0e7389 */ /* 0x00006400000c000b */
[----:B01----:R-:W-:Y:S01]  /*27cc0*/  ENDCOLLECTIVE ;  /* 0x000000000000791b */ /* 0x003fe20003800000 */
.L_x_787:
        /* <DEDUP_REMOVED lines=8> */
.L_x_788:
[----:B------:R-:W-:Y:S02]  /*27d50*/  IMAD.MOV.U32 R13, RZ, RZ, R53 ;  /* 0x000000ffff0d7224 */ /* 0x000fe400078e0035 */
[----:B------:R-:W-:Y:S01]  /*27d60*/  IMAD.MOV.U32 R12, RZ, RZ, R0 ;  /* 0x000000ffff0c7224 */ /* 0x000fe200078e0000 */
[----:B------:R-:W-:-:S07]  /*27d70*/  MOV R48, R14 ;  /* 0x0000000e00307202 */ /* 0x000fce0000000f00 */
[----:B------:R-:W-:Y:S05]  /*27d80*/  WARPSYNC.COLLECTIVE R15, `(.L_x_789) ;  /* 0x000000000f087348 */ /* 0x000fea0003c00000 */
[----:B------:R0:W1:Y:S02]  /*27d90*/  SHFL.IDX P6, R14, R13, R12, R11 ;  /* 0x0000000c0d0e7389 */ /* 0x00006400000c000b */
[----:B01----:R-:W-:Y:S01]  /*27da0*/  ENDCOLLECTIVE ;  /* 0x000000000000791b */ /* 0x003fe20003800000 */
.L_x_789:
[----:B------:R-:W-:Y:S02]  /*27db0*/  SEL R9, R49, R48, P0 ;  /* 0x0000003031097207 */ /* 0x000fe40000000000 */
[----:B------:R-:W-:Y:S01]  /*27dc0*/  MOV R13, R55 ;  /* 0x00000037000d7202 */ /* 0x000fe20000000f00 */
[----:B------:R-:W-:Y:S02]  /*27dd0*/  IMAD.MOV.U32 R12, RZ, RZ, R2 ;  /* 0x000000ffff0c7224 */ /* 0x000fe400078e0002 */
[----:B------:R-:W-:-:S07]  /*27de0*/  IMAD.MOV.U32 R53, RZ, RZ, R14 ;  /* 0x000000ffff357224 */ /* 0x000fce00078e000e */
[----:B------:R-:W-:Y:S05]  /*27df0*/  WARPSYNC.COLLECTIVE R15, `(.L_x_790) ;  /* 0x000000000f087348 */ /* 0x000fea0003c00000 */
[----:B------:R0:W1:Y:S02]  /*27e00*/  SHFL.IDX P6, R14, R13, R12, R11 ;  /* 0x0000000c0d0e7389 */ /* 0x00006400000c000b */
[----:B01----:R-:W-:Y:S01]  /*27e10*/  ENDCOLLECTIVE ;  /* 0x000000000000791b */ /* 0x003fe20003800000 */
.L_x_790:
[----:B------:R-:W-:Y:S01]  /*27e20*/  IMAD.MOV.U32 R13, RZ, RZ, R57 ;  /* 0x000000ffff0d7224 */ /* 0x000fe200078e0039 */
[----:B------:R-:W-:Y:S01]  /*27e30*/  MOV R12, R0 ;  /* 0x00000000000c7202 */ /* 0x000fe20000000f00 */
[----:B------:R-:W-:-:S07]  /*27e40*/  IMAD.MOV.U32 R50, RZ, RZ, R14 ;  /* 0x000000ffff327224 */ /* 0x000fce00078e000e */
[----:B------:R-:W-:Y:S05]  /*27e50*/  WARPSYNC.COLLECTIVE R15, `(.L_x_791) ;  /* 0x000000000f087348 */ /* 0x000fea0003c00000 */
[----:B------:R0:W1:Y:S02]  /*27e60*/  SHFL.IDX P6, R14, R13, R12, R11 ;  /* 0x0000000c0d0e7389 */ /* 0x00006400000c000b */
[----:B01----:R-:W-:Y:S01]  /*27e70*/  ENDCOLLECTIVE ;  /* 0x000000000000791b */ /* 0x003fe20003800000 */
.L_x_791:
        /* <DEDUP_REMOVED lines=8> */
.L_x_792:
[----:B------:R-:W-:Y:S02]  /*27f00*/  IMAD.MOV.U32 R13, RZ, RZ, R63 ;  /* 0x000000ffff0d7224 */ /* 0x000fe400078e003f */
[----:B------:R-:W-:Y:S01]  /*27f10*/  IMAD.MOV.U32 R12, RZ, RZ, R0 ;  /* 0x000000ffff0c7224 */ /* 0x000fe200078e0000 */
[----:B------:R-:W-:-:S07]  /*27f20*/  MOV R52, R14 ;  /* 0x0000000e00347202 */ /* 0x000fce0000000f00 */
[----:B------:R-:W-:Y:S05]  /*27f30*/  WARPSYNC.COLLECTIVE R15, `(.L_x_793) ;  /* 0x000000000f087348 */ /* 0x000fea0003c00000 */
[----:B------:R0:W1:Y:S02]  /*27f40*/  SHFL.IDX P6, R14, R13, R12, R11 ;  /* 0x0000000c0d0e7389 */ /* 0x00006400000c000b */
[----:B01----:R-:W-:Y:S01]  /*27f50*/  ENDCOLLECTIVE ;  /* 0x000000000000791b */ /* 0x003fe20003800000 */
.L_x_793:
        /* <DEDUP_REMOVED lines=8> */
.L_x_794:
[----:B------:R-:W-:Y:S01]  /*27fe0*/  IMAD.MOV.U32 R13, RZ, RZ, R67 ;  /* 0x000000ffff0d7224 */ /* 0x000fe200078e0043 */
[----:B------:R-:W-:Y:S01]  /*27ff0*/  MOV R12, R0 ;  /* 0x00000000000c7202 */ /* 0x000fe20000000f00 */
[----:B------:R-:W-:-:S07]  /*28000*/  IMAD.MOV.U32 R54, RZ, RZ, R14 ;  /* 0x000000ffff367224 */ /* 0x000fce00078e000e */
[----:B------:R-:W-:Y:S05]  /*28010*/  WARPSYNC.COLLECTIVE R15, `(.L_x_795) ;  /* 0x000000000f087348 */ /* 0x000fea0003c00000 */
[----:B------:R0:W1:Y:S02]  /*28020*/  SHFL.IDX P6, R14, R13, R12, R11 ;  /* 0x0000000c0d0e7389 */ /* 0x00006400000c000b */
[----:B01----:R-:W-:Y:S01]  /*28030*/  ENDCOLLECTIVE ;  /* 0x000000000000791b */ /* 0x003fe20003800000 */
.L_x_795:
        /* <DEDUP_REMOVED lines=8> */
.L_x_796:
[----:B------:R-:W-:Y:S02]  /*280c0*/  IMAD.MOV.U32 R13, RZ, RZ, R71 ;  /* 0x000000ffff0d7224 */ /* 0x000fe400078e0047 */
[----:B------:R-:W-:Y:S01]  /*280d0*/  IMAD.MOV.U32 R12, RZ, RZ, R0 ;  /* 0x000000ffff0c7224 */ /* 0x000fe200078e0000 */
[----:B------:R-:W-:-:S07]  /*280e0*/  MOV R56, R14 ;  /* 0x0000000e00387202 */ /* 0x000fce0000000f00 */
[----:B------:R-:W-:Y:S05]  /*280f0*/  WARPSYNC.COLLECTIVE R15, `(.L_x_797) ;  /* 0x000000000f087348 */ /* 0x000fea0003c00000 */
[----:B------:R0:W1:Y:S02]  /*28100*/  SHFL.IDX P6, R14, R13, R12, R11 ;  /* 0x0000000c0d0e7389 */ /* 0x00006400000c000b */
[----:B01----:R-:W-:Y:S01]  /*28110*/  ENDCOLLECTIVE ;  /* 0x000000000000791b */ /* 0x003fe20003800000 */
.L_x_797:
[----:B------:R-:W-:Y:S02]  /*28120*/  SEL R39, R56, R67, P0 ;  /* 0x0000004338277207 */ /* 0x000fe40000000000 */
[----:B------:R-:W-:Y:S01]  /*28130*/  MOV R13, R73 ;  /* 0x00000049000d7202 */ /* 0x000fe20000000f00 */
[----:B------:R-:W-:Y:S02]  /*28140*/  IMAD.MOV.U32 R12, RZ, RZ, R2 ;  /* 0x000000ffff0c7224 */ /* 0x000fe400078e0002 */
[----:B------:R-:W-:-:S07]  /*28150*/  IMAD.MOV.U32 R71, RZ, RZ, R14 ;  /* 0x000000ffff477224 */ /* 0x000fce00078e000e */
[----:B------:R-:W-:Y:S05]  /*28160*/  WARPSYNC.COLLECTIVE R15, `(.L_x_798) ;  /* 0x000000000f087348 */ /* 0x000fea0003c00000 */
[----:B------:R0:W1:Y:S02]  /*28170*/  SHFL.IDX P6, R14, R13, R12, R11 ;  /* 0x0000000c0d0e7389 */ /* 0x00006400000c000b */
[----:B01----:R-:W-:Y:S01]  /*28180*/  ENDCOLLECTIVE ;  /* 0x000000000000791b */ /* 0x003fe20003800000 */
.L_x_798:
[----:B------:R-:W-:Y:S01]  /*28190*/  IMAD.MOV.U32 R13, RZ, RZ, R75 ;  /* 0x000000ffff0d7224 */ /* 0x000fe200078e004b */
[----:B------:R-:W-:Y:S01]  /*281a0*/  MOV R12, R0 ;  /* 0x00000000000c7202 */ /* 0x000fe20000000f00 */
[----:B------:R-:W-:-:S07]  /*281b0*/  IMAD.MOV.U32 R58, RZ, RZ, R14 ;  /* 0x000000ffff3a7224 */ /* 0x000fce00078e000e */
[----:B------:R-:W-:Y:S05]  /*281c0*/  WARPSYNC.COLLECTIVE R15, `(.L_x_799) ;  /* 0x000000000f087348 */ /* 0x000fea0003c00000 */
[----:B------:R0:W1:Y:S02]  /*281d0*/  SHFL.IDX P6, R14, R13, R12, R11 ;  /* 0x0000000c0d0e7389 */ /* 0x00006400000c000b */
[----:B01----:R-:W-:Y:S01]  /*281e0*/  ENDCOLLECTIVE ;  /* 0x000000000000791b */ /* 0x003fe20003800000 */
.L_x_799:
[----:B------:R-:W-:Y:S02]  /*281f0*/  IMAD.MOV.U32 R13, RZ, RZ, R77 ;  /* 0x000000ffff0d7224 */ /* 0x000fe400078e004d */
[----:B------:R-:W-:Y:S02]  /*28200*/  IMAD.MOV.U32 R12, RZ, RZ, R2 ;  /* 0x000000ffff0c7224 */ /* 0x000fe400078e0002 */
[----:B------:R-:W-:-:S07]  /*28210*/  IMAD.MOV.U32 R75, RZ, RZ, R14 ;  /* 0x000000ffff4b7224 */ /* 0x000fce00078e000e */
[----:B------:R-:W-:Y:S05]  /*28220*/  WARPSYNC.COLLECTIVE R15, `(.L_x_800) ;  /* 0x000000000f087348 */ /* 0x000fea0003c00000 */
[----:B------:R0:W1:Y:S02]  /*28230*/  SHFL.IDX P6, R14, R13, R12, R11 ;  /* 0x0000000c0d0e7389 */ /* 0x00006400000c000b */
[----:B01----:R-:W-:Y:S01]  /*28240*/  ENDCOLLECTIVE ;  /* 0x000000000000791b */ /* 0x003fe20003800000 */
.L_x_800:
[----:B------:R-:W-:Y:S02]  /*28250*/  SEL R12, R37, R20, P0 ;  /* 0x00000014250c7207 */ /* 0x000fe40000000000 */
[----:B------:R-:W-:Y:S02]  /*28260*/  SEL R11, R48, R49, P0 ;  /* 0x00000031300b7207 */ /* 0x000fe40000000000 */
[----:B------:R-:W-:Y:S02]  /*28270*/  SEL R13, R71, R58, P0 ;  /* 0x0000003a470d7207 */ /* 0x000fe40000000000 */
[----:B------:R-:W-:Y:S02]  /*28280*/  SEL R15, R58, R71, P0 ;  /* 0x000000473a0f7207 */ /* 0x000fe40000000000 */
[----:B------:R-:W-:Y:S02]  /*28290*/  MOV R62, R14 ;  /* 0x0000000e003e7202 */ /* 0x000fe40000000f00 */
[----:B------:R-:W-:Y:S01]  /*282a0*/  SEL R14, R20, R37, P0 ;  /* 0x00000025140e7207 */ /* 0x000fe20000000000 */
[----:B------:R-:W-:Y:S01]  /*282b0*/  IMAD.MOV.U32 R20, RZ, RZ, RZ ;  /* 0x000000ffff147224 */ /* 0x000fe200078e00ff */
[----:B------:R-:W-:Y:S01]  /*282c0*/  SEL R37, R67, R56, P0 ;  /* 0x0000003843257207 */ /* 0x000fe20000000000 */
[----:B------:R-:W-:Y:S06]  /*282d0*/  BRA `(.L_x_801) ;  /* 0xffffff6800e07947 */ /* 0x000fec000383ffff */
.L_x_622:
[----:B------:R-:W0:Y:S01]  /*282e0*/  S2R R6, SR_TID.X ;  /* 0x0000000000067919 */ /* 0x000e220000002100 */
[----:B------:R-:W-:Y:S01]  /*282f0*/  BSSY B1, `(.L_x_802) ;  /* 0x000000a000017945 */ /* 0x000fe20003800000 */
[----:B------:R-:W-:Y:S01]  /*28300*/  IMAD.MOV.U32 R12, RZ, RZ, RZ ;  /* 0x000000ffff0c7224 */ /* 0x000fe200078e00ff */
[----:B------:R-:W-:Y:S01]  /*28310*/  MOV R11, 0x1f ;  /* 0x0000001f000b7802 */ /* 0x000fe20000000f00 */
[----:B------:R-:W-:Y:S01]  /*28320*/  IMAD.MOV.U32 R15, RZ, RZ, -0x1 ;  /* 0xffffffffff0f7424 */ /* 0x000fe200078e00ff */
[----:B0-----:R-:W-:-:S04]  /*28330*/  SHF.R.U32.HI R6, RZ, 0x5, R6 ;  /* 0x00000005ff067819 */ /* 0x001fc80000011606 */
[----:B------:R-:W-:-:S05]  /*28340*/  LOP3.LUT R6, R6, 0x3, RZ, 0xc0, !PT ;  /* 0x0000000306067812 */ /* 0x000fca00078ec0ff */
[----:B------:R-:W-:-:S07]  /*28350*/  IMAD.MOV.U32 R13, RZ, RZ, R6 ;  /* 0x000000ffff0d7224 */ /* 0x000fce00078e0006 */
[----:B------:R-:W-:Y:S05]  /*28360*/  WARPSYNC.COLLECTIVE R15, `(.L_x_803) ;  /* 0x000000000f087348 */ /* 0x000fea0003c00000 */
[----:B------:R0:W1:Y:S02]  /*28370*/  SHFL.IDX P6, R14, R13, R12, R11 ;  /* 0x0000000c0d0e7389 */ /* 0x00006400000c000b */
[----:B01----:R-:W-:Y:S01]  /*28380*/  ENDCOLLECTIVE ;  /* 0x000000000000791b */ /* 0x003fe20003800000 */
.L_x_803:
[----:B------:R-:W-:Y:S05]  /*28390*/  BSYNC B1 ;  /* 0x0000000000017941 */ /* 0x000fea0003800000 */
.L_x_802:
[----:B------:R-:W-:Y:S05]  /*283a0*/  BRA `(.L_x_804) ;  /* 0xffffff9400747947 */ /* 0x000fea000383ffff */
.L_x_624:
[----:B------:R-:W-:Y:S01]  /*283b0*/  BSSY B1, `(.L_x_805) ;  /* 0x0000006000017945 */ /* 0x000fe20003800000 */
[----:B------:R-:W-:-:S07]  /*283c0*/  IMAD.MOV.U32 R15, RZ, RZ, -0x1 ;  /* 0xffffffffff0f7424 */ /* 0x000fce00078e00ff */
[----:B0-----:R-:W-:Y:S05]  /*283d0*/  WARPSYNC.COLLECTIVE R15, `(.L_x_806) ;  /* 0x000000000f0c7348 */ /* 0x001fea0003c00000 */
[----:B------:R-:W-:Y:S02]  /*283e0*/  ELECT P6, UR62, PT ;  /* 0x00000000003e782f */ /* 0x000fe400038c0000 */
[----:B------:R-:W-:Y:S01]  /*283f0*/  MOV R14, UR62 ;  /* 0x0000003e000e7c02 */ /* 0x000fe20008000f00 */
[----:B0-----:R-:W-:Y:S10]  /*28400*/  ENDCOLLECTIVE ;  /* 0x000000000000791b */ /* 0x001ff40003800000 */
.L_x_806:
[----:B------:R-:W-:Y:S05]  /*28410*/  BSYNC B1 ;  /* 0x0000000000017941 */ /* 0x000fea0003800000 */
.L_x_805:
[----:B------:R-:W-:Y:S05]  /*28420*/  BRA `(.L_x_623) ;  /* 0xffffff94006c7947 */ /* 0x000fea000383ffff */
.L_x_626:
[----:B0-----:R0:W1:Y:S02]  /*28430*/  SYNCS.PHASECHK.TRANS64.TRYWAIT P0, [R11+URZ+0x29820], R5 ;  /* 0x029820050b0075a7 */ /* 0x001064000800017f */
[----:B-1----:R-:W-:Y:S05]  /*28440*/  @!P0 NANOSLEEP.SYNCS 0x989680 ;  /* 0x009896800000895d */ /* 0x002fea0003900000 */
[----:B------:R-:W1:Y:S02]  /*28450*/  @!P0 SYNCS.PHASECHK.TRANS64 P0, [R11+URZ+0x29820], R5 ;  /* 0x029820050b0085a7 */ /* 0x000e64000800007f */
[----:B-1----:R-:W-:Y:S05]  /*28460*/  @!P0 BRA `(.L_x_626) ;  /* 0xfffffffc00f08947 */ /* 0x002fea000383ffff */
[----:B------:R-:W-:Y:S05]  /*28470*/  BRA `(.L_x_807) ;  /* 0xffffff9400887947 */ /* 0x000fea000383ffff */
.L_x_630:
[----:B-1----:R1:W2:Y:S02]  /*28480*/  SYNCS.PHASECHK.TRANS64.TRYWAIT P0, [R8+URZ+0x298a0], R12 ;  /* 0x0298a00c080075a7 */ /* 0x0022a4000800017f */
[----:B--2---:R-:W-:Y:S05]  /*28490*/  @!P0 NANOSLEEP.SYNCS 0x989680 ;  /* 0x009896800000895d */ /* 0x004fea0003900000 */
[----:B------:R-:W2:Y:S02]  /*284a0*/  @!P0 SYNCS.PHASECHK.TRANS64 P0, [R8+URZ+0x298a0], R12 ;  /* 0x0298a00c080085a7 */ /* 0x000ea4000800007f */
[----:B--2---:R-:W-:Y:S05]  /*284b0*/  @!P0 BRA `(.L_x_630) ;  /* 0xfffffffc00f08947 */ /* 0x004fea000383ffff */
[----:B------:R-:W-:Y:S05]  /*284c0*/  BRA `(.L_x_808) ;  /* 0xffffff9400a87947 */ /* 0x000fea000383ffff */
.L_x_637:
[----:B0-----:R0:W2:Y:S02]  /*284d0*/  SYNCS.PHASECHK.TRANS64.TRYWAIT P0, [R8+URZ+0x298c0], R12 ;  /* 0x0298c00c080075a7 */ /* 0x0010a4000800017f */
[----:B--2---:R-:W-:Y:S05]  /*284e0*/  @!P0 NANOSLEEP.SYNCS 0x989680 ;  /* 0x009896800000895d */ /* 0x004fea0003900000 */
[----:B------:R-:W2:Y:S02]  /*284f0*/  @!P0 SYNCS.PHASECHK.TRANS64 P0, [R8+URZ+0x298c0], R12 ;  /* 0x0298c00c080085a7 */ /* 0x000ea4000800007f */
[----:B--2---:R-:W-:Y:S05]  /*28500*/  @!P0 BRA `(.L_x_637) ;  /* 0xfffffffc00f08947 */ /* 0x004fea000383ffff */
[----:B------:R-:W-:Y:S05]  /*28510*/  BRA `(.L_x_809) ;  /* 0xffffff9800a07947 */ /* 0x000fea000383ffff */
.L_x_644:
[----:B0-----:R0:W1:Y:S02]  /*28520*/  SYNCS.PHASECHK.TRANS64.TRYWAIT P1, [R7+URZ+0x298a0], R6 ;  /* 0x0298a006070075a7 */ /* 0x001064000802017f */
[----:B-1----:R-:W-:Y:S05]  /*28530*/  @!P1 NANOSLEEP.SYNCS 0x989680 ;  /* 0x009896800000995d */ /* 0x002fea0003900000 */
[----:B------:R-:W1:Y:S02]  /*28540*/  @!P1 SYNCS.PHASECHK.TRANS64 P1, [R7+URZ+0x298a0], R6 ;  /* 0x0298a006070095a7 */ /* 0x000e64000802007f */
[----:B-1----:R-:W-:Y:S05]  /*28550*/  @!P1 BRA `(.L_x_644) ;  /* 0xfffffffc00f09947 */ /* 0x002fea000383ffff */
[----:B------:R-:W-:Y:S05]  /*28560*/  BRA `(.L_x_810) ;  /* 0xffffff9c00887947 */ /* 0x000fea000383ffff */
.L_x_651:
[----:B-1----:R1:W2:Y:S02]  /*28570*/  SYNCS.PHASECHK.TRANS64.TRYWAIT P1, [R7+URZ+0x298c0], R6 ;  /* 0x0298c006070075a7 */ /* 0x0022a4000802017f */
[----:B--2---:R-:W-:Y:S05]  /*28580*/  @!P1 NANOSLEEP.SYNCS 0x989680 ;  /* 0x009896800000995d */ /* 0x004fea0003900000 */
[----:B------:R-:W2:Y:S02]  /*28590*/  @!P1 SYNCS.PHASECHK.TRANS64 P1, [R7+URZ+0x298c0], R6 ;  /* 0x0298c006070095a7 */ /* 0x000ea4000802007f */
[----:B--2---:R-:W-:Y:S05]  /*285a0*/  @!P1 BRA `(.L_x_651) ;  /* 0xfffffffc00f09947 */ /* 0x004fea000383ffff */
[----:B------:R-:W-:Y:S05]  /*285b0*/  BRA `(.L_x_811) ;  /* 0xffffffa000787947 */ /* 0x000fea000383ffff */
.L_x_666:
[----:B------:R-:W1:Y:S01]  /*285c0*/  S2R R5, SR_TID.X ;  /* 0x0000000000057919 */ /* 0x000e620000002100 */
[----:B------:R-:W-:Y:S01]  /*285d0*/  BSSY B0, `(.L_x_812) ;  /* 0x000000a000007945 */ /* 0x000fe20003800000 */
[----:B------:R-:W-:Y:S01]  /*285e0*/  MOV R12, RZ ;  /* 0x000000ff000c7202 */ /* 0x000fe20000000f00 */
        /* <DEDUP_REMOVED lines=8> */
.L_x_813:
[----:B------:R-:W-:Y:S05]  /*28670*/  BSYNC B0 ;  /* 0x0000000000007941 */ /* 0x000fea0003800000 */
.L_x_812:
[----:B------:R-:W-:Y:S05]  /*28680*/  BRA `(.L_x_814) ;  /* 0xffffffb0000c7947 */ /* 0x000fea000383ffff */
.L_x_668:
[----:B------:R-:W-:Y:S01]  /*28690*/  BSSY B0, `(.L_x_815) ;  /* 0x0000006000007945 */ /* 0x000fe20003800000 */
[----:B------:R-:W-:-:S07]  /*286a0*/  IMAD.MOV.U32 R15, RZ, RZ, -0x1 ;  /* 0xffffffffff0f7424 */ /* 0x000fce00078e00ff */
[----:B01----:R-:W-:Y:S05]  /*286b0*/  WARPSYNC.COLLECTIVE R15, `(.L_x_816) ;  /* 0x000000000f0c7348 */ /* 0x003fea0003c00000 */
[----:B------:R-:W-:Y:S02]  /*286c0*/  ELECT P6, UR62, PT ;  /* 0x00000000003e782f */ /* 0x000fe400038c0000 */
[----:B------:R-:W-:Y:S01]  /*286d0*/  MOV R14, UR62 ;  /* 0x0000003e000e7c02 */ /* 0x000fe20008000f00 */
[----:B01----:R-:W-:Y:S10]  /*286e0*/  ENDCOLLECTIVE ;  /* 0x000000000000791b */ /* 0x003ff40003800000 */
.L_x_816:
[----:B------:R-:W-:Y:S05]  /*286f0*/  BSYNC B0 ;  /* 0x0000000000007941 */ /* 0x000fea0003800000 */
.L_x_815:
[----:B------:R-:W-:Y:S05]  /*28700*/  BRA `(.L_x_817) ;  /* 0xffffffb000047947 */ /* 0x000fea000383ffff */
.L_x_671:
[----:B-1----:R1:W2:Y:S02]  /*28710*/  SYNCS.PHASECHK.TRANS64.TRYWAIT P2, [R6+URZ+0x29880], R7 ;  /* 0x02988007060075a7 */ /* 0x0022a4000804017f */
[----:B--2---:R-:W-:Y:S05]  /*28720*/  @!P2 NANOSLEEP.SYNCS 0x989680 ;  /* 0x009896800000a95d */ /* 0x004fea0003900000 */
[----:B------:R-:W2:Y:S02]  /*28730*/  @!P2 SYNCS.PHASECHK.TRANS64 P2, [R6+URZ+0x29880], R7 ;  /* 0x029880070600a5a7 */ /* 0x000ea4000804007f */
[----:B--2---:R-:W-:Y:S05]  /*28740*/  @!P2 BRA `(.L_x_671) ;  /* 0xfffffffc00f0a947 */ /* 0x004fea000383ffff */
[----:B------:R-:W-:Y:S05]  /*28750*/  BRA `(.L_x_818) ;  /* 0xffffffb000807947 */ /* 0x000fea000383ffff */
.L_x_673:
[----:B--2---:R2:W3:Y:S02]  /*28760*/  SYNCS.PHASECHK.TRANS64.TRYWAIT P2, [R6+URZ+0x29840], R7 ;  /* 0x02984007060075a7 */ /* 0x0044e4000804017f */
[----:B---3--:R-:W-:Y:S05]  /*28770*/  @!P2 NANOSLEEP.SYNCS 0x989680 ;  /* 0x009896800000a95d */ /* 0x008fea0003900000 */
[----:B------:R-:W3:Y:S02]  /*28780*/  @!P2 SYNCS.PHASECHK.TRANS64 P2, [R6+URZ+0x29840], R7 ;  /* 0x029840070600a5a7 */ /* 0x000ee4000804007f */
[----:B---3--:R-:W-:Y:S05]  /*28790*/  @!P2 BRA `(.L_x_673) ;  /* 0xfffffffc00f0a947 */ /* 0x008fea000383ffff */
[----:B------:R-:W-:Y:S05]  /*287a0*/  BRA `(.L_x_819) ;  /* 0xffffffb000e47947 */ /* 0x000fea000383ffff */
.L_x_676:
[----:B-1----:R-:W1:Y:S01]  /*287b0*/  S2R R5, SR_CgaCtaId ;  /* 0x0000000000057919 */ /* 0x002e620000008800 */
[----:B------:R-:W-:-:S04]  /*287c0*/  MOV R4, 0x400 ;  /* 0x0000040000047802 */ /* 0x000fc80000000f00 */
[----:B-1----:R-:W-:-:S04]  /*287d0*/  LEA R4, R5, R4, 0x18 ;  /* 0x0000000405047211 */ /* 0x002fc800078ec0ff */
[----:B------:R1:W2:Y:S03]  /*287e0*/  SYNCS.PHASECHK.TRANS64.TRYWAIT P0, [R4+URZ+0x29820], R3 ;  /* 0x02982003040075a7 */ /* 0x0002a6000800017f */
[----:B--2---:R-:W-:Y:S05]  /*287f0*/  @!P0 NANOSLEEP.SYNCS 0x989680 ;  /* 0x009896800000895d */ /* 0x004fea0003900000 */
[----:B------:R-:W2:Y:S02]  /*28800*/  @!P0 SYNCS.PHASECHK.TRANS64 P0, [R4+URZ+0x29820], R3 ;  /* 0x02982003040085a7 */ /* 0x000ea4000800007f */
[----:B--2---:R-:W-:Y:S05]  /*28810*/  @!P0 BRA `(.L_x_676) ;  /* 0xfffffffc00e48947 */ /* 0x004fea000383ffff */
[----:B------:R-:W-:Y:S05]  /*28820*/  BRA `(.L_x_820) ;  /* 0xffffffb8002c7947 */ /* 0x000fea000383ffff */
.L_x_682:
[----:B--2---:R2:W3:Y:S02]  /*28830*/  SYNCS.PHASECHK.TRANS64.TRYWAIT P0, [R4+URZ+0x29880], R3 ;  /* 0x02988003040075a7 */ /* 0x0044e4000800017f */
[----:B---3--:R-:W-:Y:S05]  /*28840*/  @!P0 NANOSLEEP.SYNCS 0x989680 ;  /* 0x009896800000895d */ /* 0x008fea0003900000 */
[----:B------:R-:W3:Y:S02]  /*28850*/  @!P0 SYNCS.PHASECHK.TRANS64 P0, [R4+URZ+0x29880], R3 ;  /* 0x02988003040085a7 */ /* 0x000ee4000800007f */
[----:B---3--:R-:W-:Y:S05]  /*28860*/  @!P0 BRA `(.L_x_682) ;  /* 0xfffffffc00f08947 */ /* 0x008fea000383ffff */
[----:B------:R-:W-:Y:S05]  /*28870*/  BRA `(.L_x_821) ;  /* 0xffffffb800e87947 */ /* 0x000fea000383ffff */
.L_x_687:
[----:B-1----:R1:W3:Y:S02]  /*28880*/  SYNCS.PHASECHK.TRANS64.TRYWAIT P0, [R4+URZ+0x29840], R3 ;  /* 0x02984003040075a7 */ /* 0x0022e4000800017f */
[----:B---3--:R-:W-:Y:S05]  /*28890*/  @!P0 NANOSLEEP.SYNCS 0x989680 ;  /* 0x009896800000895d */ /* 0x008fea0003900000 */
[----:B------:R-:W3:Y:S02]  /*288a0*/  @!P0 SYNCS.PHASECHK.TRANS64 P0, [R4+URZ+0x29840], R3 ;  /* 0x02984003040085a7 */ /* 0x000ee4000800007f */
[----:B---3--:R-:W-:Y:S05]  /*288b0*/  @!P0 BRA `(.L_x_687) ;  /* 0xfffffffc00f08947 */ /* 0x008fea000383ffff */
[----:B------:R-:W-:Y:S05]  /*288c0*/  BRA `(.L_x_822) ;  /* 0xffffffbc00747947 */ /* 0x000fea000383ffff */
.L_x_695:
[----:B--2---:R-:W2:Y:S02]  /*288d0*/  LDL R4, [R1+0x4] ;  /* 0x0000040001047983 */ /* 0x004ea40000100800 */
[----:B--2---:R2:W3:Y:S02]  /*288e0*/  SYNCS.PHASECHK.TRANS64.TRYWAIT P2, [R4+URZ+0x29870], R3 ;  /* 0x02987003040075a7 */ /* 0x0044e4000804017f */
[----:B---3--:R-:W-:Y:S05]  /*288f0*/  @!P2 NANOSLEEP.SYNCS 0x989680 ;  /* 0x009896800000a95d */ /* 0x008fea0003900000 */
[----:B------:R-:W3:Y:S02]  /*28900*/  @!P2 SYNCS.PHASECHK.TRANS64 P2, [R4+URZ+0x29870], R3 ;  /* 0x029870030400a5a7 */ /* 0x000ee4000804007f */
[----:B---3--:R-:W-:Y:S05]  /*28910*/  @!P2 BRA `(.L_x_695) ;  /* 0xfffffffc00eca947 */ /* 0x008fea000383ffff */
[----:B------:R-:W-:Y:S05]  /*28920*/  BRA `(.L_x_823) ;  /* 0xffffffc000a87947 */ /* 0x000fea000383ffff */
.L_x_697:
[----:B--2---:R-:W2:Y:S02]  /*28930*/  LDL R4, [R1+0x4] ;  /* 0x0000040001047983 */ /* 0x004ea40000100800 */
[----:B--2---:R2:W3:Y:S02]  /*28940*/  SYNCS.PHASECHK.TRANS64.TRYWAIT P2, [R4+URZ+0x29860], R3 ;  /* 0x02986003040075a7 */ /* 0x0044e4000804017f */
[----:B---3--:R-:W-:Y:S05]  /*28950*/  @!P2 NANOSLEEP.SYNCS 0x989680 ;  /* 0x009896800000a95d */ /* 0x008fea0003900000 */
[----:B------:R-:W3:Y:S02]  /*28960*/  @!P2 SYNCS.PHASECHK.TRANS64 P2, [R4+URZ+0x29860], R3 ;  /* 0x029860030400a5a7 */ /* 0x000ee4000804007f */
[----:B---3--:R-:W-:Y:S05]  /*28970*/  @!P2 BRA `(.L_x_697) ;  /* 0xfffffffc00eca947 */ /* 0x008fea000383ffff */
[----:B------:R-:W-:Y:S05]  /*28980*/  BRA `(.L_x_824) ;  /* 0xffffffc000b07947 */ /* 0x000fea000383ffff */
.L_x_704:
[----:B-1----:R1:W2:Y:S02]  /*28990*/  SYNCS.PHASECHK.TRANS64.TRYWAIT P0, [R20+URZ+0x29870], R3 ;  /* 0x02987003140075a7 */ /* 0x0022a4000800017f */
[----:B--2---:R-:W-:Y:S05]  /*289a0*/  @!P0 NANOSLEEP.SYNCS 0x989680 ;  /* 0x009896800000895d */ /* 0x004fea0003900000 */
[----:B------:R-:W2:Y:S02]  /*289b0*/  @!P0 SYNCS.PHASECHK.TRANS64 P0, [R20+URZ+0x29870], R3 ;  /* 0x02987003140085a7 */ /* 0x000ea4000800007f */
[----:B--2---:R-:W-:Y:S05]  /*289c0*/  @!P0 BRA `(.L_x_704) ;  /* 0xfffffffc00f08947 */ /* 0x004fea000383ffff */
[----:B------:R-:W-:Y:S05]  /*289d0*/  BRA `(.L_x_825) ;  /* 0xffffffc800987947 */ /* 0x000fea000383ffff */
.L_x_706:
[----:B-1----:R1:W2:Y:S02]  /*289e0*/  SYNCS.PHASECHK.TRANS64.TRYWAIT P0, [R20+URZ+0x29860], R3 ;  /* 0x02986003140075a7 */ /* 0x0022a4000800017f */
[----:B--2---:R-:W-:Y:S05]  /*289f0*/  @!P0 NANOSLEEP.SYNCS 0x989680 ;  /* 0x009896800000895d */ /* 0x004fea0003900000 */
[----:B------:R-:W2:Y:S02]  /*28a00*/  @!P0 SYNCS.PHASECHK.TRANS64 P0, [R20+URZ+0x29860], R3 ;  /* 0x02986003140085a7 */ /* 0x000ea4000800007f */
[----:B--2---:R-:W-:Y:S05]  /*28a10*/  @!P0 BRA `(.L_x_706) ;  /* 0xfffffffc00f08947 */ /* 0x004fea000383ffff */
[----:B------:R-:W-:Y:S05]  /*28a20*/  BRA `(.L_x_826) ;  /* 0xffffffc800a07947 */ /* 0x000fea000383ffff */
.L_x_710:
[----:B------:R-:W2:Y:S01]  /*28a30*/  LDL R3, [R1] ;  /* 0x0000000001037983 */ /* 0x000ea20000100800 */
[----:B------:R-:W-:Y:S01]  /*28a40*/  BSSY B0, `(.L_x_827) ;  /* 0x0000008000007945 */ /* 0x000fe20003800000 */
[----:B------:R-:W-:Y:S02]  /*28a50*/  IMAD.MOV.U32 R12, RZ, RZ, RZ ;  /* 0x000000ffff0c7224 */ /* 0x000fe400078e00ff */
[----:B------:R-:W-:Y:S02]  /*28a60*/  IMAD.MOV.U32 R11, RZ, RZ, 0x1f ;  /* 0x0000001fff0b7424 */ /* 0x000fe400078e00ff */
[----:B------:R-:W-:Y:S01]  /*28a70*/  IMAD.MOV.U32 R15, RZ, RZ, -0x1 ;  /* 0xffffffffff0f7424 */ /* 0x000fe200078e00ff */
[----:B--2---:R-:W-:-:S07]  /*28a80*/  MOV R13, R3 ;  /* 0x00000003000d7202 */ /* 0x004fce0000000f00 */
[----:B------:R-:W-:Y:S05]  /*28a90*/  WARPSYNC.COLLECTIVE R15, `(.L_x_828) ;  /* 0x000000000f087348 */ /* 0x000fea0003c00000 */
[----:B------:R0:W1:Y:S02]  /*28aa0*/  SHFL.IDX P6, R14, R13, R12, R11 ;  /* 0x0000000c0d0e7389 */ /* 0x00006400000c000b */
[----:B01----:R-:W-:Y:S01]  /*28ab0*/  ENDCOLLECTIVE ;  /* 0x000000000000791b */ /* 0x003fe20003800000 */
.L_x_828:
[----:B------:R-:W-:Y:S05]  /*28ac0*/  BSYNC B0 ;  /* 0x0000000000007941 */ /* 0x000fea0003800000 */
.L_x_827:
[----:B------:R0:W5:Y:S01]  /*28ad0*/  LDL R2, [R1+0xc] ;  /* 0x00000c0001027983 */ /* 0x0001620000100800 */
[----:B------:R-:W-:Y:S01]  /*28ae0*/  IMAD.MOV.U32 R13, RZ, RZ, R3 ;  /* 0x000000ffff0d7224 */ /* 0x000fe200078e0003 */
[----:B------:R-:W-:Y:S01]  /*28af0*/  MOV R15, 0xffffffff ;  /* 0xffffffff000f7802 */ /* 0x000fe20000000f00 */
[----:B------:R-:W-:Y:S01]  /*28b00*/  IMAD.MOV.U32 R12, RZ, RZ, 0x1 ;  /* 0x00000001ff0c7424 */ /* 0x000fe200078e00ff */
[----:B------:R-:W-:Y:S01]  /*28b10*/  MOV R0, R14 ;  /* 0x0000000e00007202 */ /* 0x000fe20000000f00 */
[----:B------:R-:W-:-:S07]  /*28b20*/  IMAD.MOV.U32 R11, RZ, RZ, 0x1f ;  /* 0x0000001fff0b7424 */ /* 0x000fce00078e00ff */
[----:B0----5:R-:W-:Y:S05]  /*28b30*/  WARPSYNC.COLLECTIVE R15, `(.L_x_829) ;  /* 0x000000000f087348 */ /* 0x021fea0003c00000 */
[----:B------:R1:W2:Y:S02]  /*28b40*/  SHFL.IDX P6, R14, R13, R12, R11 ;  /* 0x0000000c0d0e7389 */ /* 0x0002a400000c000b */
[----:B012--5:R-:W-:Y:S01]  /*28b50*/  ENDCOLLECTIVE ;  /* 0x000000000000791b */ /* 0x027fe20003800000 */
.L_x_829:
[----:B------:R-:W-:Y:S01]  /*28b60*/  ULDC UR4, c[0x0][0xc14] ;  /* 0x0003050000047ab9 */ /* 0x000fe20000000800 */
[----:B------:R-:W-:Y:S02]  /*28b70*/  IMAD.IADD R5, R2, 0x1, R7 ;  /* 0x0000000102057824 */ /* 0x000fe400078e0207 */
[----:B------:R-:W-:Y:S02]  /*28b80*/  IMAD.MOV.U32 R11, RZ, RZ, RZ ;  /* 0x000000ffff0b7224 */ /* 0x000fe400078e00ff */
[----:B------:R-:W-:Y:S01]  /*28b90*/  IMAD.MOV.U32 R4, RZ, RZ, R14 ;  /* 0x000000ffff047224 */ /* 0x000fe200078e000e */
[----:B------:R-:W-:-:S13]  /*28ba0*/  ISETP.GE.OR P1, PT, R5, UR4, !P0 ;  /* 0x0000000405007c0c */ /* 0x000fda000c726670 */
[----:B------:R-:W0:Y:S02]  /*28bb0*/  @!P1 LDC.64 R2, c[0x0][0xc58] ;  /* 0x00031600ff029b82 */ /* 0x000e240000000a00 */
[----:B0-----:R-:W-:-:S06]  /*28bc0*/  @!P1 IMAD.WIDE R2, R5, 0x4, R2 ;  /* 0x0000000405029825 */ /* 0x001fcc00078e0202 */
[----:B------:R0:W2:Y:S01]  /*28bd0*/  @!P1 LDG.E R2, desc[UR54][R2.64] ;  /* 0x0000003602029981 */ /* 0x0000a2000c1e1900 */
[C---:B------:R-:W-:Y:S02]  /*28be0*/  ISETP.GE.U32.AND P2, PT, R7.reuse, 0x2, PT ;  /* 0x000000020700780c */ /* 0x040fe40003f46070 */
[C---:B------:R-:W-:Y:S02]  /*28bf0*/  ISETP.GE.U32.AND P3, PT, R7.reuse, 0x4, PT ;  /* 0x000000040700780c */ /* 0x040fe40003f66070 */
[C---:B------:R-:W-:Y:S02]  /*28c00*/  ISETP.GE.U32.AND P4, PT, R7.reuse, 0x8, PT ;  /* 0x000000080700780c */ /* 0x040fe40003f86070 */
[C---:B------:R-:W-:Y:S01]  /*28c10*/  ISETP.GE.U32.AND P5, PT, R7.reuse, 0x10, PT ;  /* 0x000000100700780c */ /* 0x040fe20003fa6070 */
[----:B0-----:R-:W-:Y:S01]  /*28c20*/  IMAD.MOV.U32 R3, RZ, RZ, RZ ;  /* 0x000000ffff037224 */ /* 0x001fe200078e00ff */
[----:B--2---:R-:W-:Y:S02]  /*28c30*/  @!P1 MOV R3, R2 ;  /* 0x0000000200039202 */ /* 0x004fe40000000f00 */
[----:B------:R-:W-:-:S03]  /*28c40*/  ISETP.NE.AND P1, PT, R7, RZ, PT ;  /* 0x000000ff0700720c */ /* 0x000fc60003f25270 */
[----:B------:R-:W-:-:S10]  /*28c50*/  IMAD.MOV.U32 R13, RZ, RZ, R3 ;  /* 0x000000ffff0d7224 */ /* 0x000fd400078e0003 */
[----:B------:R-:W-:Y:S05]  /*28c60*/  WARPSYNC.COLLECTIVE R15, `(.L_x_830) ;  /* 0x000000000f087348 */ /* 0x000fea0003c00000 */
[----:B------:R0:W1:Y:S02]  /*28c70*/  SHFL.UP P6, R14, R13, R12, R11 ;  /* 0x0400000c0d0e7389 */ /* 0x00006400000c000b */
[----:B01----:R-:W-:Y:S01]  /*28c80*/  ENDCOLLECTIVE ;  /* 0x000000000000791b */ /* 0x003fe20003800000 */
.L_x_830:
[----:B------:R-:W-:Y:S01]  /*28c90*/  IMAD.MOV.U32 R12, RZ, RZ, 0x2 ;  /* 0x00000002ff0c7424 */ /* 0x000fe200078e00ff */
[----:B------:R-:W-:-:S05]  /*28ca0*/  SEL R14, R14, RZ, P1 ;  /* 0x000000ff0e0e7207 */ /* 0x000fca0000800000 */
[----:B------:R-:W-:-:S05]  /*28cb0*/  IMAD.IADD R2, R3, 0x1, R14 ;  /* 0x0000000103027824 */ /* 0x000fca00078e020e */
[----:B------:R-:W-:-:S07]  /*28cc0*/  MOV R13, R2 ;  /* 0x00000002000d7202 */ /* 0x000fce0000000f00 */
[----:B------:R-:W-:Y:S05]  /*28cd0*/  WARPSYNC.COLLECTIVE R15, `(.L_x_831) ;  /* 0x000000000f087348 */ /* 0x000fea0003c00000 */
[----:B------:R0:W1:Y:S02]  /*28ce0*/  SHFL.UP P6, R14, R13, R12, R11 ;  /* 0x0400000c0d0e7389 */ /* 0x00006400000c000b */
[----:B01----:R-:W-:Y:S01]  /*28cf0*/  ENDCOLLECTIVE ;  /* 0x000000000000791b */ /* 0x003fe20003800000 */
.L_x_831:
[----:B------:R-:W-:Y:S02]  /*28d00*/  MOV R12, 0x4 ;  /* 0x00000004000c7802 */ /* 0x000fe40000000f00 */
[----:B------:R-:W-:-:S05]  /*28d10*/  SEL R5, R14, RZ, P2 ;  /* 0x000000ff0e057207 */ /* 0x000fca0001000000 */
[----:B------:R-:W-:-:S04]  /*28d20*/  IMAD.IADD R2, R2, 0x1, R5 ;  /* 0x0000000102027824 */ /* 0x000fc800078e0205 */
[----:B------:R-:W-:-:S07]  /*28d30*/  IMAD.MOV.U32 R13, RZ, RZ, R2 ;  /* 0x000000ffff0d7224 */ /* 0x000fce00078e0002 */
[----:B------:R-:W-:Y:S05]  /*28d40*/  WARPSYNC.COLLECTIVE R15, `(.L_x_832) ;  /* 0x000000000f087348 */ /* 0x000fea0003c00000 */
[----:B------:R0:W1:Y:S02]  /*28d50*/  SHFL.UP P6, R14, R13, R12, R11 ;  /* 0x0400000c0d0e7389 */ /* 0x00006400000c000b */
[----:B01----:R-:W-:Y:S01]  /*28d60*/  ENDCOLLECTIVE ;  /* 0x000000000000791b */ /* 0x003fe20003800000 */
.L_x_832:
[----:B------:R-:W-:Y:S01]  /*28d70*/  IMAD.MOV.U32 R12, RZ, RZ, 0x8 ;  /* 0x00000008ff0c7424 */ /* 0x000fe200078e00ff */
[----:B------:R-:W-:-:S05]  /*28d80*/  SEL R5, R14, RZ, P3 ;  /* 0x000000ff0e057207 */ /* 0x000fca0001800000 */
[----:B------:R-:W-:-:S04]  /*28d90*/  IMAD.IADD R2, R2, 0x1, R5 ;  /* 0x0000000102027824 */ /* 0x000fc800078e0205 */
[----:B------:R-:W-:-:S07]  /*28da0*/  IMAD.MOV.U32 R13, RZ, RZ, R2 ;  /* 0x000000ffff0d7224 */ /* 0x000fce00078e0002 */
[----:B------:R-:W-:Y:S05]  /*28db0*/  WARPSYNC.COLLECTIVE R15, `(.L_x_833) ;  /* 0x000000000f087348 */ /* 0x000fea0003c00000 */
[----:B------:R0:W1:Y:S02]  /*28dc0*/  SHFL.UP P6, R14, R13, R12, R11 ;  /* 0x0400000c0d0e7389 */ /* 0x00006400000c000b */
[----:B01----:R-:W-:Y:S01]  /*28dd0*/  ENDCOLLECTIVE ;  /* 0x000000000000791b */ /* 0x003fe20003800000 */
.L_x_833:
[----:B------:R-:W-:Y:S01]  /*28de0*/  IMAD.MOV.U32 R12, RZ, RZ, 0x10 ;  /* 0x00000010ff0c7424 */ /* 0x000fe200078e00ff */
[----:B------:R-:W-:-:S04]  /*28df0*/  SEL R5, R14, RZ, P4 ;  /* 0x000000ff0e057207 */ /* 0x000fc80002000000 */
[----:B------:R-:W-:-:S05]  /*28e00*/  IADD3 R2, R2, R5, RZ ;  /* 0x0000000502027210 */ /* 0x000fca0007ffe0ff */
[----:B------:R-:W-:-:S07]  /*28e10*/  IMAD.MOV.U32 R13, RZ, RZ, R2 ;  /* 0x000000ffff0d7224 */ /* 0x000fce00078e0002 */
[----:B------:R-:W-:Y:S05]  /*28e20*/  WARPSYNC.COLLECTIVE R15, `(.L_x_834) ;  /* 0x000000000f087348 */ /* 0x000fea0003c00000 */
[----:B------:R0:W1:Y:S02]  /*28e30*/  SHFL.UP P6, R14, R13, R12, R11 ;  /* 0x0400000c0d0e7389 */ /* 0x00006400000c000b */
[----:B01----:R-:W-:Y:S01]  /*28e40*/  ENDCOLLECTIVE ;  /* 0x000000000000791b */ /* 0x003fe20003800000 */
.L_x_834:
[----:B------:R-:W-:Y:S02]  /*28e50*/  IMAD.MOV.U32 R12, RZ, RZ, 0x1f ;  /* 0x0000001fff0c7424 */ /* 0x000fe400078e00ff */
[----:B------:R-:W-:Y:S01]  /*28e60*/  IMAD.MOV.U32 R11, RZ, RZ, 0x1f ;  /* 0x0000001fff0b7424 */ /* 0x000fe200078e00ff */
[----:B------:R-:W-:-:S05]  /*28e70*/  SEL R5, R14, RZ, P5 ;  /* 0x000000ff0e057207 */ /* 0x000fca0002800000 */
[----:B------:R-:W-:-:S05]  /*28e80*/  IMAD.IADD R2, R2, 0x1, R5 ;  /* 0x0000000102027824 */ /* 0x000fca00078e0205 */
[----:B------:R-:W-:-:S07]  /*28e90*/  MOV R13, R2 ;  /* 0x00000002000d7202 */ /* 0x000fce0000000f00 */
[----:B------:R-:W-:Y:S05]  /*28ea0*/  WARPSYNC.COLLECTIVE R15, `(.L_x_835) ;  /* 0x000000000f087348 */ /* 0x000fea0003c00000 */
[----:B------:R0:W1:Y:S02]  /*28eb0*/  SHFL.IDX P6, R14, R13, R12, R11 ;  /* 0x0000000c0d0e7389 */ /* 0x00006400000c000b */
[----:B01----:R-:W-:Y:S01]  /*28ec0*/  ENDCOLLECTIVE ;  /* 0x000000000000791b */ /* 0x003fe20003800000 */
.L_x_835:
[----:B------:R-:W-:Y:S05]  /*28ed0*/  BRA `(.L_x_836) ;  /* 0xffffffcc00c47947 */ /* 0x000fea000383ffff */
.L_x_715:
[----:B------:R-:W-:Y:S01]  /*28ee0*/  BSSY B0, `(.L_x_837) ;  /* 0x0000008000007945 */ /* 0x000fe20003800000 */
[----:B-----5:R-:W-:Y:S01]  /*28ef0*/  IMAD.MOV.U32 R13, RZ, RZ, R3 ;  /* 0x000000ffff0d7224 */ /* 0x020fe200078e0003 */
[----:B------:R-:W-:Y:S01]  /*28f00*/  MOV R12, 0x1 ;  /* 0x00000001000c7802 */ /* 0x000fe20000000f00 */
[----:B------:R-:W-:Y:S02]  /*28f10*/  IMAD.MOV.U32 R11, RZ, RZ, RZ ;  /* 0x000000ffff0b7224 */ /* 0x000fe400078e00ff */
[----:B------:R-:W-:-:S07]  /*28f20*/  IMAD.MOV.U32 R15, RZ, RZ, -0x1 ;  /* 0xffffffffff0f7424 */ /* 0x000fce00078e00ff */
[----:B0-----:R-:W-:Y:S05]  /*28f30*/  WARPSYNC.COLLECTIVE R15, `(.L_x_838) ;  /* 0x000000000f087348 */ /* 0x001fea0003c00000 */
[----:B------:R1:W2:Y:S02]  /*28f40*/  SHFL.UP P6, R14, R13, R12, R11 ;  /* 0x0400000c0d0e7389 */ /* 0x0002a400000c000b */
[----:B012---:R-:W-:Y:S01]  /*28f50*/  ENDCOLLECTIVE ;  /* 0x000000000000791b */ /* 0x007fe20003800000 */
.L_x_838:
[----:B------:R-:W-:Y:S05]  /*28f60*/  BSYNC B0 ;  /* 0x0000000000007941 */ /* 0x000fea0003800000 */
.L_x_837:
[----:B------:R-:W-:Y:S01]  /*28f70*/  SEL R14, R14, RZ, P1 ;  /* 0x000000ff0e0e7207 */ /* 0x000fe20000800000 */
[----:B------:R-:W-:Y:S01]  /*28f80*/  IMAD.MOV.U32 R11, RZ, RZ, RZ ;  /* 0x000000ffff0b7224 */ /* 0x000fe200078e00ff */
[----:B------:R-:W-:Y:S01]  /*28f90*/  MOV R12, 0x2 ;  /* 0x00000002000c7802 */ /* 0x000fe20000000f00 */
[----:B------:R-:W-:Y:S02]  /*28fa0*/  IMAD.MOV.U32 R15, RZ, RZ, -0x1 ;  /* 0xffffffffff0f7424 */ /* 0x000fe400078e00ff */
[----:B------:R-:W-:-:S07]  /*28fb0*/  IMAD.IADD R13, R3, 0x1, R14 ;  /* 0x00000001030d7824 */ /* 0x000fce00078e020e */
[----:B------:R-:W-:Y:S05]  /*28fc0*/  WARPSYNC.COLLECTIVE R15, `(.L_x_839) ;  /* 0x000000000f087348 */ /* 0x000fea0003c00000 */
[----:B------:R0:W1:Y:S02]  /*28fd0*/  SHFL.UP P6, R14, R13, R12, R11 ;  /* 0x0400000c0d0e7389 */ /* 0x00006400000c000b */
[----:B01----:R-:W-:Y:S01]  /*28fe0*/  ENDCOLLECTIVE ;  /* 0x000000000000791b */ /* 0x003fe20003800000 */
.L_x_839:
[----:B------:R-:W-:Y:S01]  /*28ff0*/  IMAD.MOV.U32 R12, RZ, RZ, 0x4 ;  /* 0x00000004ff0c7424 */ /* 0x000fe200078e00ff */
[----:B------:R-:W-:-:S05]  /*29000*/  SEL R14, R14, RZ, P2 ;  /* 0x000000ff0e0e7207 */ /* 0x000fca0001000000 */
[----:B------:R-:W-:-:S05]  /*29010*/  IMAD.IADD R5, R13, 0x1, R14 ;  /* 0x000000010d057824 */ /* 0x000fca00078e020e */
[----:B------:R-:W-:-:S07]  /*29020*/  MOV R13, R5 ;  /* 0x00000005000d7202 */ /* 0x000fce0000000f00 */
[----:B------:R-:W-:Y:S05]  /*29030*/  WARPSYNC.COLLECTIVE R15, `(.L_x_840) ;  /* 0x000000000f087348 */ /* 0x000fea0003c00000 */
[----:B------:R0:W1:Y:S02]  /*29040*/  SHFL.UP P6, R14, R13, R12, R11 ;  /* 0x0400000c0d0e7389 */ /* 0x00006400000c000b */
[----:B01----:R-:W-:Y:S01]  /*29050*/  ENDCOLLECTIVE ;  /* 0x000000000000791b */ /* 0x003fe20003800000 */
.L_x_840:
[----:B------:R-:W-:Y:S02]  /*29060*/  MOV R12, 0x8 ;  /* 0x00000008000c7802 */ /* 0x000fe40000000f00 */
[----:B------:R-:W-:-:S05]  /*29070*/  SEL R6, R14, RZ, P3 ;  /* 0x000000ff0e067207 */ /* 0x000fca0001800000 */
[----:B------:R-:W-:-:S04]  /*29080*/  IMAD.IADD R6, R5, 0x1, R6 ;  /* 0x0000000105067824 */ /* 0x000fc800078e0206 */
[----:B------:R-:W-:-:S07]  /*29090*/  IMAD.MOV.U32 R13, RZ, RZ, R6 ;  /* 0x000000ffff0d7224 */ /* 0x000fce00078e0006 */
[----:B------:R-:W-:Y:S05]  /*290a0*/  WARPSYNC.COLLECTIVE R15, `(.L_x_841) ;  /* 0x000000000f087348 */ /* 0x000fea0003c00000 */
[----:B------:R0:W1:Y:S02]  /*290b0*/  SHFL.UP P6, R14, R13, R12, R11 ;  /* 0x0400000c0d0e7389 */ /* 0x00006400000c000b */
[----:B01----:R-:W-:Y:S01]  /*290c0*/  ENDCOLLECTIVE ;  /* 0x000000000000791b */ /* 0x003fe20003800000 */
.L_x_841:
[----:B------:R-:W-:Y:S01]  /*290d0*/  IMAD.MOV.U32 R12, RZ, RZ, 0x10 ;  /* 0x00000010ff0c7424 */ /* 0x000fe200078e00ff */
[----:B------:R-:W-:-:S05]  /*290e0*/  SEL R7, R14, RZ, P4 ;  /* 0x000000ff0e077207 */ /* 0x000fca0002000000 */
[----:B------:R-:W-:-:S04]  /*290f0*/  IMAD.IADD R7, R6, 0x1, R7 ;  /* 0x0000000106077824 */ /* 0x000fc800078e0207 */
[----:B------:R-:W-:-:S07]  /*29100*/  IMAD.MOV.U32 R13, RZ, RZ, R7 ;  /* 0x000000ffff0d7224 */ /* 0x000fce00078e0007 */
[----:B------:R-:W-:Y:S05]  /*29110*/  WARPSYNC.COLLECTIVE R15, `(.L_x_842) ;  /* 0x000000000f087348 */ /* 0x000fea0003c00000 */
[----:B------:R0:W1:Y:S02]  /*29120*/  SHFL.UP P6, R14, R13, R12, R11 ;  /* 0x0400000c0d0e7389 */ /* 0x00006400000c000b */
[----:B01----:R-:W-:Y:S01]  /*29130*/  ENDCOLLECTIVE ;  /* 0x000000000000791b */ /* 0x003fe20003800000 */
.L_x_842:
[----:B------:R-:W-:Y:S02]  /*29140*/  IMAD.MOV.U32 R12, RZ, RZ, 0x1f ;  /* 0x0000001fff0c7424 */ /* 0x000fe400078e00ff */
[----:B------:R-:W-:Y:S01]  /*29150*/  IMAD.MOV.U32 R11, RZ, RZ, 0x1f ;  /* 0x0000001fff0b7424 */ /* 0x000fe200078e00ff */
[----:B------:R-:W-:-:S04]  /*29160*/  SEL R2, R14, RZ, P5 ;  /* 0x000000ff0e027207 */ /* 0x000fc80002800000 */
[----:B------:R-:W-:-:S05]  /*29170*/  IADD3 R2, R7, R2, RZ ;  /* 0x0000000207027210 */ /* 0x000fca0007ffe0ff */
[----:B------:R-:W-:-:S07]  /*29180*/  IMAD.MOV.U32 R13, RZ, RZ, R2 ;  /* 0x000000ffff0d7224 */ /* 0x000fce00078e0002 */
[----:B------:R-:W-:Y:S05]  /*29190*/  WARPSYNC.COLLECTIVE R15, `(.L_x_843) ;  /* 0x000000000f087348 */ /* 0x000fea0003c00000 */
[----:B------:R0:W1:Y:S02]  /*291a0*/  SHFL.IDX P6, R14, R13, R12, R11 ;  /* 0x0000000c0d0e7389 */ /* 0x00006400000c000b */
[----:B01----:R-:W-:Y:S01]  /*291b0*/  ENDCOLLECTIVE ;  /* 0x000000000000791b */ /* 0x003fe20003800000 */
.L_x_843:
[----:B------:R-:W-:Y:S05]  /*291c0*/  BRA `(.L_x_844) ;  /* 0xffffffcc00ac7947 */ /* 0x000fea000383ffff */
.L_x_717:
[----:B------:R-:W-:Y:S01]  /*291d0*/  BSSY B0, `(.L_x_845) ;  /* 0x0000006000007945 */ /* 0x000fe20003800000 */
[----:B------:R-:W-:Y:S02]  /*291e0*/  PLOP3.LUT P6, PT, P6, PT, PT, 0x8, 0x0 ;  /* 0x000000000000781c */ /* 0x000fe400037ce170 */
[----:B------:R-:W-:-:S11]  /*291f0*/  MOV R15, 0xffffffff ;  /* 0xffffffff000f7802 */ /* 0x000fd60000000f00 */
[----:B0-----:R-:W-:Y:S05]  /*29200*/  WARPSYNC.COLLECTIVE R15, `(.L_x_846) ;  /* 0x000000000f087348 */ /* 0x001fea0003c00000 */
[----:B------:R-:W-:Y:S01]  /*29210*/  VOTE.ANY R14, PT, P6 ;  /* 0x00000000000e7806 */ /* 0x000fe200030e0100 */
[----:B0-----:R-:W-:Y:S06]  /*29220*/  ENDCOLLECTIVE ;  /* 0x000000000000791b */ /* 0x001fec0003800000 */
.L_x_846:
[----:B------:R-:W-:Y:S05]  /*29230*/  BSYNC B0 ;  /* 0x0000000000007941 */ /* 0x000fea0003800000 */
.L_x_845:
[----:B------:R-:W-:Y:S01]  /*29240*/  IMAD.MOV.U32 R6, RZ, RZ, R14 ;  /* 0x000000ffff067224 */ /* 0x000fe200078e000e */
[----:B------:R-:W-:Y:S01]  /*29250*/  MOV R11, 0x1f ;  /* 0x0000001f000b7802 */ /* 0x000fe20000000f00 */
[----:B------:R-:W-:Y:S02]  /*29260*/  IMAD.MOV.U32 R13, RZ, RZ, R3 ;  /* 0x000000ffff0d7224 */ /* 0x000fe400078e0003 */
[----:B------:R-:W0:Y:S01]  /*29270*/  POPC R4, R6 ;  /* 0x0000000600047309 */ /* 0x000e220000000000 */
[----:B------:R-:W-:Y:S02]  /*29280*/  IMAD.MOV.U32 R15, RZ, RZ, -0x1 ;  /* 0xffffffffff0f7424 */ /* 0x000fe400078e00ff */
[----:B0-----:R-:W-:-:S07]  /*29290*/  IMAD.MOV.U32 R12, RZ, RZ, R4 ;  /* 0x000000ffff0c7224 */ /* 0x001fce00078e0004 */
[----:B------:R-:W-:Y:S05]  /*292a0*/  WARPSYNC.COLLECTIVE R15, `(.L_x_847) ;  /* 0x000000000f087348 */ /* 0x000fea0003c00000 */
[----:B------:R0:W1:Y:S02]  /*292b0*/  SHFL.IDX P6, R14, R13, R12, R11 ;  /* 0x0000000c0d0e7389 */ /* 0x00006400000c000b */
[----:B01----:R-:W-:Y:S01]  /*292c0*/  ENDCOLLECTIVE ;  /* 0x000000000000791b */ /* 0x003fe20003800000 */
.L_x_847:
[----:B------:R-:W-:Y:S01]  /*292d0*/  IMAD.MOV.U32 R5, RZ, RZ, R14 ;  /* 0x000000ffff057224 */ /* 0x000fe200078e000e */
[----:B------:R-:W-:Y:S06]  /*292e0*/  BRA `(.L_x_848) ;  /* 0xffffffcc009c7947 */ /* 0x000fec000383ffff */
.L_x_719:
[----:B------:R-:W-:Y:S01]  /*292f0*/  BSSY B0, `(.L_x_849) ;  /* 0x0000007000007945 */ /* 0x000fe20003800000 */
[----:B------:R-:W-:Y:S01]  /*29300*/  IMAD.MOV.U32 R13, RZ, RZ, R2 ;  /* 0x000000ffff0d7224 */ /* 0x000fe200078e0002 */
[----:B------:R-:W-:Y:S01]  /*29310*/  MOV R11, 0x1f ;  /* 0x0000001f000b7802 */ /* 0x000fe20000000f00 */
[----:B------:R-:W-:-:S07]  /*29320*/  IMAD.MOV.U32 R15, RZ, RZ, -0x1 ;  /* 0xffffffffff0f7424 */ /* 0x000fce00078e00ff */
[----:B012---:R-:W-:Y:S05]  /*29330*/  WARPSYNC.COLLECTIVE R15, `(.L_x_850) ;  /* 0x000000000f087348 */ /* 0x007fea0003c00000 */
[----:B------:R3:W4:Y:S02]  /*29340*/  SHFL.IDX P6, R14, R13, R12, R11 ;  /* 0x0000000c0d0e7389 */ /* 0x00072400000c000b */
[----:B01234-:R-:W-:Y:S01]  /*29350*/  ENDCOLLECTIVE ;  /* 0x000000000000791b */ /* 0x01ffe20003800000 */
.L_x_850:
[----:B------:R-:W-:Y:S05]  /*29360*/  BSYNC B0 ;  /* 0x0000000000007941 */ /* 0x000fea0003800000 */
.L_x_849:
[----:B------:R-:W-:Y:S05]  /*29370*/  BRA `(.L_x_718) ;  /* 0xffffffcc00947947 */ /* 0x000fea000383ffff */
.L_x_723:
[----:B0-----:R0:W1:Y:S02]  /*29380*/  SYNCS.PHASECHK.TRANS64.TRYWAIT P0, [R0+URZ+0x29820], R3 ;  /* 0x02982003000075a7 */ /* 0x001064000800017f */
[----:B-1----:R-:W-:Y:S05]  /*29390*/  @!P0 NANOSLEEP.SYNCS 0x989680 ;  /* 0x009896800000895d */ /* 0x002fea0003900000 */
[----:B------:R-:W1:Y:S02]  /*293a0*/  @!P0 SYNCS.PHASECHK.TRANS64 P0, [R0+URZ+0x29820], R3 ;  /* 0x02982003000085a7 */ /* 0x000e64000800007f */
[----:B-1----:R-:W-:Y:S05]  /*293b0*/  @!P0 BRA `(.L_x_723) ;  /* 0xfffffffc00f08947 */ /* 0x002fea000383ffff */
[----:B------:R-:W-:Y:S05]  /*293c0*/  BRA `(.L_x_851) ;  /* 0xffffffd000b87947 */ /* 0x000fea000383ffff */
.L_x_724:
[----:B------:R-:W1:Y:S01]  /*293d0*/  S2R R2, SR_TID.X ;  /* 0x0000000000027919 */ /* 0x000e620000002100 */
[----:B------:R-:W-:Y:S01]  /*293e0*/  BSSY B0, `(.L_x_852) ;  /* 0x000000a000007945 */ /* 0x000fe20003800000 */
[----:B------:R-:W-:Y:S01]  /*293f0*/  IMAD.MOV.U32 R12, RZ, RZ, RZ ;  /* 0x000000ffff0c7224 */ /* 0x000fe200078e00ff */
[----:B------:R-:W-:Y:S01]  /*29400*/  MOV R11, 0x1f ;  /* 0x0000001f000b7802 */ /* 0x000fe20000000f00 */
[----:B------:R-:W-:Y:S01]  /*29410*/  IMAD.MOV.U32 R15, RZ, RZ, -0x1 ;  /* 0xffffffffff0f7424 */ /* 0x000fe200078e00ff */
[----:B-1----:R-:W-:-:S04]  /*29420*/  SHF.R.U32.HI R2, RZ, 0x5, R2 ;  /* 0x00000005ff027819 */ /* 0x002fc80000011602 */
[----:B------:R-:W-:-:S05]  /*29430*/  LOP3.LUT R2, R2, 0x3, RZ, 0xc0, !PT ;  /* 0x0000000302027812 */ /* 0x000fca00078ec0ff */
[----:B------:R-:W-:-:S07]  /*29440*/  IMAD.MOV.U32 R13, RZ, RZ, R2 ;  /* 0x000000ffff0d7224 */ /* 0x000fce00078e0002 */
[----:B0-----:R-:W-:Y:S05]  /*29450*/  WARPSYNC.COLLECTIVE R15, `(.L_x_853) ;  /* 0x000000000f087348 */ /* 0x001fea0003c00000 */
[----:B------:R1:W2:Y:S02]  /*29460*/  SHFL.IDX P6, R14, R13, R12, R11 ;  /* 0x0000000c0d0e7389 */ /* 0x0002a400000c000b */
[----:B012---:R-:W-:Y:S01]  /*29470*/  ENDCOLLECTIVE ;  /* 0x000000000000791b */ /* 0x007fe20003800000 */
.L_x_853:
[----:B------:R-:W-:Y:S05]  /*29480*/  BSYNC B0 ;  /* 0x0000000000007941 */ /* 0x000fea0003800000 */
.L_x_852:
[----:B------:R-:W-:Y:S05]  /*29490*/  BRA `(.L_x_854) ;  /* 0xffffffd000a07947 */ /* 0x000fea000383ffff */
.L_x_725:
[----:B------:R-:W-:Y:S01]  /*294a0*/  BSSY B0, `(.L_x_855) ;  /* 0x0000006000007945 */ /* 0x000fe20003800000 */
[----:B------:R-:W-:-:S07]  /*294b0*/  IMAD.MOV.U32 R15, RZ, RZ, -0x1 ;  /* 0xffffffffff0f7424 */ /* 0x000fce00078e00ff */
[----:B01----:R-:W-:Y:S05]  /*294c0*/  WARPSYNC.COLLECTIVE R15, `(.L_x_856) ;  /* 0x000000000f0c7348 */ /* 0x003fea0003c00000 */
[----:B------:R-:W-:Y:S02]  /*294d0*/  ELECT P6, UR62, PT ;  /* 0x00000000003e782f */ /* 0x000fe400038c0000 */
[----:B------:R-:W-:Y:S01]  /*294e0*/  MOV R14, UR62 ;  /* 0x0000003e000e7c02 */ /* 0x000fe20008000f00 */
[----:B01----:R-:W-:Y:S10]  /*294f0*/  ENDCOLLECTIVE ;  /* 0x000000000000791b */ /* 0x003ff40003800000 */
.L_x_856:
[----:B------:R-:W-:Y:S05]  /*29500*/  BSYNC B0 ;  /* 0x0000000000007941 */ /* 0x000fea0003800000 */
.L_x_855:
[----:B------:R-:W-:Y:S05]  /*29510*/  BRA `(.L_x_857) ;  /* 0xffffffd000947947 */ /* 0x000fea000383ffff */
.L_x_727:
[----:B0-----:R0:W1:Y:S02]  /*29520*/  SYNCS.PHASECHK.TRANS64.TRYWAIT P1, [R6+URZ], R5 ;  /* 0x00000005060075a7 */ /* 0x001064000802017f */
[----:B-1----:R-:W-:Y:S05]  /*29530*/  @!P1 NANOSLEEP.SYNCS 0x989680 ;  /* 0x009896800000995d */ /* 0x002fea0003900000 */
[----:B------:R-:W1:Y:S02]  /*29540*/  @!P1 SYNCS.PHASECHK.TRANS64 P1, [R6+URZ], R5 ;  /* 0x00000005060095a7 */ /* 0x000e64000802007f */
[----:B-1----:R-:W-:Y:S05]  /*29550*/  @!P1 BRA `(.L_x_727) ;  /* 0xfffffffc00f09947 */ /* 0x002fea000383ffff */
[----:B------:R-:W-:Y:S05]  /*29560*/  BRA `(.L_x_858) ;  /* 0xffffffd000d07947 */ /* 0x000fea000383ffff */
.L_x_728:
[----:B-1----:R1:W2:Y:S02]  /*29570*/  SYNCS.PHASECHK.TRANS64.TRYWAIT P1, [R7+URZ], R2 ;  /* 0x00000002070075a7 */ /* 0x0022a4000802017f */
[----:B--2---:R-:W-:Y:S05]  /*29580*/  @!P1 NANOSLEEP.SYNCS 0x989680 ;  /* 0x009896800000995d */ /* 0x004fea0003900000 */
[----:B------:R-:W2:Y:S02]  /*29590*/  @!P1 SYNCS.PHASECHK.TRANS64 P1, [R7+URZ], R2 ;  /* 0x00000002070095a7 */ /* 0x000ea4000802007f */
[----:B--2---:R-:W-:Y:S05]  /*295a0*/  @!P1 BRA `(.L_x_728) ;  /* 0xfffffffc00f09947 */ /* 0x004fea000383ffff */
[----:B------:R-:W-:Y:S05]  /*295b0*/  BRA `(.L_x_859) ;  /* 0xffffffd000c47947 */ /* 0x000fea000383ffff */
.L_x_730:
[----:B--2---:R2:W3:Y:S02]  /*295c0*/  SYNCS.PHASECHK.TRANS64.TRYWAIT P1, [R4+URZ+0x29860], R5 ;  /* 0x02986005040075a7 */ /* 0x0044e4000802017f */
[----:B---3--:R-:W-:Y:S05]  /*295d0*/  @!P1 NANOSLEEP.SYNCS 0x989680 ;  /* 0x009896800000995d */ /* 0x008fea0003900000 */
[----:B------:R-:W3:Y:S02]  /*295e0*/  @!P1 SYNCS.PHASECHK.TRANS64 P1, [R4+URZ+0x29860], R5 ;  /* 0x02986005040095a7 */ /* 0x000ee4000802007f */
[----:B---3--:R-:W-:Y:S05]  /*295f0*/  @!P1 BRA `(.L_x_730) ;  /* 0xfffffffc00f09947 */ /* 0x008fea000383ffff */
[----:B------:R-:W-:Y:S05]  /*29600*/  BRA `(.L_x_860) ;  /* 0xffffffd000c87947 */ /* 0x000fea000383ffff */
.L_x_732:
[----:B---3--:R3:W4:Y:S02]  /*29610*/  SYNCS.PHASECHK.TRANS64.TRYWAIT P1, [R3+URZ+0x29860], R2 ;  /* 0x02986002030075a7 */ /* 0x008724000802017f */
[----:B----4-:R-:W-:Y:S05]  /*29620*/  @!P1 NANOSLEEP.SYNCS 0x989680 ;  /* 0x009896800000995d */ /* 0x010fea0003900000 */
[----:B------:R-:W4:Y:S02]  /*29630*/  @!P1 SYNCS.PHASECHK.TRANS64 P1, [R3+URZ+0x29860], R2 ;  /* 0x02986002030095a7 */ /* 0x000f24000802007f */
[----:B----4-:R-:W-:Y:S05]  /*29640*/  @!P1 BRA `(.L_x_732) ;  /* 0xfffffffc00f09947 */ /* 0x010fea000383ffff */
[----:B------:R-:W-:Y:S05]  /*29650*/  BRA `(.L_x_861) ;  /* 0xffffffd000c87947 */ /* 0x000fea000383ffff */
.L_x_734:
[----:B----4-:R4:W0:Y:S02]  /*29660*/  SYNCS.PHASECHK.TRANS64.TRYWAIT P0, [R4+URZ+0x29880], R5 ;  /* 0x02988005040075a7 */ /* 0x010824000800017f */
[----:B0-----:R-:W-:Y:S05]  /*29670*/  @!P0 NANOSLEEP.SYNCS 0x989680 ;  /* 0x009896800000895d */ /* 0x001fea0003900000 */
[----:B------:R-:W0:Y:S02]  /*29680*/  @!P0 SYNCS.PHASECHK.TRANS64 P0, [R4+URZ+0x29880], R5 ;  /* 0x02988005040085a7 */ /* 0x000e24000800007f */
[----:B0-----:R-:W-:Y:S05]  /*29690*/  @!P0 BRA `(.L_x_734) ;  /* 0xfffffffc00f08947 */ /* 0x001fea000383ffff */
[----:B------:R-:W-:Y:S05]  /*296a0*/  BRA `(.L_x_735) ;  /* 0xffffffd000c47947 */ /* 0x000fea000383ffff */
.L_x_862:
        /* <DEDUP_REMOVED lines=13> */
.L_x_2670:


//--------------------- .text._ZN7cutlass13device_kernelIN5flash11enable_sm90INS1_16FlashAttnFwdSm90INS1_25CollectiveMainloopFwdSm90ILi2EN4cute5tupleIJNS5_1CILi1EEES8_S8_EEENS6_IJNS7_ILi128EEENS7_ILi160EEENS7_ILi192EEEEEELi128ENS_12float_e4m3_tEfNS_4arch4Sm90ELb0ELb1ELb0ELb0ELb0ELb0ELb0ELb1ELb1ELb0ELb0ELb0EEENS1_21CollectiveEpilogueFwdINS6_IJSA_SA_SB_EEES9_NS_10bfloat16_tESG_Li256ELb0ELb0ELb0ELb1EEENS1_30DynamicPersistentTileSchedulerILi256ELi128ELb0ELb0ELb1EEEEEEEEEvNT_6ParamsE --------------------------
	.section	.text._ZN7cutlass13device_kernelIN5flash11enable_sm90INS1_16FlashAttnFwdSm90INS1_25CollectiveMainloopFwdSm90ILi2EN4cute5tupleIJNS5_1CILi1EEES8_S8_EEENS6_IJNS7_ILi128EEENS7_ILi160EEENS7_ILi192EEEEEELi128ENS_12float_e4m3_tEfNS_4arch4Sm90ELb0ELb1ELb0ELb0ELb0ELb0ELb0ELb1ELb1ELb0ELb0ELb0EEENS1_21CollectiveEpilogueFwdINS6_IJSA_SA_SB_EEES9_NS_10bfloat16_tESG_Li256ELb0ELb0ELb0ELb1EEENS1_30DynamicPersistentTileSchedulerILi256ELi128ELb0ELb0ELb1EEEEEEEEEvNT_6ParamsE,"ax",@progbits
	.align	128
.text._ZN7cutlass13device_kernelIN5flash11enable_sm90INS1_16FlashAttnFwdSm90INS1_25CollectiveMainloopFwdSm90ILi2EN4cute5tupleIJNS5_1CILi1EEES8_S8_EEENS6_IJNS7_ILi128EEENS7_ILi160EEENS7_ILi192EEEEEELi128ENS_12float_e4m3_tEfNS_4arch4Sm90ELb0ELb1ELb0ELb0ELb0ELb0ELb0ELb1ELb1ELb0ELb0ELb0EEENS1_21CollectiveEpilogueFwdINS6_IJSA_SA_SB_EEES9_NS_10bfloat16_tESG_Li256ELb0ELb0ELb0ELb1EEENS1_30DynamicPersistentTileSchedulerILi256ELi128ELb0ELb0ELb1EEEEEEEEEvNT_6ParamsE:
        .type           _ZN7cutlass13device_kernelIN5flash11enable_sm90INS1_16FlashAttnFwdSm90INS1_25CollectiveMainloopFwdSm90ILi2EN4cute5tupleIJNS5_1CILi1EEES8_S8_EEENS6_IJNS7_ILi128EEENS7_ILi160EEENS7_ILi192EEEEEELi128ENS_12float_e4m3_tEfNS_4arch4Sm90ELb0ELb1ELb0ELb0ELb0ELb0ELb0ELb1ELb1ELb0ELb0ELb0EEENS1_21CollectiveEpilogueFwdINS6_IJSA_SA_SB_EEES9_NS_10bfloat16_tESG_Li256ELb0ELb0ELb0ELb1EEENS1_30DynamicPersistentTileSchedulerILi256ELi128ELb0ELb0ELb1EEEEEEEEEvNT_6ParamsE,@function
        .size           _ZN7cutlass13device_kernelIN5flash11enable_sm90INS1_16FlashAttnFwdSm90INS1_25CollectiveMainloopFwdSm90ILi2EN4cute5tupleIJNS5_1CILi1EEES8_S8_EEENS6_IJNS7_ILi128EEENS7_ILi160EEENS7_ILi192EEEEEELi128ENS_12float_e4m3_tEfNS_4arch4Sm90ELb0ELb1ELb0ELb0ELb0ELb0ELb0ELb1ELb1ELb0ELb0ELb0EEENS1_21CollectiveEpilogueFwdINS6_IJSA_SA_SB_EEES9_NS_10bfloat16_tESG_Li256ELb0ELb0ELb0ELb1EEENS1_30DynamicPersistentTileSchedulerILi256ELi128ELb0ELb0ELb1EEEEEEEEEvNT_6ParamsE,(.L_x_2671 - _ZN7cutlass13device_kernelIN5flash11enable_sm90INS1_16FlashAttnFwdSm90INS1_25CollectiveMainloopFwdSm90ILi2EN4cute5tupleIJNS5_1CILi1EEES8_S8_EEENS6_IJNS7_ILi128EEENS7_ILi160EEENS7_ILi192EEEEEELi128ENS_12float_e4m3_tEfNS_4arch4Sm90ELb0ELb1ELb0ELb0ELb0ELb0ELb0ELb1ELb1ELb0ELb0ELb0EEENS1_21CollectiveEpilogueFwdINS6_IJSA_SA_SB_EEES9_NS_10bfloat16_tESG_Li256ELb0ELb0ELb0ELb1EEENS1_30DynamicPersistentTileSchedulerILi256ELi128ELb0ELb0ELb1EEEEEEEEEvNT_6ParamsE)
        .other          _ZN7cutlass13device_kernelIN5flash11enable_sm90INS1_16FlashAttnFwdSm90INS1_25CollectiveMainloopFwdSm90ILi2EN4cute5tupleIJNS5_1CILi1EEES8_S8_EEENS6_IJNS7_ILi128EEENS7_ILi160EEENS7_ILi192EEEEEELi128ENS_12float_e4m3_tEfNS_4arch4Sm90ELb0ELb1ELb0ELb0ELb0ELb0ELb0ELb1ELb1ELb0ELb0ELb0EEENS1_21CollectiveEpilogueFwdINS6_IJSA_SA_SB_EEES9_NS_10bfloat16_tESG_Li256ELb0ELb0ELb0ELb1EEENS1_30DynamicPersistentTileSchedulerILi256ELi128ELb0ELb0ELb1EEEEEEEEEvNT_6ParamsE,@"STO_CUDA_ENTRY STV_DEFAULT"
_ZN7cutlass13device_kernelIN5flash11enable_sm90INS1_16FlashAttnFwdSm90INS1_25CollectiveMainloopFwdSm90ILi2EN4cute5tupleIJNS5_1CILi1EEES8_S8_EEENS6_IJNS7_ILi128EEENS7_ILi160EEENS7_ILi192EEEEEELi128ENS_12float_e4m3_tEfNS_4arch4Sm90ELb0ELb1ELb0ELb0ELb0ELb0ELb0ELb1ELb1ELb0ELb0ELb0EEENS1_21CollectiveEpilogueFwdINS6_IJSA_SA_SB_EEES9_NS_10bfloat16_tESG_Li256ELb0ELb0ELb0ELb1EEENS1_30DynamicPersistentTileSchedulerILi256ELi128ELb0ELb0ELb1EEEEEEEEEvNT_6ParamsE:
        /* <DEDUP_REMOVED lines=24> */
.L_x_864:
[----:B------:R-:W-:Y:S05]  /*0180*/  BSYNC B0 ;  /* 0x0000000000007941 */ /* 0x000fea0003800000 */
.L_x_863:
        /* <DEDUP_REMOVED lines=37> */
.L_x_865:
        /* <DEDUP_REMOVED lines=22> */
.L_x_866:
        /* <DEDUP_REMOVED lines=18> */
.L_x_867:
        /* <DEDUP_REMOVED lines=22> */
.L_x_868:
        /* <DEDUP_REMOVED lines=22> */
.L_x_869:
[----:B------:R-:W-:Y:S01]  /*0920*/  PLOP3.LUT P0, PT, PT, PT, UP0, 0x80, 0x0 ;  /* 0x000000000000781c */ /* 0x000fe20003f0f008 */
[----:B------:R-:W-:Y:S01]  /*0930*/  UMOV UR61, 0x1 ;  /* 0x00000001003d7882 */ /* 0x000fe20000000000 */
[----:B------:R-:W-:Y:S01]  /*0940*/  NOP ;  /* 0x0000000000007918 */ /* 0x000fe20000000000 */
[----:B------:R-:W-:Y:S01]  /*0950*/  USEL UR61, UR61, 0x2, !UP0 ;  /* 0x000000023d3d7887 */ /* 0x000fe2000c000000 */
[----:B------:R-:W-:Y:S01]  /*0960*/  ULDC.64 UR54, c[0x0][0x208] ;  /* 0x0000820000367ab9 */ /* 0x000fe20000000a00 */
[----:B-123--:R-:W-:Y:S08]  /*0970*/  BAR.SYNC.DEFER_BLOCKING 0x0 ;  /* 0x0000000000007b1d */ /* 0x00eff00000010000 */
[----:B------:R-:W-:Y:S05]  /*0980*/  @!P0 BRA `(.L_x_870) ;  /* 0x00000138001c8947 */ /* 0x000fea0003800000 */
.L_x_871:
[----:B------:R-:W-:-:S08]  /*0990*/  NOP ;  /* 0x0000000000007918 */ /* 0x000fd00000000000 */
[----:B------:R-:W1:Y:S02]  /*09a0*/  USETMAXREG.TRY_ALLOC.CTAPOOL UP0, 0xf0 ;  /* 0x000000f0000079c8 */ /* 0x000e640008000600 */
[----:B-1----:R-:W-:-:S13]  /*09b0*/  PLOP3.LUT P0, PT, PT, PT, UP0, 0x80, 0x0 ;  /* 0x000000000000781c */ /* 0x002fda0003f0f008 */
[----:B------:R-:W-:Y:S05]  /*09c0*/  @!P0 BRA `(.L_x_871) ;  /* 0xfffffffc00f08947 */ /* 0x000fea000383ffff */
[----:B------:R-:W1:Y:S01]  /*09d0*/  S2R R2, SR_TID.X ;  /* 0x0000000000027919 */ /* 0x000e620000002100 */
[----:B------:R-:W2:Y:S08]  /*09e0*/  S2UR UR7, SR_CTAID.X ;  /* 0x00000000000779c3 */ /* 0x000eb00000002500 */
[----:B------:R-:W-:Y:S08]  /*09f0*/  BAR.ARV 0x4, 0x180 ;  /* 0x0106000000007b1d */ /* 0x000ff00000002000 */
        /* <DEDUP_REMOVED lines=12> */
[----:B------:R-:W-:Y:S01]  /*0ac0*/  UMOV UR59, URZ ;  /* 0x0000003f003b7c82 */ /* 0x000fe20008000000 */
[----:B------:R-:W-:Y:S01]  /*0ad0*/  UMOV UR39, URZ ;  /* 0x0000003f00277c82 */ /* 0x000fe20008000000 */
[----:B------:R-:W-:Y:S01]  /*0ae0*/  UMOV UR38, URZ ;  /* 0x0000003f00267c82 */ /* 0x000fe20008000000 */
[CC--:B------:R-:W-:Y:S01]  /*0af0*/  LEA.HI R3, R0.reuse, R197.reuse, RZ, 0x4 ;  /* 0x000000c500037211 */ /* 0x0c0fe200078f20ff */
[----:B------:R-:W2:Y:S01]  /*0b00*/  S2UR UR6, SR_SWINHI ;  /* 0x00000000000679c3 */ /* 0x000ea20000002f00 */
[----:B------:R-:W-:-:S02]  /*0b10*/  LEA.HI R2, R0, R197, RZ, 0x7 ;  /* 0x000000c500027211 */ /* 0x000fc400078f38ff */
[----:B------:R-:W-:Y:S02]  /*0b20*/  SHF.R.S32.HI R4, RZ, 0x4, R3 ;  /* 0x00000004ff047819 */ /* 0x000fe40000011403 */
[----:B------:R-:W-:Y:S02]  /*0b30*/  LOP3.LUT R6, R2, 0xffffff80, RZ, 0xc0, !PT ;  /* 0xffffff8002067812 */ /* 0x000fe400078ec0ff */
[----:B------:R-:W-:Y:S02]  /*0b40*/  LEA.HI R5, R3, R4, RZ, 0x1 ;  /* 0x0000000403057211 */ /* 0x000fe400078f08ff */
[----:B------:R-:W-:Y:S01]  /*0b50*/  SHF.R.S32.HI R195, RZ, 0x7, R2 ;  /* 0x00000007ffc37819 */ /* 0x000fe20000011402 */
[----:B------:R-:W-:Y:S01]  /*0b60*/  IMAD.IADD R193, R197, 0x1, -R6 ;  /* 0x00000001c5c17824 */ /* 0x000fe200078e0a06 */
[----:B------:R-:W-:Y:S02]  /*0b70*/  LOP3.LUT R5, R5, 0x1ffffffe, RZ, 0xc0, !PT ;  /* 0x1ffffffe05057812 */ /* 0x000fe400078ec0ff */
[----:B------:R-:W-:-:S02]  /*0b80*/  LEA.HI R196, R0, R197, RZ, 0x5 ;  /* 0x000000c500c47211 */ /* 0x000fc400078f28ff */
[----:B------:R-:W-:Y:S01]  /*0b90*/  SHF.R.S32.HI R6, RZ, 0x1f, R193 ;  /* 0x0000001fff067819 */ /* 0x000fe200000114c1 */
[----:B------:R-:W-:Y:S01]  /*0ba0*/  IMAD.IADD R5, R4, 0x1, -R5 ;  /* 0x0000000104057824 */ /* 0x000fe200078e0a05 */
[----:B------:R-:W-:Y:S01]  /*0bb0*/  LOP3.LUT R4, R3, 0x3fffff0, RZ, 0xc0, !PT ;  /* 0x03fffff003047812 */ /* 0x000fe200078ec0ff */
[----:B-1----:R-:W-:Y:S01]  /*0bc0*/  ULEA UR37, UR46, UR37, 0x18 ;  /* 0x000000252e257291 */ /* 0x002fe2000f8ec03f */
[----:B------:R-:W-:Y:S02]  /*0bd0*/  LEA.HI R7, R6, R193, RZ, 0x2 ;  /* 0x000000c106077211 */ /* 0x000fe400078f10ff */
[----:B------:R-:W-:Y:S01]  /*0be0*/  LEA.HI R2, R2, R195, RZ, 0x1 ;  /* 0x000000c302027211 */ /* 0x000fe200078f08ff */
[----:B------:R-:W-:Y:S01]  /*0bf0*/  IMAD.IADD R3, R197, 0x1, -R4 ;  /* 0x00000001c5037824 */ /* 0x000fe200078e0a04 */
[--C-:B------:R-:W-:Y:S02]  /*0c00*/  SHF.R.S32.HI R4, RZ, 0x2, R7.reuse ;  /* 0x00000002ff047819 */ /* 0x100fe40000011407 */
[----:B------:R-:W-:Y:S01]  /*0c10*/  SHF.R.S32.HI R9, RZ, 0x1f, R7 ;  /* 0x0000001fff097819 */ /* 0x000fe20000011407 */
[----:B------:R-:W-:Y:S01]  /*0c20*/  UMOV UR4, UR37 ;  /* 0x0000002500047c82 */ /* 0x000fe20008000000 */
[----:B--2---:R-:W-:Y:S01]  /*0c30*/  UMOV UR5, UR6 ;  /* 0x0000000600057c82 */ /* 0x004fe20008000000 */
[----:B------:R-:W-:Y:S01]  /*0c40*/  SHF.R.S32.HI R196, RZ, 0x5, R196 ;  /* 0x00000005ffc47819 */ /* 0x000fe200000114c4 */
[----:B------:R-:W-:Y:S01]  /*0c50*/  IMAD.U32 R18, RZ, RZ, UR4 ;  /* 0x00000004ff127e24 */ /* 0x000fe2000f8e00ff */
[----:B------:R-:W-:Y:S01]  /*0c60*/  LEA.HI R9, R9, R4, RZ, 0x3 ;  /* 0x0000000409097211 */ /* 0x000fe200078f18ff */
[----:B------:R-:W-:Y:S01]  /*0c70*/  IMAD.U32 R19, RZ, RZ, UR5 ;  /* 0x00000005ff137e24 */ /* 0x000fe2000f8e00ff */
[----:B------:R-:W-:Y:S01]  /*0c80*/  LOP3.LUT R2, R2, 0x3fffffe, RZ, 0xc0, !PT ;  /* 0x03fffffe02027812 */ /* 0x000fe200078ec0ff */
[----:B------:R-:W-:Y:S01]  /*0c90*/  IMAD R8, R196, 0x10, R3 ;  /* 0x00000010c4087824 */ /* 0x000fe200078e0203 */
[----:B------:R-:W-:Y:S01]  /*0ca0*/  LOP3.LUT R9, R9, 0xfffffff8, RZ, 0xc0, !PT ;  /* 0xfffffff809097812 */ /* 0x000fe200078ec0ff */
[----:B------:R-:W-:Y:S01]  /*0cb0*/  UMOV UR4, UR7 ;  /* 0x0000000700047c82 */ /* 0x000fe20008000000 */
[----:B------:R-:W-:Y:S01]  /*0cc0*/  LEA.HI R6, R6, R193, RZ, 0x5 ;  /* 0x000000c106067211 */ /* 0x000fe200078f28ff */
[----:B------:R-:W-:Y:S01]  /*0cd0*/  IMAD.IADD R194, R195, 0x1, -R2 ;  /* 0x00000001c3c27824 */ /* 0x000fe200078e0a02 */
[----:B------:R-:W-:Y:S01]  /*0ce0*/  LEA.HI R0, R0, R197, RZ, 0x3 ;  /* 0x000000c500007211 */ /* 0x000fe200078f18ff */
[----:B------:R-:W-:Y:S01]  /*0cf0*/  IMAD R3, R8, 0x8, R5 ;  /* 0x0000000808037824 */ /* 0x000fe200078e0205 */
[----:B------:R-:W-:Y:S01]  /*0d00*/  SHF.R.S32.HI R6, RZ, 0x5, R6 ;  /* 0x00000005ff067819 */ /* 0x000fe20000011406 */
[----:B------:R-:W-:Y:S01]  /*0d10*/  IMAD.IADD R9, R4, 0x1, -R9 ;  /* 0x0000000104097824 */ /* 0x000fe200078e0a09 */
[----:B------:R-:W-:Y:S01]  /*0d20*/  LOP3.LUT R2, R0, 0x1ffffff8, RZ, 0xc0, !PT ;  /* 0x1ffffff800027812 */ /* 0x000fe200078ec0ff */
[----:B------:R-:W-:Y:S01]  /*0d30*/  IMAD.SHL.U32 R3, R3, 0x8, RZ ;  /* 0x0000000803037824 */ /* 0x000fe200078e00ff */
[----:B------:R-:W-:Y:S01]  /*0d40*/  LOP3.LUT R16, R7, 0x7ffffffc, RZ, 0xc0, !PT ;  /* 0x7ffffffc07107812 */ /* 0x000fe200078ec0ff */
[----:B------:R-:W-:Y:S01]  /*0d50*/  IMAD R9, R6, 0x10, R9 ;  /* 0x0000001006097824 */ /* 0x000fe200078e0209 */
[----:B------:R-:W-:Y:S01]  /*0d60*/  SHF.R.S32.HI R190, RZ, 0x3, R0 ;  /* 0x00000003ffbe7819 */ /* 0x000fe20000011400 */
[----:B------:R-:W-:-:S02]  /*0d70*/  IMAD.IADD R2, R197, 0x1, -R2 ;  /* 0x00000001c5027824 */ /* 0x000fc400078e0a02 */
[----:B------:R-:W-:-:S04]  /*0d80*/  IMAD.WIDE R18, R3, 0x2, R18 ;  /* 0x0000000203127825 */ /* 0x000fc800078e0212 */
[----:B------:R-:W-:Y:S02]  /*0d90*/  IMAD R194, R194, 0x40, R9 ;  /* 0x00000040c2c27824 */ /* 0x000fe400078e0209 */
[----:B------:R-:W-:Y:S02]  /*0da0*/  IMAD.SHL.U32 R22, R2, 0x8, RZ ;  /* 0x0000000802167824 */ /* 0x000fe400078e00ff */
[----:B------:R-:W-:-:S07]  /*0db0*/  IMAD.IADD R16, R193, 0x1, -R16 ;  /* 0x00000001c1107824 */ /* 0x000fce00078e0a10 */
.L_x_968:
[----:B------:R-:W-:Y:S01]  /*0dc0*/  ULDC UR5, c[0x0][0xdd0] ;  /* 0x0003740000057ab9 */ /* 0x000fe20000000800 */
[----:B-1----:R-:W1:Y:S01]  /*0dd0*/  LDC R0, c[0x0][0xde8] ;  /* 0x00037a00ff007b82 */ /* 0x002e620000000800 */
[----:B------:R-:W-:Y:S01]  /*0de0*/  UISETP.NE.AND UP0, UPT, UR5, 0x1, UPT ;  /* 0x000000010500788c */ /* 0x000fe2000bf05270 */
[----:B------:R-:W-:-:S10]  /*0df0*/  UMOV UR8, UR4 ;  /* 0x0000000400087c82 */ /* 0x000fd40008000000 */
[----:B------:R-:W-:Y:S01]  /*0e00*/  @UP0 ULDC UR6, c[0x0][0xdd4] ;  /* 0x0003750000060ab9 */ /* 0x000fe20000000800 */
[----:B------:R-:W-:Y:S01]  /*0e10*/  @UP0 ULDC UR9, c[0x0][0xdd8] ;  /* 0x0003760000090ab9 */ /* 0x000fe20000000800 */
[----:B------:R-:W-:-:S04]  /*0e20*/  UIMAD.WIDE.U32 UR6, UR4, UR6, URZ ;  /* 0x00000006040672a5 */ /* 0x000fc8000f8e003f */
[----:B------:R-:W-:-:S04]  /*0e30*/  @UP0 USHF.R.U32.HI UR8, URZ, UR9, UR7 ;  /* 0x000000093f080299 */ /* 0x000fc80008011607 */
[----:B------:R-:W-:Y:S02]  /*0e40*/  UIADD3 UR6, -UR8, URZ, URZ ;  /* 0x0000003f08067290 */ /* 0x000fe4000fffe13f */
[----:B-1----:R-:W-:Y:S02]  /*0e50*/  ISETP.LE.AND P0, PT, R0, UR8, PT ;  /* 0x0000000800007c0c */ /* 0x002fe4000bf03270 */
[----:B------:R-:W-:-:S11]  /*0e60*/  UIMAD UR7, UR5, UR6, UR4 ;  /* 0x00000006050772a4 */ /* 0x000fd6000f8e0204 */
[----:B--234-:R-:W-:Y:S05]  /*0e70*/  @!P0 BRA `(.L_x_872) ;  /* 0x0000000000208947 */ /* 0x01cfea0003800000 */
[----:B------:R-:W-:Y:S01]  /*0e80*/  ULDC UR6, c[0x0][0xddc] ;  /* 0x0003770000067ab9 */ /* 0x000fe20000000800 */
[----:B------:R-:W-:Y:S01]  /*0e90*/  UMOV UR52, UR7 ;  /* 0x0000000700347c82 */ /* 0x000fe20008000000 */
[----:B------:R-:W-:-:S11]  /*0ea0*/  UISETP.NE.AND UP0, UPT, UR6, 0x1, UPT ;  /* 0x000000010600788c */ /* 0x000fd6000bf05270 */
[----:B------:R-:W-:Y:S02]  /*0eb0*/  @UP0 ULDC.64 UR10, c[0x0][0xde0] ;  /* 0x00037800000a0ab9 */ /* 0x000fe40000000a00 */
[----:B------:R-:W-:-:S04]  /*0ec0*/  UIMAD.WIDE.U32 UR4, UR7, UR10, URZ ;  /* 0x0000000a070472a5 */ /* 0x000fc8000f8e003f */
[----:B------:R-:W-:-:S04]  /*0ed0*/  @UP0 USHF.R.U32.HI UR52, URZ, UR11, UR5 ;  /* 0x0000000b3f340299 */ /* 0x000fc80008011605 */
[----:B------:R-:W-:Y:S01]  /*0ee0*/  UIMAD UR4, UR52, UR6, URZ ;  /* 0x00000006340472a4 */ /* 0x000fe2000f8e023f */
[----:B------:R-:W-:Y:S11]  /*0ef0*/  BRA `(.L_x_873) ;  /* 0x00000000001c7947 */ /* 0x000ff60003800000 */
.L_x_872:
[----:B------:R-:W-:Y:S01]  /*0f00*/  ULDC UR6, c[0x0][0xdc4] ;  /* 0x0003710000067ab9 */ /* 0x000fe20000000800 */
[----:B------:R-:W-:Y:S01]  /*0f10*/  UMOV UR52, UR7 ;  /* 0x0000000700347c82 */ /* 0x000fe20008000000 */
[----:B------:R-:W-:-:S11]  /*0f20*/  UISETP.NE.AND UP0, UPT, UR6, 0x1, UPT ;  /* 0x000000010600788c */ /* 0x000fd6000bf05270 */
[----:B------:R-:W-:Y:S02]  /*0f30*/  @UP0 ULDC.64 UR10, c[0x0][0xdc8] ;  /* 0x00037200000a0ab9 */ /* 0x000fe40000000a00 */
[----:B------:R-:W-:-:S04]  /*0f40*/  UIMAD.WIDE.U32 UR4, UR7, UR10, URZ ;  /* 0x0000000a070472a5 */ /* 0x000fc8000f8e003f */
[----:B------:R-:W-:-:S04]  /*0f50*/  @UP0 USHF.R.U32.HI UR52, URZ, UR11, UR5 ;  /* 0x0000000b3f340299 */ /* 0x000fc80008011605 */
[----:B------:R-:W-:-:S12]  /*0f60*/  UIMAD UR4, UR52, UR6, URZ ;  /* 0x00000006340472a4 */ /* 0x000fd8000f8e023f */
.L_x_873:
[----:B------:R-:W-:Y:S01]  /*0f70*/  ULDC UR43, c[0x0][0xdb8] ;  /* 0x00036e00002b7ab9 */ /* 0x000fe20000000800 */
[----:B------:R-:W-:Y:S01]  /*0f80*/  UIADD3 UR6, UR7, -UR4, URZ ;  /* 0x8000000407067290 */ /* 0x000fe2000fffe03f */
[----:B------:R-:W-:Y:S01]  /*0f90*/  IMAD.MOV.U32 R7, RZ, RZ, 0x3f800000 ;  /* 0x3f800000ff077424 */ /* 0x000fe200078e00ff */
[----:B------:R-:W-:Y:S01]  /*0fa0*/  UISETP.NE.AND UP1, UPT, UR43, 0x1, UPT ;  /* 0x000000012b00788c */ /* 0x000fe2000bf25270 */
[----:B------:R-:W-:Y:S01]  /*0fb0*/  IMAD.MOV.U32 R0, RZ, RZ, 0x3f800000 ;  /* 0x3f800000ff007424 */ /* 0x000fe200078e00ff */
[----:B------:R-:W-:Y:S01]  /*0fc0*/  ULDC UR12, c[0x0][0xdc4] ;  /* 0x00037100000c7ab9 */ /* 0x000fe20000000800 */
[----:B------:R-:W-:Y:S01]  /*0fd0*/  ULDC.64 UR4, c[0x0][0x990] ;  /* 0x0002640000047ab9 */ /* 0x000fe20000000a00 */
[----:B------:R-:W-:Y:S01]  /*0fe0*/  UIMAD UR12, UR8, UR12, UR6 ;  /* 0x0000000c080c72a4 */ /* 0x000fe2000f8e0206 */
[----:B------:R-:W1:Y:S01]  /*0ff0*/  LDC.64 R8, c[0x0][0x9e0] ;  /* 0x00027800ff087b82 */ /* 0x000e620000000a00 */
[----:B------:R-:W-:Y:S01]  /*1000*/  UISETP.NE.U32.AND UP0, UPT, UR4, URZ, UPT ;  /* 0x0000003f0400728c */ /* 0x000fe2000bf05070 */
[----:B------:R-:W-:Y:S01]  /*1010*/  ULDC.64 UR6, c[0x0][0x998] ;  /* 0x0002660000067ab9 */ /* 0x000fe20000000a00 */
[----:B------:R-:W-:-:S02]  /*1020*/  ULDC UR11, c[0x0][0x428] ;  /* 0x00010a00000b7ab9 */ /* 0x000fc40000000800 */
[----:B------:R-:W-:Y:S01]  /*1030*/  UISETP.NE.AND.EX UP0, UPT, UR5, URZ, UPT, UP0 ;  /* 0x0000003f0500728c */ /* 0x000fe2000bf05300 */
[----:B------:R-:W-:Y:S01]  /*1040*/  @UP1 ULDC UR8, c[0x0][0xdbc] ;  /* 0x00036f0000081ab9 */ /* 0x000fe20000000800 */
[----:B------:R-:W-:Y:S01]  /*1050*/  @UP1 ULDC UR10, c[0x0][0xdc0] ;  /* 0x00037000000a1ab9 */ /* 0x000fe20000000800 */
[----:B------:R-:W-:Y:S01]  /*1060*/  UIMAD.WIDE.U32 UR8, UR12, UR8, URZ ;  /* 0x000000080c0872a5 */ /* 0x000fe2000f8e003f */
[----:B------:R-:W2:Y:S01]  /*1070*/  LDC R192, c[0x0][0x288] ;  /* 0x0000a200ffc07b82 */ /* 0x000ea20000000800 */
[----:B------:R-:W-:Y:S01]  /*1080*/  UMOV UR44, UR12 ;  /* 0x0000000c002c7c82 */ /* 0x000fe20008000000 */
[----:B------:R-:W-:Y:S01]  /*1090*/  UISETP.NE.AND UP2, UPT, UR11, 0x1, UPT ;  /* 0x000000010b00788c */ /* 0x000fe2000bf45270 */
[----:B------:R-:W-:Y:S01]  /*10a0*/  PLOP3.LUT P0, PT, PT, PT, UP0, 0x80, 0x0 ;  /* 0x000000000000781c */ /* 0x000fe20003f0f008 */
[----:B------:R-:W-:Y:S02]  /*10b0*/  @UP1 USHF.R.U32.HI UR44, URZ, UR10, UR9 ;  /* 0x0000000a3f2c1299 */ /* 0x000fe40008011609 */
[----:B------:R-:W-:-:S02]  /*10c0*/  UISETP.NE.U32.AND UP1, UPT, UR6, URZ, UPT ;  /* 0x0000003f0600728c */ /* 0x000fc4000bf25070 */
[----:B------:R-:W-:Y:S01]  /*10d0*/  @UP0 USHF.R.S32.HI UR8, URZ, 0x1f, UR44 ;  /* 0x0000001f3f080899 */ /* 0x000fe2000801142c */
[----:B------:R-:W3:Y:S01]  /*10e0*/  LDC R17, c[0x0][0x404] ;  /* 0x00010100ff117b82 */ /* 0x000ee20000000800 */
[----:B------:R-:W-:Y:S01]  /*10f0*/  UISETP.NE.AND.EX UP1, UPT, UR7, URZ, UPT, UP1 ;  /* 0x0000003f0700728c */ /* 0x000fe2000bf25310 */
[----:B------:R-:W-:Y:S01]  /*1100*/  @UP0 ULDC.64 UR14, c[0x0][0x9a8] ;  /* 0x00026a00000e0ab9 */ /* 0x000fe20000000a00 */
[----:B------:R-:W-:Y:S02]  /*1110*/  UIADD3 UR11, -UR44, URZ, URZ ;  /* 0x0000003f2c0b7290 */ /* 0x000fe4000fffe13f */
[----:B------:R-:W-:Y:S02]  /*1120*/  @UP0 UIMAD UR10, UR8, UR14, URZ ;  /* 0x0000000e080a02a4 */ /* 0x000fe4000f8e023f */
[----:B------:R-:W-:Y:S01]  /*1130*/  PLOP3.LUT P1, PT, PT, PT, UP1, 0x80, 0x0 ;  /* 0x000000000000781c */ /* 0x000fe20003f2f018 */
[----:B------:R-:W-:Y:S01]  /*1140*/  @UP0 UIMAD.WIDE.U32 UR8, UR44, UR14, URZ ;  /* 0x0000000e2c0802a5 */ /* 0x000fe2000f8e003f */
[----:B------:R-:W4:Y:S01]  /*1150*/  LDC R6, c[0x0][0x2e0] ;  /* 0x0000b800ff067b82 */ /* 0x000f220000000800 */
[----:B------:R-:W-:-:S02]  /*1160*/  UIMAD UR43, UR43, UR11, UR12 ;  /* 0x0000000b2b2b72a4 */ /* 0x000fc4000f8e020c */
[----:B------:R-:W-:Y:S01]  /*1170*/  @UP1 USHF.R.S32.HI UR14, URZ, 0x1f, UR44 ;  /* 0x0000001f3f0e1899 */ /* 0x000fe2000801142c */
[----:B------:R-:W-:Y:S01]  /*1180*/  @UP1 ULDC.64 UR16, c[0x0][0x9b8] ;  /* 0x00026e0000101ab9 */ /* 0x000fe20000000a00 */
[----:B------:R-:W-:Y:S01]  /*1190*/  @UP0 UIMAD UR15, UR44, UR15, UR10 ;  /* 0x0000000f2c0f02a4 */ /* 0x000fe2000f8e020a */
[----:B------:R-:W-:Y:S01]  /*11a0*/  @UP2 ULDC UR12, c[0x0][0x42c] ;  /* 0x00010b00000c2ab9 */ /* 0x000fe20000000800 */
[----:B------:R-:W-:Y:S02]  /*11b0*/  @UP1 UIMAD.WIDE.U32 UR10, UR44, UR16, URZ ;  /* 0x000000102c0a12a5 */ /* 0x000fe4000f8e003f */
[----:B------:R-:W-:Y:S02]  /*11c0*/  UIMAD.WIDE.U32 UR12, UR43, UR12, URZ ;  /* 0x0000000c2b0c72a5 */ /* 0x000fe4000f8e003f */
[----:B------:R-:W-:Y:S01]  /*11d0*/  @UP1 UIMAD UR16, UR14, UR16, URZ ;  /* 0x000000100e1012a4 */ /* 0x000fe2000f8e023f */
[----:B------:R-:W-:Y:S02]  /*11e0*/  @UP2 ULDC UR18, c[0x0][0x430] ;  /* 0x00010c0000122ab9 */ /* 0x000fe40000000800 */
[----:B------:R-:W-:Y:S01]  /*11f0*/  UMOV UR14, UR43 ;  /* 0x0000002b000e7c82 */ /* 0x000fe20008000000 */
[----:B------:R-:W-:-:S02]  /*1200*/  @UP2 USHF.R.U32.HI UR14, URZ, UR18, UR13 ;  /* 0x000000123f0e2299 */ /* 0x000fc4000801160d */
[----:B------:R-:W-:Y:S02]  /*1210*/  @UP1 UIMAD UR16, UR44, UR17, UR16 ;  /* 0x000000112c1012a4 */ /* 0x000fe4000f8e0210 */
[----:B------:R-:W-:Y:S02]  /*1220*/  @UP0 USHF.R.S32.HI UR12, URZ, 0x1f, UR14 ;  /* 0x0000001f3f0c0899 */ /* 0x000fe4000801140e */
[----:B------:R-:W-:Y:S01]  /*1230*/  @UP1 USHF.R.S32.HI UR13, URZ, 0x1f, UR14 ;  /* 0x0000001f3f0d1899 */ /* 0x000fe2000801140e */
[----:B------:R-:W-:Y:S01]  /*1240*/  @UP0 ULDC.64 UR18, c[0x0][0x9b0] ;  /* 0x00026c0000120ab9 */ /* 0x000fe20000000a00 */
[----:B------:R-:W-:Y:S02]  /*1250*/  @UP1 UIADD3 UR11, UR11, UR16, URZ ;  /* 0x000000100b0b1290 */ /* 0x000fe4000fffe03f */
[----:B------:R-:W-:Y:S01]  /*1260*/  @UP0 UIADD3 UR9, UR9, UR15, URZ ;  /* 0x0000000f09090290 */ /* 0x000fe2000fffe03f */
[----:B------:R-:W-:Y:S01]  /*1270*/  @UP1 ULDC.64 UR16, c[0x0][0x9c0] ;  /* 0x0002700000101ab9 */ /* 0x000fe20000000a00 */
[----:B------:R-:W-:-:S02]  /*1280*/  @UP0 UIMAD UR12, UR12, UR18, URZ ;  /* 0x000000120c0c02a4 */ /* 0x000fc4000f8e023f */
[----:B------:R-:W-:Y:S02]  /*1290*/  @UP1 UIMAD UR13, UR13, UR16, URZ ;  /* 0x000000100d0d12a4 */ /* 0x000fe4000f8e023f */
[----:B------:R-:W-:Y:S02]  /*12a0*/  @UP0 UIMAD.WIDE.U32 UR8, UR14, UR18, UR8 ;  /* 0x000000120e0802a5 */ /* 0x000fe4000f8e0008 */
[----:B------:R-:W-:Y:S02]  /*12b0*/  @UP0 UIMAD UR12, UR14, UR19, UR12 ;  /* 0x000000130e0c02a4 */ /* 0x000fe4000f8e020c */
[----:B------:R-:W-:Y:S02]  /*12c0*/  @UP1 UIMAD.WIDE.U32 UR10, UR14, UR16, UR10 ;  /* 0x000000100e0a12a5 */ /* 0x000fe4000f8e000a */
[----:B------:R-:W-:Y:S02]  /*12d0*/  @UP1 UIMAD UR13, UR14, UR17, UR13 ;  /* 0x000000110e0d12a4 */ /* 0x000fe4000f8e020d */
[----:B------:R-:W-:-:S02]  /*12e0*/  @UP0 UIADD3 UR12, UR9, UR12, URZ ;  /* 0x0000000c090c0290 */ /* 0x000fc4000fffe03f */
[----:B------:R-:W-:Y:S02]  /*12f0*/  @UP0 ULEA UR4, UP3, UR8, UR4, 0x2 ;  /* 0x0000000408040291 */ /* 0x000fe4000f86103f */
[----:B------:R-:W-:Y:S02]  /*1300*/  @UP1 ULEA UR6, UP4, UR10, UR6, 0x2 ;  /* 0x000000060a061291 */ /* 0x000fe4000f88103f */
[----:B------:R-:W-:Y:S02]  /*1310*/  @UP1 UIADD3 UR9, UR11, UR13, URZ ;  /* 0x0000000d0b091290 */ /* 0x000fe4000fffe03f */
[----:B------:R-:W-:Y:S01]  /*1320*/  @UP0 ULEA.HI.X UR5, UR8, UR5, UR12, 0x2, UP3 ;  /* 0x0000000508050291 */ /* 0x000fe200098f140c */
[----:B------:R-:W-:Y:S01]  /*1330*/  IMAD.U32 R2, RZ, RZ, UR4 ;  /* 0x00000004ff027e24 */ /* 0x000fe2000f8e00ff */
[----:B------:R-:W-:Y:S01]  /*1340*/  @UP1 ULEA.HI.X UR7, UR10, UR7, UR9, 0x2, UP4 ;  /* 0x000000070a071291 */ /* 0x000fe2000a0f1409 */
[----:B------:R-:W-:Y:S01]  /*1350*/  IMAD.U32 R4, RZ, RZ, UR6 ;  /* 0x00000006ff047e24 */ /* 0x000fe2000f8e00ff */
[----:B------:R-:W-:Y:S01]  /*1360*/  ULDC UR42, c[0x0][0xdac] ;  /* 0x00036b00002a7ab9 */ /* 0x000fe20000000800 */
[----:B------:R-:W-:Y:S01]  /*1370*/  @UP2 ULDC UR6, c[0x0][0x430] ;  /* 0x00010c0000062ab9 */ /* 0x000fe20000000800 */
[----:B------:R-:W-:Y:S01]  /*1380*/  IMAD.U32 R3, RZ, RZ, UR5 ;  /* 0x00000005ff037e24 */ /* 0x000fe2000f8e00ff */
[----:B------:R-:W-:Y:S01]  /*1390*/  ULDC.64 UR4, c[0x0][0x3f8] ;  /* 0x0000fe0000047ab9 */ /* 0x000fe20000000a00 */
[----:B------:R-:W-:-:S03]  /*13a0*/  IMAD.U32 R5, RZ, RZ, UR7 ;  /* 0x00000007ff057e24 */ /* 0x000fc6000f8e00ff */
[----:B------:R-:W5:Y:S04]  /*13b0*/  @P0 LDG.E R7, desc[UR54][R2.64] ;  /* 0x0000003602070981 */ /* 0x000f68000c1e1900 */
[----:B------:R-:W5:Y:S01]  /*13c0*/  @P1 LDG.E R0, desc[UR54][R4.64] ;  /* 0x0000003604001981 */ /* 0x000f62000c1e1900 */
[----:B------:R-:W-:Y:S01]  /*13d0*/  ISETP.NE.U32.AND P0, PT, RZ, UR4, PT ;  /* 0x00000004ff007c0c */ /* 0x000fe2000bf05070 */
[----:B------:R-:W-:Y:S01]  /*13e0*/  ULOP3.LUT UR4, URZ, UR52, URZ, 0x33, !UPT ;  /* 0x000000343f047292 */ /* 0x000fe2000f8e333f */
[----:B-1----:R-:W-:Y:S01]  /*13f0*/  ISETP.GE.AND P1, PT, R9, 0x1, PT ;  /* 0x000000010900780c */ /* 0x002fe20003f26270 */
[----:B------:R-:W-:Y:S01]  /*1400*/  UMOV UR58, UR43 ;  /* 0x0000002b003a7c82 */ /* 0x000fe20008000000 */
[----:B------:R-:W-:Y:S01]  /*1410*/  ISETP.NE.AND.EX P0, PT, RZ, UR5, PT, P0 ;  /* 0x00000005ff007c0c */ /* 0x000fe2000bf05300 */
[----:B------:R-:W-:Y:S01]  /*1420*/  ULDC UR5, c[0x0][0x988] ;  /* 0x0002620000057ab9 */ /* 0x000fe20000000800 */
[----:B------:R-:W-:-:S02]  /*1430*/  UIADD3 UR42, UR4, UR42, URZ ;  /* 0x0000002a042a7290 */ /* 0x000fc4000fffe03f */
[----:B---3--:R-:W-:Y:S01]  /*1440*/  SEL R17, R17, 0x1, P0 ;  /* 0x0000000111117807 */ /* 0x008fe20000000000 */
[----:B------:R-:W-:Y:S01]  /*1450*/  @UP2 ULDC UR4, c[0x0][0x42c] ;  /* 0x00010b0000042ab9 */ /* 0x000fe20000000800 */
[----:B------:R-:W-:-:S03]  /*1460*/  USHF.L.U32 UR42, UR42, 0x7, URZ ;  /* 0x000000072a2a7899 */ /* 0x000fc6000800063f */
[----:B----4-:R-:W-:Y:S02]  /*1470*/  IMAD R107, R17, R6, RZ ;  /* 0x00000006116b7224 */ /* 0x010fe400078e02ff */
[----:B-----5:R-:W-:-:S04]  /*1480*/  FMUL.FTZ R0, R7, R0 ;  /* 0x0000000007007220 */ /* 0x020fc80000410000 */
[----:B------:R-:W-:Y:S01]  /*1490*/  FMUL.FTZ R2, R0, UR5 ;  /* 0x0000000500027c20 */ /* 0x000fe20008410000 */
[----:B--2---:R-:W-:Y:S01]  /*14a0*/  IADD3 R0, -R192, 0x80, RZ ;  /* 0x00000080c0007810 */ /* 0x004fe20007ffe1ff */
[----:B------:R-:W-:-:S03]  /*14b0*/  UIMAD.WIDE.U32 UR4, UR43, UR4, URZ ;  /* 0x000000042b0472a5 */ /* 0x000fc6000f8e003f */
[----:B------:R-:W-:Y:S01]  /*14c0*/  R2UR UR36, R2 ;  /* 0x00000000022472ca */ /* 0x000fe200000e0000 */
[----:B------:R-:W-:Y:S01]  /*14d0*/  IMAD R0, R17, R6, R0 ;  /* 0x0000000611007224 */ /* 0x000fe200078e0200 */
[----:B------:R-:W-:-:S03]  /*14e0*/  @UP2 USHF.R.U32.HI UR58, URZ, UR6, UR5 ;  /* 0x000000063f3a2299 */ /* 0x000fc60008011605 */
[----:B------:R-:W-:-:S04]  /*14f0*/  VIADD R188, R0, UR42 ;  /* 0x0000002a00bc7c36 */ /* 0x000fc80008000000 */
[----:B------:R-:W-:Y:S01]  /*1500*/  IMAD.IADD R0, R188, 0x1, R8 ;  /* 0x00000001bc007824 */ /* 0x000fe200078e0208 */
[----:B------:R-:W-:Y:S06]  /*1510*/  @!P1 BRA `(.L_x_874) ;  /* 0x0000000000409947 */ /* 0x000fec0003800000 */
[C---:B------:R-:W-:Y:S01]  /*1520*/  ISETP.GT.AND P0, PT, R188.reuse, RZ, PT ;  /* 0x000000ffbc00720c */ /* 0x040fe20003f04270 */
[----:B------:R-:W-:-:S12]  /*1530*/  VIADD R2, R188, 0xffffffff ;  /* 0xffffffffbc027836 */ /* 0x000fd80000000000 */
[----:B------:R-:W-:Y:S05]  /*1540*/  @P0 BRA `(.L_x_875) ;  /* 0x00000000001c0947 */ /* 0x000fea0003800000 */
[----:B------:R-:W-:Y:S01]  /*1550*/  ISETP.NE.AND P0, PT, R9, 0x1, PT ;  /* 0x000000010900780c */ /* 0x000fe20003f05270 */
[----:B------:R-:W-:-:S12]  /*1560*/  IMAD.MOV R3, RZ, RZ, -R188 ;  /* 0x000000ffff037224 */ /* 0x000fd800078e0abc */
[----:B------:R-:W1:Y:S02]  /*1570*/  @P0 LDC.64 R4, c[0x0][0x9e8] ;  /* 0x00027a00ff040b82 */ /* 0x000e640000000a00 */
[----:B-1----:R-:W-:-:S05]  /*1580*/  @P0 IMAD.HI.U32 R2, R3, R4, RZ ;  /* 0x0000000403020227 */ /* 0x002fca00078e00ff */
[----:B------:R-:W-:-:S04]  /*1590*/  @P0 SHF.R.U32.HI R3, RZ, R5, R2 ;  /* 0x00000005ff030219 */ /* 0x000fc80000011602 */
[----:B------:R-:W-:Y:S01]  /*15a0*/  LOP3.LUT R2, RZ, R3, RZ, 0x33, !PT ;  /* 0x00000003ff027212 */ /* 0x000fe200078e33ff */
[----:B------:R-:W-:Y:S06]  /*15b0*/  BRA `(.L_x_876) ;  /* 0x0000000000107947 */ /* 0x000fec0003800000 */
.L_x_875:
[----:B------:R-:W-:-:S13]  /*15c0*/  ISETP.NE.AND P0, PT, R9, 0x1, PT ;  /* 0x000000010900780c */ /* 0x000fda0003f05270 */
[----:B------:R-:W1:Y:S02]  /*15d0*/  @P0 LDC.64 R4, c[0x0][0x9e8] ;  /* 0x00027a00ff040b82 */ /* 0x000e640000000a00 */
[----:B-1----:R-:W-:-:S05]  /*15e0*/  @P0 IMAD.HI.U32 R4, R2, R4, RZ ;  /* 0x0000000402040227 */ /* 0x002fca00078e00ff */
[----:B------:R-:W-:-:S07]  /*15f0*/  @P0 SHF.R.U32.HI R2, RZ, R5, R4 ;  /* 0x00000005ff020219 */ /* 0x000fce0000011604 */
.L_x_876:
[----:B------:R-:W-:-:S05]  /*1600*/  IMAD R3, R2, R9, R9 ;  /* 0x0000000902037224 */ /* 0x000fca00078e0209 */
[----:B------:R-:W-:-:S07]  /*1610*/  VIMNMX R0, R0, R3, PT ;  /* 0x0000000300007248 */ /* 0x000fce0003fe0100 */
.L_x_874:
[----:B------:R-:W-:Y:S01]  /*1620*/  VIADD R2, R0, 0x9f ;  /* 0x0000009f00027836 */ /* 0x000fe20000000000 */
[----:B------:R-:W-:Y:S01]  /*1630*/  ULDC UR4, c[0x0][0x9dc] ;  /* 0x0002770000047ab9 */ /* 0x000fe20000000800 */
[CC--:B------:R-:W-:Y:S02]  /*1640*/  IMAD R0, R17.reuse, R6.reuse, 0x9f ;  /* 0x0000009f11007424 */ /* 0x0c0fe400078e0206 */
[----:B------:R-:W-:Y:S02]  /*1650*/  IMAD R192, R17, R6, -R192 ;  /* 0x0000000611c07224 */ /* 0x000fe400078e0ac0 */
[----:B------:R-:W-:-:S04]  /*1660*/  IMAD.HI R2, R2, 0x66666667, RZ ;  /* 0x6666666702027827 */ /* 0x000fc800078e02ff */
[----:B------:R-:W-:Y:S01]  /*1670*/  IMAD.HI R0, R0, 0x66666667, RZ ;  /* 0x6666666700007827 */ /* 0x000fe200078e02ff */
[----:B------:R-:W-:-:S03]  /*1680*/  SHF.R.U32.HI R5, RZ, 0x1f, R2 ;  /* 0x0000001fff057819 */ /* 0x000fc60000011602 */
[----:B------:R-:W-:Y:S01]  /*1690*/  VIADD R105, R192, UR42 ;  /* 0x0000002ac0697c36 */ /* 0x000fe20008000000 */
[----:B------:R-:W-:Y:S02]  /*16a0*/  SHF.R.U32.HI R3, RZ, 0x1f, R0 ;  /* 0x0000001fff037819 */ /* 0x000fe40000011600 */
[----:B------:R-:W-:Y:S01]  /*16b0*/  LEA.HI.SX32 R104, R2, R5, 0x1a ;  /* 0x0000000502687211 */ /* 0x000fe200078fd2ff */
[----:B------:R-:W-:Y:S01]  /*16c0*/  VIADD R4, R105, -UR4 ;  /* 0x8000000469047c36 */ /* 0x000fe20008000000 */
[----:B------:R-:W-:-:S04]  /*16d0*/  LEA.HI.SX32 R3, R0, R3, 0x1a ;  /* 0x0000000300037211 */ /* 0x000fc800078fd2ff */
[----:B------:R-:W-:Y:S02]  /*16e0*/  R2UR UR4, R4 ;  /* 0x00000000040472ca */ /* 0x000fe400000e0000 */
[----:B------:R-:W-:Y:S01]  /*16f0*/  VIMNMX R104, R3, R104, PT ;  /* 0x0000006803687248 */ /* 0x000fe20003fe0100 */
[----:B------:R-:W-:-:S12]  /*1700*/  @!P1 BRA `(.L_x_877) ;  /* 0x0000000000489947 */ /* 0x000fd80003800000 */
[----:B------:R-:W-:-:S13]  /*1710*/  ISETP.GT.AND P0, PT, R105, -0x1, PT ;  /* 0xffffffff6900780c */ /* 0x000fda0003f04270 */
[----:B------:R-:W-:Y:S05]  /*1720*/  @P0 BRA `(.L_x_878) ;  /* 0x00000000001c0947 */ /* 0x000fea0003800000 */
[----:B------:R-:W-:Y:S02]  /*1730*/  ISETP.NE.AND P0, PT, R9, 0x1, PT ;  /* 0x000000010900780c */ /* 0x000fe40003f05270 */
[----:B------:R-:W-:-:S11]  /*1740*/  LOP3.LUT R3, RZ, R105, RZ, 0x33, !PT ;  /* 0x00000069ff037212 */ /* 0x000fd600078e33ff */
[----:B------:R-:W1:Y:S02]  /*1750*/  @P0 LDC.64 R4, c[0x0][0x9e8] ;  /* 0x00027a00ff040b82 */ /* 0x000e640000000a00 */
[----:B-1----:R-:W-:-:S05]  /*1760*/  @P0 IMAD.HI.U32 R0, R3, R4, RZ ;  /* 0x0000000403000227 */ /* 0x002fca00078e00ff */
[----:B------:R-:W-:-:S04]  /*1770*/  @P0 SHF.R.U32.HI R3, RZ, R5, R0 ;  /* 0x00000005ff030219 */ /* 0x000fc80000011600 */
[----:B------:R-:W-:Y:S01]  /*1780*/  LOP3.LUT R0, RZ, R3, RZ, 0x33, !PT ;  /* 0x00000003ff007212 */ /* 0x000fe200078e33ff */
[----:B------:R-:W-:Y:S06]  /*1790*/  BRA `(.L_x_879) ;  /* 0x0000000000147947 */ /* 0x000fec0003800000 */
.L_x_878:
[----:B------:R-:W-:Y:S01]  /*17a0*/  ISETP.NE.AND P0, PT, R9, 0x1, PT ;  /* 0x000000010900780c */ /* 0x000fe20003f05270 */
[----:B------:R-:W-:-:S12]  /*17b0*/  IMAD.MOV.U32 R0, RZ, RZ, R105 ;  /* 0x000000ffff007224 */ /* 0x000fd800078e0069 */
[----:B------:R-:W1:Y:S02]  /*17c0*/  @P0 LDC.64 R2, c[0x0][0x9e8] ;  /* 0x00027a00ff020b82 */ /* 0x000e640000000a00 */
[----:B-1----:R-:W-:-:S05]  /*17d0*/  @P0 IMAD.HI.U32 R2, R105, R2, RZ ;  /* 0x0000000269020227 */ /* 0x002fca00078e00ff */
[----:B------:R-:W-:-:S07]  /*17e0*/  @P0 SHF.R.U32.HI R0, RZ, R3, R2 ;  /* 0x00000003ff000219 */ /* 0x000fce0000011602 */
.L_x_879:
[----:B------:R-:W-:-:S05]  /*17f0*/  IMAD R0, R0, R9, RZ ;  /* 0x0000000900007224 */ /* 0x000fca00078e02ff */
[----:B------:R-:W-:-:S13]  /*1800*/  R2UR UR5, R0 ;  /* 0x00000000000572ca */ /* 0x000fda00000e0000 */
[----:B------:R-:W-:-:S04]  /*1810*/  UISETP.LT.AND UP0, UPT, UR4, UR5, UPT ;  /* 0x000000050400728c */ /* 0x000fc8000bf01270 */
[----:B------:R-:W-:-:S12]  /*1820*/  USEL UR4, UR4, UR5, !UP0 ;  /* 0x0000000504047287 */ /* 0x000fd8000c000000 */
.L_x_877:
[----:B------:R-:W-:Y:S01]  /*1830*/  UIMAD.WIDE UR4, UR4, 0x66666667, URZ ;  /* 0x66666667040478a5 */ /* 0x000fe2000f8e023f */
[----:B------:R-:W-:Y:S02]  /*1840*/  PLOP3.LUT P0, PT, PT, PT, PT, 0x80, 0x0 ;  /* 0x000000000000781c */ /* 0x000fe40003f0f070 */
[----:B------:R-:W-:Y:S02]  /*1850*/  CS2R R2, SRZ ;  /* 0x0000000000027805 */ /* 0x000fe4000001ff00 */
[----:B------:R-:W-:Y:S01]  /*1860*/  CS2R R4, SRZ ;  /* 0x0000000000047805 */ /* 0x000fe2000001ff00 */
[----:B------:R-:W-:Y:S01]  /*1870*/  USHF.R.U32.HI UR4, URZ, 0x1f, UR5 ;  /* 0x0000001f3f047899 */ /* 0x000fe20008011605 */
[----:B------:R-:W-:Y:S01]  /*1880*/  CS2R R86, SRZ ;  /* 0x0000000000567805 */ /* 0x000fe2000001ff00 */
[----:B------:R-:W-:Y:S01]  /*1890*/  IMAD.MOV.U32 R0, RZ, RZ, RZ ;  /* 0x000000ffff007224 */ /* 0x000fe200078e00ff */
[----:B------:R-:W-:Y:S01]  /*18a0*/  CS2R R84, SRZ ;  /* 0x0000000000547805 */ /* 0x000fe2000001ff00 */
[----:B------:R-:W-:Y:S01]  /*18b0*/  ULEA.HI.SX32 UR4, UR5, UR4, 0x1a ;  /* 0x0000000405047291 */ /* 0x000fe2000f8fd23f */
[----:B------:R-:W-:-:S02]  /*18c0*/  CS2R R8, SRZ ;  /* 0x0000000000087805 */ /* 0x000fc4000001ff00 */
[----:B------:R-:W-:Y:S02]  /*18d0*/  CS2R R78, SRZ ;  /* 0x00000000004e7805 */ /* 0x000fe4000001ff00 */
[----:B------:R-:W-:Y:S01]  /*18e0*/  CS2R R76, SRZ ;  /* 0x00000000004c7805 */ /* 0x000fe2000001ff00 */
[----:B------:R-:W-:Y:S01]  /*18f0*/  UISETP.LT.AND UP0, UPT, URZ, UR4, UPT ;  /* 0x000000043f00728c */ /* 0x000fe2000bf01270 */
[----:B------:R-:W-:Y:S02]  /*1900*/  CS2R R10, SRZ ;  /* 0x00000000000a7805 */ /* 0x000fe4000001ff00 */
[----:B------:R-:W-:Y:S02]  /*1910*/  CS2R R12, SRZ ;  /* 0x00000000000c7805 */ /* 0x000fe4000001ff00 */
[----:B------:R-:W-:Y:S01]  /*1920*/  CS2R R70, SRZ ;  /* 0x0000000000467805 */ /* 0x000fe2000001ff00 */
[----:B------:R-:W-:Y:S01]  /*1930*/  USEL UR47, URZ, UR4, !UP0 ;  /* 0x000000043f2f7287 */ /* 0x000fe2000c000000 */
[----:B------:R-:W-:-:S02]  /*1940*/  CS2R R68, SRZ ;  /* 0x0000000000447805 */ /* 0x000fc4000001ff00 */
[----:B------:R-:W-:Y:S02]  /*1950*/  CS2R R14, SRZ ;  /* 0x00000000000e7805 */ /* 0x000fe4000001ff00 */
[----:B------:R-:W-:Y:S02]  /*1960*/  CS2R R20, SRZ ;  /* 0x0000000000147805 */ /* 0x000fe4000001ff00 */
[----:B------:R-:W-:Y:S02]  /*1970*/  CS2R R62, SRZ ;  /* 0x00000000003e7805 */ /* 0x000fe4000001ff00 */
[----:B------:R-:W-:Y:S02]  /*1980*/  CS2R R60, SRZ ;  /* 0x00000000003c7805 */ /* 0x000fe4000001ff00 */
[----:B------:R-:W-:Y:S02]  /*1990*/  ISETP.GT.AND P1, PT, R104, UR47, PT ;  /* 0x0000002f68007c0c */ /* 0x000fe4000bf24270 */
        /* <DEDUP_REMOVED lines=10> */
[----:B------:R-:W-:Y:S01]  /*1a40*/  CS2R R38, SRZ ;  /* 0x0000000000267805 */ /* 0x000fe2000001ff00 */
[----:B------:R-:W-:Y:S01]  /*1a50*/  IMAD.MOV.U32 R34, RZ, RZ, RZ ;  /* 0x000000ffff227224 */ /* 0x000fe200078e00ff */
[----:B------:R-:W-:Y:S02]  /*1a60*/  CS2R R88, SRZ ;  /* 0x0000000000587805 */ /* 0x000fe4000001ff00 */
[----:B------:R-:W-:-:S02]  /*1a70*/  CS2R R40, SRZ ;  /* 0x0000000000287805 */ /* 0x000fc4000001ff00 */
[----:B------:R-:W-:Y:S02]  /*1a80*/  CS2R R90, SRZ ;  /* 0x00000000005a7805 */ /* 0x000fe4000001ff00 */
[----:B------:R-:W-:Y:S02]  /*1a90*/  CS2R R48, SRZ ;  /* 0x0000000000307805 */ /* 0x000fe4000001ff00 */
[----:B------:R-:W-:Y:S01]  /*1aa0*/  CS2R R92, SRZ ;  /* 0x00000000005c7805 */ /* 0x000fe2000001ff00 */
[----:B------:R-:W-:Y:S02]  /*1ab0*/  IMAD.MOV.U32 R57, RZ, RZ, RZ ;  /* 0x000000ffff397224 */ /* 0x000fe400078e00ff */
[----:B------:R-:W-:Y:S01]  /*1ac0*/  IMAD.MOV.U32 R95, RZ, RZ, RZ ;  /* 0x000000ffff5f7224 */ /* 0x000fe200078e00ff */
[----:B------:R-:W-:Y:S06]  /*1ad0*/  @!P1 BRA `(.L_x_880) ;  /* 0x0000010c00909947 */ /* 0x000fec0003800000 */
[----:B------:R-:W1:Y:S01]  /*1ae0*/  SHFL.IDX PT, R0, R195, RZ, 0x1f ;  /* 0x00001fffc3007589 */ /* 0x000e6200000e0000 */
[----:B------:R-:W-:-:S04]  /*1af0*/  UIADD3 UR5, UR37, 0x14400, URZ ;  /* 0x0001440025057890 */ /* 0x000fc8000fffe03f */
[----:B------:R-:W-:-:S06]  /*1b00*/  ULOP3.LUT UP0, URZ, UR5, 0x9f, URZ, 0xc0, !UPT ;  /* 0x0000009f053f7892 */ /* 0x000fcc000f80c03f */
[----:B------:R-:W-:Y:S02]  /*1b10*/  PLOP3.LUT P0, PT, PT, PT, UP0, 0x80, 0x0 ;  /* 0x000000000000781c */ /* 0x000fe40003f0f008 */
[----:B-1----:R-:W-:-:S13]  /*1b20*/  R2UR UR45, R0 ;  /* 0x00000000002d72ca */ /* 0x002fda00000e0000 */
[----:B------:R-:W-:-:S04]  /*1b30*/  ULEA.HI UR4, UR45, UR45, URZ, 0x1 ;  /* 0x0000002d2d047291 */ /* 0x000fc8000f8f083f */
        /* <DEDUP_REMOVED lines=22> */
.L_x_881:
[----:B------:R-:W-:Y:S01]  /*1ca0*/  ULEA.HI UR4, UR59, UR59, URZ, 0x1 ;  /* 0x0000003b3b047291 */ /* 0x000fe2000f8f083f */
[----:B------:R-:W-:-:S03]  /*1cb0*/  IMAD.U32 R2, RZ, RZ, UR60 ;  /* 0x0000003cff027e24 */ /* 0x000fc6000f8e00ff */
[----:B------:R-:W-:Y:S02]  /*1cc0*/  ULOP3.LUT UR4, UR4, 0xfffffffe, URZ, 0xc0, !UPT ;  /* 0xfffffffe04047892 */ /* 0x000fe4000f8ec03f */
[----:B------:R-:W-:Y:S02]  /*1cd0*/  ISETP.NE.AND P0, PT, R2, 0x3, PT ;  /* 0x000000030200780c */ /* 0x000fe40003f05270 */
[----:B------:R-:W-:-:S06]  /*1ce0*/  UIADD3 UR4, UR59, -UR4, URZ ;  /* 0x800000043b047290 */ /* 0x000fcc000fffe03f */
[----:B------:R-:W-:-:S05]  /*1cf0*/  IMAD.U32 R0, RZ, RZ, UR4 ;  /* 0x00000004ff007e24 */ /* 0x000fca000f8e00ff */
[----:B------:R-:W-:-:S04]  /*1d00*/  SHF.L.U32 R0, R0, 0x1f, RZ ;  /* 0x0000001f00007819 */ /* 0x000fc800000006ff */
[----:B------:R-:W1:Y:S02]  /*1d10*/  SYNCS.PHASECHK.TRANS64.TRYWAIT P1, [UR37+0x29800], R0 ;  /* 0x02980000ff0075a7 */ /* 0x000e640008020165 */
[----:B-1----:R-:W-:Y:S05]  /*1d20*/  @!P1 BRA `(.L_x_882) ;  /* 0x0000015c00f49947 */ /* 0x002fea0003800000 */
.L_x_1046:
[----:B------:R-:W-:Y:S05]  /*1d30*/  @!P0 BRA `(.L_x_883) ;  /* 0x0000000000048947 */ /* 0x000fea0003800000 */
[----:B------:R-:W-:Y:S01]  /*1d40*/  BPT.TRAP 0x1 ;  /* 0x000000040000795c */ /* 0x000fe20000300000 */
.L_x_883:
[----:B-1----:R-:W-:Y:S02]  /*1d50*/  IMAD.U32 R3, RZ, RZ, UR38 ;  /* 0x00000026ff037e24 */ /* 0x002fe4000f8e00ff */
[----:B------:R-:W-:-:S03]  /*1d60*/  IMAD.U32 R0, RZ, RZ, UR39 ;  /* 0x00000027ff007e24 */ /* 0x000fc6000f8e00ff */
[----:B------:R-:W-:Y:S02]  /*1d70*/  LEA R3, R3, UR37, 0x3 ;  /* 0x0000002503037c11 */ /* 0x000fe4000f8e18ff */
[----:B------:R-:W-:-:S04]  /*1d80*/  SHF.L.U32 R0, R0, 0x1f, RZ ;  /* 0x0000001f00007819 */ /* 0x000fc800000006ff */
[----:B------:R1:W2:Y:S01]  /*1d90*/  SYNCS.PHASECHK.TRANS64.TRYWAIT P1, [R3+URZ+0x29830], R0 ;  /* 0x02983000030075a7 */ /* 0x0002a2000802017f */
[----:B------:R-:W-:Y:S05]  /*1da0*/  @!P0 BRA `(.L_x_884) ;  /* 0x0000000000048947 */ /* 0x000fea0003800000 */
[----:B------:R-:W-:Y:S01]  /*1db0*/  BPT.TRAP 0x1 ;  /* 0x000000040000795c */ /* 0x000fe20000300000 */
.L_x_884:
[----:B------:R-:W3:Y:S01]  /*1dc0*/  S2R R2, SR_TID.X ;  /* 0x0000000000027919 */ /* 0x000ee20000002100 */
[----:B------:R-:W-:Y:S02]  /*1dd0*/  LOP3.LUT R189, R189, 0xfffffff7, RZ, 0xc0, !PT ;  /* 0xfffffff7bdbd7812 */ /* 0x000fe400078ec0ff */
[----:B---3--:R-:W-:-:S13]  /*1de0*/  LOP3.LUT P2, RZ, R2, 0x7f, RZ, 0xc0, !PT ;  /* 0x0000007f02ff7812 */ /* 0x008fda000784c0ff */
[----:B------:R-:W-:Y:S01]  /*1df0*/  @P2 LOP3.LUT R189, R189, 0x8, RZ, 0xfc, !PT ;  /* 0x00000008bdbd2812 */ /* 0x000fe200078efcff */
[----:B--2---:R-:W-:Y:S06]  /*1e00*/  @P1 BRA `(.L_x_885) ;  /* 0x0000000000081947 */ /* 0x004fec0003800000 */
[----:B------:R-:W2:Y:S02]  /*1e10*/  SYNCS.PHASECHK.TRANS64.TRYWAIT P1, [R3+URZ+0x29830], R0 ;  /* 0x02983000030075a7 */ /* 0x000ea4000802017f */
[----:B--2---:R-:W-:Y:S05]  /*1e20*/  @!P1 BRA `(.L_x_886) ;  /* 0x0000015c00cc9947 */ /* 0x004fea0003800000 */
.L_x_885:
[----:B------:R-:W-:Y:S05]  /*1e30*/  WARPSYNC.ALL ;  /* 0x0000000000007948 */ /* 0x000fea0003800000 */
[----:B------:R-:W-:Y:S01]  /*1e40*/  UIADD3 UR4, UR37, 0x1a400, URZ ;  /* 0x0001a40025047890 */ /* 0x000fe2000fffe03f */
[----:B------:R-:W-:Y:S01]  /*1e50*/  WARPGROUP.ARRIVE ;  /* 0x00000000000079c5 */ /* 0x000fe20000000000 */
[----:B------:R-:W-:-:S05]  /*1e60*/  ULOP3.LUT UR6, UR40, 0x10000, URZ, 0xfc, !UPT ;  /* 0x0001000028067892 */ /* 0x000fca000f8efc3f */
[----:B------:R-:W3:Y:S01]  /*1e70*/  S2R R2, SR_TID.X ;  /* 0x0000000000027919 */ /* 0x000ee20000002100 */
[----:B------:R-:W-:Y:S01]  /*1e80*/  USHF.R.U32.HI UR4, URZ, 0x4, UR4 ;  /* 0x000000043f047899 */ /* 0x000fe20008011604 */
[----:B------:R-:W4:Y:S01]  /*1e90*/  LDC R14, c[0x0][0x288] ;  /* 0x0000a200ff0e7b82 */ /* 0x000f220000000800 */
[----:B------:R-:W-:Y:S01]  /*1ea0*/  UMOV UR29, 0x80000020 ;  /* 0x80000020001d7882 */ /* 0x000fe20000000000 */
[----:B------:R-:W-:Y:S01]  /*1eb0*/  UMOV UR31, 0x80000020 ;  /* 0x80000020001f7882 */ /* 0x000fe20000000000 */
[----:B------:R-:W-:Y:S01]  /*1ec0*/  ULOP3.LUT UR4, UR4, 0x3fff, URZ, 0xc0, !UPT ;  /* 0x00003fff04047892 */ /* 0x000fe2000f8ec03f */
[----:B------:R-:W-:Y:S01]  /*1ed0*/  IMAD R107, R104, -0xa0, R107 ;  /* 0xffffff60686b7824 */ /* 0x000fe200078e026b */
[----:B------:R-:W-:Y:S01]  /*1ee0*/  UMOV UR28, UR6 ;  /* 0x00000006001c7c82 */ /* 0x000fe20008000000 */
[----:B------:R-:W-:Y:S01]  /*1ef0*/  UMOV UR9, UR29 ;  /* 0x0000001d00097c82 */ /* 0x000fe20008000000 */
[----:B------:R-:W-:Y:S01]  /*1f00*/  ULOP3.LUT UR4, UR4, 0x10000, URZ, 0xfc, !UPT ;  /* 0x0001000004047892 */ /* 0x000fe2000f8efc3f */
[----:B------:R-:W5:Y:S01]  /*1f10*/  LDC R12, c[0x0][0x2e0] ;  /* 0x0000b800ff0c7b82 */ /* 0x000f620000000800 */
[----:B------:R-:W-:Y:S01]  /*1f20*/  UMOV UR8, UR28 ;  /* 0x0000001c00087c82 */ /* 0x000fe20008000000 */
[----:B------:R-:W-:Y:S01]  /*1f30*/  UMOV UR11, 0x80000020 ;  /* 0x80000020000b7882 */ /* 0x000fe20000000000 */
[----:B------:R-:W-:Y:S01]  /*1f40*/  UIMAD UR5, UR38, 0x780, UR4 ;  /* 0x00000780260578a4 */ /* 0x000fe2000f8e0204 */
[----:B------:R-:W-:Y:S01]  /*1f50*/  VIADD R7, R194, UR42 ;  /* 0x0000002ac2077c36 */ /* 0x000fe20008000000 */
[----:B------:R-:W-:Y:S01]  /*1f60*/  UMOV UR12, UR28 ;  /* 0x0000001c000c7c82 */ /* 0x000fe20008000000 */
[----:B------:R-:W-:Y:S01]  /*1f70*/  UMOV UR13, UR29 ;  /* 0x0000001d000d7c82 */ /* 0x000fe20008000000 */
[----:B------:R-:W-:-:S02]  /*1f80*/  UIADD3 UR10, UR5, 0x80, URZ ;  /* 0x00000080050a7890 */ /* 0x000fc4000fffe03f */
[----:B------:R-:W-:Y:S02]  /*1f90*/  UIADD3 UR14, UR5, 0x100, URZ ;  /* 0x00000100050e7890 */ /* 0x000fe4000fffe03f */
[----:B------:R-:W-:Y:S01]  /*1fa0*/  UMOV UR30, UR5 ;  /* 0x00000005001e7c82 */ /* 0x000fe20008000000 */
[----:B------:R-:W-:Y:S01]  /*1fb0*/  UMOV UR15, 0x80000020 ;  /* 0x80000020000f7882 */ /* 0x000fe20000000000 */
[----:B------:R-:W-:Y:S01]  /*1fc0*/  QGMMA.64x32x32.F32.E4M3.E4M3 R88, gdesc[UR28], RZ, !UPT, gsb0 ;  /* 0x006000001c5879f3 */ /* 0x000fe2000c0008ff */
[----:B------:R-:W-:Y:S02]  /*1fd0*/  UIADD3 UR7, UR5, 0x180, URZ ;  /* 0x0000018005077890 */ /* 0x000fe4000fffe03f */
[----:B------:R-:W-:Y:S01]  /*1fe0*/  UIADD3 UR16, UR5, 0x200, URZ ;  /* 0x0000020005107890 */ /* 0x000fe2000fffe03f */
[----:B----4-:R-:W-:Y:S01]  /*1ff0*/  IADD3 R107, -R14, 0xa1, R107 ;  /* 0x000000a10e6b7810 */ /* 0x010fe20007ffe16b */
[----:B------:R-:W-:Y:S01]  /*2000*/  UIADD3 UR18, UR5, 0x380, URZ ;  /* 0x0000038005127890 */ /* 0x000fe2000fffe03f */
[----:B------:R-:W-:Y:S01]  /*2010*/  UMOV UR19, 0x80000020 ;  /* 0x8000002000137882 */ /* 0x000fe20000000000 */
[----:B------:R-:W-:Y:S01]  /*2020*/  UIADD3 UR22, UR5, 0x382, URZ ;  /* 0x0000038205167890 */ /* 0x000fe2000fffe03f */
[----:B---3--:R-:W-:Y:S01]  /*2030*/  LOP3.LUT P1, RZ, R2, 0x7f, RZ, 0xc0, !PT ;  /* 0x0000007f02ff7812 */ /* 0x008fe2000782c0ff */
[----:B------:R-:W-:Y:S01]  /*2040*/  UMOV UR23, 0x80000020 ;  /* 0x8000002000177882 */ /* 0x000fe20000000000 */
[----:B------:R-:W-:Y:S01]  /*2050*/  UIADD3 UR26, UR5, 0x600, URZ ;  /* 0x00000600051a7890 */ /* 0x000fe2000fffe03f */
[----:B------:R-:W-:Y:S01]  /*2060*/  IMAD R107, R16, -0x2, R107 ;  /* 0xfffffffe106b7824 */ /* 0x000fe200078e026b */
[----:B------:R-:W-:Y:S01]  /*2070*/  UMOV UR27, 0x80000020 ;  /* 0x80000020001b7882 */ /* 0x000fe20000000000 */
[----:B------:R-:W-:Y:S01]  /*2080*/  UIADD3 UR34, UR5, 0x602, URZ ;  /* 0x0000060205227890 */ /* 0x000fe2000fffe03f */
[----:B------:R-:W-:Y:S01]  /*2090*/  UMOV UR35, 0x80000020 ;  /* 0x8000002000237882 */ /* 0x000fe20000000000 */
[----:B------:R-:W-:-:S06]  /*20a0*/  ULDC UR53, c[0x0][0x9dc] ;  /* 0x0002770000357ab9 */ /* 0x000fcc0000000800 */
[----:B-12---:R-:W-:Y:S02]  /*20b0*/  @!P1 VIADD R0, R3, 0x29840 ;  /* 0x0002984003009836 */ /* 0x006fe40000000000 */
[----:B------:R-:W-:-:S03]  /*20c0*/  IMAD.MOV.U32 R3, RZ, RZ, -0xa0 ;  /* 0xffffff60ff037424 */ /* 0x000fc600078e00ff */
[----:B------:R-:W-:Y:S01]  /*20d0*/  @!P1 PRMT R0, RZ, 0x654, R0 ;  /* 0x00000654ff009816 */ /* 0x000fe20000000000 */
[----:B------:R-:W-:-:S04]  /*20e0*/  IMAD R4, R104, R3, 0xa0 ;  /* 0x000000a068047424 */ /* 0x000fc800078e0203 */
[--C-:B-----5:R-:W-:Y:S02]  /*20f0*/  IMAD R3, R17, R12, R4.reuse ;  /* 0x0000000c11037224 */ /* 0x120fe400078e0204 */
[C---:B------:R-:W-:Y:S02]  /*2100*/  IMAD R10, R16.reuse, -0x2, R4 ;  /* 0xfffffffe100a7824 */ /* 0x040fe400078e0204 */
[----:B------:R-:W-:Y:S01]  /*2110*/  IMAD R5, R16, -0x2, R3 ;  /* 0xfffffffe10057824 */ /* 0x000fe200078e0203 */
[----:B------:R-:W-:Y:S02]  /*2120*/  WARPGROUP.DEPBAR.LE gsb0, 0x0 ;  /* 0x00008000000079c5 */ /* 0x000fe40000010000 */
[----:B------:R-:W-:-:S06]  /*2130*/  WARPGROUP.ARRIVE ;  /* 0x00000000000079c5 */ /* 0x000fcc0000000000 */
[----:B------:R-:W-:Y:S01]  /*2140*/  QGMMA.64x32x32.F32.E4M3.E4M3 R72, gdesc[UR8], RZ, !UPT, gsb0 ;  /* 0x00600000084879f3 */ /* 0x000fe2000c0008ff */
[----:B------:R-:W-:Y:S01]  /*2150*/  UMOV UR8, UR28 ;  /* 0x0000001c00087c82 */ /* 0x000fe20008000000 */
[----:B------:R-:W-:Y:S01]  /*2160*/  UMOV UR9, UR29 ;  /* 0x0000001d00097c82 */ /* 0x000fe20008000000 */
[----:B------:R-:W-:Y:S01]  /*2170*/  UMOV UR10, UR7 ;  /* 0x00000007000a7c82 */ /* 0x000fe20008000000 */
[----:B------:R-:W-:Y:S01]  /*2180*/  UMOV UR11, 0x80000020 ;  /* 0x80000020000b7882 */ /* 0x000fe20000000000 */
        /* <DEDUP_REMOVED lines=131> */
[----:B------:R-:W-:Y:S02]  /*29c0*/  UIADD3 UR6, UR5, 0x582, URZ ;  /* 0x0000058205067890 */ /* 0x000fe4000fffe03f */
[----:B------:R-:W-:Y:S01]  /*29d0*/  UMOV UR32, UR24 ;  /* 0x0000001800207c82 */ /* 0x000fe20008000000 */
[----:B------:R-:W-:Y:S01]  /*29e0*/  UMOV UR33, UR25 ;  /* 0x0000001900217c82 */ /* 0x000fe20008000000 */
[----:B------:R-:W-:-:S02]  /*29f0*/  WARPGROUP.DEPBAR.LE gsb0, 0x0 ;  /* 0x00008000000079c5 */ /* 0x000fc40000010000 */
[----:B------:R-:W-:-:S06]  /*2a00*/  WARPGROUP.ARRIVE ;  /* 0x00000000000079c5 */ /* 0x000fcc0000000000 */
[----:B------:R-:W-:Y:S01]  /*2a10*/  QGMMA.64x32x32.F32.E4M3.E4M3 R40, gdesc[UR20], R40, gsb0 ;  /* 0x00600000142879f3 */ /* 0x000fe20008000828 */
[----:B------:R-:W-:Y:S01]  /*2a20*/  UMOV UR22, UR7 ;  /* 0x0000000700167c82 */ /* 0x000fe20008000000 */
[----:B------:R-:W-:Y:S01]  /*2a30*/  UMOV UR23, 0x80000020 ;  /* 0x8000002000177882 */ /* 0x000fe20000000000 */
[----:B------:R-:W-:Y:S02]  /*2a40*/  UIADD3 UR7, UR5, 0x682, URZ ;  /* 0x0000068205077890 */ /* 0x000fe4000fffe03f */
        /* <DEDUP_REMOVED lines=14> */
[----:B------:R-:W-:Y:S02]  /*2b30*/  ULDC.64 UR6, c[0x0][0x9e0] ;  /* 0x0002780000067ab9 */ /* 0x000fe40000000a00 */
[----:B------:R-:W-:Y:S01]  /*2b40*/  UISETP.GE.AND UP0, UPT, UR7, 0x1, UPT ;  /* 0x000000010700788c */ /* 0x000fe2000bf06270 */
[----:B------:R-:W-:Y:S01]  /*2b50*/  VIADD R8, R107, UR6 ;  /* 0x000000066b087c36 */ /* 0x000fe20008000000 */
        /* <DEDUP_REMOVED lines=8> */
[----:B------:R-:W-:-:S06]  /*2be0*/  ULOP3.LUT UR5, URZ, UR53, URZ, 0x33, !UPT ;  /* 0x000000353f057292 */ /* 0x000fcc000f8e333f */
[----:B------:R-:W-:-:S04]  /*2bf0*/  VIADD R9, R107, UR5 ;  /* 0x000000056b097c36 */ /* 0x000fc80008000000 */
[----:B------:R-:W-:Y:S01]  /*2c00*/  IMAD.IADD R2, R9, 0x1, R7 ;  /* 0x0000000109027824 */ /* 0x000fe200078e0207 */
[----:B------:R-:W-:Y:S02]  /*2c10*/  WARPGROUP.DEPBAR.LE gsb0, 0x0 ;  /* 0x00008000000079c5 */ /* 0x000fe40000010000 */
[----:B------:R-:W-:-:S06]  /*2c20*/  WARPGROUP.ARRIVE ;  /* 0x00000000000079c5 */ /* 0x000fcc0000000000 */
[----:B------:R-:W-:Y:S03]  /*2c30*/  QGMMA.64x32x32.F32.E4M3.E4M3 R24, gdesc[UR24], R24, gsb0 ;  /* 0x00600000181879f3 */ /* 0x000fe60008000818 */
[----:B------:R-:W-:Y:S02]  /*2c40*/  WARPGROUP.DEPBAR.LE gsb0, 0x0 ;  /* 0x00008000000079c5 */ /* 0x000fe40000010000 */
[----:B------:R1:W-:Y:S01]  /*2c50*/  @!P1 SYNCS.ARRIVE.TRANS64.RED.A1T0 RZ, [R0+URZ], RZ ;  /* 0x000000ff00ff99a7 */ /* 0x0003e2000810043f */
[----:B------:R-:W-:Y:S02]  /*2c60*/  PLOP3.LUT P1, PT, PT, PT, UP0, 0x40, 0x0 ;  /* 0x000000000000781c */ /* 0x000fe40003f2e808 */
[----:B-1----:R-:W-:-:S11]  /*2c70*/  VIADDMNMX R0, R7, R8, R5, PT ;  /* 0x0000000807007246 */ /* 0x002fd60003800105 */
[----:B------:R-:W-:Y:S05]  /*2c80*/  @P1 BRA `(.L_x_887) ;  /* 0x0000000000581947 */ /* 0x000fea0003800000 */
[----:B------:R-:W-:Y:S01]  /*2c90*/  IMAD R3, R17, R12, R7 ;  /* 0x0000000c11037224 */ /* 0x000fe200078e0207 */
[----:B------:R-:W-:Y:S03]  /*2ca0*/  BSSY B0, `(.L_x_888) ;  /* 0x0000011000007945 */ /* 0x000fe60003800000 */
[----:B------:R-:W-:-:S05]  /*2cb0*/  IMAD.IADD R3, R3, 0x1, -R14 ;  /* 0x0000000103037824 */ /* 0x000fca00078e0a0e */
[----:B------:R-:W-:-:S13]  /*2cc0*/  ISETP.GT.AND P1, PT, R3, -0x1, PT ;  /* 0xffffffff0300780c */ /* 0x000fda0003f24270 */
[----:B------:R-:W-:Y:S05]  /*2cd0*/  @P1 BRA `(.L_x_889) ;  /* 0x0000000000201947 */ /* 0x000fea0003800000 */
[----:B------:R-:W-:Y:S01]  /*2ce0*/  UISETP.NE.AND UP1, UPT, UR7, 0x1, UPT ;  /* 0x000000010700788c */ /* 0x000fe2000bf25270 */
[----:B------:R-:W-:-:S05]  /*2cf0*/  LOP3.LUT R3, RZ, R3, RZ, 0x33, !PT ;  /* 0x00000003ff037212 */ /* 0x000fca00078e33ff */
[----:B------:R-:W-:-:S05]  /*2d00*/  PLOP3.LUT P1, PT, PT, PT, UP1, 0x80, 0x0 ;  /* 0x000000000000781c */ /* 0x000fca0003f2f018 */
[----:B------:R-:W-:-:S08]  /*2d10*/  @UP1 ULDC.64 UR10, c[0x0][0x9e8] ;  /* 0x00027a00000a1ab9 */ /* 0x000fd00000000a00 */
[----:B------:R-:W-:-:S05]  /*2d20*/  @P1 IMAD.HI.U32 R6, R3, UR10, RZ ;  /* 0x0000000a03061c27 */ /* 0x000fca000f8e00ff */
[----:B------:R-:W-:-:S04]  /*2d30*/  @P1 SHF.R.U32.HI R3, RZ, UR11, R6 ;  /* 0x0000000bff031c19 */ /* 0x000fc80008011606 */
[----:B------:R-:W-:Y:S01]  /*2d40*/  LOP3.LUT R3, RZ, R3, RZ, 0x33, !PT ;  /* 0x00000003ff037212 */ /* 0x000fe200078e33ff */
[----:B------:R-:W-:Y:S06]  /*2d50*/  BRA `(.L_x_890) ;  /* 0x0000000000147947 */ /* 0x000fec0003800000 */
.L_x_889:
[----:B------:R-:W-:-:S06]  /*2d60*/  UISETP.NE.AND UP1, UPT, UR7, 0x1, UPT ;  /* 0x000000010700788c */ /* 0x000fcc000bf25270 */
[----:B------:R-:W-:-:S05]  /*2d70*/  PLOP3.LUT P1, PT, PT, PT, UP1, 0x80, 0x0 ;  /* 0x000000000000781c */ /* 0x000fca0003f2f018 */
[----:B------:R-:W-:-:S08]  /*2d80*/  @UP1 ULDC.64 UR10, c[0x0][0x9e8] ;  /* 0x00027a00000a1ab9 */ /* 0x000fd00000000a00 */
[----:B------:R-:W-:-:S05]  /*2d90*/  @P1 IMAD.HI.U32 R6, R3, UR10, RZ ;  /* 0x0000000a03061c27 */ /* 0x000fca000f8e00ff */
[----:B------:R-:W-:-:S07]  /*2da0*/  @P1 SHF.R.U32.HI R3, RZ, UR11, R6 ;  /* 0x0000000bff031c19 */ /* 0x000fce0008011606 */
.L_x_890:
[----:B------:R-:W-:Y:S05]  /*2db0*/  BSYNC B0 ;  /* 0x0000000000007941 */ /* 0x000fea0003800000 */
.L_x_888:
[----:B------:R-:W-:-:S05]  /*2dc0*/  IMAD R3, R3, UR7, R10 ;  /* 0x0000000703037c24 */ /* 0x000fca000f8e020a */
[----:B------:R-:W-:Y:S02]  /*2dd0*/  VIMNMX R2, R2, R3, !PT ;  /* 0x0000000302027248 */ /* 0x000fe40007fe0100 */
[----:B------:R-:W-:-:S07]  /*2de0*/  VIADDMNMX R0, R3, UR7, R0, PT ;  /* 0x0000000703007c46 */ /* 0x000fce000b800100 */
.L_x_887:
[C---:B------:R-:W-:Y:S01]  /*2df0*/  ISETP.GE.AND P1, PT, R4.reuse, 0x2, PT ;  /* 0x000000020400780c */ /* 0x040fe20003f26270 */
[----:B------:R-:W-:Y:S01]  /*2e00*/  VIADD R6, R7, 0x8 ;  /* 0x0000000807067836 */ /* 0x000fe20000000000 */
[----:B------:R-:W-:Y:S02]  /*2e10*/  ISETP.GE.AND P3, PT, R4, 0xa, PT ;  /* 0x0000000a0400780c */ /* 0x000fe40003f66270 */
[----:B------:R-:W-:Y:S01]  /*2e20*/  P2R R20, PR, RZ, 0x2 ;  /* 0x00000002ff147803 */ /* 0x000fe20000000000 */
[----:B------:R-:W-:Y:S01]  /*2e30*/  IMAD.IADD R3, R9, 0x1, R6 ;  /* 0x0000000109037824 */ /* 0x000fe200078e0206 */
[----:B------:R-:W-:Y:S02]  /*2e40*/  ISETP.GT.AND P1, PT, R2, 0x1, !P1 ;  /* 0x000000010200780c */ /* 0x000fe40004f24270 */
[----:B------:R-:W-:Y:S02]  /*2e50*/  ISETP.GE.AND P2, PT, R4, 0x9, PT ;  /* 0x000000090400780c */ /* 0x000fe40003f46270 */
[----:B------:R-:W-:-:S02]  /*2e60*/  ISETP.LT.OR P1, PT, R0, 0x2, P1 ;  /* 0x000000020000780c */ /* 0x000fc40000f21670 */
[----:B------:R-:W-:Y:S02]  /*2e70*/  P2R R21, PR, RZ, 0x4 ;  /* 0x00000004ff157803 */ /* 0x000fe40000000000 */
[----:B------:R-:W-:Y:S02]  /*2e80*/  FSEL R89, R89, -INF , !P1 ;  /* 0xff80000059597808 */ /* 0x000fe40004800000 */
[----:B------:R-:W-:Y:S02]  /*2e90*/  ISETP.GT.AND P1, PT, R2, 0x9, !P3 ;  /* 0x000000090200780c */ /* 0x000fe40005f24270 */
[----:B------:R-:W-:Y:S02]  /*2ea0*/  P2R R106, PR, RZ, 0x8 ;  /* 0x00000008ff6a7803 */ /* 0x000fe40000000000 */
[----:B------:R-:W-:Y:S02]  /*2eb0*/  ISETP.LT.OR P1, PT, R0, 0xa, P1 ;  /* 0x0000000a0000780c */ /* 0x000fe40000f21670 */
[----:B------:R-:W-:-:S02]  /*2ec0*/  ISETP.GT.AND P2, PT, R2, 0x8, !P2 ;  /* 0x000000080200780c */ /* 0x000fc40005744270 */
[----:B------:R-:W-:Y:S02]  /*2ed0*/  ISETP.GE.AND P3, PT, R4, 0x11, PT ;  /* 0x000000110400780c */ /* 0x000fe40003f66270 */
[----:B------:R-:W-:Y:S02]  /*2ee0*/  FSEL R93, R93, -INF , !P1 ;  /* 0xff8000005d5d7808 */ /* 0x000fe40004800000 */
[----:B------:R-:W-:Y:S02]  /*2ef0*/  ISETP.LT.OR P2, PT, R0, 0x9, P2 ;  /* 0x000000090000780c */ /* 0x000fe40001741670 */
[----:B------:R-:W-:Y:S02]  /*2f00*/  ISETP.GT.AND P1, PT, R2, 0x10, !P3 ;  /* 0x000000100200780c */ /* 0x000fe40005f24270 */
[----:B------:R-:W-:Y:S02]  /*2f10*/  FSEL R92, R92, -INF , !P2 ;  /* 0xff8000005c5c7808 */ /* 0x000fe40005000000 */
[----:B------:R-:W-:-:S02]  /*2f20*/  ISETP.LT.OR P1, PT, R0, 0x11, P1 ;  /* 0x000000110000780c */ /* 0x000fc40000f21670 */
[----:B------:R-:W-:Y:S02]  /*2f30*/  ISETP.GE.AND P2, PT, R4, 0x12, PT ;  /* 0x000000120400780c */ /* 0x000fe40003f46270 */
[----:B------:R-:W-:Y:S02]  /*2f40*/  FSEL R96, R96, -INF , !P1 ;  /* 0xff80000060607808 */ /* 0x000fe40004800000 */
[----:B------:R-:W-:Y:S02]  /*2f50*/  ISETP.GT.AND P1, PT, R2, 0x11, !P2 ;  /* 0x000000110200780c */ /* 0x000fe40005724270 */
[----:B------:R-:W-:Y:S02]  /*2f60*/  P2R R108, PR, RZ, 0x4 ;  /* 0x00000004ff6c7803 */ /* 0x000fe40000000000 */
[----:B------:R-:W-:Y:S02]  /*2f70*/  ISETP.LT.OR P1, PT, R0, 0x12, P1 ;  /* 0x000000120000780c */ /* 0x000fe40000f21670 */
[----:B------:R-:W-:-:S02]  /*2f80*/  ISETP.GE.AND P2, PT, R4, 0x19, PT ;  /* 0x000000190400780c */ /* 0x000fc40003f46270 */
[----:B------:R-:W-:Y:S02]  /*2f90*/  FSEL R97, R97, -INF , !P1 ;  /* 0xff80000061617808 */ /* 0x000fe40004800000 */
[----:B------:R-:W-:Y:S02]  /*2fa0*/  ISETP.GT.AND P1, PT, R2, 0x18, !P2 ;  /* 0x000000180200780c */ /* 0x000fe40005724270 */
[----:B------:R-:W-:Y:S02]  /*2fb0*/  P2R R109, PR, RZ, 0x4 ;  /* 0x00000004ff6d7803 */ /* 0x000fe40000000000 */
[----:B------:R-:W-:Y:S02]  /*2fc0*/  ISETP.LT.OR P1, PT, R0, 0x19, P1 ;  /* 0x000000190000780c */ /* 0x000fe40000f21670 */
[----:B------:R-:W-:Y:S02]  /*2fd0*/  ISETP.GE.AND P2, PT, R4, 0x1a, PT ;  /* 0x0000001a0400780c */ /* 0x000fe40003f46270 */
[----:B------:R-:W-:-:S02]  /*2fe0*/  FSEL R100, R100, -INF , !P1 ;  /* 0xff80000064647808 */ /* 0x000fc40004800000 */
[----:B------:R-:W-:Y:S02]  /*2ff0*/  ISETP.GT.AND P1, PT, R2, 0x19, !P2 ;  /* 0x000000190200780c */ /* 0x000fe40005724270 */
[----:B------:R-:W-:Y:S02]  /*3000*/  P2R R110, PR, RZ, 0x4 ;  /* 0x00000004ff6e7803 */ /* 0x000fe40000000000 */
[----:B------:R-:W-:Y:S02]  /*3010*/  ISETP.LT.OR P1, PT, R0, 0x1a, P1 ;  /* 0x0000001a0000780c */ /* 0x000fe40000f21670 */
[----:B------:R-:W-:Y:S02]  /*3020*/  P2R R107, PR, RZ, 0x8 ;  /* 0x00000008ff6b7803 */ /* 0x000fe40000000000 */
[----:B------:R-:W-:Y:S02]  /*3030*/  FSEL R101, R101, -INF , !P1 ;  /* 0xff80000065657808 */ /* 0x000fe40004800000 */
[----:B------:R-:W-:-:S02]  /*3040*/  ISETP.GE.AND P1, PT, R4, 0x21, PT ;  /* 0x000000210400780c */ /* 0x000fc40003f26270 */
[----:B------:R-:W-:Y:S02]  /*3050*/  ISETP.GE.AND P3, PT, R4, 0x22, PT ;  /* 0x000000220400780c */ /* 0x000fe40003f66270 */
[----:B------:R-:W-:Y:S02]  /*3060*/  ISETP.GT.AND P2, PT, R2, 0x20, !P1 ;  /* 0x000000200200780c */ /* 0x000fe40004f44270 */
[----:B------:R-:W-:Y:S02]  /*3070*/  P2R R111, PR, RZ, 0x8 ;  /* 0x00000008ff6f7803 */ /* 0x000fe40000000000 */
[----:B------:R-:W-:Y:S02]  /*3080*/  ISETP.LT.OR P2, PT, R0, 0x21, P2 ;  /* 0x000000210000780c */ /* 0x000fe40001741670 */
[----:B------:R-:W-:Y:S02]  /*3090*/  ISETP.GE.AND P4, PT, R4, 0x31, PT ;  /* 0x000000310400780c */ /* 0x000fe40003f86270 */
[----:B------:R-:W-:-:S02]  /*30a0*/  FSEL R72, R72, -INF , !P2 ;  /* 0xff80000048487808 */ /* 0x000fc40005000000 */
[----:B------:R-:W-:Y:S02]  /*30b0*/  ISETP.GT.AND P2, PT, R2, 0x21, !P3 ;  /* 0x000000210200780c */ /* 0x000fe40005f44270 */
[----:B------:R-:W-:Y:S02]  /*30c0*/  ISETP.GE.AND P3, PT, R4, 0x29, PT ;  /* 0x000000290400780c */ /* 0x000fe40003f66270 */
[----:B------:R-:W-:Y:S02]  /*30d0*/  ISETP.LT.OR P2, PT, R0, 0x22, P2 ;  /* 0x000000220000780c */ /* 0x000fe40001741670 */
[----:B------:R-:W-:Y:S02]  /*30e0*/  P2R R112, PR, RZ, 0x8 ;  /* 0x00000008ff707803 */ /* 0x000fe40000000000 */
[----:B------:R-:W-:Y:S02]  /*30f0*/  FSEL R73, R73, -INF , !P2 ;  /* 0xff80000049497808 */ /* 0x000fe40005000000 */
[----:B------:R-:W-:-:S02]  /*3100*/  ISETP.GT.AND P2, PT, R2, 0x28, !P3 ;  /* 0x000000280200780c */ /* 0x000fc40005f44270 */
[----:B------:R-:W-:Y:S02]  /*3110*/  P2R R113, PR, RZ, 0x10 ;  /* 0x00000010ff717803 */ /* 0x000fe40000000000 */
[----:B------:R-:W-:-:S04]  /*3120*/  ISETP.LT.OR P2, PT, R0, 0x29, P2 ;  /* 0x000000290000780c */ /* 0x000fc80001741670 */
[----:B------:R-:W-:Y:S02]  /*3130*/  FSEL R76, R76, -INF , !P2 ;  /* 0xff8000004c4c7808 */ /* 0x000fe40005000000 */
[----:B------:R-:W-:-:S04]  /*3140*/  ISETP.GE.AND P2, PT, R4, 0x2a, PT ;  /* 0x0000002a0400780c */ /* 0x000fc80003f46270 */
[----:B------:R-:W-:-:S04]  /*3150*/  ISETP.GT.AND P3, PT, R2, 0x29, !P2 ;  /* 0x000000290200780c */ /* 0x000fc80005764270 */
[----:B------:R-:W-:-:S04]  /*3160*/  ISETP.LT.OR P3, PT, R0, 0x2a, P3 ;  /* 0x0000002a0000780c */ /* 0x000fc80001f61670 */
[----:B------:R-:W-:Y:S02]  /*3170*/  FSEL R77, R77, -INF , !P3 ;  /* 0xff8000004d4d7808 */ /* 0x000fe40005800000 */
[----:B------:R-:W-:Y:S02]  /*3180*/  ISETP.GT.AND P3, PT, R2, 0x30, !P4 ;  /* 0x000000300200780c */ /* 0x000fe40006764270 */
[----:B------:R-:W-:Y:S02]  /*3190*/  ISETP.GE.AND P4, PT, R4, 0x32, PT ;  /* 0x000000320400780c */ /* 0x000fe40003f86270 */
[----:B------:R-:W-:Y:S02]  /*31a0*/  ISETP.LT.OR P3, PT, R0, 0x31, P3 ;  /* 0x000000310000780c */ /* 0x000fe40001f61670 */
[----:B------:R-:W-:Y:S02]  /*31b0*/  P2R R114, PR, RZ, 0x10 ;  /* 0x00000010ff727803 */ /* 0x000fe40000000000 */
[----:B------:R-:W-:-:S02]  /*31c0*/  FSEL R80, R80, -INF , !P3 ;  /* 0xff80000050507808 */ /* 0x000fc40005800000 */
[----:B------:R-:W-:Y:S02]  /*31d0*/  ISETP.GT.AND P3, PT, R2, 0x31, !P4 ;  /* 0x000000310200780c */ /* 0x000fe40006764270 */
[----:B------:R-:W-:Y:S02]  /*31e0*/  ISETP.GE.AND P4, PT, R4, 0x39, PT ;  /* 0x000000390400780c */ /* 0x000fe40003f86270 */
[----:B------:R-:W-:Y:S02]  /*31f0*/  ISETP.LT.OR P3, PT, R0, 0x32, P3 ;  /* 0x000000320000780c */ /* 0x000fe40001f61670 */
[----:B------:R-:W-:Y:S02]  /*3200*/  P2R R115, PR, RZ, 0x10 ;  /* 0x00000010ff737803 */ /* 0x000fe40000000000 */
[----:B------:R-:W-:Y:S02]  /*3210*/  FSEL R81, R81, -INF , !P3 ;  /* 0xff80000051517808 */ /* 0x000fe40005800000 */
[----:B------:R-:W-:-:S02]  /*3220*/  ISETP.GT.AND P3, PT, R2, 0x38, !P4 ;  /* 0x000000380200780c */ /* 0x000fc40006764270 */
[----:B------:R-:W-:Y:S02]  /*3230*/  ISETP.GE.AND P4, PT, R4, 0x3a, PT ;  /* 0x0000003a0400780c */ /* 0x000fe40003f86270 */
[----:B------:R-:W-:Y:S02]  /*3240*/  ISETP.LT.OR P3, PT, R0, 0x39, P3 ;  /* 0x000000390000780c */ /* 0x000fe40001f61670 */
[----:B------:R-:W-:Y:S02]  /*3250*/  P2R R116, PR, RZ, 0x10 ;  /* 0x00000010ff747803 */ /* 0x000fe40000000000 */
[----:B------:R-:W-:Y:S02]  /*3260*/  FSEL R84, R84, -INF , !P3 ;  /* 0xff80000054547808 */ /* 0x000fe40005800000 */
[----:B------:R-:W-:Y:S02]  /*3270*/  ISETP.GT.AND P3, PT, R2, 0x39, !P4 ;  /* 0x000000390200780c */ /* 0x000fe40006764270 */
[----:B------:R-:W-:-:S02]  /*3280*/  ISETP.GE.AND P4, PT, R4, 0x41, PT ;  /* 0x000000410400780c */ /* 0x000fc40003f86270 */
[----:B------:R-:W-:Y:S02]  /*3290*/  ISETP.LT.OR P3, PT, R0, 0x3a, P3 ;  /* 0x0000003a0000780c */ /* 0x000fe40001f61670 */
[----:B------:R-:W-:Y:S02]  /*32a0*/  P2R R117, PR, RZ, 0x10 ;  /* 0x00000010ff757803 */ /* 0x000fe40000000000 */
[----:B------:R-:W-:Y:S02]  /*32b0*/  FSEL R85, R85, -INF , !P3 ;  /* 0xff80000055557808 */ /* 0x000fe40005800000 */
[----:B------:R-:W-:Y:S02]  /*32c0*/  ISETP.GT.AND P3, PT, R2, 0x40, !P4 ;  /* 0x000000400200780c */ /* 0x000fe40006764270 */
[----:B------:R-:W-:Y:S02]  /*32d0*/  ISETP.GE.AND P4, PT, R4, 0x42, PT ;  /* 0x000000420400780c */ /* 0x000fe40003f86270 */
[----:B------:R-:W-:-:S02]  /*32e0*/  ISETP.LT.OR P3, PT, R0, 0x41, P3 ;  /* 0x000000410000780c */ /* 0x000fc40001f61670 */
[----:B------:R-:W-:Y:S02]  /*32f0*/  P2R R118, PR, RZ, 0x10 ;  /* 0x00000010ff767803 */ /* 0x000fe40000000000 */
[----:B------:R-:W-:Y:S02]  /*3300*/  FSEL R56, R56, -INF , !P3 ;  /* 0xff80000038387808 */ /* 0x000fe40005800000 */
[----:B------:R-:W-:Y:S02]  /*3310*/  ISETP.GT.AND P3, PT, R2, 0x41, !P4 ;  /* 0x000000410200780c */ /* 0x000fe40006764270 */
[----:B------:R-:W-:Y:S02]  /*3320*/  ISETP.GE.AND P4, PT, R4, 0x49, PT ;  /* 0x000000490400780c */ /* 0x000fe40003f86270 */
[----:B------:R-:W-:Y:S02]  /*3330*/  ISETP.LT.OR P3, PT, R0, 0x42, P3 ;  /* 0x000000420000780c */ /* 0x000fe40001f61670 */
[----:B------:R-:W-:-:S02]  /*3340*/  P2R R119, PR, RZ, 0x10 ;  /* 0x00000010ff777803 */ /* 0x000fc40000000000 */
        /* <DEDUP_REMOVED lines=86> */
[----:B------:R-:W-:-:S04]  /*38b0*/  ISETP.GT.AND P3, PT, R2, 0x89, !P4 ;  /* 0x000000890200780c */ /* 0x000fc80006764270 */
[----:B------:R-:W-:-:S04]  /*38c0*/  ISETP.LT.OR P3, PT, R0, 0x8a, P3 ;  /* 0x0000008a0000780c */ /* 0x000fc80001f61670 */
[----:B------:R-:W-:Y:S02]  /*38d0*/  FSEL R29, R29, -INF , !P3 ;  /* 0xff8000001d1d7808 */ /* 0x000fe40005800000 */
[----:B------:R-:W-:-:S04]  /*38e0*/  ISETP.GE.AND P3, PT, R4, 0x91, PT ;  /* 0x000000910400780c */ /* 0x000fc80003f66270 */
        /* <DEDUP_REMOVED lines=12> */
[----:B------:R-:W-:Y:S02]  /*39b0*/  P2R R15, PR, RZ, 0x40 ;  /* 0x00000040ff0f7803 */ /* 0x000fe40000000000 */
[----:B------:R-:W-:-:S04]  /*39c0*/  ISETP.GT.AND P6, PT, R2, RZ, !P6 ;  /* 0x000000ff0200720c */ /* 0x000fc800077c4270 */
[----:B------:R-:W-:-:S04]  /*39d0*/  ISETP.LT.OR P6, PT, R0, 0x1, P6 ;  /* 0x000000010000780c */ /* 0x000fc800037c1670 */
[----:B------:R-:W-:Y:S02]  /*39e0*/  FSEL R11, R88, -INF , !P6 ;  /* 0xff800000580b7808 */ /* 0x000fe40007000000 */
[----:B------:R-:W-:-:S04]  /*39f0*/  ISETP.GE.AND P6, PT, R4, 0x9a, PT ;  /* 0x0000009a0400780c */ /* 0x000fc80003fc6270 */
[----:B------:R-:W-:Y:S02]  /*3a00*/  P2R R136, PR, RZ, 0x40 ;  /* 0x00000040ff887803 */ /* 0x000fe40000000000 */
[----:B------:R-:W-:-:S04]  /*3a10*/  ISETP.GT.AND P6, PT, R2, 0x99, !P6 ;  /* 0x000000990200780c */ /* 0x000fc800077c4270 */
[----:B------:R-:W-:Y:S02]  /*3a20*/  ISETP.LT.OR P6, PT, R0, 0x9a, P6 ;  /* 0x0000009a0000780c */ /* 0x000fe400037c1670 */
[----:B------:R-:W-:Y:S02]  /*3a30*/  VIADDMNMX R0, R6, R8, R5, PT ;  /* 0x0000000806007246 */ /* 0x000fe40003800105 */
[----:B------:R-:W-:Y:S02]  /*3a40*/  FSEL R37, R37, -INF , !P6 ;  /* 0xff80000025257808 */ /* 0x000fe40007000000 */
[----:B------:R-:W-:-:S13]  /*3a50*/  PLOP3.LUT P6, PT, PT, PT, UP0, 0x40, 0x0 ;  /* 0x000000000000781c */ /* 0x000fda0003fce808 */
        /* <DEDUP_REMOVED lines=10> */
[----:B------:R-:W-:Y:S01]  /*3b00*/  @P6 IMAD.HI.U32 R4, R2, UR10, RZ ;  /* 0x0000000a02046c27 */ /* 0x000fe2000f8e00ff */
[----:B------:R-:W-:-:S13]  /*3b10*/  PLOP3.LUT P6, PT, PT, PT, UP1, 0x80, 0x0 ;  /* 0x000000000000781c */ /* 0x000fda0003fcf018 */
[----:B------:R-:W-:-:S04]  /*3b20*/  @P6 SHF.R.U32.HI R2, RZ, UR11, R4 ;  /* 0x0000000bff026c19 */ /* 0x000fc80008011604 */
[----:B------:R-:W-:Y:S01]  /*3b30*/  LOP3.LUT R2, RZ, R2, RZ, 0x33, !PT ;  /* 0x00000002ff027212 */ /* 0x000fe200078e33ff */
[----:B------:R-:W-:Y:S06]  /*3b40*/  BRA `(.L_x_894) ;  /* 0x0000000000187947 */ /* 0x000fec0003800000 */
.L_x_893:
[----:B------:R-:W-:-:S06]  /*3b50*/  UISETP.NE.AND UP1, UPT, UR7, 0x1, UPT ;  /* 0x000000010700788c */ /* 0x000fcc000bf25270 */
[----:B------:R-:W-:-:S05]  /*3b60*/  PLOP3.LUT P6, PT, PT, PT, UP1, 0x80, 0x0 ;  /* 0x000000000000781c */ /* 0x000fca0003fcf018 */
[----:B------:R-:W-:-:S08]  /*3b70*/  @UP1 ULDC.64 UR10, c[0x0][0x9e8] ;  /* 0x00027a00000a1ab9 */ /* 0x000fd00000000a00 */
[----:B------:R-:W-:Y:S01]  /*3b80*/  @P6 IMAD.HI.U32 R4, R2, UR10, RZ ;  /* 0x0000000a02046c27 */ /* 0x000fe2000f8e00ff */
[----:B------:R-:W-:-:S13]  /*3b90*/  PLOP3.LUT P6, PT, PT, PT, UP1, 0x80, 0x0 ;  /* 0x000000000000781c */ /* 0x000fda0003fcf018 */
[----:B------:R-:W-:-:S07]  /*3ba0*/  @P6 SHF.R.U32.HI R2, RZ, UR11, R4 ;  /* 0x0000000bff026c19 */ /* 0x000fce0008011604 */
.L_x_894:
[----:B------:R-:W-:Y:S05]  /*3bb0*/  BSYNC B0 ;  /* 0x0000000000007941 */ /* 0x000fea0003800000 */
.L_x_892:
[----:B------:R-:W-:-:S05]  /*3bc0*/  IMAD R2, R2, UR7, R10 ;  /* 0x0000000702027c24 */ /* 0x000fca000f8e020a */
[----:B------:R-:W-:Y:S02]  /*3bd0*/  VIMNMX R3, R3, R2, !PT ;  /* 0x0000000203037248 */ /* 0x000fe40007fe0100 */
[----:B------:R-:W-:-:S07]  /*3be0*/  VIADDMNMX R0, R2, UR7, R0, PT ;  /* 0x0000000702007c46 */ /* 0x000fce000b800100 */
.L_x_891:
[C---:B------:R-:W-:Y:S01]  /*3bf0*/  ISETP.GT.AND P1, PT, R3.reuse, 0x20, !P1 ;  /* 0x000000200300780c */ /* 0x040fe20004f24270 */
[----:B------:R-:W-:Y:S01]  /*3c00*/  IMAD.U32 R9, RZ, RZ, UR36 ;  /* 0x00000024ff097e24 */ /* 0x000fe2000f8e00ff */
[----:B------:R-:W-:Y:S02]  /*3c10*/  ISETP.GT.AND P2, PT, R3, 0x29, !P2 ;  /* 0x000000290300780c */ /* 0x000fe40005744270 */
[C---:B------:R-:W-:Y:S02]  /*3c20*/  ISETP.LT.OR P1, PT, R0.reuse, 0x21, P1 ;  /* 0x000000210000780c */ /* 0x040fe40000f21670 */
[----:B------:R-:W-:Y:S02]  /*3c30*/  ISETP.LT.OR P2, PT, R0, 0x2a, P2 ;  /* 0x0000002a0000780c */ /* 0x000fe40001741670 */
[----:B------:R-:W-:Y:S02]  /*3c40*/  FSEL R74, R74, -INF , !P1 ;  /* 0xff8000004a4a7808 */ /* 0x000fe40004800000 */
[----:B------:R-:W-:-:S02]  /*3c50*/  ISETP.NE.AND P1, PT, R111, RZ, PT ;  /* 0x000000ff6f00720c */ /* 0x000fc40003f25270 */
[----:B------:R-:W-:Y:S02]  /*3c60*/  FSEL R79, R79, -INF , !P2 ;  /* 0xff8000004f4f7808 */ /* 0x000fe40005000000 */
[----:B------:R-:W-:Y:S02]  /*3c70*/  ISETP.GT.AND P1, PT, R3, 0x21, !P1 ;  /* 0x000000210300780c */ /* 0x000fe40004f24270 */
[----:B------:R-:W-:Y:S02]  /*3c80*/  ISETP.NE.AND P2, PT, R119, RZ, PT ;  /* 0x000000ff7700720c */ /* 0x000fe40003f45270 */
[----:B------:R-:W-:Y:S02]  /*3c90*/  ISETP.LT.OR P1, PT, R0, 0x22, P1 ;  /* 0x000000220000780c */ /* 0x000fe40000f21670 */
[----:B------:R-:W-:Y:S02]  /*3ca0*/  ISETP.NE.AND P6, PT, R120, RZ, PT ;  /* 0x000000ff7800720c */ /* 0x000fe40003fc5270 */
[----:B------:R-:W-:-:S02]  /*3cb0*/  FSEL R75, R75, -INF , !P1 ;  /* 0xff8000004b4b7808 */ /* 0x000fc40004800000 */
[----:B------:R-:W-:Y:S02]  /*3cc0*/  ISETP.NE.AND P1, PT, R112, RZ, PT ;  /* 0x000000ff7000720c */ /* 0x000fe40003f25270 */
[----:B------:R-:W-:Y:S02]  /*3cd0*/  FMNMX.FTZ R5, R11, R89, !PT ;  /* 0x000000590b057209 */ /* 0x000fe40007810000 */
[----:B------:R-:W-:Y:S02]  /*3ce0*/  ISETP.GT.AND P1, PT, R3, 0x28, !P1 ;  /* 0x000000280300780c */ /* 0x000fe40004f24270 */
[----:B------:R-:W-:Y:S02]  /*3cf0*/  FMNMX.FTZ R2, R92, R5, !PT ;  /* 0x000000055c027209 */ /* 0x000fe40007810000 */
[----:B------:R-:W-:Y:S02]  /*3d00*/  ISETP.LT.OR P1, PT, R0, 0x29, P1 ;  /* 0x000000290000780c */ /* 0x000fe40000f21670 */
[----:B------:R-:W-:-:S02]  /*3d10*/  FMNMX.FTZ R5, R93, R2, !PT ;  /* 0x000000025d057209 */ /* 0x000fc40007810000 */
[----:B------:R-:W-:Y:S02]  /*3d20*/  FSEL R78, R78, -INF , !P1 ;  /* 0xff8000004e4e7808 */ /* 0x000fe40004800000 */
[----:B------:R-:W-:Y:S02]  /*3d30*/  ISETP.NE.AND P1, PT, R113, RZ, PT ;  /* 0x000000ff7100720c */ /* 0x000fe40003f25270 */
[----:B------:R-:W-:Y:S02]  /*3d40*/  FMNMX.FTZ R2, R96, R5, !PT ;  /* 0x0000000560027209 */ /* 0x000fe40007810000 */
[----:B------:R-:W-:Y:S02]  /*3d50*/  ISETP.GT.AND P1, PT, R3, 0x30, !P1 ;  /* 0x000000300300780c */ /* 0x000fe40004f24270 */
[----:B------:R-:W-:Y:S02]  /*3d60*/  FMNMX.FTZ R5, R97, R2, !PT ;  /* 0x0000000261057209 */ /* 0x000fe40007810000 */
[----:B------:R-:W-:-:S02]  /*3d70*/  ISETP.LT.OR P1, PT, R0, 0x31, P1 ;  /* 0x000000310000780c */ /* 0x000fc40000f21670 */
[----:B------:R-:W-:Y:S02]  /*3d80*/  FMNMX.FTZ R2, R100, R5, !PT ;  /* 0x0000000564027209 */ /* 0x000fe40007810000 */
[----:B------:R-:W-:Y:S02]  /*3d90*/  FSEL R82, R82, -INF , !P1 ;  /* 0xff80000052527808 */ /* 0x000fe40004800000 */
[----:B------:R-:W-:Y:S02]  /*3da0*/  ISETP.NE.AND P1, PT, R114, RZ, PT ;  /* 0x000000ff7200720c */ /* 0x000fe40003f25270 */
[----:B------:R-:W-:Y:S02]  /*3db0*/  FMNMX.FTZ R5, R101, R2, !PT ;  /* 0x0000000265057209 */ /* 0x000fe40007810000 */
[----:B------:R-:W-:Y:S02]  /*3dc0*/  ISETP.GT.AND P1, PT, R3, 0x31, !P1 ;  /* 0x000000310300780c */ /* 0x000fe40004f24270 */
[----:B------:R-:W-:-:S02]  /*3dd0*/  FMNMX.FTZ R2, R72, R5, !PT ;  /* 0x0000000548027209 */ /* 0x000fc40007810000 */
[----:B------:R-:W-:Y:S02]  /*3de0*/  ISETP.LT.OR P1, PT, R0, 0x32, P1 ;  /* 0x000000320000780c */ /* 0x000fe40000f21670 */
[----:B------:R-:W-:Y:S02]  /*3df0*/  FMNMX.FTZ R5, R73, R2, !PT ;  /* 0x0000000249057209 */ /* 0x000fe40007810000 */
[----:B------:R-:W-:Y:S02]  /*3e00*/  FSEL R83, R83, -INF , !P1 ;  /* 0xff80000053537808 */ /* 0x000fe40004800000 */
[----:B------:R-:W-:Y:S02]  /*3e10*/  ISETP.NE.AND P1, PT, R115, RZ, PT ;  /* 0x000000ff7300720c */ /* 0x000fe40003f25270 */
[----:B------:R-:W-:Y:S02]  /*3e20*/  FMNMX.FTZ R2, R76, R5, !PT ;  /* 0x000000054c027209 */ /* 0x000fe40007810000 */
[----:B------:R-:W-:-:S02]  /*3e30*/  ISETP.GT.AND P1, PT, R3, 0x38, !P1 ;  /* 0x000000380300780c */ /* 0x000fc40004f24270 */
[----:B------:R-:W-:Y:S02]  /*3e40*/  FMNMX.FTZ R5, R77, R2, !PT ;  /* 0x000000024d057209 */ /* 0x000fe40007810000 */
[----:B------:R-:W-:Y:S02]  /*3e50*/  ISETP.LT.OR P1, PT, R0, 0x39, P1 ;  /* 0x000000390000780c */ /* 0x000fe40000f21670 */
[----:B------:R-:W-:Y:S02]  /*3e60*/  FMNMX.FTZ R2, R80, R5, !PT ;  /* 0x0000000550027209 */ /* 0x000fe40007810000 */
[----:B------:R-:W-:Y:S02]  /*3e70*/  FSEL R86, R86, -INF , !P1 ;  /* 0xff80000056567808 */ /* 0x000fe40004800000 */
[----:B------:R-:W-:Y:S02]  /*3e80*/  ISETP.NE.AND P1, PT, R116, RZ, PT ;  /* 0x000000ff7400720c */ /* 0x000fe40003f25270 */
[----:B------:R-:W-:-:S02]  /*3e90*/  FMNMX.FTZ R5, R81, R2, !PT ;  /* 0x0000000251057209 */ /* 0x000fc40007810000 */
[----:B------:R-:W-:Y:S02]  /*3ea0*/  ISETP.GT.AND P1, PT, R3, 0x39, !P1 ;  /* 0x000000390300780c */ /* 0x000fe40004f24270 */
[----:B------:R-:W-:Y:S02]  /*3eb0*/  FMNMX.FTZ R2, R84, R5, !PT ;  /* 0x0000000554027209 */ /* 0x000fe40007810000 */
[----:B------:R-:W-:Y:S02]  /*3ec0*/  ISETP.LT.OR P1, PT, R0, 0x3a, P1 ;  /* 0x0000003a0000780c */ /* 0x000fe40000f21670 */
[----:B------:R-:W-:Y:S02]  /*3ed0*/  FMNMX.FTZ R5, R85, R2, !PT ;  /* 0x0000000255057209 */ /* 0x000fe40007810000 */
[----:B------:R-:W-:Y:S02]  /*3ee0*/  FSEL R87, R87, -INF , !P1 ;  /* 0xff80000057577808 */ /* 0x000fe40004800000 */
[----:B------:R-:W-:-:S02]  /*3ef0*/  ISETP.NE.AND P1, PT, R117, RZ, PT ;  /* 0x000000ff7500720c */ /* 0x000fc40003f25270 */
[----:B------:R-:W-:Y:S02]  /*3f00*/  FMNMX.FTZ R2, R56, R5, !PT ;  /* 0x0000000538027209 */ /* 0x000fe40007810000 */
[----:B------:R-:W-:Y:S02]  /*3f10*/  ISETP.GT.AND P1, PT, R3, 0x40, !P1 ;  /* 0x000000400300780c */ /* 0x000fe40004f24270 */
[----:B------:R-:W-:Y:S02]  /*3f20*/  FMNMX.FTZ R5, R57, R2, !PT ;  /* 0x0000000239057209 */ /* 0x000fe40007810000 */
[----:B------:R-:W-:Y:S02]  /*3f30*/  ISETP.LT.OR P1, PT, R0, 0x41, P1 ;  /* 0x000000410000780c */ /* 0x000fe40000f21670 */
[----:B------:R-:W-:Y:S02]  /*3f40*/  FMNMX.FTZ R2, R60, R5, !PT ;  /* 0x000000053c027209 */ /* 0x000fe40007810000 */
        /* <DEDUP_REMOVED lines=8> */
[----:B------:R-:W-:Y:S02]  /*3fd0*/  ISETP.GT.AND P1, PT, R3, 0x48, !P2 ;  /* 0x000000480300780c */ /* 0x000fe40005724270 */
[----:B------:R-:W-:Y:S02]  /*3fe0*/  ISETP.NE.AND P2, PT, R130, RZ, PT ;  /* 0x000000ff8200720c */ /* 0x000fe40003f45270 */
[----:B------:R-:W-:Y:S02]  /*3ff0*/  ISETP.LT.OR P1, PT, R0, 0x49, P1 ;  /* 0x000000490000780c */ /* 0x000fe40000f21670 */
[----:B------:R-:W-:Y:S02]  /*4000*/  FMNMX.FTZ R2, R68, R5, !PT ;  /* 0x0000000544027209 */ /* 0x000fe40007810000 */
[----:B------:R-:W-:-:S02]  /*4010*/  FSEL R62, R62, -INF , !P1 ;  /* 0xff8000003e3e7808 */ /* 0x000fc40004800000 */
[----:B------:R-:W-:Y:S02]  /*4020*/  ISETP.GT.AND P1, PT, R3, 0x49, !P6 ;  /* 0x000000490300780c */ /* 0x000fe40007724270 */
[----:B------:R-:W-:Y:S02]  /*4030*/  ISETP.NE.AND P6, PT, R131, RZ, PT ;  /* 0x000000ff8300720c */ /* 0x000fe40003fc5270 */
        /* <DEDUP_REMOVED lines=40> */
[C---:B------:R-:W-:Y:S02]  /*42c0*/  ISETP.GT.AND P1, PT, R3.reuse, 0x61, !P1 ;  /* 0x000000610300780c */ /* 0x040fe40004f24270 */
[C---:B------:R-:W-:Y:S01]  /*42d0*/  ISETP.GT.AND P3, PT, R3.reuse, 0x90, !P3 ;  /* 0x000000900300780c */ /* 0x040fe20005f64270 */
[----:B------:R-:W1:Y:S01]  /*42e0*/  SHFL.BFLY PT, R5, R4, 0x2, 0x1f ;  /* 0x0c401f0004057f89 */ /* 0x000e6200000e0000 */
[----:B------:R-:W-:Y:S02]  /*42f0*/  ISETP.LT.OR P1, PT, R0, 0x62, P1 ;  /* 0x000000620000780c */ /* 0x000fe40000f21670 */
[----:B------:R-:W-:Y:S02]  /*4300*/  ISETP.GT.AND P4, PT, R3, 0x91, !P4 ;  /* 0x000000910300780c */ /* 0x000fe40006784270 */
[----:B------:R-:W-:Y:S02]  /*4310*/  FSEL R43, R43, -INF , !P1 ;  /* 0xff8000002b2b7808 */ /* 0x000fe40004800000 */
[----:B------:R-:W-:-:S02]  /*4320*/  ISETP.NE.AND P1, PT, R127, RZ, PT ;  /* 0x000000ff7f00720c */ /* 0x000fc40003f25270 */
[C---:B------:R-:W-:Y:S02]  /*4330*/  ISETP.LT.OR P3, PT, R0.reuse, 0x91, P3 ;  /* 0x000000910000780c */ /* 0x040fe40001f61670 */
[C---:B------:R-:W-:Y:S02]  /*4340*/  ISETP.GT.AND P1, PT, R3.reuse, 0x68, !P1 ;  /* 0x000000680300780c */ /* 0x040fe40004f24270 */
[----:B------:R-:W-:Y:S02]  /*4350*/  ISETP.GT.AND P5, PT, R3, 0x98, !P5 ;  /* 0x000000980300780c */ /* 0x000fe40006fa4270 */
[C---:B------:R-:W-:Y:S02]  /*4360*/  ISETP.LT.OR P1, PT, R0.reuse, 0x69, P1 ;  /* 0x000000690000780c */ /* 0x040fe40000f21670 */
[----:B------:R-:W-:Y:S02]  /*4370*/  ISETP.LT.OR P4, PT, R0, 0x92, P4 ;  /* 0x000000920000780c */ /* 0x000fe40002781670 */
[----:B------:R-:W-:-:S02]  /*4380*/  FSEL R46, R46, -INF , !P1 ;  /* 0xff8000002e2e7808 */ /* 0x000fc40004800000 */
[----:B------:R-:W-:Y:S02]  /*4390*/  ISETP.NE.AND P1, PT, R128, RZ, PT ;  /* 0x000000ff8000720c */ /* 0x000fe40003f25270 */
[----:B------:R-:W-:Y:S02]  /*43a0*/  FSEL R34, R34, -INF , !P3 ;  /* 0xff80000022227808 */ /* 0x000fe40005800000 */
[----:B------:R-:W-:Y:S02]  /*43b0*/  ISETP.GT.AND P1, PT, R3, 0x69, !P1 ;  /* 0x000000690300780c */ /* 0x000fe40004f24270 */
[----:B-1----:R-:W-:Y:S02]  /*43c0*/  FMNMX.FTZ R5, R4, R5, !PT ;  /* 0x0000000504057209 */ /* 0x002fe40007810000 */
[C---:B------:R-:W-:Y:S02]  /*43d0*/  ISETP.LT.OR P1, PT, R0.reuse, 0x6a, P1 ;  /* 0x0000006a0000780c */ /* 0x040fe40000f21670 */
[----:B------:R-:W-:Y:S01]  /*43e0*/  ISETP.LT.OR P5, PT, R0, 0x99, P5 ;  /* 0x000000990000780c */ /* 0x000fe20002fa1670 */
[----:B------:R-:W1:Y:S01]  /*43f0*/  SHFL.BFLY PT, R2, R5, 0x1, 0x1f ;  /* 0x0c201f0005027f89 */ /* 0x000e6200000e0000 */
[----:B------:R-:W-:-:S02]  /*4400*/  FSEL R47, R47, -INF , !P1 ;  /* 0xff8000002f2f7808 */ /* 0x000fc40004800000 */
[----:B------:R-:W-:Y:S02]  /*4410*/  ISETP.NE.AND P1, PT, R129, RZ, PT ;  /* 0x000000ff8100720c */ /* 0x000fe40003f25270 */
[----:B------:R-:W-:Y:S02]  /*4420*/  FSEL R35, R35, -INF , !P4 ;  /* 0xff80000023237808 */ /* 0x000fe40006000000 */
[----:B------:R-:W-:Y:S02]  /*4430*/  ISETP.GT.AND P1, PT, R3, 0x70, !P1 ;  /* 0x000000700300780c */ /* 0x000fe40004f24270 */
[----:B------:R-:W-:Y:S02]  /*4440*/  R2UR UR10, R105 ;  /* 0x00000000690a72ca */ /* 0x000fe400000e0000 */
[----:B------:R-:W-:-:S04]  /*4450*/  ISETP.LT.OR P1, PT, R0, 0x71, P1 ;  /* 0x000000710000780c */ /* 0x000fc80000f21670 */
[----:B------:R-:W-:Y:S02]  /*4460*/  FSEL R50, R50, -INF , !P1 ;  /* 0xff80000032327808 */ /* 0x000fe40004800000 */
[----:B------:R-:W-:Y:S02]  /*4470*/  ISETP.GT.AND P1, PT, R3, 0x71, !P2 ;  /* 0x000000710300780c */ /* 0x000fe40005724270 */
[----:B------:R-:W-:Y:S02]  /*4480*/  ISETP.NE.AND P2, PT, R133, RZ, PT ;  /* 0x000000ff8500720c */ /* 0x000fe40003f45270 */
[----:B------:R-:W-:Y:S01]  /*4490*/  ISETP.LT.OR P1, PT, R0, 0x72, P1 ;  /* 0x000000720000780c */ /* 0x000fe20000f21670 */
[----:B------:R-:W-:Y:S01]  /*44a0*/  UIADD3 UR6, UR10, UR6, URZ ;  /* 0x000000060a067290 */ /* 0x000fe2000fffe03f */
[----:B-1----:R-:W-:Y:S02]  /*44b0*/  FMNMX.FTZ R2, R5, R2, !PT ;  /* 0x0000000205027209 */ /* 0x002fe40007810000 */
[----:B------:R-:W-:-:S02]  /*44c0*/  FSEL R51, R51, -INF , !P1 ;  /* 0xff80000033337808 */ /* 0x000fc40004800000 */
[----:B------:R-:W-:Y:S01]  /*44d0*/  ISETP.GT.AND P1, PT, R3, 0x78, !P6 ;  /* 0x000000780300780c */ /* 0x000fe20007724270 */
[----:B------:R-:W-:-:S01]  /*44e0*/  FFMA.FTZ R8, R2, R9, -8 ;  /* 0xc100000002087423 */ /* 0x000fc20000010009 */
[----:B------:R-:W-:Y:S02]  /*44f0*/  ISETP.NE.AND P6, PT, R134, RZ, PT ;  /* 0x000000ff8600720c */ /* 0x000fe40003fc5270 */
[----:B------:R-:W-:-:S04]  /*4500*/  ISETP.LT.OR P1, PT, R0, 0x79, P1 ;  /* 0x000000790000780c */ /* 0x000fc80000f21670 */
[----:B------:R-:W-:Y:S02]  /*4510*/  FSEL R54, R54, -INF , !P1 ;  /* 0xff80000036367808 */ /* 0x000fe40004800000 */
[----:B------:R-:W-:-:S04]  /*4520*/  ISETP.NE.AND P1, PT, R132, RZ, PT ;  /* 0x000000ff8400720c */ /* 0x000fc80003f25270 */
[----:B------:R-:W-:-:S04]  /*4530*/  ISETP.GT.AND P1, PT, R3, 0x79, !P1 ;  /* 0x000000790300780c */ /* 0x000fc80004f24270 */
        /* <DEDUP_REMOVED lines=31> */
[----:B------:R-:W-:-:S04]  /*4730*/  ISETP.GT.AND P1, PT, R3, RZ, !P1 ;  /* 0x000000ff0300720c */ /* 0x000fc80004f24270 */
[----:B------:R-:W-:-:S04]  /*4740*/  ISETP.LT.OR P1, PT, R0, 0x1, P1 ;  /* 0x000000010000780c */ /* 0x000fc80000f21670 */
[----:B------:R-:W-:Y:S02]  /*4750*/  FSEL R90, R90, -INF , !P1 ;  /* 0xff8000005a5a7808 */ /* 0x000fe40004800000 */
[----:B------:R-:W-:Y:S02]  /*4760*/  ISETP.GT.AND P1, PT, R3, 0x80, !P2 ;  /* 0x000000800300780c */ /* 0x000fe40005724270 */
[----:B------:R-:W-:Y:S02]  /*4770*/  FMNMX.FTZ R15, R90, R91, !PT ;  /* 0x0000005b5a0f7209 */ /* 0x000fe40007810000 */
[----:B------:R-:W-:Y:S02]  /*4780*/  ISETP.LT.OR P1, PT, R0, 0x81, P1 ;  /* 0x000000810000780c */ /* 0x000fe40000f21670 */
[----:B------:R-:W-:Y:S02]  /*4790*/  FMNMX.FTZ R20, R94, R15, !PT ;  /* 0x0000000f5e147209 */ /* 0x000fe40007810000 */
[----:B------:R-:W-:-:S02]  /*47a0*/  FSEL R26, R26, -INF , !P1 ;  /* 0xff8000001a1a7808 */ /* 0x000fc40004800000 */
[----:B------:R-:W-:Y:S02]  /*47b0*/  ISETP.GT.AND P1, PT, R3, 0x81, !P6 ;  /* 0x000000810300780c */ /* 0x000fe40007724270 */
[----:B------:R-:W-:Y:S02]  /*47c0*/  FMNMX.FTZ R15, R95, R20, !PT ;  /* 0x000000145f0f7209 */ /* 0x000fe40007810000 */
[----:B------:R-:W-:Y:S02]  /*47d0*/  ISETP.LT.OR P1, PT, R0, 0x82, P1 ;  /* 0x000000820000780c */ /* 0x000fe40000f21670 */
[----:B------:R-:W-:Y:S02]  /*47e0*/  FMNMX.FTZ R20, R98, R15, !PT ;  /* 0x0000000f62147209 */ /* 0x000fe40007810000 */
[----:B------:R-:W-:Y:S02]  /*47f0*/  FSEL R27, R27, -INF , !P1 ;  /* 0xff8000001b1b7808 */ /* 0x000fe40004800000 */
[----:B------:R-:W-:-:S02]  /*4800*/  FSETP.NEU.FTZ.AND P1, PT, R2, -INF , PT ;  /* 0xff8000000200780b */ /* 0x000fc40003f3d000 */
[----:B------:R-:W-:Y:S02]  /*4810*/  FMNMX.FTZ R21, R99, R20, !PT ;  /* 0x0000001463157209 */ /* 0x000fe40007810000 */
[----:B------:R-:W-:Y:S02]  /*4820*/  FSEL R88, R8, RZ, P1 ;  /* 0x000000ff08587208 */ /* 0x000fe40000800000 */
[----:B------:R-:W-:Y:S02]  /*4830*/  ISETP.NE.AND P6, PT, R135, RZ, PT ;  /* 0x000000ff8700720c */ /* 0x000fe40003fc5270 */
[----:B------:R-:W-:Y:S01]  /*4840*/  ISETP.NE.AND P2, PT, R13, RZ, PT ;  /* 0x000000ff0d00720c */ /* 0x000fe20003f45270 */
        /* <DEDUP_REMOVED lines=8> */
[----:B------:R1:W-:Y:S01]  /*48d0*/  MUFU.EX2 R15, R89 ;  /* 0x00000059000f7308 */ /* 0x0003e20000000800 */
[----:B------:R-:W-:Y:S01]  /*48e0*/  FMNMX.FTZ R72, R74, R21, !PT ;  /* 0x000000154a487209 */ /* 0x000fe20007810000 */
[--C-:B------:R-:W-:Y:S01]  /*48f0*/  FFMA.FTZ R85, R85, UR36, -R88.reuse ;  /* 0x0000002455557c23 */ /* 0x100fe20008010858 */
[----:B------:R-:W-:Y:S01]  /*4900*/  ISETP.GT.AND P1, PT, R3, 0x88, !P6 ;  /* 0x000000880300780c */ /* 0x000fe20007724270 */
[--C-:B------:R-:W-:Y:S01]  /*4910*/  FFMA.FTZ R4, R11, UR36, -R88.reuse ;  /* 0x000000240b047c23 */ /* 0x100fe20008010858 */
[----:B------:R-:W-:Y:S01]  /*4920*/  FMNMX.FTZ R73, R75, R72, !PT ;  /* 0x000000484b497209 */ /* 0x000fe20007810000 */
[--C-:B------:R-:W-:Y:S01]  /*4930*/  FFMA.FTZ R72, R80, UR36, -R88.reuse ;  /* 0x0000002450487c23 */ /* 0x100fe20008010858 */
[----:B------:R-:W-:Y:S01]  /*4940*/  ISETP.LT.OR P1, PT, R0, 0x89, P1 ;  /* 0x000000890000780c */ /* 0x000fe20000f21670 */
[----:B------:R-:W-:Y:S01]  /*4950*/  MUFU.EX2 R5, R5 ;  /* 0x0000000500057308 */ /* 0x000fe20000000800 */
[----:B------:R-:W-:Y:S01]  /*4960*/  FMNMX.FTZ R76, R78, R73, !PT ;  /* 0x000000494e4c7209 */ /* 0x000fe20007810000 */
[--C-:B-1----:R-:W-:Y:S01]  /*4970*/  FFMA.FTZ R89, R81, UR36, -R88.reuse ;  /* 0x0000002451597c23 */ /* 0x102fe20008010858 */
[----:B------:R-:W-:Y:S01]  /*4980*/  FSEL R30, R30, -INF , !P1 ;  /* 0xff8000001e1e7808 */ /* 0x000fe20004800000 */
[--C-:B------:R-:W-:Y:S01]  /*4990*/  FFMA.FTZ R9, R93, UR36, -R88.reuse ;  /* 0x000000245d097c23 */ /* 0x100fe20008010858 */
[----:B------:R-:W-:Y:S01]  /*49a0*/  FMNMX.FTZ R73, R79, R76, !PT ;  /* 0x0000004c4f497209 */ /* 0x000fe20007810000 */
[--C-:B------:R-:W-:Y:S01]  /*49b0*/  FFMA.FTZ R10, R96, UR36, -R88.reuse ;  /* 0x00000024600a7c23 */ /* 0x100fe20008010858 */
[----:B------:R-:W-:Y:S01]  /*49c0*/  ISETP.GT.AND P1, PT, R3, 0x89, !P2 ;  /* 0x000000890300780c */ /* 0x000fe20005724270 */
[----:B------:R-:W1:Y:S01]  /*49d0*/  MUFU.EX2 R4, R4 ;  /* 0x0000000400047308 */ /* 0x000e620000000800 */
[----:B------:R-:W-:Y:S01]  /*49e0*/  FMNMX.FTZ R76, R82, R73, !PT ;  /* 0x00000049524c7209 */ /* 0x000fe20007810000 */
[--C-:B------:R-:W-:Y:S01]  /*49f0*/  FFMA.FTZ R11, R97, UR36, -R88.reuse ;  /* 0x00000024610b7c23 */ /* 0x100fe20008010858 */
[----:B------:R-:W-:Y:S01]  /*4a00*/  ISETP.LT.OR P1, PT, R0, 0x8a, P1 ;  /* 0x0000008a0000780c */ /* 0x000fe20000f21670 */
[--C-:B------:R-:W-:Y:S01]  /*4a10*/  FFMA.FTZ R12, R100, UR36, -R88.reuse ;  /* 0x00000024640c7c23 */ /* 0x100fe20008010858 */
[----:B------:R-:W-:Y:S01]  /*4a20*/  FMNMX.FTZ R77, R83, R76, !PT ;  /* 0x0000004c534d7209 */ /* 0x000fe20007810000 */
[--C-:B------:R-:W-:Y:S01]  /*4a30*/  FFMA.FTZ R76, R84, UR36, -R88.reuse ;  /* 0x00000024544c7c23 */ /* 0x100fe20008010858 */
[----:B------:R-:W-:-:S01]  /*4a40*/  FFMA.FTZ R84, R69, UR36, -R88 ;  /* 0x0000002445547c23 */ /* 0x000fc20008010858 */
[----:B------:R-:W-:Y:S01]  /*4a50*/  FSEL R31, R31, -INF , !P1 ;  /* 0xff8000001f1f7808 */ /* 0x000fe20004800000 */
[----:B------:R-:W2:Y:S01]  /*4a60*/  MUFU.EX2 R8, R8 ;  /* 0x0000000800087308 */ /* 0x000ea20000000800 */
[----:B------:R-:W-:Y:S01]  /*4a70*/  FMNMX.FTZ R80, R86, R77, !PT ;  /* 0x0000004d56507209 */ /* 0x000fe20007810000 */
[--C-:B------:R-:W-:Y:S01]  /*4a80*/  FFMA.FTZ R13, R101, UR36, -R88.reuse ;  /* 0x00000024650d7c23 */ /* 0x100fe20008010858 */
[----:B------:R-:W-:Y:S01]  /*4a90*/  ISETP.NE.AND P6, PT, R136, RZ, PT ;  /* 0x000000ff8800720c */ /* 0x000fe20003fc5270 */
[--C-:B------:R-:W-:Y:S01]  /*4aa0*/  FFMA.FTZ R56, R56, UR36, -R88.reuse ;  /* 0x0000002438387c23 */ /* 0x100fe20008010858 */
[----:B------:R-:W-:Y:S01]  /*4ab0*/  FMNMX.FTZ R77, R87, R80, !PT ;  /* 0x00000050574d7209 */ /* 0x000fe20007810000 */
[--C-:B------:R-:W-:Y:S01]  /*4ac0*/  FFMA.FTZ R57, R57, UR36, -R88.reuse ;  /* 0x0000002439397c23 */ /* 0x100fe20008010858 */
[----:B------:R-:W-:Y:S01]  /*4ad0*/  ISETP.GT.AND P2, PT, R3, 0x99, !P6 ;  /* 0x000000990300780c */ /* 0x000fe20007744270 */
[----:B------:R-:W3:Y:S01]  /*4ae0*/  MUFU.EX2 R9, R9 ;  /* 0x0000000900097308 */ /* 0x000ee20000000800 */
[----:B------:R-:W-:Y:S01]  /*4af0*/  FMNMX.FTZ R80, R58, R77, !PT ;  /* 0x0000004d3a507209 */ /* 0x000fe20007810000 */
[--C-:B------:R-:W-:Y:S01]  /*4b00*/  FFMA.FTZ R60, R60, UR36, -R88.reuse ;  /* 0x000000243c3c7c23 */ /* 0x100fe20008010858 */
[----:B------:R-:W-:Y:S01]  /*4b10*/  ISETP.LT.OR P2, PT, R0, 0x9a, P2 ;  /* 0x0000009a0000780c */ /* 0x000fe20001741670 */
[--C-:B------:R-:W-:Y:S01]  /*4b20*/  FFMA.FTZ R61, R61, UR36, -R88.reuse ;  /* 0x000000243d3d7c23 */ /* 0x100fe20008010858 */
[----:B------:R-:W-:Y:S01]  /*4b30*/  FMNMX.FTZ R81, R59, R80, !PT ;  /* 0x000000503b517209 */ /* 0x000fe20007810000 */
[--C-:B------:R-:W-:Y:S01]  /*4b40*/  FFMA.FTZ R64, R64, UR36, -R88.reuse ;  /* 0x0000002440407c23 */ /* 0x100fe20008010858 */
[----:B------:R-:W-:Y:S01]  /*4b50*/  FSEL R39, R39, -INF , !P2 ;  /* 0xff80000027277808 */ /* 0x000fe20005000000 */
[----:B------:R4:W-:Y:S01]  /*4b60*/  MUFU.EX2 R77, R85 ;  /* 0x00000055004d7308 */ /* 0x0009e20000000800 */
        /* <DEDUP_REMOVED lines=9> */
[--C-:B----4-:R-:W-:Y:S01]  /*4c00*/  FFMA.FTZ R85, R40, UR36, -R88.reuse ;  /* 0x0000002428557c23 */ /* 0x110fe20008010858 */
[----:B------:R-:W-:-:S01]  /*4c10*/  FFMA.FTZ R29, R29, UR36, -R88 ;  /* 0x000000241d1d7c23 */ /* 0x000fc20008010858 */
[--C-:B------:R-:W-:Y:S01]  /*4c20*/  FFMA.FTZ R32, R32, UR36, -R88.reuse ;  /* 0x0000002420207c23 */ /* 0x100fe20008010858 */
[----:B------:R-:W-:Y:S01]  /*4c30*/  FMNMX.FTZ R81, R67, R80, !PT ;  /* 0x0000005043517209 */ /* 0x000fe20007810000 */
[--C-:B------:R-:W-:Y:S01]  /*4c40*/  FFMA.FTZ R33, R33, UR36, -R88.reuse ;  /* 0x0000002421217c23 */ /* 0x100fe20008010858 */
[----:B------:R-:W-:-:S01]  /*4c50*/  FFMA.FTZ R36, R36, UR36, -R88 ;  /* 0x0000002424247c23 */ /* 0x000fc20008010858 */
[----:B------:R-:W4:Y:S01]  /*4c60*/  MUFU.EX2 R10, R10 ;  /* 0x0000000a000a7308 */ /* 0x000f220000000800 */
[----:B------:R-:W-:Y:S01]  /*4c70*/  FMNMX.FTZ R80, R70, R81, !PT ;  /* 0x0000005146507209 */ /* 0x000fe20007810000 */
[--C-:B-----5:R-:W-:Y:S01]  /*4c80*/  FFMA.FTZ R84, R41, UR36, -R88.reuse ;  /* 0x0000002429547c23 */ /* 0x120fe20008010858 */
[----:B------:R-:W-:-:S02]  /*4c90*/  FFMA.FTZ R37, R37, UR36, -R88 ;  /* 0x0000002425257c23 */ /* 0x000fc40008010858 */
[----:B------:R-:W-:-:S03]  /*4ca0*/  FMNMX.FTZ R81, R71, R80, !PT ;  /* 0x0000005047517209 */ /* 0x000fc60007810000 */
[----:B------:R-:W-:Y:S01]  /*4cb0*/  MUFU.EX2 R73, R89 ;  /* 0x0000005900497308 */ /* 0x000fe20000000800 */
[----:B------:R-:W-:-:S04]  /*4cc0*/  FMNMX.FTZ R80, R42, R81, !PT ;  /* 0x000000512a507209 */ /* 0x000fc80007810000 */
[----:B------:R-:W-:-:S03]  /*4cd0*/  FMNMX.FTZ R81, R43, R80, !PT ;  /* 0x000000502b517209 */ /* 0x000fc60007810000 */
[----:B------:R-:W5:Y:S01]  /*4ce0*/  MUFU.EX2 R11, R11 ;  /* 0x0000000b000b7308 */ /* 0x000f620000000800 */
[----:B------:R-:W-:-:S04]  /*4cf0*/  FMNMX.FTZ R80, R46, R81, !PT ;  /* 0x000000512e507209 */ /* 0x000fc80007810000 */
[----:B------:R-:W-:-:S03]  /*4d00*/  FMNMX.FTZ R81, R47, R80, !PT ;  /* 0x000000502f517209 */ /* 0x000fc60007810000 */
[----:B------:R-:W-:Y:S01]  /*4d10*/  MUFU.EX2 R12, R12 ;  /* 0x0000000c000c7308 */ /* 0x000fe20000000800 */
        /* <DEDUP_REMOVED lines=10> */
[----:B------:R-:W-:Y:S02]  /*4dc0*/  FMNMX.FTZ R81, R31, R40, !PT ;  /* 0x000000281f517209 */ /* 0x000fe40007810000 */
[----:B------:R-:W-:Y:S01]  /*4dd0*/  FSEL R40, R38, -INF , !P5 ;  /* 0xff80000026287808 */ /* 0x000fe20006800000 */
[----:B------:R1:W-:Y:S01]  /*4de0*/  MUFU.EX2 R69, R85 ;  /* 0x0000005500457308 */ /* 0x0003e20000000800 */
[----:B------:R-:W-:-:S04]  /*4df0*/  FMNMX.FTZ R80, R34, R81, !PT ;  /* 0x0000005122507209 */ /* 0x000fc80007810000 */
[----:B------:R-:W-:Y:S01]  /*4e00*/  FMNMX.FTZ R41, R35, R80, !PT ;  /* 0x0000005023297209 */ /* 0x000fe20007810000 */
[----:B------:R-:W-:-:S01]  /*4e10*/  FFMA.FTZ R80, R44, UR36, -R88 ;  /* 0x000000242c507c23 */ /* 0x000fc20008010858 */
[--C-:B------:R-:W-:Y:S01]  /*4e20*/  FFMA.FTZ R44, R45, UR36, -R88.reuse ;  /* 0x000000242d2c7c23 */ /* 0x100fe20008010858 */
[----:B------:R-:W-:-:S01]  /*4e30*/  FFMA.FTZ R45, R48, UR36, -R88 ;  /* 0x00000024302d7c23 */ /* 0x000fc20008010858 */
[----:B------:R-:W-:Y:S01]  /*4e40*/  FMNMX.FTZ R0, R40, R41, !PT ;  /* 0x0000002928007209 */ /* 0x000fe20007810000 */
[----:B-1----:R-:W-:Y:S02]  /*4e50*/  IMAD.U32 R85, RZ, RZ, UR36 ;  /* 0x00000024ff557e24 */ /* 0x002fe4000f8e00ff */
[--C-:B------:R-:W-:Y:S01]  /*4e60*/  FFMA.FTZ R48, R49, UR36, -R88.reuse ;  /* 0x0000002431307c23 */ /* 0x100fe20008010858 */
[----:B------:R-:W-:-:S01]  /*4e70*/  FFMA.FTZ R49, R52, UR36, -R88 ;  /* 0x0000002434317c23 */ /* 0x000fc20008010858 */
[----:B------:R-:W-:Y:S01]  /*4e80*/  FMNMX.FTZ R0, R39, R0, !PT ;  /* 0x0000000027007209 */ /* 0x000fe20007810000 */
[----:B------:R1:W-:Y:S01]  /*4e90*/  MUFU.EX2 R41, R80 ;  /* 0x0000005000297308 */ /* 0x0003e20000000800 */
[----:B------:R-:W-:-:S03]  /*4ea0*/  FFMA.FTZ R52, R53, UR36, -R88 ;  /* 0x0000002435347c23 */ /* 0x000fc60008010858 */
[----:B------:R-:W2:Y:S04]  /*4eb0*/  SHFL.BFLY PT, R81, R0, 0x2, 0x1f ;  /* 0x0c401f0000517f89 */ /* 0x000ea800000e0000 */
[----:B------:R3:W-:Y:S08]  /*4ec0*/  MUFU.EX2 R38, R84 ;  /* 0x0000005400267308 */ /* 0x0007f00000000800 */
[----:B------:R-:W-:Y:S08]  /*4ed0*/  MUFU.EX2 R21, R92 ;  /* 0x0000005c00157308 */ /* 0x000ff00000000800 */
[----:B------:R-:W-:Y:S01]  /*4ee0*/  MUFU.EX2 R72, R72 ;  /* 0x0000004800487308 */ /* 0x000fe20000000800 */
[----:B--2---:R-:W-:-:S07]  /*4ef0*/  FMNMX.FTZ R81, R0, R81, !PT ;  /* 0x0000005100517209 */ /* 0x004fce0007810000 */
[----:B------:R-:W-:Y:S01]  /*4f00*/  MUFU.EX2 R76, R76 ;  /* 0x0000004c004c7308 */ /* 0x000fe20000000800 */
[----:B------:R-:W2:Y:S07]  /*4f10*/  SHFL.BFLY PT, R0, R81, 0x1, 0x1f ;  /* 0x0c201f0051007f89 */ /* 0x000eae00000e0000 */
[----:B------:R-:W-:Y:S08]  /*4f20*/  MUFU.EX2 R56, R56 ;  /* 0x0000003800387308 */ /* 0x000ff00000000800 */
[----:B------:R-:W-:Y:S08]  /*4f30*/  MUFU.EX2 R57, R57 ;  /* 0x0000003900397308 */ /* 0x000ff00000000800 */
[----:B------:R-:W-:Y:S01]  /*4f40*/  MUFU.EX2 R60, R60 ;  /* 0x0000003c003c7308 */ /* 0x000fe20000000800 */
[----:B--2---:R-:W-:-:S04]  /*4f50*/  FMNMX.FTZ R0, R81, R0, !PT ;  /* 0x0000000051007209 */ /* 0x004fc80007810000 */
[C---:B------:R-:W-:Y:S01]  /*4f60*/  FSETP.NEU.FTZ.AND P1, PT, R0.reuse, -INF , PT ;  /* 0xff8000000000780b */ /* 0x040fe20003f3d000 */
[----:B------:R-:W-:-:S02]  /*4f70*/  FFMA.FTZ R85, R0, R85, -8 ;  /* 0xc100000000557423 */ /* 0x000fc40000010055 */
[----:B------:R-:W-:Y:S03]  /*4f80*/  MUFU.EX2 R61, R61 ;  /* 0x0000003d003d7308 */ /* 0x000fe60000000800 */
[----:B------:R-:W-:Y:S02]  /*4f90*/  FSEL R85, R85, RZ, P1 ;  /* 0x000000ff55557208 */ /* 0x000fe40000800000 */
[----:B------:R-:W-:-:S03]  /*4fa0*/  PLOP3.LUT P1, PT, PT, PT, UP0, 0x40, 0x0 ;  /* 0x000000000000781c */ /* 0x000fc60003f2e808 */
[--C-:B------:R-:W-:Y:S01]  /*4fb0*/  FFMA.FTZ R53, R90, UR36, -R85.reuse ;  /* 0x000000245a357c23 */ /* 0x100fe20008010855 */
[----:B-1----:R-:W-:-:S01]  /*4fc0*/  FFMA.FTZ R80, R91, UR36, -R85 ;  /* 0x000000245b507c23 */ /* 0x002fc20008010855 */
        /* <DEDUP_REMOVED lines=8> */
[----:B------:R-:W-:Y:S01]  /*5050*/  FADD.FTZ R67, R4, R5 ;  /* 0x0000000504437221 */ /* 0x000fe20000010000 */
[----:B------:R-:W-:-:S01]  /*5060*/  FFMA.FTZ R78, R82, UR36, -R85 ;  /* 0x00000024524e7c23 */ /* 0x000fc20008010855 */
[--C-:B------:R-:W-:Y:S01]  /*5070*/  FFMA.FTZ R82, R62, UR36, -R85.reuse ;  /* 0x000000243e527c23 */ /* 0x100fe20008010855 */
[----:B------:R-:W-:-:S01]  /*5080*/  FFMA.FTZ R81, R98, UR36, -R85 ;  /* 0x0000002462517c23 */ /* 0x000fc20008010855 */
[----:B------:R-:W1:Y:S01]  /*5090*/  MUFU.EX2 R80, R80 ;  /* 0x0000005000507308 */ /* 0x000e620000000800 */
[----:B------:R-:W-:-:S01]  /*50a0*/  FFMA.FTZ R62, R66, UR36, -R85 ;  /* 0x00000024423e7c23 */ /* 0x000fc20008010855 */
[----:B------:R-:W-:Y:S01]  /*50b0*/  FADD.FTZ R66, R8, R67 ;  /* 0x0000004308427221 */ /* 0x000fe20000010000 */
[----:B---3--:R-:W-:-:S01]  /*50c0*/  FFMA.FTZ R84, R99, UR36, -R85 ;  /* 0x0000002463547c23 */ /* 0x008fc20008010855 */
[--C-:B------:R-:W-:Y:S01]  /*50d0*/  FFMA.FTZ R102, R102, UR36, -R85.reuse ;  /* 0x0000002466667c23 */ /* 0x100fe20008010855 */
[----:B------:R-:W-:-:S01]  /*50e0*/  FFMA.FTZ R103, R103, UR36, -R85 ;  /* 0x0000002467677c23 */ /* 0x000fc20008010855 */
[----:B------:R-:W-:Y:S01]  /*50f0*/  FADD.FTZ R67, R9, R66 ;  /* 0x0000004209437221 */ /* 0x000fe20000010000 */
[----:B------:R-:W-:-:S01]  /*5100*/  FFMA.FTZ R74, R74, UR36, -R85 ;  /* 0x000000244a4a7c23 */ /* 0x000fc20008010855 */
[----:B------:R-:W2:Y:S01]  /*5110*/  MUFU.EX2 R94, R94 ;  /* 0x0000005e005e7308 */ /* 0x000ea20000000800 */
[----:B------:R-:W-:-:S01]  /*5120*/  FFMA.FTZ R75, R75, UR36, -R85 ;  /* 0x000000244b4b7c23 */ /* 0x000fc20008010855 */
[----:B----4-:R-:W-:Y:S01]  /*5130*/  FADD.FTZ R66, R10, R67 ;  /* 0x000000430a427221 */ /* 0x010fe20000010000 */
[----:B------:R-:W-:-:S01]  /*5140*/  FFMA.FTZ R86, R86, UR36, -R85 ;  /* 0x0000002456567c23 */ /* 0x000fc20008010855 */
[--C-:B------:R-:W-:Y:S01]  /*5150*/  FFMA.FTZ R87, R87, UR36, -R85.reuse ;  /* 0x0000002457577c23 */ /* 0x100fe20008010855 */
[----:B------:R-:W-:-:S01]  /*5160*/  FFMA.FTZ R58, R58, UR36, -R85 ;  /* 0x000000243a3a7c23 */ /* 0x000fc20008010855 */
[----:B-----5:R-:W-:Y:S01]  /*5170*/  FADD.FTZ R91, R11, R66 ;  /* 0x000000420b5b7221 */ /* 0x020fe20000010000 */
[----:B------:R-:W-:-:S01]  /*5180*/  FFMA.FTZ R59, R59, UR36, -R85 ;  /* 0x000000243b3b7c23 */ /* 0x000fc20008010855 */
[----:B------:R-:W3:Y:S01]  /*5190*/  MUFU.EX2 R95, R95 ;  /* 0x0000005f005f7308 */ /* 0x000ee20000000800 */
[----:B-1----:R-:W-:-:S01]  /*51a0*/  FADD.FTZ R67, R53, R80 ;  /* 0x0000005035437221 */ /* 0x002fc20000010000 */
[----:B------:R-:W-:Y:S01]  /*51b0*/  FADD.FTZ R90, R12, R91 ;  /* 0x0000005b0c5a7221 */ /* 0x000fe20000010000 */
[----:B------:R-:W-:-:S01]  /*51c0*/  FFMA.FTZ R70, R70, UR36, -R85 ;  /* 0x0000002446467c23 */ /* 0x000fc20008010855 */
[--C-:B------:R-:W-:Y:S01]  /*51d0*/  FFMA.FTZ R71, R71, UR36, -R85.reuse ;  /* 0x0000002447477c23 */ /* 0x100fe20008010855 */
[----:B------:R-:W-:-:S01]  /*51e0*/  FFMA.FTZ R42, R42, UR36, -R85 ;  /* 0x000000242a2a7c23 */ /* 0x000fc20008010855 */
[----:B------:R-:W-:Y:S01]  /*51f0*/  FADD.FTZ R91, R13, R90 ;  /* 0x0000005a0d5b7221 */ /* 0x000fe20000010000 */
        /* <DEDUP_REMOVED lines=19> */
[----:B------:R-:W-:Y:S01]  /*5330*/  FADD.FTZ R66, R14, R91 ;  /* 0x0000005b0e427221 */ /* 0x000fe20000010000 */
[----:B------:R-:W-:-:S01]  /*5340*/  FFMA.FTZ R40, R40, UR36, -R85 ;  /* 0x0000002428287c23 */ /* 0x000fc20008010855 */
[----:B------:R-:W-:Y:S01]  /*5350*/  FFMA.FTZ R39, R39, UR36, -R85 ;  /* 0x0000002427277c23 */ /* 0x000fe20008010855 */
[----:B------:R-:W-:Y:S01]  /*5360*/  F2FP.SATFINITE.E4M3.F32.PACK_AB_MERGE_C R94, R95, R94, RZ ;  /* 0x0000005e5f5e723e */ /* 0x000fe200048070ff */
[----:B------:R-:W-:-:S02]  /*5370*/  FADD.FTZ R91, R15, R66 ;  /* 0x000000420f5b7221 */ /* 0x000fc40000010000 */
[----:B------:R-:W1:Y:S01]  /*5380*/  MUFU.EX2 R103, R103 ;  /* 0x0000006700677308 */ /* 0x000e620000000800 */
[----:B--2---:R-:W-:-:S01]  /*5390*/  FADD.FTZ R67, R84, R67 ;  /* 0x0000004354437221 */ /* 0x004fc20000010000 */
[----:B------:R-:W-:Y:S01]  /*53a0*/  FADD.FTZ R90, R20, R91 ;  /* 0x0000005b145a7221 */ /* 0x000fe20000010000 */
[----:B------:R-:W-:Y:S02]  /*53b0*/  F2FP.SATFINITE.E4M3.F32.PACK_AB_MERGE_C R91, R9, R8, RZ ;  /* 0x00000008095b723e */ /* 0x000fe400048070ff */
[----:B------:R-:W-:Y:S02]  /*53c0*/  F2FP.SATFINITE.E4M3.F32.PACK_AB_MERGE_C R20, R21, R20, RZ ;  /* 0x000000141514723e */ /* 0x000fe400048070ff */
[----:B------:R-:W-:Y:S01]  /*53d0*/  F2FP.SATFINITE.E4M3.F32.PACK_AB_MERGE_C R184, R5, R4, R91 ;  /* 0x0000000405b8723e */ /* 0x000fe2000480705b */
[----:B------:R-:W2:Y:S01]  /*53e0*/  MUFU.EX2 R74, R74 ;  /* 0x0000004a004a7308 */ /* 0x000ea20000000800 */
[----:B---3--:R-:W-:-:S01]  /*53f0*/  FADD.FTZ R66, R102, R67 ;  /* 0x0000004366427221 */ /* 0x008fc20000010000 */
[----:B------:R-:W-:Y:S01]  /*5400*/  FADD.FTZ R67, R21, R90 ;  /* 0x0000005a15437221 */ /* 0x000fe20000010000 */
[----:B------:R-:W-:-:S02]  /*5410*/  F2FP.SATFINITE.E4M3.F32.PACK_AB_MERGE_C R180, R15, R14, R20 ;  /* 0x0000000e0fb4723e */ /* 0x000fc40004807014 */
[----:B------:R-:W-:-:S03]  /*5420*/  F2FP.SATFINITE.E4M3.F32.PACK_AB_MERGE_C R185, R80, R53, R94 ;  /* 0x0000003550b9723e */ /* 0x000fc6000480705e */
[----:B------:R-:W3:Y:S01]  /*5430*/  MUFU.EX2 R75, R75 ;  /* 0x0000004b004b7308 */ /* 0x000ee20000000800 */
[----:B-1----:R-:W-:-:S01]  /*5440*/  FADD.FTZ R9, R103, R66 ;  /* 0x0000004267097221 */ /* 0x002fc20000010000 */
[----:B------:R-:W-:Y:S01]  /*5450*/  F2FP.SATFINITE.E4M3.F32.PACK_AB_MERGE_C R66, R13, R12, RZ ;  /* 0x0000000c0d42723e */ /* 0x000fe200048070ff */
[----:B------:R-:W-:-:S01]  /*5460*/  FADD.FTZ R12, R72, R67 ;  /* 0x00000043480c7221 */ /* 0x000fc20000010000 */
[----:B------:R-:W-:Y:S02]  /*5470*/  F2FP.SATFINITE.E4M3.F32.PACK_AB_MERGE_C R102, R103, R102, RZ ;  /* 0x000000666766723e */ /* 0x000fe400048070ff */
[----:B------:R-:W-:Y:S01]  /*5480*/  F2FP.SATFINITE.E4M3.F32.PACK_AB_MERGE_C R186, R11, R10, R66 ;  /* 0x0000000a0bba723e */ /* 0x000fe20004807042 */
[----:B------:R-:W-:Y:S01]  /*5490*/  FADD.FTZ R13, R73, R12 ;  /* 0x0000000c490d7221 */ /* 0x000fe20000010000 */
[----:B------:R-:W1:Y:S01]  /*54a0*/  MUFU.EX2 R88, R88 ;  /* 0x0000005800587308 */ /* 0x000e620000000800 */
[----:B--2---:R-:W-:-:S01]  /*54b0*/  FADD.FTZ R8, R74, R9 ;  /* 0x000000094a087221 */ /* 0x004fc20000010000 */
[----:B------:R-:W-:-:S06]  /*54c0*/  F2FP.SATFINITE.E4M3.F32.PACK_AB_MERGE_C R187, R84, R81, R102 ;  /* 0x0000005154bb723e */ /* 0x000fcc0004807066 */
[----:B------:R-:W2:Y:S01]  /*54d0*/  MUFU.EX2 R89, R89 ;  /* 0x0000005900597308 */ /* 0x000ea20000000800 */
[----:B---3--:R-:W-:-:S01]  /*54e0*/  FADD.FTZ R9, R75, R8 ;  /* 0x000000084b097221 */ /* 0x008fc20000010000 */
[----:B------:R-:W-:Y:S01]  /*54f0*/  FADD.FTZ R8, R76, R13 ;  /* 0x0000000d4c087221 */ /* 0x000fe20000010000 */
[----:B------:R-:W-:-:S03]  /*5500*/  F2FP.SATFINITE.E4M3.F32.PACK_AB_MERGE_C R76, R77, R76, RZ ;  /* 0x0000004c4d4c723e */ /* 0x000fc600048070ff */
[----:B------:R-:W-:Y:S01]  /*5510*/  FADD.FTZ R77, R77, R8 ;  /* 0x000000084d4d7221 */ /* 0x000fe20000010000 */
[----:B------:R-:W-:Y:S01]  /*5520*/  F2FP.SATFINITE.E4M3.F32.PACK_AB_MERGE_C R182, R73, R72, R76 ;  /* 0x0000004849b6723e */ /* 0x000fe2000480704c */
[----:B------:R-:W3:Y:S01]  /*5530*/  MUFU.EX2 R78, R78 ;  /* 0x0000004e004e7308 */ /* 0x000ee20000000800 */
[----:B-1----:R-:W-:-:S01]  /*5540*/  FADD.FTZ R4, R88, R9 ;  /* 0x0000000958047221 */ /* 0x002fc20000010000 */
[----:B------:R-:W-:-:S04]  /*5550*/  FADD.FTZ R8, R56, R77 ;  /* 0x0000004d38087221 */ /* 0x000fc80000010000 */
[----:B------:R-:W-:Y:S02]  /*5560*/  FADD.FTZ R9, R57, R8 ;  /* 0x0000000839097221 */ /* 0x000fe40000010000 */
[----:B------:R-:W1:Y:S01]  /*5570*/  MUFU.EX2 R79, R79 ;  /* 0x0000004f004f7308 */ /* 0x000e620000000800 */
[----:B--2---:R-:W-:-:S01]  /*5580*/  FADD.FTZ R5, R89, R4 ;  /* 0x0000000459057221 */ /* 0x004fc20000010000 */
[----:B------:R-:W-:Y:S01]  /*5590*/  FADD.FTZ R8, R60, R9 ;  /* 0x000000093c087221 */ /* 0x000fe20000010000 */
[----:B------:R-:W-:Y:S02]  /*55a0*/  F2FP.SATFINITE.E4M3.F32.PACK_AB_MERGE_C R60, R61, R60, RZ ;  /* 0x0000003c3d3c723e */ /* 0x000fe400048070ff */
[----:B------:R-:W-:Y:S01]  /*55b0*/  F2FP.SATFINITE.E4M3.F32.PACK_AB_MERGE_C R88, R89, R88, RZ ;  /* 0x000000585958723e */ /* 0x000fe200048070ff */
[----:B------:R-:W-:-:S01]  /*55c0*/  FADD.FTZ R61, R61, R8 ;  /* 0x000000083d3d7221 */ /* 0x000fc20000010000 */
[----:B------:R-:W-:Y:S01]  /*55d0*/  F2FP.SATFINITE.E4M3.F32.PACK_AB_MERGE_C R176, R57, R56, R60 ;  /* 0x0000003839b0723e */ /* 0x000fe2000480703c */
[----:B------:R-:W2:Y:S01]  /*55e0*/  MUFU.EX2 R86, R86 ;  /* 0x0000005600567308 */ /* 0x000ea20000000800 */
[----:B---3--:R-:W-:-:S01]  /*55f0*/  FADD.FTZ R4, R78, R5 ;  /* 0x000000054e047221 */ /* 0x008fc20000010000 */
[----:B------:R-:W-:-:S06]  /*5600*/  F2FP.SATFINITE.E4M3.F32.PACK_AB_MERGE_C R181, R75, R74, R88 ;  /* 0x0000004a4bb5723e */ /* 0x000fcc0004807058 */
[----:B------:R-:W3:Y:S01]  /*5610*/  MUFU.EX2 R87, R87 ;  /* 0x0000005700577308 */ /* 0x000ee20000000800 */
[----:B-1----:R-:W-:-:S07]  /*5620*/  FADD.FTZ R5, R79, R4 ;  /* 0x000000044f057221 */ /* 0x002fce0000010000 */
[----:B------:R-:W1:Y:S01]  /*5630*/  MUFU.EX2 R58, R58 ;  /* 0x0000003a003a7308 */ /* 0x000e620000000800 */
[----:B--2---:R-:W-:-:S07]  /*5640*/  FADD.FTZ R4, R86, R5 ;  /* 0x0000000556047221 */ /* 0x004fce0000010000 */
[----:B------:R-:W2:Y:S01]  /*5650*/  MUFU.EX2 R59, R59 ;  /* 0x0000003b003b7308 */ /* 0x000ea20000000800 */
[----:B---3--:R-:W-:-:S01]  /*5660*/  FADD.FTZ R5, R87, R4 ;  /* 0x0000000457057221 */ /* 0x008fc20000010000 */
[----:B------:R-:W-:-:S04]  /*5670*/  F2FP.SATFINITE.E4M3.F32.PACK_AB_MERGE_C R86, R87, R86, RZ ;  /* 0x000000565756723e */ /* 0x000fc800048070ff */
[----:B------:R-:W-:Y:S02]  /*5680*/  F2FP.SATFINITE.E4M3.F32.PACK_AB_MERGE_C R183, R79, R78, R86 ;  /* 0x0000004e4fb7723e */ /* 0x000fe40004807056 */
        /* <DEDUP_REMOVED lines=15> */
[----:B-1----:R-:W-:Y:S01]  /*5780*/  F2FP.SATFINITE.E4M3.F32.PACK_AB_MERGE_C R10, R3, R68, RZ ;  /* 0x00000044030a723e */ /* 0x002fe200048070ff */
[----:B------:R-:W-:-:S03]  /*5790*/  FADD.FTZ R68, R68, R9 ;  /* 0x0000000944447221 */ /* 0x000fc60000010000 */
[----:B------:R-:W-:Y:S01]  /*57a0*/  F2FP.SATFINITE.E4M3.F32.PACK_AB_MERGE_C R178, R65, R64, R10 ;  /* 0x0000004041b2723e */ /* 0x000fe2000480700a */
[----:B------:R-:W-:-:S02]  /*57b0*/  FADD.FTZ R68, R3, R68 ;  /* 0x0000004403447221 */ /* 0x000fc40000010000 */
[----:B------:R-:W1:Y:S01]  /*57c0*/  MUFU.EX2 R70, R70 ;  /* 0x0000004600467308 */ /* 0x000e620000000800 */
[----:B--2---:R-:W-:-:S07]  /*57d0*/  FADD.FTZ R4, R62, R5 ;  /* 0x000000053e047221 */ /* 0x004fce0000010000 */
[----:B------:R-:W2:Y:S01]  /*57e0*/  MUFU.EX2 R44, R44 ;  /* 0x0000002c002c7308 */ /* 0x000ea20000000800 */
[----:B---3--:R-:W-:-:S07]  /*57f0*/  FADD.FTZ R3, R63, R4 ;  /* 0x000000043f037221 */ /* 0x008fce0000010000 */
[----:B------:R-:W3:Y:S01]  /*5800*/  MUFU.EX2 R71, R71 ;  /* 0x0000004700477308 */ /* 0x000ee20000000800 */
[----:B-1----:R-:W-:-:S07]  /*5810*/  FADD.FTZ R4, R70, R3 ;  /* 0x0000000346047221 */ /* 0x002fce0000010000 */
[----:B------:R-:W1:Y:S01]  /*5820*/  MUFU.EX2 R42, R42 ;  /* 0x0000002a002a7308 */ /* 0x000e620000000800 */
[----:B--2---:R-:W-:-:S04]  /*5830*/  F2FP.SATFINITE.E4M3.F32.PACK_AB_MERGE_C R8, R44, R41, RZ ;  /* 0x000000292c08723e */ /* 0x004fc800048070ff */
[----:B------:R-:W-:Y:S01]  /*5840*/  F2FP.SATFINITE.E4M3.F32.PACK_AB_MERGE_C R172, R38, R69, R8 ;  /* 0x0000004526ac723e */ /* 0x000fe20004807008 */
[----:B------:R-:W-:-:S02]  /*5850*/  FADD.FTZ R69, R69, R68 ;  /* 0x0000004445457221 */ /* 0x000fc40000010000 */
        /* <DEDUP_REMOVED lines=8> */
[----:B------:R-:W-:-:S06]  /*58e0*/  FADD.FTZ R44, R44, R41 ;  /* 0x000000292c2c7221 */ /* 0x000fcc0000010000 */
[----:B------:R-:W-:Y:S01]  /*58f0*/  MUFU.EX2 R49, R49 ;  /* 0x0000003100317308 */ /* 0x000fe20000000800 */
[----:B--2---:R-:W-:-:S07]  /*5900*/  FADD.FTZ R3, R43, R4 ;  /* 0x000000042b037221 */ /* 0x004fce0000010000 */
[----:B------:R-:W1:Y:S01]  /*5910*/  MUFU.EX2 R52, R52 ;  /* 0x0000003400347308 */ /* 0x000e620000000800 */
[----:B---3--:R-:W-:-:S07]  /*5920*/  FADD.FTZ R4, R46, R3 ;  /* 0x000000032e047221 */ /* 0x008fce0000010000 */
[----:B------:R-:W2:Y:S08]  /*5930*/  MUFU.EX2 R47, R47 ;  /* 0x0000002f002f7308 */ /* 0x000eb00000000800 */
[----:B------:R-:W-:Y:S01]  /*5940*/  MUFU.EX2 R45, R45 ;  /* 0x0000002d002d7308 */ /* 0x000fe20000000800 */
[----:B-1----:R-:W-:-:S07]  /*5950*/  F2FP.SATFINITE.E4M3.F32.PACK_AB_MERGE_C R5, R52, R49, RZ ;  /* 0x000000313405723e */ /* 0x002fce00048070ff */
[----:B------:R-:W1:Y:S01]  /*5960*/  MUFU.EX2 R48, R48 ;  /* 0x0000003000307308 */ /* 0x000e620000000800 */
[----:B--2---:R-:W-:-:S01]  /*5970*/  FADD.FTZ R3, R47, R4 ;  /* 0x000000042f037221 */ /* 0x004fc20000010000 */
[----:B------:R-:W-:-:S04]  /*5980*/  F2FP.SATFINITE.E4M3.F32.PACK_AB_MERGE_C R46, R47, R46, RZ ;  /* 0x0000002e2f2e723e */ /* 0x000fc800048070ff */
[----:B------:R-:W-:Y:S02]  /*5990*/  F2FP.SATFINITE.E4M3.F32.PACK_AB_MERGE_C R173, R43, R42, R46 ;  /* 0x0000002a2bad723e */ /* 0x000fe4000480702e */
[----:B------:R-:W2:Y:S08]  /*59a0*/  MUFU.EX2 R50, R50 ;  /* 0x0000003200327308 */ /* 0x000eb00000000800 */
[----:B------:R-:W3:Y:S01]  /*59b0*/  MUFU.EX2 R51, R51 ;  /* 0x0000003300337308 */ /* 0x000ee20000000800 */
[----:B-1----:R-:W-:Y:S01]  /*59c0*/  F2FP.SATFINITE.E4M3.F32.PACK_AB_MERGE_C R174, R48, R45, R5 ;  /* 0x0000002d30ae723e */ /* 0x002fe20004807005 */
[----:B------:R-:W-:-:S04]  /*59d0*/  FADD.FTZ R45, R45, R44 ;  /* 0x0000002c2d2d7221 */ /* 0x000fc80000010000 */
[----:B------:R-:W-:Y:S02]  /*59e0*/  FADD.FTZ R48, R48, R45 ;  /* 0x0000002d30307221 */ /* 0x000fe40000010000 */
[----:B------:R-:W1:Y:S01]  /*59f0*/  MUFU.EX2 R54, R54 ;  /* 0x0000003600367308 */ /* 0x000e620000000800 */
[----:B--2---:R-:W-:-:S01]  /*5a00*/  FADD.FTZ R4, R50, R3 ;  /* 0x0000000332047221 */ /* 0x004fc20000010000 */
[----:B------:R-:W-:-:S04]  /*5a10*/  FADD.FTZ R49, R49, R48 ;  /* 0x0000003031317221 */ /* 0x000fc80000010000 */
[----:B------:R-:W-:Y:S02]  /*5a20*/  FADD.FTZ R49, R52, R49 ;  /* 0x0000003134317221 */ /* 0x000fe40000010000 */
[----:B------:R-:W-:Y:S01]  /*5a30*/  MUFU.EX2 R28, R28 ;  /* 0x0000001c001c7308 */ /* 0x000fe20000000800 */
[----:B---3--:R-:W-:-:S07]  /*5a40*/  FADD.FTZ R3, R51, R4 ;  /* 0x0000000433037221 */ /* 0x008fce0000010000 */
[----:B------:R-:W2:Y:S01]  /*5a50*/  MUFU.EX2 R29, R29 ;  /* 0x0000001d001d7308 */ /* 0x000ea20000000800 */
[----:B-1----:R-:W-:-:S07]  /*5a60*/  FADD.FTZ R4, R54, R3 ;  /* 0x0000000336047221 */ /* 0x002fce0000010000 */
[----:B------:R-:W1:Y:S08]  /*5a70*/  MUFU.EX2 R55, R55 ;  /* 0x0000003700377308 */ /* 0x000e700000000800 */
[----:B------:R-:W-:Y:S01]  /*5a80*/  MUFU.EX2 R24, R24 ;  /* 0x0000001800187308 */ /* 0x000fe20000000800 */
[----:B--2---:R-:W-:-:S07]  /*5a90*/  F2FP.SATFINITE.E4M3.F32.PACK_AB_MERGE_C R5, R29, R28, RZ ;  /* 0x0000001c1d05723e */ /* 0x004fce00048070ff */
[----:B------:R-:W2:Y:S01]  /*5aa0*/  MUFU.EX2 R25, R25 ;  /* 0x0000001900197308 */ /* 0x000ea20000000800 */
[C---:B-1----:R-:W-:Y:S01]  /*5ab0*/  F2FP.SATFINITE.E4M3.F32.PACK_AB_MERGE_C R54, R55.reuse, R54, RZ ;  /* 0x000000363736723e */ /* 0x042fe200048070ff */
[----:B------:R-:W-:-:S03]  /*5ac0*/  FADD.FTZ R55, R55, R4 ;  /* 0x0000000437377221 */ /* 0x000fc60000010000 */
[----:B------:R-:W-:-:S03]  /*5ad0*/  F2FP.SATFINITE.E4M3.F32.PACK_AB_MERGE_C R175, R51, R50, R54 ;  /* 0x0000003233af723e */ /* 0x000fc60004807036 */
[----:B------:R-:W1:Y:S08]  /*5ae0*/  MUFU.EX2 R26, R26 ;  /* 0x0000001a001a7308 */ /* 0x000e700000000800 */
[----:B------:R-:W3:Y:S01]  /*5af0*/  MUFU.EX2 R27, R27 ;  /* 0x0000001b001b7308 */ /* 0x000ee20000000800 */
[----:B--2---:R-:W-:Y:S01]  /*5b00*/  F2FP.SATFINITE.E4M3.F32.PACK_AB_MERGE_C R168, R25, R24, R5 ;  /* 0x0000001819a8723e */ /* 0x004fe20004807005 */
[----:B------:R-:W-:-:S04]  /*5b10*/  FADD.FTZ R24, R24, R49 ;  /* 0x0000003118187221 */ /* 0x000fc80000010000 */
[----:B------:R-:W-:Y:S02]  /*5b20*/  FADD.FTZ R25, R25, R24 ;  /* 0x0000001819197221 */ /* 0x000fe40000010000 */
[----:B------:R-:W2:Y:S01]  /*5b30*/  MUFU.EX2 R30, R30 ;  /* 0x0000001e001e7308 */ /* 0x000ea20000000800 */
[----:B-1----:R-:W-:-:S01]  /*5b40*/  FADD.FTZ R4, R26, R55 ;  /* 0x000000371a047221 */ /* 0x002fc20000010000 */
[----:B------:R-:W-:-:S04]  /*5b50*/  FADD.FTZ R28, R28, R25 ;  /* 0x000000191c1c7221 */ /* 0x000fc80000010000 */
[----:B------:R-:W-:Y:S02]  /*5b60*/  FADD.FTZ R29, R29, R28 ;  /* 0x0000001c1d1d7221 */ /* 0x000fe40000010000 */
[----:B------:R-:W-:Y:S01]  /*5b70*/  MUFU.EX2 R36, R36 ;  /* 0x0000002400247308 */ /* 0x000fe20000000800 */
[----:B---3--:R-:W-:-:S07]  /*5b80*/  FADD.FTZ R3, R27, R4 ;  /* 0x000000041b037221 */ /* 0x008fce0000010000 */
[----:B------:R-:W1:Y:S01]  /*5b90*/  MUFU.EX2 R37, R37 ;  /* 0x0000002500257308 */ /* 0x000e620000000800 */
[----:B--2---:R-:W-:-:S07]  /*5ba0*/  FADD.FTZ R4, R30, R3 ;  /* 0x000000031e047221 */ /* 0x004fce0000010000 */
[----:B------:R-:W2:Y:S08]  /*5bb0*/  MUFU.EX2 R31, R31 ;  /* 0x0000001f001f7308 */ /* 0x000eb00000000800 */
[----:B------:R-:W-:Y:S01]  /*5bc0*/  MUFU.EX2 R32, R32 ;  /* 0x0000002000207308 */ /* 0x000fe20000000800 */
[----:B-1----:R-:W-:-:S07]  /*5bd0*/  F2FP.SATFINITE.E4M3.F32.PACK_AB_MERGE_C R3, R37, R36, RZ ;  /* 0x000000242503723e */ /* 0x002fce00048070ff */
[----:B------:R-:W1:Y:S01]  /*5be0*/  MUFU.EX2 R33, R33 ;  /* 0x0000002100217308 */ /* 0x000e620000000800 */
[C---:B--2---:R-:W-:Y:S01]  /*5bf0*/  F2FP.SATFINITE.E4M3.F32.PACK_AB_MERGE_C R30, R31.reuse, R30, RZ ;  /* 0x0000001e1f1e723e */ /* 0x044fe200048070ff */
[----:B------:R-:W-:-:S03]  /*5c00*/  FADD.FTZ R31, R31, R4 ;  /* 0x000000041f1f7221 */ /* 0x000fc60000010000 */
[----:B------:R-:W-:-:S03]  /*5c10*/  F2FP.SATFINITE.E4M3.F32.PACK_AB_MERGE_C R169, R27, R26, R30 ;  /* 0x0000001a1ba9723e */ /* 0x000fc6000480701e */
[----:B------:R-:W2:Y:S08]  /*5c20*/  MUFU.EX2 R34, R34 ;  /* 0x0000002200227308 */ /* 0x000eb00000000800 */
[----:B------:R-:W3:Y:S01]  /*5c30*/  MUFU.EX2 R35, R35 ;  /* 0x0000002300237308 */ /* 0x000ee20000000800 */
[----:B-1----:R-:W-:Y:S01]  /*5c40*/  F2FP.SATFINITE.E4M3.F32.PACK_AB_MERGE_C R170, R33, R32, R3 ;  /* 0x0000002021aa723e */ /* 0x002fe20004807003 */
[----:B------:R-:W-:-:S04]  /*5c50*/  FADD.FTZ R32, R32, R29 ;  /* 0x0000001d20207221 */ /* 0x000fc80000010000 */
[----:B------:R-:W-:Y:S02]  /*5c60*/  FADD.FTZ R33, R33, R32 ;  /* 0x0000002021217221 */ /* 0x000fe40000010000 */
[----:B------:R-:W1:Y:S01]  /*5c70*/  MUFU.EX2 R40, R40 ;  /* 0x0000002800287308 */ /* 0x000e620000000800 */
[----:B--2---:R-:W-:-:S01]  /*5c80*/  FADD.FTZ R4, R34, R31 ;  /* 0x0000001f22047221 */ /* 0x004fc20000010000 */
[----:B------:R-:W-:-:S06]  /*5c90*/  FADD.FTZ R36, R36, R33 ;  /* 0x0000002124247221 */ /* 0x000fcc0000010000 */
[----:B------:R-:W2:Y:S01]  /*5ca0*/  MUFU.EX2 R39, R39 ;  /* 0x0000002700277308 */ /* 0x000ea20000000800 */
[----:B---3--:R-:W-:-:S04]  /*5cb0*/  FADD.FTZ R3, R35, R4 ;  /* 0x0000000423037221 */ /* 0x008fc80000010000 */
[----:B-1----:R-:W-:Y:S01]  /*5cc0*/  FADD.FTZ R4, R40, R3 ;  /* 0x0000000328047221 */ /* 0x002fe20000010000 */
[----:B------:R-:W-:Y:S01]  /*5cd0*/  VIADD R3, R104, 0xfffffffe ;  /* 0xfffffffe68037836 */ /* 0x000fe20000000000 */
[C---:B--2---:R-:W-:Y:S02]  /*5ce0*/  F2FP.SATFINITE.E4M3.F32.PACK_AB_MERGE_C R5, R39.reuse, R40, RZ ;  /* 0x000000282705723e */ /* 0x044fe400048070ff */
[----:B------:R-:W-:-:S02]  /*5cf0*/  FADD.FTZ R4, R39, R4 ;  /* 0x0000000427047221 */ /* 0x000fc40000010000 */
[----:B------:R-:W-:Y:S01]  /*5d00*/  F2FP.SATFINITE.E4M3.F32.PACK_AB_MERGE_C R171, R35, R34, R5 ;  /* 0x0000002223ab723e */ /* 0x000fe20004807005 */
[----:B------:R-:W-:-:S01]  /*5d10*/  FADD.FTZ R5, R37, R36 ;  /* 0x0000002425057221 */ /* 0x000fc20000010000 */
[----:B------:R-:W-:Y:S06]  /*5d20*/  @P1 BRA `(.L_x_895) ;  /* 0x0000000000481947 */ /* 0x000fec0003800000 */
[C---:B------:R-:W-:Y:S01]  /*5d30*/  ISETP.GT.AND P1, PT, R105.reuse, RZ, PT ;  /* 0x000000ff6900720c */ /* 0x040fe20003f24270 */
[----:B------:R-:W-:-:S05]  /*5d40*/  VIADD R8, R105, 0xffffffff ;  /* 0xffffffff69087836 */ /* 0x000fca0000000000 */
[----:B------:R-:W-:-:S07]  /*5d50*/  R2UR UR5, R8 ;  /* 0x00000000080572ca */ /* 0x000fce00000e0000 */
[----:B------:R-:W-:Y:S08]  /*5d60*/  @P1 BRA `(.L_x_896) ;  /* 0x00000000001c1947 */ /* 0x000ff00003800000 */
[----:B------:R-:W-:Y:S02]  /*5d70*/  UISETP.NE.AND UP1, UPT, UR7, 0x1, UPT ;  /* 0x000000010700788c */ /* 0x000fe4000bf25270 */
[----:B------:R-:W-:-:S09]  /*5d80*/  UIADD3 UR5, -UR10, URZ, URZ ;  /* 0x0000003f0a057290 */ /* 0x000fd2000fffe13f */
[----:B------:R-:W-:Y:S02]  /*5d90*/  @UP1 ULDC.64 UR10, c[0x0][0x9e8] ;  /* 0x00027a00000a1ab9 */ /* 0x000fe40000000a00 */
[----:B------:R-:W-:-:S04]  /*5da0*/  UIMAD.WIDE.U32 UR14, UR5, UR10, URZ ;  /* 0x0000000a050e72a5 */ /* 0x000fc8000f8e003f */
[----:B------:R-:W-:-:S04]  /*5db0*/  @UP1 USHF.R.U32.HI UR5, URZ, UR11, UR15 ;  /* 0x0000000b3f051299 */ /* 0x000fc8000801160f */
[----:B------:R-:W-:Y:S01]  /*5dc0*/  ULOP3.LUT UR5, URZ, UR5, URZ, 0x33, !UPT ;  /* 0x000000053f057292 */ /* 0x000fe2000f8e333f */
[----:B------:R-:W-:Y:S11]  /*5dd0*/  BRA `(.L_x_897) ;  /* 0x0000000000107947 */ /* 0x000ff60003800000 */
.L_x_896:
[----:B------:R-:W-:-:S11]  /*5de0*/  UISETP.NE.AND UP1, UPT, UR7, 0x1, UPT ;  /* 0x000000010700788c */ /* 0x000fd6000bf25270 */
[----:B------:R-:W-:Y:S02]  /*5df0*/  @UP1 ULDC.64 UR10, c[0x0][0x9e8] ;  /* 0x00027a00000a1ab9 */ /* 0x000fe40000000a00 */
[----:B------:R-:W-:-:S04]  /*5e00*/  UIMAD.WIDE.U32 UR14, UR5, UR10, URZ ;  /* 0x0000000a050e72a5 */ /* 0x000fc8000f8e003f */
[----:B------:R-:W-:-:S12]  /*5e10*/  @UP1 USHF.R.U32.HI UR5, URZ, UR11, UR15 ;  /* 0x0000000b3f051299 */ /* 0x000fd8000801160f */
.L_x_897:
[----:B------:R-:W-:-:S04]  /*5e20*/  UIMAD UR5, UR5, UR7, UR7 ;  /* 0x00000007050572a4 */ /* 0x000fc8000f8e0207 */
[----:B------:R-:W-:-:S04]  /*5e30*/  UISETP.LT.AND UP1, UPT, UR6, UR5, UPT ;  /* 0x000000050600728c */ /* 0x000fc8000bf21270 */
[----:B------:R-:W-:-:S12]  /*5e40*/  USEL UR6, UR6, UR5, UP1 ;  /* 0x0000000506067287 */ /* 0x000fd80008800000 */
.L_x_895:
[----:B------:R-:W-:Y:S01]  /*5e50*/  UIMAD.WIDE UR6, UR6, 0x66666667, URZ ;  /* 0x66666667060678a5 */ /* 0x000fe2000f8e023f */
[----:B------:R-:W-:Y:S02]  /*5e60*/  CS2R R86, SRZ ;  /* 0x0000000000567805 */ /* 0x000fe4000001ff00 */
[----:B------:R-:W-:Y:S02]  /*5e70*/  CS2R R84, SRZ ;  /* 0x0000000000547805 */ /* 0x000fe4000001ff00 */
[----:B------:R-:W-:Y:S01]  /*5e80*/  CS2R R82, SRZ ;  /* 0x0000000000527805 */ /* 0x000fe2000001ff00 */
[----:B------:R-:W-:Y:S01]  /*5e90*/  USHF.R.U32.HI UR5, URZ, 0x1f, UR7 ;  /* 0x0000001f3f057899 */ /* 0x000fe20008011607 */
[----:B------:R-:W-:Y:S02]  /*5ea0*/  CS2R R80, SRZ ;  /* 0x0000000000507805 */ /* 0x000fe4000001ff00 */
[----:B------:R-:W-:Y:S02]  /*5eb0*/  CS2R R78, SRZ ;  /* 0x00000000004e7805 */ /* 0x000fe4000001ff00 */
[----:B------:R-:W-:Y:S01]  /*5ec0*/  CS2R R76, SRZ ;  /* 0x00000000004c7805 */ /* 0x000fe2000001ff00 */
[----:B------:R-:W-:Y:S01]  /*5ed0*/  ULEA.HI.SX32 UR5, UR7, UR5, 0x1a ;  /* 0x0000000507057291 */ /* 0x000fe2000f8fd23f */
[----:B------:R-:W-:-:S02]  /*5ee0*/  CS2R R74, SRZ ;  /* 0x00000000004a7805 */ /* 0x000fc4000001ff00 */
[----:B------:R-:W-:Y:S02]  /*5ef0*/  CS2R R72, SRZ ;  /* 0x0000000000487805 */ /* 0x000fe4000001ff00 */
[----:B------:R-:W-:Y:S01]  /*5f00*/  CS2R R70, SRZ ;  /* 0x0000000000467805 */ /* 0x000fe2000001ff00 */
[----:B------:R-:W-:Y:S01]  /*5f10*/  UISETP.LT.AND UP1, UPT, UR47, UR5, UPT ;  /* 0x000000052f00728c */ /* 0x000fe2000bf21270 */
[----:B------:R-:W-:Y:S02]  /*5f20*/  CS2R R68, SRZ ;  /* 0x0000000000447805 */ /* 0x000fe4000001ff00 */
[----:B------:R-:W-:Y:S02]  /*5f30*/  CS2R R66, SRZ ;  /* 0x0000000000427805 */ /* 0x000fe4000001ff00 */
[----:B------:R-:W-:Y:S01]  /*5f40*/  CS2R R64, SRZ ;  /* 0x0000000000407805 */ /* 0x000fe2000001ff00 */
[----:B------:R-:W-:Y:S01]  /*5f50*/  USEL UR40, UR47, UR5, !UP1 ;  /* 0x000000052f287287 */ /* 0x000fe2000c800000 */
[----:B------:R-:W-:-:S02]  /*5f60*/  CS2R R62, SRZ ;  /* 0x00000000003e7805 */ /* 0x000fc4000001ff00 */
[----:B------:R-:W-:Y:S02]  /*5f70*/  CS2R R60, SRZ ;  /* 0x00000000003c7805 */ /* 0x000fe4000001ff00 */
[----:B------:R-:W-:Y:S02]  /*5f80*/  CS2R R58, SRZ ;  /* 0x00000000003a7805 */ /* 0x000fe4000001ff00 */
[----:B------:R-:W-:Y:S02]  /*5f90*/  CS2R R56, SRZ ;  /* 0x0000000000387805 */ /* 0x000fe4000001ff00 */
[----:B------:R-:W-:Y:S02]  /*5fa0*/  CS2R R54, SRZ ;  /* 0x0000000000367805 */ /* 0x000fe4000001ff00 */
        /* <DEDUP_REMOVED lines=16> */
[----:B------:R-:W-:Y:S06]  /*60b0*/  @!P1 BRA `(.L_x_898) ;  /* 0x0000004400c09947 */ /* 0x000fec0003800000 */
[----:B------:R-:W-:Y:S01]  /*60c0*/  IMAD.IADD R8, R192, 0x1, R7 ;  /* 0x00000001c0087824 */ /* 0x000fe200078e0207 */
[----:B------:R-:W-:Y:S01]  /*60d0*/  ULDC UR41, c[0x0][0x9e4] ;  /* 0x0002790000297ab9 */ /* 0x000fe20000000800 */
[----:B------:R-:W-:Y:S01]  /*60e0*/  IMAD.MOV.U32 R87, RZ, RZ, RZ ;  /* 0x000000ffff577224 */ /* 0x000fe200078e00ff */
[----:B------:R-:W-:Y:S01]  /*60f0*/  ULDC UR53, c[0x0][0x9dc] ;  /* 0x0002770000357ab9 */ /* 0x000fe20000000800 */
[----:B------:R-:W-:Y:S01]  /*6100*/  ULDC UR57, c[0x0][0x2e0] ;  /* 0x0000b80000397ab9 */ /* 0x000fe20000000800 */
[----:B------:R-:W-:-:S05]  /*6110*/  ULDC UR56, c[0x0][0x9e0] ;  /* 0x0002780000387ab9 */ /* 0x000fca0000000800 */
.L_x_916:
[----:B------:R-:W-:Y:S01]  /*6120*/  UIADD3 UR5, UR38, 0x1, URZ ;  /* 0x0000000126057890 */ /* 0x000fe2000fffe03f */
[----:B------:R-:W-:-:S03]  /*6130*/  ISETP.NE.AND P2, PT, RZ, UR45, PT ;  /* 0x0000002dff007c0c */ /* 0x000fc6000bf45270 */
[----:B------:R-:W-:-:S04]  /*6140*/  UISETP.NE.AND UP1, UPT, UR5, 0x2, UPT ;  /* 0x000000020500788c */ /* 0x000fc8000bf25270 */
[----:B------:R-:W-:Y:S02]  /*6150*/  USEL UR7, URZ, 0x1, UP1 ;  /* 0x000000013f077887 */ /* 0x000fe40008800000 */
[----:B------:R-:W-:Y:S02]  /*6160*/  USEL UR5, UR5, URZ, UP1 ;  /* 0x0000003f05057287 */ /* 0x000fe40008800000 */
[----:B------:R-:W-:Y:S02]  /*6170*/  ULOP3.LUT UR7, UR39, UR7, URZ, 0x3c, !UPT ;  /* 0x0000000727077292 */ /* 0x000fe4000f8e3c3f */
[----:B------:R-:W-:Y:S10]  /*6180*/  @P2 BRA `(.L_x_899) ;  /* 0x00000000002c2947 */ /* 0x000ff40003800000 */
[----:B------:R-:W-:Y:S05]  /*6190*/  @!P0 BRA `(.L_x_900) ;  /* 0x0000000000048947 */ /* 0x000fea0003800000 */
[----:B------:R-:W-:Y:S01]  /*61a0*/  BPT.TRAP 0x1 ;  /* 0x000000040000795c */ /* 0x000fe20000300000 */
.L_x_900:
[----:B------:R-:W-:Y:S01]  /*61b0*/  ULEA UR6, UR5, UR37, 0x3 ;  /* 0x0000002505067291 */ /* 0x000fe2000f8e183f */
[----:B------:R-:W-:-:S05]  /*61c0*/  IMAD.U32 R9, RZ, RZ, UR7 ;  /* 0x00000007ff097e24 */ /* 0x000fca000f8e00ff */
[----:B------:R-:W-:-:S04]  /*61d0*/  SHF.L.U32 R9, R9, 0x1f, RZ ;  /* 0x0000001f09097819 */ /* 0x000fc800000006ff */
[----:B------:R1:W2:Y:S01]  /*61e0*/  SYNCS.PHASECHK.TRANS64.TRYWAIT P1, [UR6+0x29830], R9 ;  /* 0x02983009ff0075a7 */ /* 0x0002a20008020146 */
[----:B------:R-:W-:Y:S05]  /*61f0*/  @!P0 BRA `(.L_x_901) ;  /* 0x0000000000048947 */ /* 0x000fea0003800000 */
[----:B------:R-:W-:Y:S01]  /*6200*/  BPT.TRAP 0x1 ;  /* 0x000000040000795c */ /* 0x000fe20000300000 */
.L_x_901:
[----:B--2---:R-:W-:Y:S05]  /*6210*/  @P1 BRA `(.L_x_899) ;  /* 0x0000000000081947 */ /* 0x004fea0003800000 */
[----:B------:R-:W2:Y:S02]  /*6220*/  SYNCS.PHASECHK.TRANS64.TRYWAIT P1, [UR6+0x29830], R9 ;  /* 0x02983009ff0075a7 */ /* 0x000ea40008020146 */
[----:B--2---:R-:W-:Y:S05]  /*6230*/  @!P1 BRA `(.L_x_902) ;  /* 0x0000011800dc9947 */ /* 0x004fea0003800000 */
.L_x_899:
[----:B--2---:R-:W2:Y:S01]  /*6240*/  S2R R10, SR_TID.X ;  /* 0x00000000000a7919 */ /* 0x004ea20000002100 */
[----:B------:R-:W-:Y:S01]  /*6250*/  UIMAD UR6, UR5, 0x780, UR4 ;  /* 0x00000780050678a4 */ /* 0x000fe2000f8e0204 */
[----:B------:R-:W-:Y:S01]  /*6260*/  UMOV UR31, 0x80000020 ;  /* 0x80000020001f7882 */ /* 0x000fe20000000000 */
[----:B------:R-:W-:Y:S02]  /*6270*/  UMOV UR32, UR28 ;  /* 0x0000001c00207c82 */ /* 0x000fe40008000000 */
[----:B------:R-:W-:Y:S01]  /*6280*/  UIADD3 UR34, UR6, 0x80, URZ ;  /* 0x0000008006227890 */ /* 0x000fe2000fffe03f */
[----:B------:R-:W-:Y:S02]  /*6290*/  UMOV UR33, UR29 ;  /* 0x0000001d00217c82 */ /* 0x000fe40008000000 */
[----:B------:R-:W-:Y:S01]  /*62a0*/  UMOV UR30, UR6 ;  /* 0x00000006001e7c82 */ /* 0x000fe20008000000 */
[----:B------:R-:W-:Y:S01]  /*62b0*/  UMOV UR35, 0x80000020 ;  /* 0x8000002000237882 */ /* 0x000fe20000000000 */
[----:B------:R-:W-:Y:S01]  /*62c0*/  UIADD3 UR50, UR6, 0x100, URZ ;  /* 0x0000010006327890 */ /* 0x000fe2000fffe03f */
[----:B------:R-:W-:Y:S01]  /*62d0*/  UMOV UR48, UR28 ;  /* 0x0000001c00307c82 */ /* 0x000fe20008000000 */
[----:B------:R-:W-:Y:S01]  /*62e0*/  UMOV UR49, UR29 ;  /* 0x0000001d00317c82 */ /* 0x000fe20008000000 */
[----:B------:R-:W-:Y:S01]  /*62f0*/  UMOV UR51, 0x80000020 ;  /* 0x8000002000337882 */ /* 0x000fe20000000000 */
[----:B------:R-:W-:Y:S01]  /*6300*/  UIADD3 UR10, UR6, 0x200, URZ ;  /* 0x00000200060a7890 */ /* 0x000fe2000fffe03f */
        /* <DEDUP_REMOVED lines=9> */
[----:B--2---:R-:W-:-:S05]  /*63a0*/  SHF.R.U32.HI R10, RZ, 0x7, R10 ;  /* 0x00000007ff0a7819 */ /* 0x004fca000001160a */
[----:B-1----:R-:W-:-:S05]  /*63b0*/  VIADD R9, R10, 0x8 ;  /* 0x000000080a097836 */ /* 0x002fca0000000000 */
[----:B------:R1:W-:Y:S06]  /*63c0*/  BAR.SYNC.DEFER_BLOCKING R9, 0x100 ;  /* 0x000400090000751d */ /* 0x0003ec0000010000 */
[----:B------:R-:W-:-:S06]  /*63d0*/  WARPGROUP.ARRIVE ;  /* 0x00000000000079c5 */ /* 0x000fcc0000000000 */
[----:B------:R-:W-:Y:S01]  /*63e0*/  QGMMA.64x32x32.F32.E4M3.E4M3 R152, gdesc[UR28], RZ, !UPT, gsb0 ;  /* 0x006000001c9879f3 */ /* 0x000fe2000c0008ff */
[----:B------:R-:W-:Y:S01]  /*63f0*/  UIADD3 UR30, UR6, 0x180, URZ ;  /* 0x00000180061e7890 */ /* 0x000fe2000fffe03f */
        /* <DEDUP_REMOVED lines=160> */
.L_x_904:
[----:B------:R-:W-:Y:S01]  /*6e00*/  ULEA UR6, UR38, UR37, 0x3 ;  /* 0x0000002526067291 */ /* 0x000fe2000f8e183f */
[----:B------:R-:W-:-:S05]  /*6e10*/  IMAD.U32 R9, RZ, RZ, UR39 ;  /* 0x00000027ff097e24 */ /* 0x000fca000f8e00ff */
[----:B------:R-:W-:-:S04]  /*6e20*/  SHF.L.U32 R9, R9, 0x1f, RZ ;  /* 0x0000001f09097819 */ /* 0x000fc800000006ff */
[----:B------:R1:W2:Y:S01]  /*6e30*/  SYNCS.PHASECHK.TRANS64.TRYWAIT P1, [UR6+0x29850], R9 ;  /* 0x02985009ff0075a7 */ /* 0x0002a20008020146 */
[----:B------:R-:W-:Y:S05]  /*6e40*/  @!P0 BRA `(.L_x_905) ;  /* 0x0000000000048947 */ /* 0x000fea0003800000 */
[----:B------:R-:W-:Y:S01]  /*6e50*/  BPT.TRAP 0x1 ;  /* 0x000000040000795c */ /* 0x000fe20000300000 */
.L_x_905:
[----:B--2---:R-:W-:Y:S05]  /*6e60*/  @P1 BRA `(.L_x_903) ;  /* 0x0000000000081947 */ /* 0x004fea0003800000 */
[----:B------:R-:W2:Y:S02]  /*6e70*/  SYNCS.PHASECHK.TRANS64.TRYWAIT P1, [UR6+0x29850], R9 ;  /* 0x02985009ff0075a7 */ /* 0x000ea40008020146 */
[----:B--2---:R-:W-:Y:S05]  /*6e80*/  @!P1 BRA `(.L_x_906) ;  /* 0x0000010c00e09947 */ /* 0x004fea0003800000 */
.L_x_903:
[----:B------:R-:W-:Y:S01]  /*6e90*/  UIADD3 UR6, UR37, 0x400, URZ ;  /* 0x0000040025067890 */ /* 0x000fe2000fffe03f */
[----:B------:R-:W-:Y:S01]  /*6ea0*/  WARPGROUP.ARRIVE ;  /* 0x00000000000079c5 */ /* 0x000fe20000000000 */
[----:B------:R-:W-:-:S05]  /*6eb0*/  UMOV UR11, 0xc0000010 ;  /* 0xc0000010000b7882 */ /* 0x000fca0000000000 */
[----:B--2---:R-:W2:Y:S01]  /*6ec0*/  S2R R10, SR_TID.X ;  /* 0x00000000000a7919 */ /* 0x004ea20000002100 */
[----:B------:R-:W-:Y:S01]  /*6ed0*/  USHF.R.U32.HI UR6, URZ, 0x4, UR6 ;  /* 0x000000043f067899 */ /* 0x000fe20008011606 */
[----:B------:R-:W3:Y:S01]  /*6ee0*/  LDC R11, c[0x0][0x288] ;  /* 0x0000a200ff0b7b82 */ /* 0x000ee20000000800 */
[----:B-1----:R-:W-:Y:S02]  /*6ef0*/  IMAD.U32 R9, RZ, RZ, UR5 ;  /* 0x00000005ff097e24 */ /* 0x002fe4000f8e00ff */
[----:B------:R-:W-:Y:S01]  /*6f00*/  ULOP3.LUT UR6, UR6, 0x3fff, URZ, 0xc0, !UPT ;  /* 0x00003fff06067892 */ /* 0x000fe2000f8ec03f */
[----:B------:R-:W-:-:S03]  /*6f10*/  IMAD R14, R3, -0xa0, RZ ;  /* 0xffffff60030e7824 */ /* 0x000fc600078e02ff */
[----:B------:R-:W-:-:S04]  /*6f20*/  ULOP3.LUT UR6, UR6, 0x10000, URZ, 0xfc, !UPT ;  /* 0x0001000006067892 */ /* 0x000fc8000f8efc3f */
[----:B------:R-:W-:-:S07]  /*6f30*/  UIMAD UR6, UR38, 0x500, UR6 ;  /* 0x00000500260678a4 */ /* 0x000fce000f8e0206 */
[----:B------:R-:W-:Y:S02]  /*6f40*/  UMOV UR10, UR6 ;  /* 0x00000006000a7c82 */ /* 0x000fe40008000000 */
[----:B------:R-:W-:Y:S01]  /*6f50*/  QGMMA.64x128x32.F32.E4M3.E4M3 R24, R184, gdesc[UR8], R24, gsb0 ;  /* 0x01e00008b8187df3 */ /* 0x000fe20008000818 */
[----:B------:R-:W-:Y:S01]  /*6f60*/  UIADD3 UR10, UR6, 0x100, URZ ;  /* 0x00000100060a7890 */ /* 0x000fe2000fffe03f */
[----:B------:R-:W-:Y:S01]  /*6f70*/  UMOV UR11, 0xc0000010 ;  /* 0xc0000010000b7882 */ /* 0x000fe20000000000 */
[----:B--2---:R-:W-:Y:S02]  /*6f80*/  LOP3.LUT P1, RZ, R10, 0x7f, RZ, 0xc0, !PT ;  /* 0x0000007f0aff7812 */ /* 0x004fe4000782c0ff */
[----:B------:R-:W-:-:S04]  /*6f90*/  SHF.R.U32.HI R10, RZ, 0x7, R10 ;  /* 0x00000007ff0a7819 */ /* 0x000fc8000001160a */
[----:B------:R-:W-:Y:S01]  /*6fa0*/  IADD3 R12, -R10, 0xb, RZ ;  /* 0x0000000b0a0c7810 */ /* 0x000fe20007ffe1ff */
[----:B------:R-:W-:-:S06]  /*6fb0*/  IMAD R10, R17, UR57, R14 ;  /* 0x00000039110a7c24 */ /* 0x000fcc000f8e020e */
[----:B------:R-:W-:-:S05]  /*6fc0*/  @!P1 LEA R9, R9, UR37, 0x3 ;  /* 0x0000002509099c11 */ /* 0x000fca000f8e18ff */
[----:B------:R-:W-:-:S05]  /*6fd0*/  @!P1 VIADD R9, R9, 0x29840 ;  /* 0x0002984009099836 */ /* 0x000fca0000000000 */
[----:B------:R-:W-:Y:S01]  /*6fe0*/  @!P1 PRMT R9, RZ, 0x654, R9 ;  /* 0x00000654ff099816 */ /* 0x000fe20000000009 */
[----:B------:R-:W-:Y:S02]  /*6ff0*/  WARPGROUP.DEPBAR.LE gsb0, 0x0 ;  /* 0x00008000000079c5 */ /* 0x000fe40000010000 */
[----:B------:R-:W-:-:S06]  /*7000*/  WARPGROUP.ARRIVE ;  /* 0x00000000000079c5 */ /* 0x000fcc0000000000 */
        /* <DEDUP_REMOVED lines=13> */
[----:B------:R-:W-:Y:S01]  /*70e0*/  ULOP3.LUT UR6, URZ, UR53, URZ, 0x33, !UPT ;  /* 0x000000353f067292 */ /* 0x000fe2000f8e333f */
[----:B------:R-:W-:Y:S02]  /*70f0*/  WARPGROUP.DEPBAR.LE gsb0, 0x0 ;  /* 0x00008000000079c5 */ /* 0x000fe40000010000 */
[----:B------:R-:W-:-:S06]  /*7100*/  WARPGROUP.ARRIVE ;  /* 0x00000000000079c5 */ /* 0x000fcc0000000000 */
[----:B------:R-:W-:Y:S03]  /*7110*/  QGMMA.64x128x32.F32.E4M3.E4M3 R24, R168, gdesc[UR8], R24, gsb0 ;  /* 0x01e00008a8187df3 */ /* 0x000fe60008000818 */
[----:B------:R-:W-:Y:S02]  /*7120*/  WARPGROUP.DEPBAR.LE gsb0, 0x0 ;  /* 0x00008000000079c5 */ /* 0x000fe40000010000 */
[----:B------:R1:W-:Y:S06]  /*7130*/  BAR.ARV R12, 0x100 ;  /* 0x0004000c0000751d */ /* 0x0003ec0000002000 */
[----:B------:R3:W-:Y:S01]  /*7140*/  @!P1 SYNCS.ARRIVE.TRANS64.RED.A1T0 RZ, [R9+URZ], RZ ;  /* 0x000000ff09ff99a7 */ /* 0x0007e2000810043f */
[----:B------:R-:W-:-:S02]  /*7150*/  PLOP3.LUT P1, PT, PT, PT, UP0, 0x40, 0x0 ;  /* 0x000000000000781c */ /* 0x000fc40003f2e808 */
[----:B---3--:R-:W-:-:S05]  /*7160*/  IADD3 R9, R10, 0x1, -R11 ;  /* 0x000000010a097810 */ /* 0x008fca0007ffe80b */
[----:B------:R-:W-:-:S04]  /*7170*/  IMAD R9, R16, -0x2, R9 ;  /* 0xfffffffe10097824 */ /* 0x000fc800078e0209 */
[C---:B------:R-:W-:Y:S02]  /*7180*/  VIADD R11, R9.reuse, UR56 ;  /* 0x00000038090b7c36 */ /* 0x040fe40008000000 */
[----:B------:R-:W-:Y:S02]  /*7190*/  VIADD R10, R9, UR6 ;  /* 0x00000006090a7c36 */ /* 0x000fe40008000000 */
[----:B------:R-:W-:Y:S02]  /*71a0*/  IMAD R9, R16, -0x2, R14 ;  /* 0xfffffffe10097824 */ /* 0x000fe400078e020e */
[C---:B------:R-:W-:Y:S02]  /*71b0*/  IMAD.IADD R13, R7.reuse, 0x1, R11 ;  /* 0x00000001070d7824 */ /* 0x040fe400078e020b */
[----:B-1----:R-:W-:Y:S01]  /*71c0*/  IMAD.IADD R12, R7, 0x1, R10 ;  /* 0x00000001070c7824 */ /* 0x002fe200078e020a */
[----:B------:R-:W-:Y:S06]  /*71d0*/  @P1 BRA `(.L_x_907) ;  /* 0x0000000000581947 */ /* 0x000fec0003800000 */
[----:B------:R-:W-:Y:S01]  /*71e0*/  ISETP.GT.AND P1, PT, R8, -0x1, PT ;  /* 0xffffffff0800780c */ /* 0x000fe20003f24270 */
[----:B------:R-:W-:-:S12]  /*71f0*/  BSSY B0, `(.L_x_908) ;  /* 0x0000011000007945 */ /* 0x000fd80003800000 */
[----:B------:R-:W-:Y:S05]  /*7200*/  @P1 BRA `(.L_x_909) ;  /* 0x0000000000201947 */ /* 0x000fea0003800000 */
[----:B------:R-:W-:Y:S01]  /*7210*/  IMAD.U32 R170, RZ, RZ, UR41 ;  /* 0x00000029ffaa7e24 */ /* 0x000fe2000f8e00ff */
[----:B------:R-:W-:-:S04]  /*7220*/  LOP3.LUT R15, RZ, R8, RZ, 0x33, !PT ;  /* 0x00000008ff0f7212 */ /* 0x000fc800078e33ff */
[----:B------:R-:W-:-:S13]  /*7230*/  ISETP.NE.AND P1, PT, R170, 0x1, PT ;  /* 0x00000001aa00780c */ /* 0x000fda0003f25270 */
[----:B------:R-:W1:Y:S02]  /*7240*/  @P1 LDC.64 R20, c[0x0][0x9e8] ;  /* 0x00027a00ff141b82 */ /* 0x000e640000000a00 */
[----:B-1----:R-:W-:-:S05]  /*7250*/  @P1 IMAD.HI.U32 R20, R15, R20, RZ ;  /* 0x000000140f141227 */ /* 0x002fca00078e00ff */
[----:B------:R-:W-:-:S04]  /*7260*/  @P1 SHF.R.U32.HI R15, RZ, R21, R20 ;  /* 0x00000015ff0f1219 */ /* 0x000fc80000011614 */
[----:B------:R-:W-:Y:S01]  /*7270*/  LOP3.LUT R20, RZ, R15, RZ, 0x33, !PT ;  /* 0x0000000fff147212 */ /* 0x000fe200078e33ff */
[----:B------:R-:W-:Y:S06]  /*7280*/  BRA `(.L_x_910) ;  /* 0x00000000001c7947 */ /* 0x000fec0003800000 */
.L_x_909:
[----:B------:R-:W-:Y:S02]  /*7290*/  IMAD.U32 R170, RZ, RZ, UR41 ;  /* 0x00000029ffaa7e24 */ /* 0x000fe4000f8e00ff */
[----:B------:R-:W-:-:S03]  /*72a0*/  IMAD.MOV.U32 R20, RZ, RZ, R8 ;  /* 0x000000ffff147224 */ /* 0x000fc600078e0008 */
[----:B------:R-:W-:-:S13]  /*72b0*/  ISETP.NE.AND P1, PT, R170, 0x1, PT ;  /* 0x00000001aa00780c */ /* 0x000fda0003f25270 */
[----:B------:R-:W1:Y:S01]  /*72c0*/  @P1 LDC.64 R168, c[0x0][0x9e8] ;  /* 0x00027a00ffa81b82 */ /* 0x000e620000000a00 */
[----:B------:R-:W-:-:S04]  /*72d0*/  @P1 IMAD.IADD R15, R192, 0x1, R7 ;  /* 0x00000001c00f1824 */ /* 0x000fc800078e0207 */
[----:B-1----:R-:W-:-:S05]  /*72e0*/  @P1 IMAD.HI.U32 R168, R15, R168, RZ ;  /* 0x000000a80fa81227 */ /* 0x002fca00078e00ff */
[----:B------:R-:W-:-:S07]  /*72f0*/  @P1 SHF.R.U32.HI R20, RZ, R169, R168 ;  /* 0x000000a9ff141219 */ /* 0x000fce00000116a8 */
.L_x_910:
[----:B------:R-:W-:Y:S05]  /*7300*/  BSYNC B0 ;  /* 0x0000000000007941 */ /* 0x000fea0003800000 */
.L_x_908:
[----:B------:R-:W-:-:S05]  /*7310*/  IMAD R15, R20, R170, R9 ;  /* 0x000000aa140f7224 */ /* 0x000fca00078e0209 */
[----:B------:R-:W-:Y:S02]  /*7320*/  VIADDMNMX R13, R15, R170, R13, PT ;  /* 0x000000aa0f0d7246 */ /* 0x000fe4000380010d */
[----:B------:R-:W-:-:S07]  /*7330*/  VIMNMX R12, R12, R15, !PT ;  /* 0x0000000f0c0c7248 */ /* 0x000fce0007fe0100 */
.L_x_907:
[C---:B------:R-:W-:Y:S02]  /*7340*/  ISETP.GE.AND P1, PT, R14.reuse, 0x2, PT ;  /* 0x000000020e00780c */ /* 0x040fe40003f26270 */
[----:B------:R-:W-:Y:S02]  /*7350*/  ISETP.GE.AND P3, PT, R14, 0xa, PT ;  /* 0x0000000a0e00780c */ /* 0x000fe40003f66270 */
[----:B------:R-:W-:Y:S02]  /*7360*/  P2R R21, PR, RZ, 0x2 ;  /* 0x00000002ff157803 */ /* 0x000fe40000000000 */
[----:B------:R-:W-:Y:S02]  /*7370*/  ISETP.GT.AND P1, PT, R12, 0x1, !P1 ;  /* 0x000000010c00780c */ /* 0x000fe40004f24270 */
[----:B------:R-:W-:Y:S02]  /*7380*/  ISETP.GE.AND P2, PT, R14, 0x9, PT ;  /* 0x000000090e00780c */ /* 0x000fe40003f46270 */
[----:B------:R-:W-:-:S02]  /*7390*/  ISETP.LT.OR P1, PT, R13, 0x2, P1 ;  /* 0x000000020d00780c */ /* 0x000fc40000f21670 */
[----:B------:R-:W-:Y:S02]  /*73a0*/  P2R R20, PR, RZ, 0x4 ;  /* 0x00000004ff147803 */ /* 0x000fe40000000000 */
[----:B------:R-:W-:Y:S02]  /*73b0*/  FSEL R153, R153, -INF , !P1 ;  /* 0xff80000099997808 */ /* 0x000fe40004800000 */
[C---:B------:R-:W-:Y:S02]  /*73c0*/  ISETP.GT.AND P1, PT, R12.reuse, 0x9, !P3 ;  /* 0x000000090c00780c */ /* 0x040fe40005f24270 */
[----:B------:R-:W-:Y:S02]  /*73d0*/  P2R R168, PR, RZ, 0x8 ;  /* 0x00000008ffa87803 */ /* 0x000fe40000000000 */
[----:B------:R-:W-:Y:S02]  /*73e0*/  ISETP.LT.OR P1, PT, R13, 0xa, P1 ;  /* 0x0000000a0d00780c */ /* 0x000fe40000f21670 */
[----:B------:R-:W-:-:S02]  /*73f0*/  ISETP.GT.AND P2, PT, R12, 0x8, !P2 ;  /* 0x000000080c00780c */ /* 0x000fc40005744270 */
[----:B------:R-:W-:Y:S02]  /*7400*/  ISETP.GE.AND P3, PT, R14, 0x11, PT ;  /* 0x000000110e00780c */ /* 0x000fe40003f66270 */
[----:B------:R-:W-:Y:S02]  /*7410*/  FSEL R157, R157, -INF , !P1 ;  /* 0xff8000009d9d7808 */ /* 0x000fe40004800000 */
[C---:B------:R-:W-:Y:S02]  /*7420*/  ISETP.LT.OR P2, PT, R13.reuse, 0x9, P2 ;  /* 0x000000090d00780c */ /* 0x040fe40001741670 */
        /* <DEDUP_REMOVED lines=43> */
[C---:B------:R-:W-:Y:S02]  /*76e0*/  ISETP.LT.OR P2, PT, R13.reuse, 0x31, P2 ;  /* 0x000000310d00780c */ /* 0x040fe40001741670 */
        /* <DEDUP_REMOVED lines=133> */
[----:B------:R-:W-:Y:S01]  /*7f40*/  ISETP.GT.AND P6, PT, R12, 0x99, !P6 ;  /* 0x000000990c00780c */ /* 0x000fe200077c4270 */
[----:B------:R-:W-:-:S03]  /*7f50*/  IMAD.IADD R12, R6, 0x1, R11 ;  /* 0x00000001060c7824 */ /* 0x000fc600078e020b */
[----:B------:R-:W-:Y:S01]  /*7f60*/  ISETP.LT.OR P6, PT, R13, 0x9a, P6 ;  /* 0x0000009a0d00780c */ /* 0x000fe200037c1670 */
[----:B------:R-:W-:-:S03]  /*7f70*/  IMAD.IADD R13, R6, 0x1, R10 ;  /* 0x00000001060d7824 */ /* 0x000fc600078e020a */
[----:B------:R-:W-:Y:S02]  /*7f80*/  FSEL R101, R101, -INF , !P6 ;  /* 0xff80000065657808 */ /* 0x000fe40007000000 */
[----:B------:R-:W-:-:S13]  /*7f90*/  PLOP3.LUT P6, PT, PT, PT, UP0, 0x40, 0x0 ;  /* 0x000000000000781c */ /* 0x000fda0003fce808 */
[----:B------:R-:W-:Y:S05]  /*7fa0*/  @P6 BRA `(.L_x_911) ;  /* 0x0000000000546947 */ /* 0x000fea0003800000 */
[----:B------:R-:W-:Y:S01]  /*7fb0*/  IMAD.IADD R211, R192, 0x1, R6 ;  /* 0x00000001c0d37824 */ /* 0x000fe200078e0206 */
[----:B------:R-:W-:Y:S04]  /*7fc0*/  BSSY B0, `(.L_x_912) ;  /* 0x0000010000007945 */ /* 0x000fe80003800000 */
[----:B------:R-:W-:-:S13]  /*7fd0*/  ISETP.GT.AND P6, PT, R211, -0x1, PT ;  /* 0xffffffffd300780c */ /* 0x000fda0003fc4270 */
        /* <DEDUP_REMOVED lines=9> */
.L_x_913:
[----:B------:R-:W-:-:S05]  /*8070*/  IMAD.U32 R152, RZ, RZ, UR41 ;  /* 0x00000029ff987e24 */ /* 0x000fca000f8e00ff */
[----:B------:R-:W-:-:S13]  /*8080*/  ISETP.NE.AND P6, PT, R152, 0x1, PT ;  /* 0x000000019800780c */ /* 0x000fda0003fc5270 */
[----:B------:R-:W1:Y:S02]  /*8090*/  @P6 LDC.64 R10, c[0x0][0x9e8] ;  /* 0x00027a00ff0a6b82 */ /* 0x000e640000000a00 */
[----:B-1----:R-:W-:-:S05]  /*80a0*/  @P6 IMAD.HI.U32 R10, R211, R10, RZ ;  /* 0x0000000ad30a6227 */ /* 0x002fca00078e00ff */
[----:B------:R-:W-:-:S07]  /*80b0*/  @P6 SHF.R.U32.HI R211, RZ, R11, R10 ;  /* 0x0000000bffd36219 */ /* 0x000fce000001160a */
.L_x_914:
[----:B------:R-:W-:Y:S05]  /*80c0*/  BSYNC B0 ;  /* 0x0000000000007941 */ /* 0x000fea0003800000 */
.L_x_912:
[----:B------:R-:W-:-:S05]  /*80d0*/  IMAD R211, R211, R152, R9 ;  /* 0x00000098d3d37224 */ /* 0x000fca00078e0209 */
[----:B------:R-:W-:Y:S02]  /*80e0*/  VIADDMNMX R12, R211, R152, R12, PT ;  /* 0x00000098d30c7246 */ /* 0x000fe4000380010c */
[----:B------:R-:W-:-:S07]  /*80f0*/  VIMNMX R13, R13, R211, !PT ;  /* 0x000000d30d0d7248 */ /* 0x000fce0007fe0100 */
.L_x_911:
        /* <DEDUP_REMOVED lines=75> */
[----:B------:R-:W-:Y:S02]  /*85b0*/  ISETP.GT.AND P1, PT, R13, 0x49, !P6 ;  /* 0x000000490d00780c */ /* 0x000fe40007724270 */
[----:B------:R-:W-:Y:S02]  /*85c0*/  ISETP.NE.AND P6, PT, R207, RZ, PT ;  /* 0x000000ffcf00720c */ /* 0x000fe40003fc5270 */
        /* <DEDUP_REMOVED lines=22> */
[----:B------:R-:W-:Y:S01]  /*8730*/  ISETP.GT.AND P2, PT, R13, 0x89, !P2 ;  /* 0x000000890d00780c */ /* 0x000fe20005744270 */
[----:B------:R-:W1:Y:S01]  /*8740*/  SHFL.BFLY PT, R9, R10, 0x2, 0x1f ;  /* 0x0c401f000a097f89 */ /* 0x000e6200000e0000 */
[----:B------:R-:W-:Y:S02]  /*8750*/  FSEL R134, R134, -INF , !P1 ;  /* 0xff80000086867808 */ /* 0x000fe40004800000 */
[----:B------:R-:W-:-:S02]  /*8760*/  ISETP.NE.AND P1, PT, R174, RZ, PT ;  /* 0x000000ffae00720c */ /* 0x000fc40003f25270 */
[C---:B------:R-:W-:Y:S02]  /*8770*/  ISETP.LT.OR P2, PT, R12.reuse, 0x8a, P2 ;  /* 0x0000008a0c00780c */ /* 0x040fe40001741670 */
[C---:B------:R-:W-:Y:S02]  /*8780*/  ISETP.GT.AND P1, PT, R13.reuse, 0x59, !P1 ;  /* 0x000000590d00780c */ /* 0x040fe40004f24270 */
[----:B------:R-:W-:Y:S02]  /*8790*/  ISETP.GT.AND P3, PT, R13, 0x90, !P3 ;  /* 0x000000900d00780c */ /* 0x000fe40005f64270 */
[----:B------:R-:W-:Y:S02]  /*87a0*/  ISETP.LT.OR P1, PT, R12, 0x5a, P1 ;  /* 0x0000005a0c00780c */ /* 0x000fe40000f21670 */
[----:B------:R-:W-:Y:S02]  /*87b0*/  FSEL R95, R95, -INF , !P2 ;  /* 0xff8000005f5f7808 */ /* 0x000fe40005000000 */
[----:B------:R-:W-:-:S02]  /*87c0*/  FSEL R135, R135, -INF , !P1 ;  /* 0xff80000087877808 */ /* 0x000fc40004800000 */
[----:B------:R-:W-:Y:S02]  /*87d0*/  ISETP.NE.AND P1, PT, R173, RZ, PT ;  /* 0x000000ffad00720c */ /* 0x000fe40003f25270 */
[C---:B------:R-:W-:Y:S02]  /*87e0*/  ISETP.GT.AND P4, PT, R13.reuse, 0x91, !P4 ;  /* 0x000000910d00780c */ /* 0x040fe40006784270 */
[----:B------:R-:W-:Y:S02]  /*87f0*/  ISETP.GT.AND P1, PT, R13, 0x60, !P1 ;  /* 0x000000600d00780c */ /* 0x000fe40004f24270 */
[C---:B------:R-:W-:Y:S02]  /*8800*/  ISETP.LT.OR P3, PT, R12.reuse, 0x91, P3 ;  /* 0x000000910c00780c */ /* 0x040fe40001f61670 */
[----:B------:R-:W-:Y:S02]  /*8810*/  ISETP.LT.OR P1, PT, R12, 0x61, P1 ;  /* 0x000000610c00780c */ /* 0x000fe40000f21670 */
[----:B-1----:R-:W-:-:S02]  /*8820*/  FMNMX.FTZ R11, R10, R9, !PT ;  /* 0x000000090a0b7209 */ /* 0x002fc40007810000 */
[----:B------:R-:W-:Y:S02]  /*8830*/  FSEL R106, R106, -INF , !P1 ;  /* 0xff8000006a6a7808 */ /* 0x000fe40004800000 */
[----:B------:R-:W-:Y:S02]  /*8840*/  ISETP.NE.AND P1, PT, R198, RZ, PT ;  /* 0x000000ffc600720c */ /* 0x000fe40003f25270 */
[C---:B------:R-:W-:Y:S02]  /*8850*/  ISETP.GT.AND P5, PT, R13.reuse, 0x98, !P5 ;  /* 0x000000980d00780c */ /* 0x040fe40006fa4270 */
[----:B------:R-:W-:Y:S02]  /*8860*/  ISETP.GT.AND P1, PT, R13, 0x61, !P1 ;  /* 0x000000610d00780c */ /* 0x000fe40004f24270 */
[C---:B------:R-:W-:Y:S02]  /*8870*/  ISETP.LT.OR P4, PT, R12.reuse, 0x92, P4 ;  /* 0x000000920c00780c */ /* 0x040fe40002781670 */
[----:B------:R-:W-:-:S02]  /*8880*/  ISETP.LT.OR P1, PT, R12, 0x62, P1 ;  /* 0x000000620c00780c */ /* 0x000fc40000f21670 */
[----:B------:R-:W-:Y:S02]  /*8890*/  FSEL R98, R98, -INF , !P3 ;  /* 0xff80000062627808 */ /* 0x000fe40005800000 */
[----:B------:R-:W-:Y:S02]  /*88a0*/  FSEL R107, R107, -INF , !P1 ;  /* 0xff8000006b6b7808 */ /* 0x000fe40004800000 */
[----:B------:R-:W-:Y:S02]  /*88b0*/  ISETP.NE.AND P1, PT, R199, RZ, PT ;  /* 0x000000ffc700720c */ /* 0x000fe40003f25270 */
[----:B------:R-:W-:Y:S02]  /*88c0*/  ISETP.LT.OR P5, PT, R12, 0x99, P5 ;  /* 0x000000990c00780c */ /* 0x000fe40002fa1670 */
[----:B------:R-:W-:Y:S02]  /*88d0*/  ISETP.GT.AND P1, PT, R13, 0x68, !P1 ;  /* 0x000000680d00780c */ /* 0x000fe40004f24270 */
[----:B------:R-:W-:-:S02]  /*88e0*/  FSEL R102, R102, -INF , !P5 ;  /* 0xff80000066667808 */ /* 0x000fc40006800000 */
        /* <DEDUP_REMOVED lines=14> */
[----:B------:R-:W-:Y:S02]  /*89d0*/  ISETP.GT.AND P1, PT, R13, 0x78, !P6 ;  /* 0x000000780d00780c */ /* 0x000fe40007724270 */
        /* <DEDUP_REMOVED lines=11> */
[----:B------:R-:W-:Y:S02]  /*8a90*/  ISETP.NE.AND P1, PT, R20, RZ, PT ;  /* 0x000000ff1400720c */ /* 0x000fe40003f25270 */
[----:B------:R-:W1:Y:S02]  /*8aa0*/  SHFL.BFLY PT, R20, R11, 0x1, 0x1f ;  /* 0x0c201f000b147f89 */ /* 0x000e6400000e0000 */
        /* <DEDUP_REMOVED lines=8> */
[----:B-1----:R-:W-:Y:S02]  /*8b30*/  FMNMX.FTZ R9, R11, R20, !PT ;  /* 0x000000140b097209 */ /* 0x002fe40007810000 */
        /* <DEDUP_REMOVED lines=27> */
[C---:B------:R-:W-:Y:S02]  /*8cf0*/  ISETP.GT.AND P1, PT, R13.reuse, RZ, !P6 ;  /* 0x000000ff0d00720c */ /* 0x040fe40007724270 */
[----:B------:R-:W-:Y:S01]  /*8d00*/  ISETP.NE.AND P6, PT, R14, RZ, PT ;  /* 0x000000ff0e00720c */ /* 0x000fe20003fc5270 */
[----:B------:R-:W-:Y:S01]  /*8d10*/  IMAD.U32 R14, RZ, RZ, UR36 ;  /* 0x00000024ff0e7e24 */ /* 0x000fe2000f8e00ff */
[----:B------:R-:W-:Y:S02]  /*8d20*/  ISETP.LT.OR P1, PT, R12, 0x1, P1 ;  /* 0x000000010c00780c */ /* 0x000fe40000f21670 */
[----:B------:R-:W-:Y:S02]  /*8d30*/  ISETP.GT.AND P2, PT, R13, 0x99, !P6 ;  /* 0x000000990d00780c */ /* 0x000fe40007744270 */
[----:B------:R-:W-:Y:S01]  /*8d40*/  FSEL R169, R154, -INF , !P1 ;  /* 0xff8000009aa97808 */ /* 0x000fe20004800000 */
[----:B------:R-:W-:-:S01]  /*8d50*/  FFMA.FTZ R154, R9, R14, -8 ;  /* 0xc1000000099a7423 */ /* 0x000fc2000001000e */
[----:B------:R-:W-:-:S02]  /*8d60*/  FSETP.NEU.FTZ.AND P1, PT, R9, -INF , PT ;  /* 0xff8000000900780b */ /* 0x000fc40003f3d000 */
[----:B------:R-:W-:Y:S02]  /*8d70*/  ISETP.LT.OR P2, PT, R12, 0x9a, P2 ;  /* 0x0000009a0c00780c */ /* 0x000fe40001741670 */
[----:B------:R-:W-:Y:S02]  /*8d80*/  FSEL R154, R154, RZ, P1 ;  /* 0x000000ff9a9a7208 */ /* 0x000fe40000800000 */
[----:B------:R-:W-:-:S03]  /*8d90*/  FSEL R103, R103, -INF , !P2 ;  /* 0xff80000067677808 */ /* 0x000fc60005000000 */
        /* <DEDUP_REMOVED lines=20> */
[----:B-1----:R-:W-:-:S01]  /*8ee0*/  FFMA.FTZ R160, R112, UR36, -R154 ;  /* 0x0000002470a07c23 */ /* 0x002fc2000801089a */
        /* <DEDUP_REMOVED lines=30> */
[----:B------:R-:W-:Y:S02]  /*90d0*/  MUFU.EX2 R10, R10 ;  /* 0x0000000a000a7308 */ /* 0x000fe40000000800 */
[----:B------:R-:W-:-:S04]  /*90e0*/  FMNMX.FTZ R157, R147, R156, !PT ;  /* 0x0000009c939d7209 */ /* 0x000fc80007810000 */
[----:B------:R-:W-:Y:S02]  /*90f0*/  FMNMX.FTZ R156, R150, R157, !PT ;  /* 0x0000009d969c7209 */ /* 0x000fe40007810000 */
        /* <DEDUP_REMOVED lines=30> */
[----:B------:R-:W-:Y:S01]  /*92e0*/  FSEL R105, R99, -INF , !P4 ;  /* 0xff80000063697808 */ /* 0x000fe20006000000 */
[----:B------:R-:W-:Y:S01]  /*92f0*/  MUFU.EX2 R141, R141 ;  /* 0x0000008d008d7308 */ /* 0x000fe20000000800 */
[----:B------:R-:W-:-:S04]  /*9300*/  FMNMX.FTZ R157, R95, R156, !PT ;  /* 0x0000009c5f9d7209 */ /* 0x000fc80007810000 */
[----:B------:R-:W-:-:S03]  /*9310*/  FMNMX.FTZ R108, R98, R157, !PT ;  /* 0x0000009d626c7209 */ /* 0x000fc60007810000 */
[----:B------:R-:W-:Y:S01]  /*9320*/  MUFU.EX2 R99, R161 ;  /* 0x000000a100637308 */ /* 0x000fe20000000800 */
[----:B------:R-:W-:-:S04]  /*9330*/  FMNMX.FTZ R109, R105, R108, !PT ;  /* 0x0000006c696d7209 */ /* 0x000fc80007810000 */
[----:B------:R-:W-:Y:S01]  /*9340*/  FMNMX.FTZ R108, R102, R109, !PT ;  /* 0x0000006d666c7209 */ /* 0x000fe20007810000 */
[----:B------:R-:W-:-:S01]  /*9350*/  FFMA.FTZ R109, R113, UR36, -R154 ;  /* 0x00000024716d7c23 */ /* 0x000fc2000801089a */
[--C-:B------:R-:W-:Y:S01]  /*9360*/  FFMA.FTZ R113, R117, UR36, -R154.reuse ;  /* 0x0000002475717c23 */ /* 0x100fe2000801089a */
[----:B------:R-:W-:Y:S01]  /*9370*/  IMAD.U32 R117, RZ, RZ, UR36 ;  /* 0x00000024ff757e24 */ /* 0x000fe2000f8e00ff */
[----:B------:R-:W-:Y:S01]  /*9380*/  FMNMX.FTZ R156, R103, R108, !PT ;  /* 0x0000006c679c7209 */ /* 0x000fe20007810000 */
[----:B------:R-:W-:Y:S04]  /*9390*/  MUFU.EX2 R144, R144 ;  /* 0x0000009000907308 */ /* 0x000fe80000000800 */
[----:B------:R-:W1:Y:S04]  /*93a0*/  SHFL.BFLY PT, R157, R156, 0x2, 0x1f ;  /* 0x0c401f009c9d7f89 */ /* 0x000e6800000e0000 */
[----:B------:R-:W-:Y:S08]  /*93b0*/  MUFU.EX2 R108, R160 ;  /* 0x000000a0006c7308 */ /* 0x000ff00000000800 */
[----:B------:R-:W-:Y:S08]  /*93c0*/  MUFU.EX2 R145, R145 ;  /* 0x0000009100917308 */ /* 0x000ff00000000800 */
[----:B------:R-:W-:Y:S01]  /*93d0*/  MUFU.EX2 R148, R148 ;  /* 0x0000009400947308 */ /* 0x000fe20000000800 */
[----:B-1----:R-:W-:Y:S01]  /*93e0*/  FMNMX.FTZ R157, R156, R157, !PT ;  /* 0x0000009d9c9d7209 */ /* 0x002fe20007810000 */
[----:B------:R-:W-:Y:S01]  /*93f0*/  FFMA.FTZ R156, R101, UR36, -R154 ;  /* 0x00000024659c7c23 */ /* 0x000fe2000801089a */
[----:B------:R-:W-:-:S05]  /*9400*/  FSEL R101, R9, RZ, P1 ;  /* 0x000000ff09657208 */ /* 0x000fca0000800000 */
[----:B------:R-:W-:Y:S01]  /*9410*/  MUFU.EX2 R149, R149 ;  /* 0x0000009500957308 */ /* 0x000fe20000000800 */
[----:B------:R-:W1:Y:S01]  /*9420*/  SHFL.BFLY PT, R88, R157, 0x1, 0x1f ;  /* 0x0c201f009d587f89 */ /* 0x000e6200000e0000 */
[----:B------:R-:W-:-:S06]  /*9430*/  FADD.FTZ R2, -R101, R2 ;  /* 0x0000000265027221 */ /* 0x000fcc0000010100 */
[----:B------:R2:W-:Y:S08]  /*9440*/  MUFU.EX2 R101, R156 ;  /* 0x0000009c00657308 */ /* 0x0005f00000000800 */
[----:B------:R-:W-:Y:S08]  /*9450*/  MUFU.EX2 R120, R120 ;  /* 0x0000007800787308 */ /* 0x000ff00000000800 */
[----:B------:R-:W-:Y:S01]  /*9460*/  MUFU.EX2 R121, R121 ;  /* 0x0000007900797308 */ /* 0x000fe20000000800 */
[----:B-1----:R-:W-:-:S04]  /*9470*/  FMNMX.FTZ R88, R157, R88, !PT ;  /* 0x000000589d587209 */ /* 0x002fc80007810000 */
[C---:B------:R-:W-:Y:S01]  /*9480*/  FSETP.NEU.FTZ.AND P1, PT, R88.reuse, -INF , PT ;  /* 0xff8000005800780b */ /* 0x040fe20003f3d000 */
[----:B------:R-:W-:-:S01]  /*9490*/  FFMA.FTZ R154, R88, R117, -8 ;  /* 0xc1000000589a7423 */ /* 0x000fc20000010075 */
[----:B------:R-:W-:Y:S01]  /*94a0*/  FMUL.FTZ R117, R2, UR36 ;  /* 0x0000002402757c20 */ /* 0x000fe20008410000 */
[----:B------:R-:W-:Y:S03]  /*94b0*/  MUFU.EX2 R124, R124 ;  /* 0x0000007c007c7308 */ /* 0x000fe60000000800 */
[----:B------:R-:W-:-:S05]  /*94c0*/  FSEL R2, R154, RZ, P1 ;  /* 0x000000ff9a027208 */ /* 0x000fca0000800000 */
[--C-:B--2---:R-:W-:Y:S01]  /*94d0*/  FFMA.FTZ R156, R159, UR36, -R2.reuse ;  /* 0x000000249f9c7c23 */ /* 0x104fe20008010802 */
[----:B------:R-:W-:-:S01]  /*94e0*/  FFMA.FTZ R159, R163, UR36, -R2 ;  /* 0x00000024a39f7c23 */ /* 0x000fc20008010802 */
[----:B------:R-:W-:Y:S01]  /*94f0*/  FSEL R163, R88, RZ, P1 ;  /* 0x000000ff58a37208 */ /* 0x000fe20000800000 */
[----:B------:R-:W-:-:S01]  /*9500*/  FFMA.FTZ R154, R155, UR36, -R2 ;  /* 0x000000249b9a7c23 */ /* 0x000fc20008010802 */
[--C-:B------:R-:W-:Y:S01]  /*9510*/  FFMA.FTZ R155, R158, UR36, -R2.reuse ;  /* 0x000000249e9b7c23 */ /* 0x100fe20008010802 */
[----:B------:R-:W-:-:S01]  /*9520*/  FFMA.FTZ R158, R162, UR36, -R2 ;  /* 0x00000024a29e7c23 */ /* 0x000fc20008010802 */
[----:B------:R-:W-:Y:S01]  /*9530*/  FFMA.FTZ R162, R126, UR36, -R2 ;  /* 0x000000247ea27c23 */ /* 0x000fe20008010802 */
[----:B------:R-:W-:-:S01]  /*9540*/  FADD.FTZ R163, -R163, R0 ;  /* 0x00000000a3a37221 */ /* 0x000fc20000010100 */
[--C-:B------:R-:W-:Y:S01]  /*9550*/  FFMA.FTZ R157, R169, UR36, -R2.reuse ;  /* 0x00000024a99d7c23 */ /* 0x100fe20008010802 */
[----:B------:R-:W1:Y:S01]  /*9560*/  MUFU.EX2 R117, R117 ;  /* 0x0000007500757308 */ /* 0x000e620000000800 */
[----:B------:R-:W-:-:S01]  /*9570*/  FFMA.FTZ R160, R166, UR36, -R2 ;  /* 0x00000024a6a07c23 */ /* 0x000fc20008010802 */
[----:B------:R-:W-:Y:S01]  /*9580*/  FMUL.FTZ R126, R163, UR36 ;  /* 0x00000024a37e7c20 */ /* 0x000fe20008410000 */
        /* <DEDUP_REMOVED lines=30> */
[----:B--2---:R-:W-:-:S01]  /*9770*/  FFMA.FTZ R5, R126, R4, R157 ;  /* 0x000000047e057223 */ /* 0x004fc2000001009d */
[--C-:B------:R-:W-:Y:S01]  /*9780*/  FFMA.FTZ R90, R90, UR36, -R2.reuse ;  /* 0x000000245a5a7c23 */ /* 0x100fe20008010802 */
[----:B------:R-:W-:-:S01]  /*9790*/  FFMA.FTZ R91, R91, UR36, -R2 ;  /* 0x000000245b5b7c23 */ /* 0x000fc20008010802 */
[--C-:B------:R-:W-:Y:S01]  /*97a0*/  FFMA.FTZ R94, R94, UR36, -R2.reuse ;  /* 0x000000245e5e7c23 */ /* 0x100fe20008010802 */
[----:B------:R-:W-:-:S01]  /*97b0*/  FFMA.FTZ R95, R95, UR36, -R2 ;  /* 0x000000245f5f7c23 */ /* 0x000fc20008010802 */
[--C-:B------:R-:W-:Y:S01]  /*97c0*/  FFMA.FTZ R98, R98, UR36, -R2.reuse ;  /* 0x0000002462627c23 */ /* 0x100fe20008010802 */
[----:B------:R-:W-:-:S01]  /*97d0*/  FFMA.FTZ R105, R105, UR36, -R2 ;  /* 0x0000002469697c23 */ /* 0x000fc20008010802 */
[----:B------:R-:W2:Y:S01]  /*97e0*/  MUFU.EX2 R156, R156 ;  /* 0x0000009c009c7308 */ /* 0x000ea20000000800 */
[----:B-1----:R-:W-:-:S01]  /*97f0*/  FADD.FTZ R4, R154, R5 ;  /* 0x000000059a047221 */ /* 0x002fc20000010000 */
[--C-:B------:R-:W-:Y:S01]  /*9800*/  FFMA.FTZ R102, R102, UR36, -R2.reuse ;  /* 0x0000002466667c23 */ /* 0x100fe20008010802 */
[----:B------:R-:W-:-:S05]  /*9810*/  FFMA.FTZ R2, R103, UR36, -R2 ;  /* 0x0000002467027c23 */ /* 0x000fca0008010802 */
[----:B------:R-:W1:Y:S01]  /*9820*/  MUFU.EX2 R158, R158 ;  /* 0x0000009e009e7308 */ /* 0x000e620000000800 */
[----:B---3--:R-:W-:-:S07]  /*9830*/  FADD.FTZ R5, R155, R4 ;  /* 0x000000049b057221 */ /* 0x008fce0000010000 */
[----:B------:R-:W3:Y:S01]  /*9840*/  MUFU.EX2 R159, R159 ;  /* 0x0000009f009f7308 */ /* 0x000ee20000000800 */
[----:B--2---:R-:W-:-:S07]  /*9850*/  FADD.FTZ R5, R156, R5 ;  /* 0x000000059c057221 */ /* 0x004fce0000010000 */
[----:B------:R2:W-:Y:S08]  /*9860*/  MUFU.EX2 R0, R162 ;  /* 0x000000a200007308 */ /* 0x0005f00000000800 */
[----:B------:R-:W4:Y:S01]  /*9870*/  MUFU.EX2 R160, R160 ;  /* 0x000000a000a07308 */ /* 0x000f220000000800 */
[----:B--2---:R-:W-:-:S04]  /*9880*/  FADD.FTZ R162, R14, R163 ;  /* 0x000000a30ea27221 */ /* 0x004fc80000010000 */
[----:B------:R-:W-:Y:S01]  /*9890*/  FADD.FTZ R163, R15, R162 ;  /* 0x000000a20fa37221 */ /* 0x000fe20000010000 */
[----:B-1----:R-:W-:-:S02]  /*98a0*/  FADD.FTZ R162, R158, R5 ;  /* 0x000000059ea27221 */ /* 0x002fc40000010000 */
[----:B------:R-:W1:Y:S01]  /*98b0*/  MUFU.EX2 R161, R161 ;  /* 0x000000a100a17308 */ /* 0x000e620000000800 */
[----:B------:R-:W-:-:S01]  /*98c0*/  FADD.FTZ R4, R20, R163 ;  /* 0x000000a314047221 */ /* 0x000fc20000010000 */
[----:B---3--:R-:W-:-:S03]  /*98d0*/  FADD.FTZ R163, R159, R162 ;  /* 0x000000a29fa37221 */ /* 0x008fc60000010000 */
[----:B------:R-:W-:-:S03]  /*98e0*/  FADD.FTZ R5, R21, R4 ;  /* 0x0000000415057221 */ /* 0x000fc60000010000 */
[----:B------:R-:W2:Y:S01]  /*98f0*/  MUFU.EX2 R138, R138 ;  /* 0x0000008a008a7308 */ /* 0x000ea20000000800 */
[----:B------:R-:W-:-:S01]  /*9900*/  FADD.FTZ R4, R152, R5 ;  /* 0x0000000598047221 */ /* 0x000fc20000010000 */
[----:B----4-:R-:W-:-:S03]  /*9910*/  FADD.FTZ R162, R160, R163 ;  /* 0x000000a3a0a27221 */ /* 0x010fc60000010000 */
[----:B------:R-:W-:-:S03]  /*9920*/  FADD.FTZ R5, R153, R4 ;  /* 0x0000000499057221 */ /* 0x000fc60000010000 */
[----:B------:R-:W3:Y:S01]  /*9930*/  MUFU.EX2 R139, R139 ;  /* 0x0000008b008b7308 */ /* 0x000ee20000000800 */
[----:B-1----:R-:W-:-:S01]  /*9940*/  FADD.FTZ R163, R161, R162 ;  /* 0x000000a2a1a37221 */ /* 0x002fc20000010000 */
[----:B------:R-:W-:-:S04]  /*9950*/  FADD.FTZ R4, R136, R5 ;  /* 0x0000000588047221 */ /* 0x000fc80000010000 */
[----:B------:R-:W-:Y:S02]  /*9960*/  FADD.FTZ R5, R137, R4 ;  /* 0x0000000489057221 */ /* 0x000fe40000010000 */
[----:B------:R-:W1:Y:S01]  /*9970*/  MUFU.EX2 R142, R142 ;  /* 0x0000008e008e7308 */ /* 0x000e620000000800 */
[----:B--2---:R-:W-:-:S01]  /*9980*/  FADD.FTZ R162, R138, R163 ;  /* 0x000000a38aa27221 */ /* 0x004fc20000010000 */
[----:B------:R-:W-:-:S04]  /*9990*/  FADD.FTZ R4, R140, R5 ;  /* 0x000000058c047221 */ /* 0x000fc80000010000 */
[----:B------:R-:W-:Y:S02]  /*99a0*/  FADD.FTZ R5, R141, R4 ;  /* 0x000000048d057221 */ /* 0x000fe40000010000 */
[----:B------:R-:W2:Y:S01]  /*99b0*/  MUFU.EX2 R143, R143 ;  /* 0x0000008f008f7308 */ /* 0x000ea20000000800 */
[----:B---3--:R-:W-:-:S01]  /*99c0*/  FADD.FTZ R163, R139, R162 ;  /* 0x000000a28ba37221 */ /* 0x008fc20000010000 */
[----:B------:R-:W-:-:S04]  /*99d0*/  FADD.FTZ R4, R144, R5 ;  /* 0x0000000590047221 */ /* 0x000fc80000010000 */
[----:B------:R-:W-:Y:S02]  /*99e0*/  FADD.FTZ R5, R145, R4 ;  /* 0x0000000491057221 */ /* 0x000fe40000010000 */
        /* <DEDUP_REMOVED lines=20> */
[----:B--2---:R-:W-:-:S04]  /*9b30*/  FADD.FTZ R163, R123, R162 ;  /* 0x000000a27ba37221 */ /* 0x004fc80000010000 */
[----:B------:R-:W-:-:S03]  /*9b40*/  FADD.FTZ R162, R0, R163 ;  /* 0x000000a300a27221 */ /* 0x000fc60000010000 */
        /* <DEDUP_REMOVED lines=21> */
[----:B-1----:R-:W-:-:S04]  /*9ca0*/  FADD.FTZ R4, R104, R5 ;  /* 0x0000000568047221 */ /* 0x002fc80000010000 */
        /* <DEDUP_REMOVED lines=22> */
[----:B--2---:R-:W-:-:S07]  /*9e10*/  FADD.FTZ R162, R118, R163 ;  /* 0x000000a376a27221 */ /* 0x004fce0000010000 */
        /* <DEDUP_REMOVED lines=11> */
[----:B------:R1:W-:Y:S08]  /*9ed0*/  MUFU.EX2 R164, R95 ;  /* 0x0000005f00a47308 */ /* 0x0003f00000000800 */
[----:B------:R-:W3:Y:S01]  /*9ee0*/  MUFU.EX2 R96, R96 ;  /* 0x0000006000607308 */ /* 0x000ee20000000800 */
[----:B-1----:R-:W-:-:S01]  /*9ef0*/  FADD.FTZ R95, R119, R162 ;  /* 0x000000a2775f7221 */ /* 0x002fc20000010000 */
[----:B--2---:R-:W-:-:S06]  /*9f00*/  FADD.FTZ R5, R93, R4 ;  /* 0x000000045d057221 */ /* 0x004fcc0000010000 */
[----:B------:R1:W2:Y:S08]  /*9f10*/  MUFU.EX2 R94, R98 ;  /* 0x00000062005e7308 */ /* 0x0002b00000000800 */
[----:B------:R-:W4:Y:S01]  /*9f20*/  MUFU.EX2 R97, R97 ;  /* 0x0000006100617308 */ /* 0x000f220000000800 */
[----:B-1----:R-:W-:-:S01]  /*9f30*/  FADD.FTZ R98, R90, R95 ;  /* 0x0000005f5a627221 */ /* 0x002fc20000010000 */
[----:B---3--:R-:W-:-:S03]  /*9f40*/  FADD.FTZ R4, R96, R5 ;  /* 0x0000000560047221 */ /* 0x008fc60000010000 */
[----:B------:R-:W-:-:S03]  /*9f50*/  FADD.FTZ R98, R91, R98 ;  /* 0x000000625b627221 */ /* 0x000fc60000010000 */
[----:B------:R-:W1:Y:S01]  /*9f60*/  MUFU.EX2 R166, R105 ;  /* 0x0000006900a67308 */ /* 0x000e620000000800 */
[----:B------:R-:W-:-:S04]  /*9f70*/  FADD.FTZ R98, R165, R98 ;  /* 0x00000062a5627221 */ /* 0x000fc80000010000 */
[----:B------:R-:W-:-:S03]  /*9f80*/  FADD.FTZ R95, R164, R98 ;  /* 0x00000062a45f7221 */ /* 0x000fc60000010000 */
[----:B------:R-:W3:Y:S01]  /*9f90*/  MUFU.EX2 R100, R100 ;  /* 0x0000006400647308 */ /* 0x000ee20000000800 */
[----:B--2---:R-:W-:-:S01]  /*9fa0*/  FADD.FTZ R95, R94, R95 ;  /* 0x0000005f5e5f7221 */ /* 0x004fc20000010000 */
[----:B----4-:R-:W-:-:S06]  /*9fb0*/  FADD.FTZ R5, R97, R4 ;  /* 0x0000000461057221 */ /* 0x010fcc0000010000 */
[----:B------:R-:W2:Y:S01]  /*9fc0*/  MUFU.EX2 R102, R102 ;  /* 0x0000006600667308 */ /* 0x000ea20000000800 */
[----:B-1----:R-:W-:-:S07]  /*9fd0*/  FADD.FTZ R95, R166, R95 ;  /* 0x0000005fa65f7221 */ /* 0x002fce0000010000 */
[----:B------:R-:W1:Y:S01]  /*9fe0*/  MUFU.EX2 R103, R2 ;  /* 0x0000000200677308 */ /* 0x000e620000000800 */
[----:B---3--:R-:W-:-:S04]  /*9ff0*/  FADD.FTZ R4, R100, R5 ;  /* 0x0000000564047221 */ /* 0x008fc80000010000 */
[----:B------:R-:W-:Y:S01]  /*a000*/  FADD.FTZ R5, R101, R4 ;  /* 0x0000000465057221 */ /* 0x000fe20000010000 */
[----:B--2---:R-:W-:-:S04]  /*a010*/  FADD.FTZ R95, R102, R95 ;  /* 0x0000005f665f7221 */ /* 0x004fc80000010000 */
[----:B-1----:R-:W-:Y:S01]  /*a020*/  FADD.FTZ R4, R103, R95 ;  /* 0x0000005f67047221 */ /* 0x002fe20000010000 */
[----:B------:R-:W-:Y:S06]  /*a030*/  @!P0 BRA `(.L_x_915) ;  /* 0x0000000000048947 */ /* 0x000fec0003800000 */
[----:B------:R-:W-:Y:S01]  /*a040*/  BPT.TRAP 0x1 ;  /* 0x000000040000795c */ /* 0x000fe20000300000 */
.L_x_915:
[----:B------:R-:W-:Y:S01]  /*a050*/  ULEA UR6, UR38, UR37, 0x3 ;  /* 0x0000002526067291 */ /* 0x000fe2000f8e183f */
[----:B------:R-:W-:Y:S01]  /*a060*/  ISETP.GT.AND P1, PT, R3, UR40, PT ;  /* 0x0000002803007c0c */ /* 0x000fe2000bf24270 */
[----:B------:R-:W-:Y:S01]  /*a070*/  UMOV UR39, UR7 ;  /* 0x0000000700277c82 */ /* 0x000fe20008000000 */
[----:B------:R-:W-:Y:S01]  /*a080*/  F2FP.SATFINITE.E4M3.F32.PACK_AB_MERGE_C R14, R15, R14, RZ ;  /* 0x0000000e0f0e723e */ /* 0x000fe200048070ff */
[----:B------:R-:W-:Y:S01]  /*a090*/  UIADD3 UR6, UR6, 0x29860, URZ ;  /* 0x0002986006067890 */ /* 0x000fe2000fffe03f */
[----:B------:R-:W-:Y:S01]  /*a0a0*/  F2FP.SATFINITE.E4M3.F32.PACK_AB_MERGE_C R0, R127, R0, RZ ;  /* 0x000000007f00723e */ /* 0x000fe200048070ff */
[----:B------:R-:W-:Y:S01]  /*a0b0*/  UMOV UR38, UR5 ;  /* 0x0000000500267c82 */ /* 0x000fe20008000000 */
[----:B------:R-:W-:Y:S01]  /*a0c0*/  F2FP.SATFINITE.E4M3.F32.PACK_AB_MERGE_C R2, R164, R165, RZ ;  /* 0x000000a5a402723e */ /* 0x000fe200048070ff */
[----:B------:R-:W-:Y:S01]  /*a0d0*/  UPRMT UR6, UR46, 0x654, UR6 ;  /* 0x000006542e067896 */ /* 0x000fe20008000006 */
        /* <DEDUP_REMOVED lines=34> */
[----:B------:R-:W-:Y:S01]  /*a300*/  F2FP.SATFINITE.E4M3.F32.PACK_AB_MERGE_C R177, R123, R122, R0 ;  /* 0x0000007a7bb1723e */ /* 0x000fe20004807000 */
[-C--:B------:R-:W-:Y:S01]  /*a310*/  FMUL.FTZ R56, R56, R117.reuse ;  /* 0x0000007538387220 */ /* 0x080fe20000410000 */
[----:B------:R-:W-:Y:S01]  /*a320*/  F2FP.SATFINITE.E4M3.F32.PACK_AB_MERGE_C R169, R91, R90, R2 ;  /* 0x0000005a5ba9723e */ /* 0x000fe20004807002 */
[-C--:B------:R-:W-:Y:S01]  /*a330*/  FMUL.FTZ R57, R57, R117.reuse ;  /* 0x0000007539397220 */ /* 0x080fe20000410000 */
[----:B------:R-:W-:Y:S01]  /*a340*/  F2FP.SATFINITE.E4M3.F32.PACK_AB_MERGE_C R184, R11, R10, R14 ;  /* 0x0000000a0bb8723e */ /* 0x000fe2000480700e */
        /* <DEDUP_REMOVED lines=28> */
[----:B------:R-:W-:Y:S01]  /*a510*/  VIADD R3, R3, 0xffffffff ;  /* 0xffffffff03037836 */ /* 0x000fe20000000000 */
[----:B------:R-:W-:Y:S01]  /*a520*/  F2FP.SATFINITE.E4M3.F32.PACK_AB_MERGE_C R168, R89, R116, R92 ;  /* 0x0000007459a8723e */ /* 0x000fe2000480705c */
[----:B------:R-:W-:Y:S01]  /*a530*/  FMUL.FTZ R26, R26, R126 ;  /* 0x0000007e1a1a7220 */ /* 0x000fe20000410000 */
[----:B------:R-:W-:Y:S01]  /*a540*/  F2FP.SATFINITE.E4M3.F32.PACK_AB_MERGE_C R170, R97, R96, R100 ;  /* 0x0000006061aa723e */ /* 0x000fe20004807064 */
        /* <DEDUP_REMOVED lines=32> */
[----:B------:R-:W-:-:S02]  /*a750*/  IMAD.MOV.U32 R0, RZ, RZ, R88 ;  /* 0x000000ffff007224 */ /* 0x000fc400078e0058 */
[----:B------:R-:W-:Y:S01]  /*a760*/  IMAD.MOV.U32 R2, RZ, RZ, R9 ;  /* 0x000000ffff027224 */ /* 0x000fe200078e0009 */
[----:B------:R-:W-:Y:S06]  /*a770*/  @P1 BRA `(.L_x_916) ;  /* 0xffffffb800681947 */ /* 0x000fec000383ffff */
[----:B------:R-:W-:Y:S01]  /*a780*/  IMAD.MOV.U32 R0, RZ, RZ, R88 ;  /* 0x000000ffff007224 */ /* 0x000fe200078e0058 */
[----:B------:R-:W-:Y:S01]  /*a790*/  UMOV UR38, UR5 ;  /* 0x0000000500267c82 */ /* 0x000fe20008000000 */
[----:B------:R-:W-:Y:S01]  /*a7a0*/  IMAD.MOV.U32 R2, RZ, RZ, R9 ;  /* 0x000000ffff027224 */ /* 0x000fe200078e0009 */
[----:B------:R-:W-:-:S06]  /*a7b0*/  UMOV UR39, UR7 ;  /* 0x0000000700277c82 */ /* 0x000fcc0008000000 */
.L_x_898:
[----:B------:R-:W1:Y:S01]  /*a7c0*/  LDC R8, c[0x0][0x9e4] ;  /* 0x00027900ff087b82 */ /* 0x000e620000000800 */
[----:B------:R-:W-:Y:S01]  /*a7d0*/  VIADD R9, R188, -UR53 ;  /* 0x80000035bc097c36 */ /* 0x000fe20008000000 */
[----:B------:R-:W-:-:S04]  /*a7e0*/  LOP3.LUT R189, R189, 0xffffffef, RZ, 0xc0, !PT ;  /* 0xffffffefbdbd7812 */ /* 0x000fc800078ec0ff */
[----:B------:R-:W-:Y:S02]  /*a7f0*/  R2UR UR5, R9 ;  /* 0x00000000090572ca */ /* 0x000fe400000e0000 */
[----:B-1----:R-:W-:-:S13]  /*a800*/  ISETP.GE.AND P1, PT, R8, 0x1, PT ;  /* 0x000000010800780c */ /* 0x002fda0003f26270 */
[----:B------:R-:W-:Y:S01]  /*a810*/  @P1 LOP3.LUT R189, R189, 0x10, RZ, 0xfc, !PT ;  /* 0x00000010bdbd1812 */ /* 0x000fe200078efcff */
[----:B------:R-:W-:Y:S06]  /*a820*/  @!P1 BRA `(.L_x_917) ;  /* 0x0000000000449947 */ /* 0x000fec0003800000 */
        /* <DEDUP_REMOVED lines=9> */
.L_x_918:
[----:B------:R-:W-:-:S13]  /*a8c0*/  ISETP.NE.AND P1, PT, R8, 0x1, PT ;  /* 0x000000010800780c */ /* 0x000fda0003f25270 */
[----:B------:R-:W1:Y:S02]  /*a8d0*/  @P1 LDC.64 R10, c[0x0][0x9e8] ;  /* 0x00027a00ff0a1b82 */ /* 0x000e640000000a00 */
[----:B-1----:R-:W-:-:S05]  /*a8e0*/  @P1 IMAD.HI.U32 R10, R188, R10, RZ ;  /* 0x0000000abc0a1227 */ /* 0x002fca00078e00ff */
[----:B------:R-:W-:-:S07]  /*a8f0*/  @P1 SHF.R.U32.HI R188, RZ, R11, R10 ;  /* 0x0000000bffbc1219 */ /* 0x000fce000001160a */
.L_x_919:
[----:B------:R-:W-:-:S05]  /*a900*/  IMAD R188, R188, R8, RZ ;  /* 0x00000008bcbc7224 */ /* 0x000fca00078e02ff */
[----:B------:R-:W-:-:S13]  /*a910*/  R2UR UR6, R188 ;  /* 0x00000000bc0672ca */ /* 0x000fda00000e0000 */
[----:B------:R-:W-:-:S04]  /*a920*/  UISETP.LT.AND UP0, UPT, UR5, UR6, UPT ;  /* 0x000000060500728c */ /* 0x000fc8000bf01270 */
[----:B------:R-:W-:-:S12]  /*a930*/  USEL UR5, UR5, UR6, !UP0 ;  /* 0x0000000605057287 */ /* 0x000fd8000c000000 */
.L_x_917:
[----:B------:R-:W-:-:S04]  /*a940*/  UIADD3 UR6, UR5, 0x9f, URZ ;  /* 0x0000009f05067890 */ /* 0x000fc8000fffe03f */
[----:B------:R-:W-:-:S04]  /*a950*/  UIMAD.WIDE UR6, UR6, 0x66666667, URZ ;  /* 0x66666667060678a5 */ /* 0x000fc8000f8e023f */
[----:B------:R-:W-:-:S04]  /*a960*/  USHF.R.U32.HI UR5, URZ, 0x1f, UR7 ;  /* 0x0000001f3f057899 */ /* 0x000fc80008011607 */
[----:B------:R-:W-:-:S04]  /*a970*/  ULEA.HI.SX32 UR5, UR7, UR5, 0x1a ;  /* 0x0000000507057291 */ /* 0x000fc8000f8fd23f */
[----:B------:R-:W-:-:S04]  /*a980*/  UISETP.LT.AND UP0, UPT, UR47, UR5, UPT ;  /* 0x000000052f00728c */ /* 0x000fc8000bf01270 */
[----:B------:R-:W-:-:S06]  /*a990*/  USEL UR41, UR47, UR5, !UP0 ;  /* 0x000000052f297287 */ /* 0x000fcc000c000000 */
[----:B------:R-:W-:-:S13]  /*a9a0*/  ISETP.GE.AND P1, PT, R3, UR41, PT ;  /* 0x0000002903007c0c */ /* 0x000fda000bf26270 */
[----:B------:R-:W-:Y:S05]  /*a9b0*/  @!P1 BRA `(.L_x_920) ;  /* 0x0000002c00409947 */ /* 0x000fea0003800000 */
[----:B------:R-:W-:Y:S01]  /*a9c0*/  IMAD.MOV.U32 R11, RZ, RZ, R0 ;  /* 0x000000ffff0b7224 */ /* 0x000fe200078e0000 */
[----:B------:R-:W-:Y:S01]  /*a9d0*/  UMOV UR40, UR39 ;  /* 0x0000002700287c82 */ /* 0x000fe20008000000 */
[----:B------:R-:W-:Y:S01]  /*a9e0*/  IMAD.MOV.U32 R9, RZ, RZ, R2 ;  /* 0x000000ffff097224 */ /* 0x000fe200078e0002 */
[----:B------:R-:W-:-:S06]  /*a9f0*/  UMOV UR7, UR38 ;  /* 0x0000002600077c82 */ /* 0x000fcc0008000000 */
.L_x_930:
[----:B------:R-:W-:Y:S01]  /*aa00*/  ISETP.NE.AND P2, PT, RZ, UR45, PT ;  /* 0x0000002dff007c0c */ /* 0x000fe2000bf45270 */
[----:B------:R-:W-:-:S04]  /*aa10*/  UISETP.NE.AND UP0, UPT, UR7, 0x1, UPT ;  /* 0x000000010700788c */ /* 0x000fc8000bf05270 */
[----:B------:R-:W-:-:S04]  /*aa20*/  USEL UR39, URZ, 0x1, UP0 ;  /* 0x000000013f277887 */ /* 0x000fc80008000000 */
[----:B------:R-:W-:-:S04]  /*aa30*/  ULOP3.LUT UR39, UR40, UR39, URZ, 0x3c, !UPT ;  /* 0x0000002728277292 */ /* 0x000fc8000f8e3c3f */
[----:B------:R-:W-:Y:S08]  /*aa40*/  @P2 BRA `(.L_x_921) ;  /* 0x0000000000382947 */ /* 0x000ff00003800000 */
[----:B------:R-:W-:Y:S05]  /*aa50*/  @!P0 BRA `(.L_x_922) ;  /* 0x0000000000048947 */ /* 0x000fea0003800000 */
[----:B------:R-:W-:Y:S01]  /*aa60*/  BPT.TRAP 0x1 ;  /* 0x000000040000795c */ /* 0x000fe20000300000 */
.L_x_922:
        /* <DEDUP_REMOVED lines=9> */
.L_x_923:
[----:B--2---:R-:W-:Y:S05]  /*ab00*/  @P1 BRA `(.L_x_921) ;  /* 0x0000000000081947 */ /* 0x004fea0003800000 */
[----:B------:R-:W2:Y:S02]  /*ab10*/  SYNCS.PHASECHK.TRANS64.TRYWAIT P1, [UR5+0x29830], R0 ;  /* 0x02983000ff0075a7 */ /* 0x000ea40008020145 */
[----:B--2---:R-:W-:Y:S05]  /*ab20*/  @!P1 BRA `(.L_x_924) ;  /* 0x000000d000d09947 */ /* 0x004fea0003800000 */
.L_x_921:
[----:B------:R-:W3:Y:S01]  /*ab30*/  S2R R2, SR_TID.X ;  /* 0x0000000000027919 */ /* 0x000ee20000002100 */
[----:B------:R-:W-:Y:S01]  /*ab40*/  UIADD3 UR5, UR7, 0x1, URZ ;  /* 0x0000000107057890 */ /* 0x000fe2000fffe03f */
[----:B------:R-:W-:Y:S01]  /*ab50*/  UMOV UR31, 0x80000020 ;  /* 0x80000020001f7882 */ /* 0x000fe20000000000 */
[----:B------:R-:W-:Y:S02]  /*ab60*/  UMOV UR32, UR28 ;  /* 0x0000001c00207c82 */ /* 0x000fe40008000000 */
[----:B------:R-:W-:Y:S01]  /*ab70*/  UISETP.NE.AND UP0, UPT, UR5, 0x2, UPT ;  /* 0x000000020500788c */ /* 0x000fe2000bf05270 */
[----:B------:R-:W-:Y:S01]  /*ab80*/  UMOV UR33, UR29 ;  /* 0x0000001d00217c82 */ /* 0x000fe20008000000 */
[----:B------:R-:W-:Y:S02]  /*ab90*/  UMOV UR35, 0x80000020 ;  /* 0x8000002000237882 */ /* 0x000fe40000000000 */
[----:B------:R-:W-:Y:S01]  /*aba0*/  USEL UR5, UR5, URZ, UP0 ;  /* 0x0000003f05057287 */ /* 0x000fe20008000000 */
[----:B------:R-:W-:Y:S01]  /*abb0*/  UMOV UR48, UR28 ;  /* 0x0000001c00307c82 */ /* 0x000fe20008000000 */
[----:B------:R-:W-:-:S02]  /*abc0*/  UMOV UR49, UR29 ;  /* 0x0000001d00317c82 */ /* 0x000fc40008000000 */
[----:B------:R-:W-:Y:S01]  /*abd0*/  UIMAD UR6, UR5, 0x780, UR4 ;  /* 0x00000780050678a4 */ /* 0x000fe2000f8e0204 */
[----:B------:R-:W-:Y:S01]  /*abe0*/  UMOV UR51, 0x80000020 ;  /* 0x8000002000337882 */ /* 0x000fe20000000000 */
[----:B------:R-:W-:Y:S02]  /*abf0*/  UMOV UR11, 0x80000020 ;  /* 0x80000020000b7882 */ /* 0x000fe40000000000 */
[----:B------:R-:W-:Y:S02]  /*ac00*/  UIADD3 UR34, UR6, 0x80, URZ ;  /* 0x0000008006227890 */ /* 0x000fe4000fffe03f */
[----:B------:R-:W-:Y:S02]  /*ac10*/  UIADD3 UR50, UR6, 0x100, URZ ;  /* 0x0000010006327890 */ /* 0x000fe4000fffe03f */
[----:B------:R-:W-:Y:S01]  /*ac20*/  UMOV UR30, UR6 ;  /* 0x00000006001e7c82 */ /* 0x000fe20008000000 */
[----:B------:R-:W-:Y:S02]  /*ac30*/  UIADD3 UR10, UR6, 0x200, URZ ;  /* 0x00000200060a7890 */ /* 0x000fe4000fffe03f */
[----:B------:R-:W-:Y:S01]  /*ac40*/  UIADD3 UR14, UR6, 0x202, URZ ;  /* 0x00000202060e7890 */ /* 0x000fe2000fffe03f */
[----:B------:R-:W-:Y:S01]  /*ac50*/  UMOV UR15, 0x80000020 ;  /* 0x80000020000f7882 */ /* 0x000fe20000000000 */
[----:B------:R-:W-:Y:S01]  /*ac60*/  UIADD3 UR18, UR6, 0x282, URZ ;  /* 0x0000028206127890 */ /* 0x000fe2000fffe03f */
[----:B------:R-:W-:Y:S01]  /*ac70*/  UMOV UR19, 0x80000020 ;  /* 0x8000002000137882 */ /* 0x000fe20000000000 */
[----:B------:R-:W-:Y:S01]  /*ac80*/  UIADD3 UR22, UR6, 0x500, URZ ;  /* 0x0000050006167890 */ /* 0x000fe2000fffe03f */
[----:B---3--:R-:W-:Y:S01]  /*ac90*/  SHF.R.U32.HI R2, RZ, 0x7, R2 ;  /* 0x00000007ff027819 */ /* 0x008fe20000011602 */
[----:B------:R-:W-:Y:S01]  /*aca0*/  UMOV UR23, 0x80000020 ;  /* 0x8000002000177882 */ /* 0x000fe20000000000 */
[----:B------:R-:W-:Y:S01]  /*acb0*/  UIADD3 UR26, UR6, 0x502, URZ ;  /* 0x00000502061a7890 */ /* 0x000fe2000fffe03f */
[----:B------:R-:W-:-:S02]  /*acc0*/  UMOV UR27, 0x80000020 ;  /* 0x80000020001b7882 */ /* 0x000fc40000000000 */
[----:B-12---:R-:W-:-:S05]  /*acd0*/  VIADD R0, R2, 0x8 ;  /* 0x0000000802007836 */ /* 0x006fca0000000000 */
        /* <DEDUP_REMOVED lines=164> */
.L_x_926:
[----:B------:R-:W-:Y:S01]  /*b720*/  ULEA UR6, UR7, UR37, 0x3 ;  /* 0x0000002507067291 */ /* 0x000fe2000f8e183f */
[----:B------:R-:W-:-:S05]  /*b730*/  IMAD.U32 R0, RZ, RZ, UR40 ;  /* 0x00000028ff007e24 */ /* 0x000fca000f8e00ff */
[----:B------:R-:W-:-:S04]  /*b740*/  SHF.L.U32 R0, R0, 0x1f, RZ ;  /* 0x0000001f00007819 */ /* 0x000fc800000006ff */
[----:B------:R1:W2:Y:S01]  /*b750*/  SYNCS.PHASECHK.TRANS64.TRYWAIT P1, [UR6+0x29850], R0 ;  /* 0x02985000ff0075a7 */ /* 0x0002a20008020146 */
[----:B------:R-:W-:Y:S05]  /*b760*/  @!P0 BRA `(.L_x_927) ;  /* 0x0000000000048947 */ /* 0x000fea0003800000 */
[----:B------:R-:W-:Y:S01]  /*b770*/  BPT.TRAP 0x1 ;  /* 0x000000040000795c */ /* 0x000fe20000300000 */
.L_x_927:
[----:B--2---:R-:W-:Y:S05]  /*b780*/  @P1 BRA `(.L_x_925) ;  /* 0x0000000000081947 */ /* 0x004fea0003800000 */
[----:B------:R-:W2:Y:S02]  /*b790*/  SYNCS.PHASECHK.TRANS64.TRYWAIT P1, [UR6+0x29850], R0 ;  /* 0x02985000ff0075a7 */ /* 0x000ea40008020146 */
[----:B--2---:R-:W-:Y:S05]  /*b7a0*/  @!P1 BRA `(.L_x_928) ;  /* 0x000000c400c89947 */ /* 0x004fea0003800000 */
.L_x_925:
        /* <DEDUP_REMOVED lines=91> */
[----:B-1----:R-:W-:Y:S01]  /*bd60*/  SHF.R.U32.HI R198, RZ, 0x7, R198 ;  /* 0x00000007ffc67819 */ /* 0x002fe200000116c6 */
        /* <DEDUP_REMOVED lines=8> */
[----:B-1----:R-:W-:-:S05]  /*bdf0*/  FMNMX.FTZ R13, R10, R13, !PT ;  /* 0x0000000d0a0d7209 */ /* 0x002fca0007810000 */
[----:B------:R-:W1:Y:S01]  /*be00*/  SHFL.BFLY PT, R2, R13, 0x1, 0x1f ;  /* 0x0c201f000d027f89 */ /* 0x000e6200000e0000 */
[----:B--2---:R-:W-:-:S05]  /*be10*/  FMNMX.FTZ R15, R12, R15, !PT ;  /* 0x0000000f0c0f7209 */ /* 0x004fca0007810000 */
[----:B------:R-:W2:Y:S01]  /*be20*/  SHFL.BFLY PT, R0, R15, 0x1, 0x1f ;  /* 0x0c201f000f007f89 */ /* 0x000ea200000e0000 */
[----:B-1----:R-:W-:-:S05]  /*be30*/  FMNMX.FTZ R2, R13, R2, !PT ;  /* 0x000000020d027209 */ /* 0x002fca0007810000 */
[----:B------:R-:W-:-:S04]  /*be40*/  FADD.FTZ R9, -R2, R9 ;  /* 0x0000000902097221 */ /* 0x000fc80000010100 */
[----:B------:R-:W-:Y:S01]  /*be50*/  FMUL.FTZ R10, R9, UR36 ;  /* 0x00000024090a7c20 */ /* 0x000fe20008410000 */
[----:B--2---:R-:W-:-:S05]  /*be60*/  FMNMX.FTZ R0, R15, R0, !PT ;  /* 0x000000000f007209 */ /* 0x004fca0007810000 */
[----:B------:R-:W-:Y:S01]  /*be70*/  MUFU.EX2 R10, R10 ;  /* 0x0000000a000a7308 */ /* 0x000fe20000000800 */
[----:B------:R-:W-:-:S01]  /*be80*/  FADD.FTZ R9, -R0, R11 ;  /* 0x0000000b00097221 */ /* 0x000fc20000010100 */
[----:B------:R-:W-:-:S03]  /*be90*/  IMAD.U32 R11, RZ, RZ, UR36 ;  /* 0x00000024ff0b7e24 */ /* 0x000fc6000f8e00ff */
[----:B------:R-:W-:Y:S01]  /*bea0*/  FMUL.FTZ R9, R9, UR36 ;  /* 0x0000002409097c20 */ /* 0x000fe20008410000 */
[----:B------:R-:W-:-:S04]  /*beb0*/  FFMA.FTZ R188, R2, R11, -8 ;  /* 0xc100000002bc7423 */ /* 0x000fc8000001000b */
[--C-:B------:R-:W-:Y:S01]  /*bec0*/  FFMA.FTZ R14, R157, UR36, -R188.reuse ;  /* 0x000000249d0e7c23 */ /* 0x100fe200080108bc */
[----:B------:R-:W-:Y:S02]  /*bed0*/  IMAD.U32 R157, RZ, RZ, UR36 ;  /* 0x00000024ff9d7e24 */ /* 0x000fe4000f8e00ff */
[--C-:B------:R-:W-:Y:S01]  /*bee0*/  FFMA.FTZ R12, R153, UR36, -R188.reuse ;  /* 0x00000024990c7c23 */ /* 0x100fe200080108bc */
[----:B------:R-:W-:-:S01]  /*bef0*/  FFMA.FTZ R153, R101, UR36, -R188 ;  /* 0x0000002465997c23 */ /* 0x000fc200080108bc */
[----:B------:R-:W-:Y:S01]  /*bf00*/  FFMA.FTZ R11, R152, UR36, -R188 ;  /* 0x00000024980b7c23 */ /* 0x000fe200080108bc */
[----:B------:R-:W-:-:S01]  /*bf10*/  FFMA.FTZ R101, R0, R157, -8 ;  /* 0xc100000000657423 */ /* 0x000fc2000001009d */
[----:B------:R-:W-:Y:S01]  /*bf20*/  MUFU.EX2 R9, R9 ;  /* 0x0000000900097308 */ /* 0x000fe20000000800 */
[----:B------:R-:W-:-:S01]  /*bf30*/  FFMA.FTZ R13, R156, UR36, -R188 ;  /* 0x000000249c0d7c23 */ /* 0x000fc200080108bc */
[----:B------:R-:W-:Y:S01]  /*bf40*/  FFMA.FTZ R15, R160, UR36, -R188 ;  /* 0x00000024a00f7c23 */ /* 0x000fe200080108bc */
[----:B------:R-:W-:-:S01]  /*bf50*/  FFMA.FTZ R154, R154, UR36, -R101 ;  /* 0x000000249a9a7c23 */ /* 0x000fc20008010865 */
[--C-:B------:R-:W-:Y:S01]  /*bf60*/  FFMA.FTZ R155, R155, UR36, -R101.reuse ;  /* 0x000000249b9b7c23 */ /* 0x100fe20008010865 */
[----:B------:R-:W-:-:S01]  /*bf70*/  FFMA.FTZ R156, R158, UR36, -R101 ;  /* 0x000000249e9c7c23 */ /* 0x000fc20008010865 */
        /* <DEDUP_REMOVED lines=60> */
[----:B------:R-:W-:Y:S01]  /*c340*/  IADD3 R167, -R198, 0xb, RZ ;  /* 0x0000000bc6a77810 */ /* 0x000fe20007ffe1ff */
[----:B------:R-:W-:-:S02]  /*c350*/  WARPGROUP.DEPBAR.LE gsb0, 0x0 ;  /* 0x00008000000079c5 */ /* 0x000fc40000010000 */
[----:B------:R-:W-:-:S06]  /*c360*/  WARPGROUP.ARRIVE ;  /* 0x00000000000079c5 */ /* 0x000fcc0000000000 */
[----:B------:R-:W3:Y:S01]  /*c370*/  S2R R198, SR_TID.X ;  /* 0x0000000000c67919 */ /* 0x000ee20000002100 */
[----:B------:R-:W-:-:S01]  /*c380*/  FFMA.FTZ R109, R109, UR36, -R188 ;  /* 0x000000246d6d7c23 */ /* 0x000fc200080108bc */
[----:B------:R-:W4:Y:S01]  /*c390*/  MUFU.EX2 R15, R15 ;  /* 0x0000000f000f7308 */ /* 0x000f220000000800 */
[----:B-1----:R-:W-:-:S01]  /*c3a0*/  FADD.FTZ R162, R14, R163 ;  /* 0x000000a30ea27221 */ /* 0x002fc20000010000 */
[--C-:B------:R-:W-:Y:S01]  /*c3b0*/  FFMA.FTZ R111, R111, UR36, -R101.reuse ;  /* 0x000000246f6f7c23 */ /* 0x100fe20008010865 */
[----:B------:R-:W-:Y:S01]  /*c3c0*/  QGMMA.64x128x32.F32.E4M3.E4M3 R24, R176, gdesc[UR8], R24, gsb0 ;  /* 0x01e00008b0187df3 */ /* 0x000fe20008000818 */
[----:B------:R-:W-:Y:S01]  /*c3d0*/  UIADD3 UR10, UR6, 0x300, URZ ;  /* 0x00000300060a7890 */ /* 0x000fe2000fffe03f */
[----:B------:R-:W-:Y:S01]  /*c3e0*/  FFMA.FTZ R112, R112, UR36, -R188 ;  /* 0x0000002470707c23 */ /* 0x000fe200080108bc */
[----:B------:R-:W-:Y:S01]  /*c3f0*/  UMOV UR11, 0xc0000010 ;  /* 0xc0000010000b7882 */ /* 0x000fe20000000000 */
[----:B------:R-:W-:Y:S01]  /*c400*/  FFMA.FTZ R114, R114, UR36, -R101 ;  /* 0x0000002472727c23 */ /* 0x000fe20008010865 */
        /* <DEDUP_REMOVED lines=9> */
[----:B----4-:R-:W-:-:S01]  /*c4a0*/  FADD.FTZ R163, R15, R162 ;  /* 0x000000a20fa37221 */ /* 0x010fc20000010000 */
[----:B------:R-:W-:Y:S01]  /*c4b0*/  FFMA.FTZ R88, R88, UR36, -R188 ;  /* 0x0000002458587c23 */ /* 0x000fe200080108bc */
[----:B------:R-:W-:-:S01]  /*c4c0*/  FFMA.FTZ R90, R90, UR36, -R101 ;  /* 0x000000245a5a7c23 */ /* 0x000fc20008010865 */
[----:B------:R-:W-:Y:S01]  /*c4d0*/  FFMA.FTZ R89, R89, UR36, -R188 ;  /* 0x0000002459597c23 */ /* 0x000fe200080108bc */
[----:B------:R-:W-:-:S01]  /*c4e0*/  FFMA.FTZ R91, R91, UR36, -R101 ;  /* 0x000000245b5b7c23 */ /* 0x000fc20008010865 */
[----:B------:R-:W-:Y:S01]  /*c4f0*/  FFMA.FTZ R92, R92, UR36, -R188 ;  /* 0x000000245c5c7c23 */ /* 0x000fe200080108bc */
[----:B------:R-:W-:-:S01]  /*c500*/  FFMA.FTZ R94, R94, UR36, -R101 ;  /* 0x000000245e5e7c23 */ /* 0x000fc20008010865 */
[----:B------:R-:W4:Y:S01]  /*c510*/  MUFU.EX2 R159, R159 ;  /* 0x0000009f009f7308 */ /* 0x000f220000000800 */
[----:B-1----:R-:W-:-:S01]  /*c520*/  FADD.FTZ R4, R158, R5 ;  /* 0x000000059e047221 */ /* 0x002fc20000010000 */
[----:B------:R-:W-:Y:S01]  /*c530*/  FFMA.FTZ R93, R93, UR36, -R188 ;  /* 0x000000245d5d7c23 */ /* 0x000fe200080108bc */
[----:B------:R-:W-:-:S01]  /*c540*/  FFMA.FTZ R95, R95, UR36, -R101 ;  /* 0x000000245f5f7c23 */ /* 0x000fc20008010865 */
[----:B------:R-:W-:Y:S01]  /*c550*/  FFMA.FTZ R96, R96, UR36, -R188 ;  /* 0x0000002460607c23 */ /* 0x000fe200080108bc */
[----:B------:R-:W-:-:S01]  /*c560*/  FFMA.FTZ R98, R98, UR36, -R101 ;  /* 0x0000002462627c23 */ /* 0x000fc20008010865 */
[----:B---3--:R-:W-:Y:S01]  /*c570*/  LOP3.LUT P1, RZ, R198, 0x7f, RZ, 0xc0, !PT ;  /* 0x0000007fc6ff7812 */ /* 0x008fe2000782c0ff */
[----:B------:R-:W-:-:S01]  /*c580*/  FFMA.FTZ R97, R97, UR36, -R188 ;  /* 0x0000002461617c23 */ /* 0x000fc200080108bc */
[----:B------:R-:W1:Y:S01]  /*c590*/  MUFU.EX2 R21, R21 ;  /* 0x0000001500157308 */ /* 0x000e620000000800 */
[----:B--2---:R-:W-:-:S01]  /*c5a0*/  FADD.FTZ R162, R20, R163 ;  /* 0x000000a314a27221 */ /* 0x004fc20000010000 */
[----:B------:R-:W-:Y:S01]  /*c5b0*/  FFMA.FTZ R99, R99, UR36, -R101 ;  /* 0x0000002463637c23 */ /* 0x000fe20008010865 */
[----:B------:R-:W-:-:S01]  /*c5c0*/  FFMA.FTZ R100, R100, UR36, -R188 ;  /* 0x0000002464647c23 */ /* 0x000fc200080108bc */
[--C-:B------:R-:W-:Y:S01]  /*c5d0*/  FFMA.FTZ R102, R102, UR36, -R101.reuse ;  /* 0x0000002466667c23 */ /* 0x100fe20008010865 */
[----:B------:R-:W-:-:S03]  /*c5e0*/  FFMA.FTZ R101, R103, UR36, -R101 ;  /* 0x0000002467657c23 */ /* 0x000fc60008010865 */
[----:B------:R-:W2:Y:S01]  /*c5f0*/  MUFU.EX2 R160, R160 ;  /* 0x000000a000a07308 */ /* 0x000ea20000000800 */
[----:B----4-:R-:W-:-:S07]  /*c600*/  FADD.FTZ R5, R159, R4 ;  /* 0x000000049f057221 */ /* 0x010fce0000010000 */
        /* <DEDUP_REMOVED lines=25> */
[----:B------:R-:W-:Y:S02]  /*c7a0*/  WARPGROUP.DEPBAR.LE gsb0, 0x0 ;  /* 0x00008000000079c5 */ /* 0x000fe40000010000 */
[----:B------:R-:W-:Y:S01]  /*c7b0*/  WARPGROUP.ARRIVE ;  /* 0x00000000000079c5 */ /* 0x000fe20000000000 */
[----:B-1----:R-:W-:-:S04]  /*c7c0*/  FADD.FTZ R4, R144, R5 ;  /* 0x0000000590047221 */ /* 0x002fc80000010000 */
[----:B------:R-:W1:Y:S01]  /*c7d0*/  MUFU.EX2 R147, R147 ;  /* 0x0000009300937308 */ /* 0x000e620000000800 */
[----:B------:R-:W-:Y:S01]  /*c7e0*/  QGMMA.64x128x32.F32.E4M3.E4M3 R24, R172, gdesc[UR8], R24, gsb0 ;  /* 0x01e00008ac187df3 */ /* 0x000fe20008000818 */
[----:B------:R-:W-:Y:S01]  /*c7f0*/  UIADD3 UR10, UR6, 0x400, URZ ;  /* 0x00000400060a7890 */ /* 0x000fe2000fffe03f */
[----:B--2---:R-:W-:Y:S01]  /*c800*/  FADD.FTZ R162, R146, R163 ;  /* 0x000000a392a27221 */ /* 0x004fe20000010000 */
[----:B------:R-:W-:-:S04]  /*c810*/  UMOV UR11, 0xc0000010 ;  /* 0xc0000010000b7882 */ /* 0x000fc80000000000 */
        /* <DEDUP_REMOVED lines=33> */
[----:B-1----:R-:W-:-:S01]  /*ca30*/  FADD.FTZ R5, R129, R4 ;  /* 0x0000000481057221 */ /* 0x002fc20000010000 */
[----:B------:R-:W-:Y:S02]  /*ca40*/  WARPGROUP.DEPBAR.LE gsb0, 0x0 ;  /* 0x00008000000079c5 */ /* 0x000fe40000010000 */
[----:B------:R-:W-:-:S04]  /*ca50*/  WARPGROUP.ARRIVE ;  /* 0x00000000000079c5 */ /* 0x000fc80000000000 */
[----:B------:R-:W1:Y:S01]  /*ca60*/  MUFU.EX2 R134, R134 ;  /* 0x0000008600867308 */ /* 0x000e620000000800 */
[----:B--2---:R-:W-:-:S01]  /*ca70*/  FADD.FTZ R163, R131, R162 ;  /* 0x000000a283a37221 */ /* 0x004fc20000010000 */
[----:B------:R-:W-:Y:S01]  /*ca80*/  QGMMA.64x128x32.F32.E4M3.E4M3 R24, R168, gdesc[UR8], R24, gsb0 ;  /* 0x01e00008a8187df3 */ /* 0x000fe20008000818 */
[----:B---3--:R-:W-:-:S05]  /*ca90*/  FADD.FTZ R4, R132, R5 ;  /* 0x0000000584047221 */ /* 0x008fca0000010000 */
        /* <DEDUP_REMOVED lines=35> */
[----:B------:R-:W-:Y:S01]  /*ccd0*/  IMAD.U32 R163, RZ, RZ, UR5 ;  /* 0x00000005ffa37e24 */ /* 0x000fe2000f8e00ff */
[----:B------:R-:W-:-:S05]  /*cce0*/  WARPGROUP.DEPBAR.LE gsb0, 0x0 ;  /* 0x00008000000079c5 */ /* 0x000fca0000010000 */
[----:B------:R-:W-:Y:S01]  /*ccf0*/  MUFU.EX2 R88, R88 ;  /* 0x0000005800587308 */ /* 0x000fe20000000800 */
[----:B---3--:R-:W-:-:S01]  /*cd00*/  FADD.FTZ R5, R117, R4 ;  /* 0x0000000475057221 */ /* 0x008fc20000010000 */
[----:B------:R-:W-:-:S05]  /*cd10*/  @!P1 LEA R4, R163, UR37, 0x3 ;  /* 0x00000025a3049c11 */ /* 0x000fca000f8e18ff */
[----:B------:R-:W-:Y:S01]  /*cd20*/  @!P1 VIADD R4, R4, 0x29840 ;  /* 0x0002984004049836 */ /* 0x000fe20000000000 */
[----:B------:R-:W2:Y:S04]  /*cd30*/  MUFU.EX2 R90, R90 ;  /* 0x0000005a005a7308 */ /* 0x000ea80000000800 */
[----:B------:R-:W-:Y:S01]  /*cd40*/  @!P1 PRMT R4, RZ, 0x654, R4 ;  /* 0x00000654ff049816 */ /* 0x000fe20000000004 */
[----:B------:R3:W-:Y:S06]  /*cd50*/  BAR.ARV R167, 0x100 ;  /* 0x000400a70000751d */ /* 0x0007ec0000002000 */
[----:B------:R-:W-:Y:S01]  /*cd60*/  MUFU.EX2 R89, R89 ;  /* 0x0000005900597308 */ /* 0x000fe20000000800 */
[----:B------:R4:W-:Y:S07]  /*cd70*/  @!P1 SYNCS.ARRIVE.TRANS64.RED.A1T0 RZ, [R4+URZ], RZ ;  /* 0x000000ff04ff99a7 */ /* 0x0009ee000810043f */
[----:B------:R-:W5:Y:S08]  /*cd80*/  MUFU.EX2 R91, R91 ;  /* 0x0000005b005b7308 */ /* 0x000f700000000800 */
[----:B------:R-:W-:Y:S08]  /*cd90*/  MUFU.EX2 R92, R92 ;  /* 0x0000005c005c7308 */ /* 0x000ff00000000800 */
[----:B------:R-:W3:Y:S08]  /*cda0*/  MUFU.EX2 R165, R94 ;  /* 0x0000005e00a57308 */ /* 0x000ef00000000800 */
[----:B------:R-:W-:Y:S08]  /*cdb0*/  MUFU.EX2 R93, R93 ;  /* 0x0000005d005d7308 */ /* 0x000ff00000000800 */
[----:B------:R1:W4:Y:S08]  /*cdc0*/  MUFU.EX2 R164, R95 ;  /* 0x0000005f00a47308 */ /* 0x0003300000000800 */
[----:B------:R-:W-:Y:S01]  /*cdd0*/  MUFU.EX2 R96, R96 ;  /* 0x0000006000607308 */ /* 0x000fe20000000800 */
[----:B-1----:R-:W-:-:S04]  /*cde0*/  FADD.FTZ R95, R119, R162 ;  /* 0x000000a2775f7221 */ /* 0x002fc80000010000 */
[----:B--2---:R-:W-:-:S03]  /*cdf0*/  FADD.FTZ R162, R90, R95 ;  /* 0x0000005f5aa27221 */ /* 0x004fc60000010000 */
[----:B------:R1:W2:Y:S01]  /*ce00*/  MUFU.EX2 R94, R98 ;  /* 0x00000062005e7308 */ /* 0x0002a20000000800 */
[----:B-----5:R-:W-:-:S04]  /*ce10*/  FADD.FTZ R162, R91, R162 ;  /* 0x000000a25ba27221 */ /* 0x020fc80000010000 */
[----:B---3--:R-:W-:-:S03]  /*ce20*/  FADD.FTZ R162, R165, R162 ;  /* 0x000000a2a5a27221 */ /* 0x008fc60000010000 */
[----:B------:R-:W3:Y:S01]  /*ce30*/  MUFU.EX2 R97, R97 ;  /* 0x0000006100617308 */ /* 0x000ee20000000800 */
[----:B-1----:R-:W-:-:S01]  /*ce40*/  FADD.FTZ R98, R88, R5 ;  /* 0x0000000558627221 */ /* 0x002fc20000010000 */
[----:B----4-:R-:W-:-:S03]  /*ce50*/  FADD.FTZ R95, R164, R162 ;  /* 0x000000a2a45f7221 */ /* 0x010fc60000010000 */
[----:B------:R-:W-:-:S03]  /*ce60*/  FADD.FTZ R5, R89, R98 ;  /* 0x0000006259057221 */ /* 0x000fc60000010000 */
[----:B------:R-:W1:Y:S01]  /*ce70*/  MUFU.EX2 R166, R99 ;  /* 0x0000006300a67308 */ /* 0x000e620000000800 */
[----:B------:R-:W-:-:S01]  /*ce80*/  FADD.FTZ R98, R92, R5 ;  /* 0x000000055c627221 */ /* 0x000fc20000010000 */
[----:B--2---:R-:W-:-:S03]  /*ce90*/  FADD.FTZ R95, R94, R95 ;  /* 0x0000005f5e5f7221 */ /* 0x004fc60000010000 */
[----:B------:R-:W-:-:S03]  /*cea0*/  FADD.FTZ R5, R93, R98 ;  /* 0x000000625d057221 */ /* 0x000fc60000010000 */
[----:B------:R-:W2:Y:S01]  /*ceb0*/  MUFU.EX2 R100, R100 ;  /* 0x0000006400647308 */ /* 0x000ea20000000800 */
[----:B------:R-:W-:-:S04]  /*cec0*/  FADD.FTZ R4, R96, R5 ;  /* 0x0000000560047221 */ /* 0x000fc80000010000 */
[----:B---3--:R-:W-:-:S03]  /*ced0*/  FADD.FTZ R5, R97, R4 ;  /* 0x0000000461057221 */ /* 0x008fc60000010000 */
[----:B------:R-:W3:Y:S01]  /*cee0*/  MUFU.EX2 R102, R102 ;  /* 0x0000006600667308 */ /* 0x000ee20000000800 */
[----:B-1----:R-:W-:-:S07]  /*cef0*/  FADD.FTZ R95, R166, R95 ;  /* 0x0000005fa65f7221 */ /* 0x002fce0000010000 */
[----:B------:R-:W1:Y:S01]  /*cf00*/  MUFU.EX2 R153, R153 ;  /* 0x0000009900997308 */ /* 0x000e620000000800 */
[----:B--2---:R-:W-:-:S07]  /*cf10*/  FADD.FTZ R4, R100, R5 ;  /* 0x0000000564047221 */ /* 0x004fce0000010000 */
[----:B------:R-:W2:Y:S01]  /*cf20*/  MUFU.EX2 R101, R101 ;  /* 0x0000006500657308 */ /* 0x000ea20000000800 */
[----:B---3--:R-:W-:-:S01]  /*cf30*/  FADD.FTZ R95, R102, R95 ;  /* 0x0000005f665f7221 */ /* 0x008fc20000010000 */
[----:B-1----:R-:W-:-:S03]  /*cf40*/  FADD.FTZ R5, R153, R4 ;  /* 0x0000000499057221 */ /* 0x002fc60000010000 */
[----:B--2---:R-:W-:Y:S01]  /*cf50*/  FADD.FTZ R4, R101, R95 ;  /* 0x0000005f65047221 */ /* 0x004fe20000010000 */
[----:B------:R-:W-:Y:S06]  /*cf60*/  @!P0 BRA `(.L_x_929) ;  /* 0x0000000000048947 */ /* 0x000fec0003800000 */
[----:B------:R-:W-:Y:S01]  /*cf70*/  BPT.TRAP 0x1 ;  /* 0x000000040000795c */ /* 0x000fe20000300000 */
.L_x_929:
        /* <DEDUP_REMOVED lines=63> */
[----:B------:R-:W-:Y:S01]  /*d370*/  FMUL.FTZ R25, R25, R10 ;  /* 0x0000000a19197220 */ /* 0x000fe20000410000 */
        /* <DEDUP_REMOVED lines=47> */
[----:B------:R-:W-:-:S02]  /*d670*/  VIADD R3, R3, 0xffffffff ;  /* 0xffffffff03037836 */ /* 0x000fc40000000000 */
[----:B------:R-:W-:Y:S02]  /*d680*/  IMAD.MOV.U32 R11, RZ, RZ, R0 ;  /* 0x000000ffff0b7224 */ /* 0x000fe400078e0000 */
[----:B------:R-:W-:Y:S01]  /*d690*/  IMAD.MOV.U32 R9, RZ, RZ, R2 ;  /* 0x000000ffff097224 */ /* 0x000fe200078e0002 */
[----:B------:R-:W-:Y:S06]  /*d6a0*/  @P1 BRA `(.L_x_930) ;  /* 0xffffffd000d41947 */ /* 0x000fec000383ffff */
[----:B------:R-:W-:-:S05]  /*d6b0*/  UMOV UR38, UR5 ;  /* 0x0000000500267c82 */ /* 0x000fca0008000000 */
.L_x_920:
[----:B------:R-:W-:-:S13]  /*d6c0*/  ISETP.GE.AND P1, PT, R3, UR47, PT ;  /* 0x0000002f03007c0c */ /* 0x000fda000bf26270 */
[----:B------:R-:W-:Y:S05]  /*d6d0*/  @!P1 BRA `(.L_x_931) ;  /* 0x0000004400d09947 */ /* 0x000fea0003800000 */
[----:B------:R-:W-:Y:S01]  /*d6e0*/  IMAD.MOV.U32 R11, RZ, RZ, R0 ;  /* 0x000000ffff0b7224 */ /* 0x000fe200078e0000 */
[----:B------:R-:W-:Y:S01]  /*d6f0*/  UMOV UR7, UR38 ;  /* 0x0000002600077c82 */ /* 0x000fe20008000000 */
[----:B------:R-:W-:Y:S01]  /*d700*/  IMAD.MOV.U32 R10, RZ, RZ, R2 ;  /* 0x000000ffff0a7224 */ /* 0x000fe200078e0002 */
[----:B------:R-:W-:Y:S01]  /*d710*/  UMOV UR40, UR39 ;  /* 0x0000002700287c82 */ /* 0x000fe20008000000 */
[----:B------:R-:W-:Y:S01]  /*d720*/  IMAD.IADD R9, R192, 0x1, R7 ;  /* 0x00000001c0097824 */ /* 0x000fe200078e0207 */
[----:B------:R-:W-:Y:S01]  /*d730*/  ULDC UR38, c[0x0][0x9e4] ;  /* 0x0002790000267ab9 */ /* 0x000fe20000000800 */
[----:B------:R-:W-:Y:S01]  /*d740*/  ULDC UR41, c[0x0][0x9dc] ;  /* 0x0002770000297ab9 */ /* 0x000fe20000000800 */
[----:B------:R-:W-:Y:S01]  /*d750*/  ULDC UR56, c[0x0][0x2e0] ;  /* 0x0000b80000387ab9 */ /* 0x000fe20000000800 */
[----:B------:R-:W-:-:S05]  /*d760*/  ULDC UR53, c[0x0][0x9e0] ;  /* 0x0002780000357ab9 */ /* 0x000fca0000000800 */
.L_x_949:
[----:B------:R-:W-:Y:S01]  /*d770*/  ISETP.NE.AND P2, PT, RZ, UR45, PT ;  /* 0x0000002dff007c0c */ /* 0x000fe2000bf45270 */
[----:B------:R-:W-:-:S04]  /*d780*/  UISETP.NE.AND UP0, UPT, UR7, 0x1, UPT ;  /* 0x000000010700788c */ /* 0x000fc8000bf05270 */
[----:B------:R-:W-:-:S04]  /*d790*/  USEL UR39, URZ, 0x1, UP0 ;  /* 0x000000013f277887 */ /* 0x000fc80008000000 */
[----:B------:R-:W-:-:S04]  /*d7a0*/  ULOP3.LUT UR39, UR40, UR39, URZ, 0x3c, !UPT ;  /* 0x0000002728277292 */ /* 0x000fc8000f8e3c3f */
[----:B------:R-:W-:Y:S08]  /*d7b0*/  @P2 BRA `(.L_x_932) ;  /* 0x0000000000382947 */ /* 0x000ff00003800000 */
[----:B------:R-:W-:Y:S05]  /*d7c0*/  @!P0 BRA `(.L_x_933) ;  /* 0x0000000000048947 */ /* 0x000fea0003800000 */
[----:B------:R-:W-:Y:S01]  /*d7d0*/  BPT.TRAP 0x1 ;  /* 0x000000040000795c */ /* 0x000fe20000300000 */
.L_x_933:
        /* <DEDUP_REMOVED lines=9> */
.L_x_934:
[----:B--2---:R-:W-:Y:S05]  /*d870*/  @P1 BRA `(.L_x_932) ;  /* 0x0000000000081947 */ /* 0x004fea0003800000 */
[----:B------:R-:W2:Y:S02]  /*d880*/  SYNCS.PHASECHK.TRANS64.TRYWAIT P1, [UR5+0x29830], R0 ;  /* 0x02983000ff0075a7 */ /* 0x000ea40008020145 */
[----:B--2---:R-:W-:Y:S05]  /*d890*/  @!P1 BRA `(.L_x_935) ;  /* 0x000000a400a49947 */ /* 0x004fea0003800000 */
.L_x_932:
        /* <DEDUP_REMOVED lines=191> */
.L_x_937:
[----:B------:R-:W-:Y:S01]  /*e490*/  ULEA UR6, UR7, UR37, 0x3 ;  /* 0x0000002507067291 */ /* 0x000fe2000f8e183f */
[----:B------:R-:W-:-:S05]  /*e4a0*/  IMAD.U32 R0, RZ, RZ, UR40 ;  /* 0x00000028ff007e24 */ /* 0x000fca000f8e00ff */
[----:B------:R-:W-:-:S04]  /*e4b0*/  SHF.L.U32 R0, R0, 0x1f, RZ ;  /* 0x0000001f00007819 */ /* 0x000fc800000006ff */
[----:B------:R1:W2:Y:S01]  /*e4c0*/  SYNCS.PHASECHK.TRANS64.TRYWAIT P1, [UR6+0x29850], R0 ;  /* 0x02985000ff0075a7 */ /* 0x0002a20008020146 */
[----:B------:R-:W-:Y:S05]  /*e4d0*/  @!P0 BRA `(.L_x_938) ;  /* 0x0000000000048947 */ /* 0x000fea0003800000 */
[----:B------:R-:W-:Y:S01]  /*e4e0*/  BPT.TRAP 0x1 ;  /* 0x000000040000795c */ /* 0x000fe20000300000 */
.L_x_938:
[----:B--2---:R-:W-:Y:S05]  /*e4f0*/  @P1 BRA `(.L_x_936) ;  /* 0x0000000000081947 */ /* 0x004fea0003800000 */
[----:B------:R-:W2:Y:S02]  /*e500*/  SYNCS.PHASECHK.TRANS64.TRYWAIT P1, [UR6+0x29850], R0 ;  /* 0x02985000ff0075a7 */ /* 0x000ea40008020146 */
[----:B--2---:R-:W-:Y:S05]  /*e510*/  @!P1 BRA `(.L_x_939) ;  /* 0x00000098009c9947 */ /* 0x004fea0003800000 */
.L_x_936:
[----:B------:R-:W-:Y:S01]  /*e520*/  UIADD3 UR6, UR37, 0x400, URZ ;  /* 0x0000040025067890 */ /* 0x000fe2000fffe03f */
[----:B------:R-:W-:Y:S01]  /*e530*/  WARPGROUP.ARRIVE ;  /* 0x00000000000079c5 */ /* 0x000fe20000000000 */
[----:B------:R-:W-:-:S05]  /*e540*/  UMOV UR11, 0xc0000010 ;  /* 0xc0000010000b7882 */ /* 0x000fca0000000000 */
[----:B------:R-:W3:Y:S01]  /*e550*/  S2R R2, SR_TID.X ;  /* 0x0000000000027919 */ /* 0x000ee20000002100 */
[----:B------:R-:W-:Y:S01]  /*e560*/  USHF.R.U32.HI UR6, URZ, 0x4, UR6 ;  /* 0x000000043f067899 */ /* 0x000fe20008011606 */
[----:B--2---:R-:W2:Y:S01]  /*e570*/  LDC R13, c[0x0][0x288] ;  /* 0x0000a200ff0d7b82 */ /* 0x004ea20000000800 */
        /* <DEDUP_REMOVED lines=9> */
[----:B---3--:R-:W-:Y:S02]  /*e610*/  LOP3.LUT P1, RZ, R2, 0x7f, RZ, 0xc0, !PT ;  /* 0x0000007f02ff7812 */ /* 0x008fe4000782c0ff */
[----:B------:R-:W-:-:S04]  /*e620*/  SHF.R.U32.HI R2, RZ, 0x7, R2 ;  /* 0x00000007ff027819 */ /* 0x000fc80000011602 */
[----:B------:R-:W-:Y:S01]  /*e630*/  IADD3 R20, -R2, 0xb, RZ ;  /* 0x0000000b02147810 */ /* 0x000fe20007ffe1ff */
[----:B------:R-:W-:-:S05]  /*e640*/  IMAD R2, R17, UR56, R15 ;  /* 0x0000003811027c24 */ /* 0x000fca000f8e020f */
[----:B--2---:R-:W-:Y:S02]  /*e650*/  IADD3 R13, R2, 0x1, -R13 ;  /* 0x00000001020d7810 */ /* 0x004fe40007ffe80d */
[----:B------:R-:W-:-:S03]  /*e660*/  @!P1 LEA R0, R0, UR37, 0x3 ;  /* 0x0000002500009c11 */ /* 0x000fc6000f8e18ff */
[----:B------:R-:W-:Y:S02]  /*e670*/  IMAD R13, R16, -0x2, R13 ;  /* 0xfffffffe100d7824 */ /* 0x000fe400078e020d */
[----:B------:R-:W-:Y:S02]  /*e680*/  @!P1 VIADD R0, R0, 0x29840 ;  /* 0x0002984000009836 */ /* 0x000fe40000000000 */
[----:B------:R-:W-:-:S03]  /*e690*/  VIADD R12, R13, UR53 ;  /* 0x000000350d0c7c36 */ /* 0x000fc60008000000 */
[----:B------:R-:W-:Y:S01]  /*e6a0*/  @!P1 PRMT R0, RZ, 0x654, R0 ;  /* 0x00000654ff009816 */ /* 0x000fe20000000000 */
[----:B------:R-:W-:Y:S01]  /*e6b0*/  IMAD.IADD R14, R7, 0x1, R12 ;  /* 0x00000001070e7824 */ /* 0x000fe200078e020c */
        /* <DEDUP_REMOVED lines=15> */
[----:B------:R-:W-:-:S06]  /*e7b0*/  ULOP3.LUT UR6, URZ, UR41, URZ, 0x33, !UPT ;  /* 0x000000293f067292 */ /* 0x000fcc000f8e333f */
[----:B------:R-:W-:-:S04]  /*e7c0*/  VIADD R2, R13, UR6 ;  /* 0x000000060d027c36 */ /* 0x000fc80008000000 */
[----:B------:R-:W-:Y:S01]  /*e7d0*/  IMAD.IADD R13, R7, 0x1, R2 ;  /* 0x00000001070d7824 */ /* 0x000fe200078e0202 */
[----:B------:R-:W-:Y:S02]  /*e7e0*/  WARPGROUP.DEPBAR.LE gsb0, 0x0 ;  /* 0x00008000000079c5 */ /* 0x000fe40000010000 */
[----:B------:R-:W-:-:S06]  /*e7f0*/  WARPGROUP.ARRIVE ;  /* 0x00000000000079c5 */ /* 0x000fcc0000000000 */
[----:B------:R-:W-:Y:S03]  /*e800*/  QGMMA.64x128x32.F32.E4M3.E4M3 R24, R168, gdesc[UR8], R24, gsb0 ;  /* 0x01e00008a8187df3 */ /* 0x000fe60008000818 */
[----:B------:R-:W-:Y:S02]  /*e810*/  WARPGROUP.DEPBAR.LE gsb0, 0x0 ;  /* 0x00008000000079c5 */ /* 0x000fe40000010000 */
[----:B------:R1:W-:Y:S06]  /*e820*/  BAR.ARV R20, 0x100 ;  /* 0x000400140000751d */ /* 0x0003ec0000002000 */
[----:B------:R2:W-:Y:S01]  /*e830*/  @!P1 SYNCS.ARRIVE.TRANS64.RED.A1T0 RZ, [R0+URZ], RZ ;  /* 0x000000ff00ff99a7 */ /* 0x0005e2000810043f */
[----:B------:R-:W-:Y:S01]  /*e840*/  ISETP.GE.AND P1, PT, R8, 0x1, PT ;  /* 0x000000010800780c */ /* 0x000fe20003f26270 */
[----:B--2---:R-:W-:-:S12]  /*e850*/  IMAD R0, R16, -0x2, R15 ;  /* 0xfffffffe10007824 */ /* 0x004fd800078e020f */
[----:B-1----:R-:W-:Y:S05]  /*e860*/  @!P1 BRA `(.L_x_940) ;  /* 0x0000000000589947 */ /* 0x002fea0003800000 */
        /* <DEDUP_REMOVED lines=11> */
.L_x_942:
[----:B------:R-:W-:-:S05]  /*e920*/  IMAD.U32 R169, RZ, RZ, UR38 ;  /* 0x00000026ffa97e24 */ /* 0x000fca000f8e00ff */
[----:B------:R-:W-:-:S13]  /*e930*/  ISETP.NE.AND P1, PT, R169, 0x1, PT ;  /* 0x00000001a900780c */ /* 0x000fda0003f25270 */
[----:B------:R-:W1:Y:S01]  /*e940*/  @P1 LDC.64 R170, c[0x0][0x9e8] ;  /* 0x00027a00ffaa1b82 */ /* 0x000e620000000a00 */
[----:B------:R-:W-:-:S04]  /*e950*/  @P1 IMAD.IADD R21, R192, 0x1, R7 ;  /* 0x00000001c0151824 */ /* 0x000fc800078e0207 */
[----:B-1----:R-:W-:-:S04]  /*e960*/  @P1 IMAD.HI.U32 R170, R21, R170, RZ ;  /* 0x000000aa15aa1227 */ /* 0x002fc800078e00ff */
[----:B------:R-:W-:Y:S01]  /*e970*/  IMAD.MOV.U32 R21, RZ, RZ, R9 ;  /* 0x000000ffff157224 */ /* 0x000fe200078e0009 */
[----:B------:R-:W-:-:S07]  /*e980*/  @P1 SHF.R.U32.HI R21, RZ, R171, R170 ;  /* 0x000000abff151219 */ /* 0x000fce00000116aa */
.L_x_943:
[----:B------:R-:W-:Y:S05]  /*e990*/  BSYNC B0 ;  /* 0x0000000000007941 */ /* 0x000fea0003800000 */
.L_x_941:
[----:B------:R-:W-:-:S05]  /*e9a0*/  IMAD R20, R21, R169, R0 ;  /* 0x000000a915147224 */ /* 0x000fca00078e0200 */
[----:B------:R-:W-:Y:S02]  /*e9b0*/  VIADDMNMX R14, R20, R169, R14, PT ;  /* 0x000000a9140e7246 */ /* 0x000fe4000380010e */
[----:B------:R-:W-:-:S07]  /*e9c0*/  VIMNMX R13, R13, R20, !PT ;  /* 0x000000140d0d7248 */ /* 0x000fce0007fe0100 */
.L_x_940:
[C---:B------:R-:W-:Y:S02]  /*e9d0*/  ISETP.GE.AND P1, PT, R15.reuse, 0x9, PT ;  /* 0x000000090f00780c */ /* 0x040fe40003f26270 */
[----:B------:R-:W-:Y:S02]  /*e9e0*/  ISETP.GE.AND P2, PT, R15, 0x2, PT ;  /* 0x000000020f00780c */ /* 0x000fe40003f46270 */
[----:B------:R-:W-:Y:S02]  /*e9f0*/  P2R R20, PR, RZ, 0x2 ;  /* 0x00000002ff147803 */ /* 0x000fe40000000000 */
[----:B------:R-:W-:Y:S02]  /*ea00*/  ISETP.GT.AND P1, PT, R13, 0x8, !P1 ;  /* 0x000000080d00780c */ /* 0x000fe40004f24270 */
[----:B------:R-:W-:Y:S02]  /*ea10*/  P2R R168, PR, RZ, 0x4 ;  /* 0x00000004ffa87803 */ /* 0x000fe40000000000 */
[----:B------:R-:W-:-:S02]  /*ea20*/  ISETP.LT.OR P1, PT, R14, 0x9, P1 ;  /* 0x000000090e00780c */ /* 0x000fc40000f21670 */
[----:B------:R-:W-:Y:S02]  /*ea30*/  ISETP.GT.AND P2, PT, R13, 0x1, !P2 ;  /* 0x000000010d00780c */ /* 0x000fe40005744270 */
[----:B------:R-:W-:Y:S02]  /*ea40*/  ISETP.GE.AND P3, PT, R15, 0xa, PT ;  /* 0x0000000a0f00780c */ /* 0x000fe40003f66270 */
[----:B------:R-:W-:Y:S02]  /*ea50*/  FSEL R156, R156, -INF , !P1 ;  /* 0xff8000009c9c7808 */ /* 0x000fe40004800000 */
[----:B------:R-:W-:Y:S02]  /*ea60*/  ISETP.LT.OR P2, PT, R14, 0x2, P2 ;  /* 0x000000020e00780c */ /* 0x000fe40001741670 */
[----:B------:R-:W-:Y:S02]  /*ea70*/  ISETP.GT.AND P1, PT, R13, 0x9, !P3 ;  /* 0x000000090d00780c */ /* 0x000fe40005f24270 */
[----:B------:R-:W-:-:S02]  /*ea80*/  FSEL R153, R153, -INF , !P2 ;  /* 0xff80000099997808 */ /* 0x000fc40005000000 */
[C---:B------:R-:W-:Y:S02]  /*ea90*/  ISETP.LT.OR P1, PT, R14.reuse, 0xa, P1 ;  /* 0x0000000a0e00780c */ /* 0x040fe40000f21670 */
[----:B------:R-:W-:Y:S02]  /*eaa0*/  ISETP.GE.AND P2, PT, R15, 0x11, PT ;  /* 0x000000110f00780c */ /* 0x000fe40003f46270 */
[----:B------:R-:W-:Y:S02]  /*eab0*/  FSEL R157, R157, -INF , !P1 ;  /* 0xff8000009d9d7808 */ /* 0x000fe40004800000 */
[----:B------:R-:W-:Y:S02]  /*eac0*/  ISETP.GT.AND P1, PT, R13, 0x10, !P2 ;  /* 0x000000100d00780c */ /* 0x000fe40005724270 */
[----:B------:R-:W-:Y:S02]  /*ead0*/  P2R R170, PR, RZ, 0x4 ;  /* 0x00000004ffaa7803 */ /* 0x000fe40000000000 */
        /* <DEDUP_REMOVED lines=173> */
[----:B------:R-:W-:Y:S01]  /*f5b0*/  ISETP.GE.AND P6, PT, R15, 0x9a, PT ;  /* 0x0000009a0f00780c */ /* 0x000fe20003fc6270 */
[----:B------:R-:W-:-:S03]  /*f5c0*/  IMAD.IADD R15, R6, 0x1, R2 ;  /* 0x00000001060f7824 */ /* 0x000fc600078e0202 */
[----:B------:R-:W-:Y:S02]  /*f5d0*/  P2R R152, PR, RZ, 0x40 ;  /* 0x00000040ff987803 */ /* 0x000fe40000000000 */
[----:B------:R-:W-:-:S04]  /*f5e0*/  ISETP.GT.AND P6, PT, R13, 0x99, !P6 ;  /* 0x000000990d00780c */ /* 0x000fc800077c4270 */
[----:B------:R-:W-:Y:S01]  /*f5f0*/  ISETP.LT.OR P6, PT, R14, 0x9a, P6 ;  /* 0x0000009a0e00780c */ /* 0x000fe200037c1670 */
[----:B------:R-:W-:-:S03]  /*f600*/  IMAD.IADD R14, R6, 0x1, R12 ;  /* 0x00000001060e7824 */ /* 0x000fc600078e020c */
[----:B------:R-:W-:Y:S02]  /*f610*/  FSEL R101, R101, -INF , !P6 ;  /* 0xff80000065657808 */ /* 0x000fe40007000000 */
[----:B------:R-:W-:-:S13]  /*f620*/  ISETP.GE.AND P6, PT, R8, 0x1, PT ;  /* 0x000000010800780c */ /* 0x000fda0003fc6270 */
[----:B------:R-:W-:Y:S05]  /*f630*/  @!P6 BRA `(.L_x_944) ;  /* 0x000000000054e947 */ /* 0x000fea0003800000 */
        /* <DEDUP_REMOVED lines=12> */
.L_x_946:
[----:B------:R-:W-:-:S05]  /*f700*/  IMAD.U32 R2, RZ, RZ, UR38 ;  /* 0x00000026ff027e24 */ /* 0x000fca000f8e00ff */
[----:B------:R-:W-:-:S13]  /*f710*/  ISETP.NE.AND P6, PT, R2, 0x1, PT ;  /* 0x000000010200780c */ /* 0x000fda0003fc5270 */
[----:B------:R-:W1:Y:S02]  /*f720*/  @P6 LDC.64 R12, c[0x0][0x9e8] ;  /* 0x00027a00ff0c6b82 */ /* 0x000e640000000a00 */
[----:B-1----:R-:W-:-:S05]  /*f730*/  @P6 IMAD.HI.U32 R12, R211, R12, RZ ;  /* 0x0000000cd30c6227 */ /* 0x002fca00078e00ff */
[----:B------:R-:W-:-:S07]  /*f740*/  @P6 SHF.R.U32.HI R211, RZ, R13, R12 ;  /* 0x0000000dffd36219 */ /* 0x000fce000001160c */
.L_x_947:
[----:B------:R-:W-:Y:S05]  /*f750*/  BSYNC B0 ;  /* 0x0000000000007941 */ /* 0x000fea0003800000 */
.L_x_945:
[----:B------:R-:W-:-:S05]  /*f760*/  IMAD R211, R211, R2, R0 ;  /* 0x00000002d3d37224 */ /* 0x000fca00078e0200 */
[----:B------:R-:W-:Y:S02]  /*f770*/  VIADDMNMX R14, R211, R2, R14, PT ;  /* 0x00000002d30e7246 */ /* 0x000fe4000380010e */
[----:B------:R-:W-:-:S07]  /*f780*/  VIMNMX R15, R15, R211, !PT ;  /* 0x000000d30f0f7248 */ /* 0x000fce0007fe0100 */
.L_x_944:
        /* <DEDUP_REMOVED lines=110> */
[C---:B------:R-:W-:Y:S02]  /*fe70*/  ISETP.LT.OR P3, PT, R14.reuse, 0x91, P3 ;  /* 0x000000910e00780c */ /* 0x040fe40001f61670 */
[C---:B------:R-:W-:Y:S02]  /*fe80*/  ISETP.GT.AND P1, PT, R15.reuse, 0x60, !P1 ;  /* 0x000000600f00780c */ /* 0x040fe40004f24270 */
[----:B------:R-:W-:Y:S02]  /*fe90*/  ISETP.GT.AND P4, PT, R15, 0x91, !P4 ;  /* 0x000000910f00780c */ /* 0x000fe40006784270 */
[----:B------:R-:W-:Y:S02]  /*fea0*/  ISETP.LT.OR P1, PT, R14, 0x61, P1 ;  /* 0x000000610e00780c */ /* 0x000fe40000f21670 */
[----:B-1----:R-:W-:-:S02]  /*feb0*/  FMNMX.FTZ R13, R12, R13, !PT ;  /* 0x0000000d0c0d7209 */ /* 0x002fc40007810000 */
[----:B------:R-:W-:Y:S02]  /*fec0*/  FSEL R106, R106, -INF , !P1 ;  /* 0xff8000006a6a7808 */ /* 0x000fe40004800000 */
[----:B------:R-:W-:Y:S01]  /*fed0*/  ISETP.NE.AND P1, PT, R198, RZ, PT ;  /* 0x000000ffc600720c */ /* 0x000fe20003f25270 */
[----:B------:R-:W1:Y:S01]  /*fee0*/  SHFL.BFLY PT, R2, R13, 0x1, 0x1f ;  /* 0x0c201f000d027f89 */ /* 0x000e6200000e0000 */
[----:B------:R-:W-:Y:S02]  /*fef0*/  FSEL R98, R98, -INF , !P3 ;  /* 0xff80000062627808 */ /* 0x000fe40005800000 */
[C---:B------:R-:W-:Y:S02]  /*ff00*/  ISETP.GT.AND P1, PT, R15.reuse, 0x61, !P1 ;  /* 0x000000610f00780c */ /* 0x040fe40004f24270 */
[----:B------:R-:W-:Y:S02]  /*ff10*/  ISETP.GT.AND P5, PT, R15, 0x98, !P5 ;  /* 0x000000980f00780c */ /* 0x000fe40006fa4270 */
[----:B------:R-:W-:-:S02]  /*ff20*/  ISETP.LT.OR P1, PT, R14, 0x62, P1 ;  /* 0x000000620e00780c */ /* 0x000fc40000f21670 */
[C---:B------:R-:W-:Y:S02]  /*ff30*/  ISETP.LT.OR P4, PT, R14.reuse, 0x92, P4 ;  /* 0x000000920e00780c */ /* 0x040fe40002781670 */
[----:B------:R-:W-:Y:S02]  /*ff40*/  FSEL R107, R107, -INF , !P1 ;  /* 0xff8000006b6b7808 */ /* 0x000fe40004800000 */
[----:B------:R-:W-:Y:S02]  /*ff50*/  ISETP.NE.AND P1, PT, R199, RZ, PT ;  /* 0x000000ffc700720c */ /* 0x000fe40003f25270 */
[----:B------:R-:W-:Y:S02]  /*ff60*/  ISETP.LT.OR P5, PT, R14, 0x99, P5 ;  /* 0x000000990e00780c */ /* 0x000fe40002fa1670 */
[----:B------:R-:W-:Y:S02]  /*ff70*/  ISETP.GT.AND P1, PT, R15, 0x68, !P1 ;  /* 0x000000680f00780c */ /* 0x000fe40004f24270 */
[----:B------:R-:W-:-:S02]  /*ff80*/  FSEL R99, R99, -INF , !P4 ;  /* 0xff80000063637808 */ /* 0x000fc40006000000 */
[----:B------:R-:W-:Y:S02]  /*ff90*/  ISETP.LT.OR P1, PT, R14, 0x69, P1 ;  /* 0x000000690e00780c */ /* 0x000fe40000f21670 */
[----:B------:R-:W-:Y:S02]  /*ffa0*/  FSEL R102, R102, -INF , !P5 ;  /* 0xff80000066667808 */ /* 0x000fe40006800000 */
        /* <DEDUP_REMOVED lines=30> */
[----:B------:R-:W-:Y:S01]  /*10190*/  ISETP.NE.AND P1, PT, R169, RZ, PT ;  /* 0x000000ffa900720c */ /* 0x000fe20003f25270 */
[----:B------:R-:W-:-:S03]  /*101a0*/  IMAD.U32 R169, RZ, RZ, UR36 ;  /* 0x00000024ffa97e24 */ /* 0x000fc6000f8e00ff */
[----:B------:R-:W-:Y:S01]  /*101b0*/  ISETP.GT.AND P1, PT, R15, 0x9, !P1 ;  /* 0x000000090f00780c */ /* 0x000fe20004f24270 */
[----:B------:R-:W-:-:S03]  /*101c0*/  FFMA.FTZ R0, R2, R169, -8 ;  /* 0xc100000002007423 */ /* 0x000fc600000100a9 */
        /* <DEDUP_REMOVED lines=31> */
[----:B------:R-:W-:Y:S02]  /*103c0*/  ISETP.NE.AND P6, PT, R152, RZ, PT ;  /* 0x000000ff9800720c */ /* 0x000fe40003fc5270 */
[----:B------:R-:W-:Y:S02]  /*103d0*/  ISETP.LT.OR P1, PT, R14, 0x1, P1 ;  /* 0x000000010e00780c */ /* 0x000fe40000f21670 */
[----:B------:R-:W-:Y:S02]  /*103e0*/  ISETP.GT.AND P2, PT, R15, 0x99, !P6 ;  /* 0x000000990f00780c */ /* 0x000fe40007744270 */
[----:B------:R-:W-:-:S02]  /*103f0*/  FSEL R168, R154, -INF , !P1 ;  /* 0xff8000009aa87808 */ /* 0x000fc40004800000 */
[----:B------:R-:W-:Y:S02]  /*10400*/  FSETP.NEU.FTZ.AND P1, PT, R2, -INF , PT ;  /* 0xff8000000200780b */ /* 0x000fe40003f3d000 */
        /* <DEDUP_REMOVED lines=51> */
[----:B------:R-:W-:Y:S01]  /*10740*/  FFMA.FTZ R100, R100, UR36, -R0 ;  /* 0x0000002464647c23 */ /* 0x000fe20008010800 */
[----:B------:R-:W-:Y:S01]  /*10750*/  FMNMX.FTZ R156, R146, R161, !PT ;  /* 0x000000a1929c7209 */ /* 0x000fe20007810000 */
[----:B------:R-:W-:Y:S03]  /*10760*/  MUFU.EX2 R12, R12 ;  /* 0x0000000c000c7308 */ /* 0x000fe60000000800 */
[----:B------:R-:W-:-:S04]  /*10770*/  FMNMX.FTZ R161, R147, R156, !PT ;  /* 0x0000009c93a17209 */ /* 0x000fc80007810000 */
        /* <DEDUP_REMOVED lines=61> */
[--C-:B------:R-:W-:Y:S01]  /*10b50*/  FFMA.FTZ R116, R155, UR36, -R10.reuse ;  /* 0x000000249b747c23 */ /* 0x100fe2000801080a */
[----:B------:R-:W-:-:S01]  /*10b60*/  FFMA.FTZ R155, R158, UR36, -R10 ;  /* 0x000000249e9b7c23 */ /* 0x000fc2000801080a */
[--C-:B------:R-:W-:Y:S01]  /*10b70*/  FFMA.FTZ R158, R162, UR36, -R10.reuse ;  /* 0x00000024a29e7c23 */ /* 0x100fe2000801080a */
[----:B------:R-:W-:Y:S01]  /*10b80*/  FSEL R162, R0, RZ, P1 ;  /* 0x000000ff00a27208 */ /* 0x000fe20000800000 */
[--C-:B------:R-:W-:Y:S01]  /*10b90*/  FFMA.FTZ R164, R126, UR36, -R10.reuse ;  /* 0x000000247ea47c23 */ /* 0x100fe2000801080a */
[----:B------:R-:W-:-:S01]  /*10ba0*/  FFMA.FTZ R161, R168, UR36, -R10 ;  /* 0x00000024a8a17c23 */ /* 0x000fc2000801080a */
[----:B------:R-:W1:Y:S01]  /*10bb0*/  MUFU.EX2 R117, R117 ;  /* 0x0000007500757308 */ /* 0x000e620000000800 */
[----:B--2---:R-:W-:-:S01]  /*10bc0*/  FFMA.FTZ R156, R159, UR36, -R10 ;  /* 0x000000249f9c7c23 */ /* 0x004fc2000801080a */
[----:B------:R-:W-:Y:S01]  /*10bd0*/  FADD.FTZ R162, -R162, R11 ;  /* 0x0000000ba2a27221 */ /* 0x000fe20000010100 */
[----:B------:R-:W-:-:S01]  /*10be0*/  FFMA.FTZ R159, R163, UR36, -R10 ;  /* 0x00000024a39f7c23 */ /* 0x000fc2000801080a */
[--C-:B------:R-:W-:Y:S01]  /*10bf0*/  FFMA.FTZ R160, R166, UR36, -R10.reuse ;  /* 0x00000024a6a07c23 */ /* 0x100fe2000801080a */
[----:B------:R-:W-:-:S01]  /*10c00*/  FFMA.FTZ R163, R167, UR36, -R10 ;  /* 0x00000024a7a37c23 */ /* 0x000fc2000801080a */
[----:B------:R-:W-:Y:S01]  /*10c10*/  FMUL.FTZ R126, R162, UR36 ;  /* 0x00000024a27e7c20 */ /* 0x000fe20008410000 */
        /* <DEDUP_REMOVED lines=36> */
[----:B------:R-:W-:-:S01]  /*10e60*/  FFMA.FTZ R98, R98, UR36, -R10 ;  /* 0x0000002462627c23 */ /* 0x000fc2000801080a */
[--C-:B------:R-:W-:Y:S01]  /*10e70*/  FFMA.FTZ R99, R99, UR36, -R10.reuse ;  /* 0x0000002463637c23 */ /* 0x100fe2000801080a */
[----:B------:R-:W-:-:S01]  /*10e80*/  FFMA.FTZ R102, R102, UR36, -R10 ;  /* 0x0000002466667c23 */ /* 0x000fc2000801080a */
[----:B------:R-:W-:-:S02]  /*10e90*/  FFMA.FTZ R10, R103, UR36, -R10 ;  /* 0x00000024670a7c23 */ /* 0x000fc4000801080a */
        /* <DEDUP_REMOVED lines=48> */
[----:B------:R-:W-:-:S06]  /*111a0*/  FADD.FTZ R135, R125, R4 ;  /* 0x000000047d877221 */ /* 0x000fcc0000010000 */
        /* <DEDUP_REMOVED lines=46> */
[----:B------:R-:W-:Y:S01]  /*11490*/  MUFU.EX2 R119, R119 ;  /* 0x0000007700777308 */ /* 0x000fe20000000800 */
[----:B---3--:R-:W-:-:S07]  /*114a0*/  FADD.FTZ R164, R118, R135 ;  /* 0x0000008776a47221 */ /* 0x008fce0000010000 */
        /* <DEDUP_REMOVED lines=11> */
[----:B------:R2:W-:Y:S08]  /*11560*/  MUFU.EX2 R166, R95 ;  /* 0x0000005f00a67308 */ /* 0x0005f00000000800 */
[----:B------:R-:W3:Y:S01]  /*11570*/  MUFU.EX2 R96, R96 ;  /* 0x0000006000607308 */ /* 0x000ee20000000800 */
[----:B--2---:R-:W-:-:S01]  /*11580*/  FADD.FTZ R95, R119, R164 ;  /* 0x000000a4775f7221 */ /* 0x004fc20000010000 */
[----:B-1----:R-:W-:-:S06]  /*11590*/  FADD.FTZ R5, R93, R4 ;  /* 0x000000045d057221 */ /* 0x002fcc0000010000 */
        /* <DEDUP_REMOVED lines=20> */
.L_x_948:
        /* <DEDUP_REMOVED lines=115> */
[----:B------:R-:W-:-:S05]  /*11e10*/  UMOV UR38, UR5 ;  /* 0x0000000500267c82 */ /* 0x000fca0008000000 */
.L_x_931:
[----:B------:R-:W-:Y:S06]  /*11e20*/  BAR.ARV 0x8, 0x120 ;  /* 0x0204800000007b1d */ /* 0x000fec0000002000 */
[----:B------:R-:W-:Y:S05]  /*11e30*/  @!P0 BRA `(.L_x_950) ;  /* 0x0000000000048947 */ /* 0x000fea0003800000 */
[----:B------:R-:W-:Y:S01]  /*11e40*/  BPT.TRAP 0x1 ;  /* 0x000000040000795c */ /* 0x000fe20000300000 */
.L_x_950:
[----:B------:R-:W-:Y:S01]  /*11e50*/  ULEA UR9, UR38, UR37, 0x3 ;  /* 0x0000002526097291 */ /* 0x000fe2000f8e183f */
[----:B------:R-:W-:-:S05]  /*11e60*/  IMAD.U32 R3, RZ, RZ, UR39 ;  /* 0x00000027ff037e24 */ /* 0x000fca000f8e00ff */
[----:B------:R-:W-:-:S04]  /*11e70*/  SHF.L.U32 R3, R3, 0x1f, RZ ;  /* 0x0000001f03037819 */ /* 0x000fc800000006ff */
[----:B------:R1:W2:Y:S01]  /*11e80*/  SYNCS.PHASECHK.TRANS64.TRYWAIT P1, [UR9+0x29850], R3 ;  /* 0x02985003ff0075a7 */ /* 0x0002a20008020149 */
[----:B------:R-:W-:Y:S05]  /*11e90*/  @!P0 BRA `(.L_x_951) ;  /* 0x0000000000048947 */ /* 0x000fea0003800000 */
[----:B------:R-:W-:Y:S01]  /*11ea0*/  BPT.TRAP 0x1 ;  /* 0x000000040000795c */ /* 0x000fe20000300000 */
.L_x_951:
[----:B--2---:R-:W-:Y:S05]  /*11eb0*/  @P1 BRA `(.L_x_952) ;  /* 0x0000000000081947 */ /* 0x004fea0003800000 */
[----:B------:R-:W2:Y:S02]  /*11ec0*/  SYNCS.PHASECHK.TRANS64.TRYWAIT P1, [UR9+0x29850], R3 ;  /* 0x02985003ff0075a7 */ /* 0x000ea40008020149 */
[----:B--2---:R-:W-:Y:S05]  /*11ed0*/  @!P1 BRA `(.L_x_953) ;  /* 0x0000006000449947 */ /* 0x004fea0003800000 */
.L_x_952:
[----:B------:R-:W-:Y:S01]  /*11ee0*/  UIADD3 UR37, UR37, 0x400, URZ ;  /* 0x0000040025257890 */ /* 0x000fe2000fffe03f */
[----:B------:R-:W-:Y:S01]  /*11ef0*/  WARPGROUP.ARRIVE ;  /* 0x00000000000079c5 */ /* 0x000fe20000000000 */
[----:B------:R-:W-:Y:S01]  /*11f00*/  UMOV UR7, 0xc0000010 ;  /* 0xc000001000077882 */ /* 0x000fe20000000000 */
[----:B------:R-:W-:Y:S01]  /*11f10*/  ULDC.64 UR10, c[0x0][0x9a0] ;  /* 0x00026800000a7ab9 */ /* 0x000fe20000000a00 */
[----:B------:R-:W-:Y:S01]  /*11f20*/  USHF.R.U32.HI UR37, URZ, 0x4, UR37 ;  /* 0x000000043f257899 */ /* 0x000fe20008011625 */
[----:B------:R-:W-:Y:S01]  /*11f30*/  IMAD.MOV.U32 R8, RZ, RZ, 0x3f800000 ;  /* 0x3f800000ff087424 */ /* 0x000fe200078e00ff */
[----:B------:R-:W-:Y:S02]  /*11f40*/  UISETP.NE.U32.AND UP0, UPT, UR10, URZ, UPT ;  /* 0x0000003f0a00728c */ /* 0x000fe4000bf05070 */
[----:B------:R-:W-:Y:S02]  /*11f50*/  ULOP3.LUT UR37, UR37, 0x3fff, URZ, 0xc0, !UPT ;  /* 0x00003fff25257892 */ /* 0x000fe4000f8ec03f */
[----:B------:R-:W-:-:S02]  /*11f60*/  UISETP.NE.AND.EX UP0, UPT, UR11, URZ, UPT, UP0 ;  /* 0x0000003f0b00728c */ /* 0x000fc4000bf05300 */
[----:B------:R-:W-:-:S04]  /*11f70*/  ULOP3.LUT UR8, UR37, 0x10000, URZ, 0xfc, !UPT ;  /* 0x0001000025087892 */ /* 0x000fc8000f8efc3f */
[----:B------:R-:W-:Y:S01]  /*11f80*/  UIMAD UR8, UR38, 0x500, UR8 ;  /* 0x00000500260878a4 */ /* 0x000fe2000f8e0208 */
[----:B------:R-:W-:-:S03]  /*11f90*/  PLOP3.LUT P1, PT, PT, PT, UP0, 0x80, 0x0 ;  /* 0x000000000000781c */ /* 0x000fc60003f2f008 */
[----:B------:R-:W-:Y:S01]  /*11fa0*/  UIADD3 UR4, UR8, 0x100, URZ ;  /* 0x0000010008047890 */ /* 0x000fe2000fffe03f */
[----:B------:R-:W-:Y:S02]  /*11fb0*/  @UP0 ULDC.64 UR12, c[0x0][0x9c8] ;  /* 0x00027200000c0ab9 */ /* 0x000fe40000000a00 */
[----:B------:R-:W-:-:S06]  /*11fc0*/  UMOV UR6, UR8 ;  /* 0x0000000800067c82 */ /* 0x000fcc0008000000 */
[----:B------:R-:W-:Y:S01]  /*11fd0*/  QGMMA.64x128x32.F32.E4M3.E4M3 R24, R184, gdesc[UR4], R24, gsb0 ;  /* 0x01e00004b8187df3 */ /* 0x000fe20008000818 */
[----:B------:R-:W-:Y:S01]  /*11fe0*/  UMOV UR7, 0xc0000010 ;  /* 0xc000001000077882 */ /* 0x000fe20000000000 */
[----:B------:R-:W-:Y:S01]  /*11ff0*/  UMOV UR6, UR4 ;  /* 0x0000000400067c82 */ /* 0x000fe20008000000 */
[----:B------:R-:W-:Y:S01]  /*12000*/  @UP0 UIMAD.WIDE.U32 UR4, UR44, UR12, URZ ;  /* 0x0000000c2c0402a5 */ /* 0x000fe2000f8e003f */
[----:B------:R-:W-:Y:S02]  /*12010*/  WARPGROUP.DEPBAR.LE gsb0, 0x0 ;  /* 0x00008000000079c5 */ /* 0x000fe40000010000 */
[----:B------:R-:W-:-:S06]  /*12020*/  WARPGROUP.ARRIVE ;  /* 0x00000000000079c5 */ /* 0x000fcc0000000000 */
[----:B------:R-:W-:Y:S01]  /*12030*/  QGMMA.64x128x32.F32.E4M3.E4M3 R24, R180, gdesc[UR4], R24, gsb0 ;  /* 0x01e00004b4187df3 */ /* 0x000fe20008000818 */
[----:B------:R-:W-:-:S04]  /*12040*/  @UP0 USHF.R.S32.HI UR6, URZ, 0x1f, UR44 ;  /* 0x0000001f3f060899 */ /* 0x000fc8000801142c */
        /* <DEDUP_REMOVED lines=9> */
[----:B------:R-:W-:-:S04]  /*120e0*/  @UP0 ULEA UR6, UP1, UR4, UR10, 0x2 ;  /* 0x0000000a04060291 */ /* 0x000fc8000f82103f */
[----:B------:R-:W-:Y:S02]  /*120f0*/  @UP0 ULEA.HI.X UR7, UR4, UR11, UR5, 0x2, UP1 ;  /* 0x0000000b04070291 */ /* 0x000fe400088f1405 */
[----:B------:R-:W-:Y:S01]  /*12100*/  UIADD3 UR4, UR8, 0x200, URZ ;  /* 0x0000020008047890 */ /* 0x000fe2000fffe03f */
[----:B--2---:R-:W-:-:S03]  /*12110*/  IMAD.U32 R6, RZ, RZ, UR6 ;  /* 0x00000006ff067e24 */ /* 0x004fc6000f8e00ff */
[----:B------:R-:W-:Y:S01]  /*12120*/  IMAD.U32 R7, RZ, RZ, UR7 ;  /* 0x00000007ff077e24 */ /* 0x000fe2000f8e00ff */
[----:B------:R-:W-:Y:S02]  /*12130*/  UMOV UR7, 0xc0000010 ;  /* 0xc000001000077882 */ /* 0x000fe40000000000 */
[----:B------:R-:W-:Y:S02]  /*12140*/  UMOV UR6, UR4 ;  /* 0x0000000400067c82 */ /* 0x000fe40008000000 */
[----:B------:R2:W3:Y:S01]  /*12150*/  @P1 LDG.E R8, desc[UR54][R6.64] ;  /* 0x0000003606081981 */ /* 0x0004e2000c1e1900 */
[----:B------:R-:W-:Y:S02]  /*12160*/  WARPGROUP.DEPBAR.LE gsb0, 0x0 ;  /* 0x00008000000079c5 */ /* 0x000fe40000010000 */
[----:B------:R-:W-:-:S06]  /*12170*/  WARPGROUP.ARRIVE ;  /* 0x00000000000079c5 */ /* 0x000fcc0000000000 */
[----:B------:R-:W-:Y:S01]  /*12180*/  QGMMA.64x128x32.F32.E4M3.E4M3 R24, R176, gdesc[UR4], R24, gsb0 ;  /* 0x01e00004b0187df3 */ /* 0x000fe20008000818 */
[----:B------:R-:W-:Y:S01]  /*12190*/  UIADD3 UR4, UR8, 0x300, URZ ;  /* 0x0000030008047890 */ /* 0x000fe2000fffe03f */
[----:B------:R-:W-:-:S06]  /*121a0*/  UMOV UR7, 0xc0000010 ;  /* 0xc000001000077882 */ /* 0x000fcc0000000000 */
[----:B------:R-:W-:Y:S01]  /*121b0*/  UMOV UR6, UR4 ;  /* 0x0000000400067c82 */ /* 0x000fe20008000000 */
[----:B------:R-:W-:Y:S01]  /*121c0*/  UIADD3 UR8, UR8, 0x400, URZ ;  /* 0x0000040008087890 */ /* 0x000fe2000fffe03f */
[----:B------:R-:W4:Y:S04]  /*121d0*/  SHFL.BFLY PT, R10, R5, 0x2, 0x1f ;  /* 0x0c401f00050a7f89 */ /* 0x000f2800000e0000 */
[----:B------:R-:W5:Y:S01]  /*121e0*/  SHFL.BFLY PT, R9, R4, 0x2, 0x1f ;  /* 0x0c401f0004097f89 */ /* 0x000f6200000e0000 */
[----:B------:R-:W-:Y:S02]  /*121f0*/  WARPGROUP.DEPBAR.LE gsb0, 0x0 ;  /* 0x00008000000079c5 */ /* 0x000fe40000010000 */
[----:B------:R-:W-:-:S06]  /*12200*/  WARPGROUP.ARRIVE ;  /* 0x00000000000079c5 */ /* 0x000fcc0000000000 */
[----:B------:R-:W-:Y:S01]  /*12210*/  QGMMA.64x128x32.F32.E4M3.E4M3 R24, R172, gdesc[UR4], R24, gsb0 ;  /* 0x01e00004ac187df3 */ /* 0x000fe20008000818 */
[----:B------:R-:W-:Y:S01]  /*12220*/  UMOV UR6, UR8 ;  /* 0x0000000800067c82 */ /* 0x000fe20008000000 */
[----:B------:R-:W-:Y:S01]  /*12230*/  UMOV UR7, 0xc0000010 ;  /* 0xc000001000077882 */ /* 0x000fe20000000000 */
[----:B----4-:R-:W-:-:S01]  /*12240*/  FADD.FTZ R10, R10, R5 ;  /* 0x000000050a0a7221 */ /* 0x010fc20000010000 */
[----:B-----5:R-:W-:-:S04]  /*12250*/  FADD.FTZ R9, R9, R4 ;  /* 0x0000000409097221 */ /* 0x020fc80000010000 */
[----:B-1----:R-:W1:Y:S04]  /*12260*/  SHFL.BFLY PT, R3, R10, 0x1, 0x1f ;  /* 0x0c201f000a037f89 */ /* 0x002e6800000e0000 */
[----:B--2---:R-:W2:Y:S01]  /*12270*/  SHFL.BFLY PT, R6, R9, 0x1, 0x1f ;  /* 0x0c201f0009067f89 */ /* 0x004ea200000e0000 */
[----:B------:R-:W-:Y:S02]  /*12280*/  IMAD.MOV.U32 R5, RZ, RZ, RZ ;  /* 0x000000ffff057224 */ /* 0x000fe400078e00ff */
[----:B-1----:R-:W-:Y:S01]  /*12290*/  FADD.FTZ R7, R10, R3 ;  /* 0x000000030a077221 */ /* 0x002fe20000010000 */
[----:B--2---:R-:W-:-:S04]  /*122a0*/  FADD.FTZ R12, R9, R6 ;  /* 0x00000006090c7221 */ /* 0x004fc80000010000 */
[C---:B------:R-:W-:Y:S01]  /*122b0*/  FSETP.NE.FTZ.AND P1, PT, R7.reuse, RZ, PT ;  /* 0x000000ff0700720b */ /* 0x040fe20003f35000 */
[----:B------:R-:W-:Y:S01]  /*122c0*/  FMUL.FTZ R11, R7, 0.00390625 ;  /* 0x3b800000070b7820 */ /* 0x000fe20000410000 */
[----:B------:R-:W-:-:S04]  /*122d0*/  FMUL.FTZ R13, R12, 0.00390625 ;  /* 0x3b8000000c0d7820 */ /* 0x000fc80000410000 */
        /* <DEDUP_REMOVED lines=9> */
[----:B------:R-:W2:Y:S08]  /*12370*/  @P3 MUFU.LG2 R10, R13 ;  /* 0x0000000d000a3308 */ /* 0x000eb00000000c00 */
[----:B------:R-:W4:Y:S01]  /*12380*/  @P1 MUFU.RCP R9, R12 ;  /* 0x0000000c00091308 */ /* 0x000f220000001000 */
[----:B------:R-:W-:-:S02]  /*12390*/  IMAD.U32 R14, RZ, RZ, UR36 ;  /* 0x00000024ff0e7e24 */ /* 0x000fc4000f8e00ff */
[----:B------:R-:W-:Y:S02]  /*123a0*/  IMAD.U32 R15, RZ, RZ, UR36 ;  /* 0x00000024ff0f7e24 */ /* 0x000fe4000f8e00ff */
[----:B-1----:R-:W-:Y:S01]  /*123b0*/  @P2 FMUL.FTZ R6, R6, 0.69314718246459960938 ;  /* 0x3f31721806062820 */ /* 0x002fe20000410000 */
[----:B------:R-:W-:Y:S01]  /*123c0*/  @P2 FMUL.FTZ R7, R14, 0.69314718246459960938 ;  /* 0x3f3172180e072820 */ /* 0x000fe20000410000 */
[----:B------:R-:W-:Y:S01]  /*123d0*/  @P3 FMUL.FTZ R14, R15, 0.69314718246459960938 ;  /* 0x3f3172180f0e3820 */ /* 0x000fe20000410000 */
[----:B--2---:R-:W-:Y:S01]  /*123e0*/  @P3 FMUL.FTZ R11, R10, 0.69314718246459960938 ;  /* 0x3f3172180a0b3820 */ /* 0x004fe20000410000 */
[----:B------:R-:W-:Y:S02]  /*123f0*/  IMAD.MOV.U32 R4, RZ, RZ, -0x800000 ;  /* 0xff800000ff047424 */ /* 0x000fe400078e00ff */
[----:B------:R-:W-:Y:S01]  /*12400*/  @P2 FFMA.FTZ R4, R7, R2, R6 ;  /* 0x0000000207042223 */ /* 0x000fe20000010006 */
[----:B------:R-:W-:Y:S02]  /*12410*/  IMAD.MOV.U32 R3, RZ, RZ, -0x800000 ;  /* 0xff800000ff037424 */ /* 0x000fe400078e00ff */
[----:B------:R-:W-:Y:S01]  /*12420*/  @P3 FFMA.FTZ R3, R14, R0, R11 ;  /* 0x000000000e033223 */ /* 0x000fe2000001000b */
[-C--:B---3--:R-:W-:Y:S01]  /*12430*/  FMUL.FTZ R5, R5, R8.reuse ;  /* 0x0000000805057220 */ /* 0x088fe20000410000 */
[----:B----4-:R-:W-:Y:S01]  /*12440*/  FMUL.FTZ R6, R9, R8 ;  /* 0x0000000809067220 */ /* 0x010fe20000410000 */
[----:B------:R-:W-:-:S02]  /*12450*/  WARPGROUP.DEPBAR.LE gsb0, 0x0 ;  /* 0x00008000000079c5 */ /* 0x000fc40000010000 */
[----:B------:R-:W-:Y:S05]  /*12460*/  @!P0 BRA `(.L_x_954) ;  /* 0x0000000000048947 */ /* 0x000fea0003800000 */
[----:B------:R-:W-:Y:S01]  /*12470*/  BPT.TRAP 0x1 ;  /* 0x000000040000795c */ /* 0x000fe20000300000 */
.L_x_954:
[----:B------:R-:W-:Y:S01]  /*12480*/  UIADD3 UR4, UR9, 0x29860, URZ ;  /* 0x0002986009047890 */ /* 0x000fe2000fffe03f */
[-C--:B------:R-:W-:Y:S01]  /*12490*/  FMUL.FTZ R88, R36, R5.reuse ;  /* 0x0000000524587220 */ /* 0x080fe20000410000 */
[----:B------:R-:W-:Y:S01]  /*124a0*/  UIADD3 UR38, UR38, 0x1, URZ ;  /* 0x0000000126267890 */ /* 0x000fe2000fffe03f */
[-C--:B------:R-:W-:Y:S01]  /*124b0*/  FMUL.FTZ R95, R24, R5.reuse ;  /* 0x00000005185f7220 */ /* 0x080fe20000410000 */
[----:B------:R-:W-:Y:S01]  /*124c0*/  UPRMT UR4, UR46, 0x654, UR4 ;  /* 0x000006542e047896 */ /* 0x000fe20008000004 */
[-C--:B------:R-:W-:Y:S01]  /*124d0*/  FMUL.FTZ R92, R28, R5.reuse ;  /* 0x000000051c5c7220 */ /* 0x080fe20000410000 */
[----:B------:R-:W-:Y:S01]  /*124e0*/  UISETP.NE.AND UP0, UPT, UR38, 0x2, UPT ;  /* 0x000000022600788c */ /* 0x000fe2000bf05270 */
        /* <DEDUP_REMOVED lines=9> */
[----:B------:R-:W-:Y:S01]  /*12580*/  SYNCS.ARRIVE.TRANS64.RED.A1T0 RZ, [UR4], RZ ;  /* 0x000000ffffff79a7 */ /* 0x000fe20008100404 */
        /* <DEDUP_REMOVED lines=25> */
[----:B------:R-:W-:Y:S01]  /*12720*/  USEL UR4, URZ, 0x1, UP0 ;  /* 0x000000013f047887 */ /* 0x000fe20008000000 */
        /* <DEDUP_REMOVED lines=30> */
[----:B------:R-:W-:-:S12]  /*12910*/  ULOP3.LUT UR39, UR39, UR4, URZ, 0x3c, !UPT ;  /* 0x0000000427277292 */ /* 0x000fd8000f8e3c3f */
.L_x_880:
[----:B------:R-:W1:Y:S08]  /*12920*/  S2UR UR46, SR_CgaCtaId ;  /* 0x00000000002e79c3 */ /* 0x000e700000008800 */
[----:B------:R-:W-:Y:S06]  /*12930*/  BAR.SYNC.DEFER_BLOCKING 0x5, 0x180 ;  /* 0x0146000000007b1d */ /* 0x000fec0000010000 */
[----:B------:R-:W-:-:S02]  /*12940*/  UMOV UR37, 0x400 ;  /* 0x0000040000257882 */ /* 0x000fc40000000000 */
[----:B-1----:R-:W-:-:S09]  /*12950*/  ULEA UR37, UR46, UR37, 0x18 ;  /* 0x000000252e257291 */ /* 0x002fd2000f8ec03f */
[----:B------:R-:W1:Y:S02]  /*12960*/  LDS R6, [UR37+0x298d0] ;  /* 0x0298d025ff067984 */ /* 0x000e640008000800 */
[----:B-1----:R-:W-:Y:S01]  /*12970*/  R2UR UR4, R6 ;  /* 0x00000000060472ca */ /* 0x002fe200000e0000 */
[----:B------:R-:W-:Y:S06]  /*12980*/  BAR.ARV 0x4, 0x180 ;  /* 0x0106000000007b1d */ /* 0x000fec0000002000 */
[----:B------:R-:W-:Y:S08]  /*12990*/  @P0 BRA `(.L_x_955) ;  /* 0x0000000c00ec0947 */ /* 0x000ff00003800000 */
[----:B------:R-:W1:Y:S01]  /*129a0*/  S2R R35, SR_TID.X ;  /* 0x0000000000237919 */ /* 0x000e620000002100 */
[----:B------:R-:W-:Y:S01]  /*129b0*/  ULDC.64 UR6, c[0x4][0x40] ;  /* 0x0100100000067ab9 */ /* 0x000fe20000000a00 */
[----:B------:R-:W-:Y:S01]  /*129c0*/  F2FP.BF16.F32.PACK_AB R5, R86, R5 ;  /* 0x000000055605723e */ /* 0x000fe200000010ff */
[----:B------:R-:W-:Y:S01]  /*129d0*/  VIADD R67, R194, UR42 ;  /* 0x0000002ac2437c36 */ /* 0x000fe20008000000 */
[----:B------:R-:W-:Y:S01]  /*129e0*/  F2FP.BF16.F32.PACK_AB R0, R87, R0 ;  /* 0x000000005700723e */ /* 0x000fe200000010ff */
[----:B------:R-:W-:Y:S01]  /*129f0*/  ULDC UR10, c[0x0][0xa88] ;  /* 0x0002a200000a7ab9 */ /* 0x000fe20000000800 */
        /* <DEDUP_REMOVED lines=9> */
[----:B------:R-:W-:Y:S02]  /*12a90*/  LOP3.LUT P1, RZ, R193, 0x3, RZ, 0xc0, !PT ;  /* 0x00000003c1ff7812 */ /* 0x000fe4000782c0ff */
[----:B------:R-:W-:Y:S02]  /*12aa0*/  F2FP.BF16.F32.PACK_AB R49, R40, R49 ;  /* 0x000000312831723e */ /* 0x000fe400000010ff */
[----:B------:R-:W-:Y:S02]  /*12ab0*/  F2FP.BF16.F32.PACK_AB R29, R60, R29 ;  /* 0x0000001d3c1d723e */ /* 0x000fe400000010ff */
[----:B------:R-:W-:Y:S02]  /*12ac0*/  F2FP.BF16.F32.PACK_AB R24, R61, R24 ;  /* 0x000000183d18723e */ /* 0x000fe400000010ff */
[----:B------:R-:W-:Y:S01]  /*12ad0*/  F2FP.BF16.F32.PACK_AB R15, R70, R15 ;  /* 0x0000000f460f723e */ /* 0x000fe200000010ff */
[----:B-1----:R-:W-:Y:S01]  /*12ae0*/  IMAD.SHL.U32 R6, R35, 0x4, RZ ;  /* 0x0000000423067824 */ /* 0x002fe200078e00ff */
        /* <DEDUP_REMOVED lines=9> */
[----:B------:R-:W-:Y:S01]  /*12b80*/  F2FP.BF16.F32.PACK_AB R39, R39, R34 ;  /* 0x000000222727723e */ /* 0x000fe200000010ff */
[----:B------:R-:W-:Y:S01]  /*12b90*/  USHF.R.S32.HI UR5, URZ, 0x1f, UR43 ;  /* 0x0000001f3f057899 */ /* 0x000fe2000801142b */
[----:B------:R-:W-:Y:S01]  /*12ba0*/  LOP3.LUT R6, R6, 0xc, RZ, 0xc0, !PT ;  /* 0x0000000c06067812 */ /* 0x000fe200078ec0ff */
[----:B------:R-:W-:-:S03]  /*12bb0*/  ULDC.64 UR8, c[0x0][0xb70] ;  /* 0x0002dc0000087ab9 */ /* 0x000fc60000000a00 */
[----:B------:R-:W-:-:S05]  /*12bc0*/  IADD3 R6, P0, R6, UR6, RZ ;  /* 0x0000000606067c10 */ /* 0x000fca000ff1e0ff */
[----:B------:R-:W-:-:S05]  /*12bd0*/  IMAD.X R7, RZ, RZ, UR7, P0 ;  /* 0x00000007ff077e24 */ /* 0x000fca00080e06ff */
[----:B------:R1:W2:Y:S01]  /*12be0*/  LDG.E.CONSTANT R17, desc[UR54][R6.64] ;  /* 0x0000003606117981 */ /* 0x0002a2000c1e9900 */
[----:B------:R-:W-:Y:S01]  /*12bf0*/  F2FP.BF16.F32.PACK_AB R31, R46, R31 ;  /* 0x0000001f2e1f723e */ /* 0x000fe200000010ff */
[----:B------:R-:W-:Y:S01]  /*12c00*/  UIMAD UR5, UR5, UR8, URZ ;  /* 0x00000008050572a4 */ /* 0x000fe2000f8e023f */
[----:B------:R-:W-:Y:S01]  /*12c10*/  F2FP.BF16.F32.PACK_AB R30, R47, R30 ;  /* 0x0000001e2f1e723e */ /* 0x000fe200000010ff */
[----:B------:R-:W-:Y:S01]  /*12c20*/  UIMAD.WIDE.U32 UR6, UR43, UR8, URZ ;  /* 0x000000082b0672a5 */ /* 0x000fe2000f8e003f */
[----:B------:R-:W-:Y:S01]  /*12c30*/  F2FP.BF16.F32.PACK_AB R9, R84, R9 ;  /* 0x000000095409723e */ /* 0x000fe200000010ff */
[----:B------:R-:W-:Y:S01]  /*12c40*/  UIMAD UR5, UR43, UR9, UR5 ;  /* 0x000000092b0572a4 */ /* 0x000fe2000f8e0205 */
[----:B------:R-:W-:Y:S02]  /*12c50*/  F2FP.BF16.F32.PACK_AB R2, R85, R2 ;  /* 0x000000025502723e */ /* 0x000fe400000010ff */
[----:B------:R-:W-:Y:S01]  /*12c60*/  F2FP.BF16.F32.PACK_AB R26, R55, R26 ;  /* 0x0000001a371a723e */ /* 0x000fe200000010ff */
[----:B------:R-:W-:Y:S01]  /*12c70*/  UIADD3 UR5, UR7, UR5, URZ ;  /* 0x0000000507057290 */ /* 0x000fe2000fffe03f */
[----:B------:R-:W-:Y:S01]  /*12c80*/  BAR.SYNC.DEFER_BLOCKING 0x1, 0x100 ;  /* 0x0044000000007b1d */ /* 0x000fe20000010000 */
[----:B-1----:R-:W-:-:S02]  /*12c90*/  LOP3.LUT P0, R6, R35, 0x3, RZ, 0xc0, !PT ;  /* 0x0000000323067812 */ /* 0x002fc4000780c0ff */
[----:B------:R-:W-:Y:S02]  /*12ca0*/  F2FP.BF16.F32.PACK_AB R11, R78, R11 ;  /* 0x0000000b4e0b723e */ /* 0x000fe400000010ff */
[----:B------:R-:W-:Y:S02]  /*12cb0*/  ISETP.EQ.OR P0, PT, R6, 0x3, !P0 ;  /* 0x000000030600780c */ /* 0x000fe40004702670 */
[----:B------:R-:W-:Y:S02]  /*12cc0*/  F2FP.BF16.F32.PACK_AB R8, R79, R8 ;  /* 0x000000084f08723e */ /* 0x000fe400000010ff */
[----:B------:R-:W-:Y:S02]  /*12cd0*/  SEL R58, R5, R0, P0 ;  /* 0x00000000053a7207 */ /* 0x000fe40000000000 */
[----:B------:R-:W-:Y:S01]  /*12ce0*/  SEL R57, R0, R5, P0 ;  /* 0x0000000500397207 */ /* 0x000fe20000000000 */
[----:B------:R-:W-:Y:S01]  /*12cf0*/  VIADD R0, R67, 0x8 ;  /* 0x0000000843007836 */ /* 0x000fe20000000000 */
[----:B------:R-:W-:-:S02]  /*12d00*/  SEL R40, R37, R32, P0 ;  /* 0x0000002025287207 */ /* 0x000fc40000000000 */
[----:B------:R-:W-:Y:S02]  /*12d10*/  SEL R36, R88, R89, P0 ;  /* 0x0000005958247207 */ /* 0x000fe40000000000 */
[----:B------:R-:W-:Y:S02]  /*12d20*/  SEL R37, R32, R37, P0 ;  /* 0x0000002520257207 */ /* 0x000fe40000000000 */
[----:B------:R-:W-:Y:S02]  /*12d30*/  SEL R52, R25, R20, P0 ;  /* 0x0000001419347207 */ /* 0x000fe40000000000 */
[----:B------:R-:W-:Y:S02]  /*12d40*/  SEL R51, R20, R25, P0 ;  /* 0x0000001914337207 */ /* 0x000fe40000000000 */
[----:B------:R-:W-:Y:S02]  /*12d50*/  SEL R89, R89, R88, P0 ;  /* 0x0000005859597207 */ /* 0x000fe40000000000 */
[----:B------:R-:W-:-:S02]  /*12d60*/  SEL R32, R33, R28, P0 ;  /* 0x0000001c21207207 */ /* 0x000fc40000000000 */
[----:B------:R-:W-:Y:S02]  /*12d70*/  IADD3 R25, P5, R18, 0x20, RZ ;  /* 0x0000002012197810 */ /* 0x000fe40007fbe0ff */
[----:B------:R-:W-:Y:S02]  /*12d80*/  ISETP.GE.OR P2, PT, R0, UR10, P1 ;  /* 0x0000000a00007c0c */ /* 0x000fe40008f46670 */
[----:B------:R-:W-:Y:S02]  /*12d90*/  SEL R33, R28, R33, P0 ;  /* 0x000000211c217207 */ /* 0x000fe40000000000 */
[----:B------:R-:W-:Y:S02]  /*12da0*/  SEL R28, R29, R24, P0 ;  /* 0x000000181d1c7207 */ /* 0x000fe40000000000 */
[----:B------:R-:W-:Y:S02]  /*12db0*/  SEL R29, R24, R29, P0 ;  /* 0x0000001d181d7207 */ /* 0x000fe40000000000 */
[----:B------:R-:W-:-:S02]  /*12dc0*/  LOP3.LUT R24, R25, 0x380, RZ, 0xc0, !PT ;  /* 0x0000038019187812 */ /* 0x000fc400078ec0ff */
[----:B------:R-:W-:Y:S02]  /*12dd0*/  SEL R54, R15, R12, P0 ;  /* 0x0000000c0f367207 */ /* 0x000fe40000000000 */
[----:B------:R-:W-:Y:S02]  /*12de0*/  SHF.R.U64 R24, R24, 0x3, RZ ;  /* 0x0000000318187819 */ /* 0x000fe400000012ff */
[----:B------:R-:W-:Y:S02]  /*12df0*/  SEL R53, R12, R15, P0 ;  /* 0x0000000f0c357207 */ /* 0x000fe40000000000 */
[----:B------:R-:W-:Y:S02]  /*12e00*/  SEL R44, R13, R10, P0 ;  /* 0x0000000a0d2c7207 */ /* 0x000fe40000000000 */
[----:B------:R-:W-:Y:S02]  /*12e10*/  SEL R41, R10, R13, P0 ;  /* 0x0000000d0a297207 */ /* 0x000fe40000000000 */
[----:B------:R-:W-:-:S02]  /*12e20*/  IADD3 R15, P3, R18, 0x60, RZ ;  /* 0x00000060120f7810 */ /* 0x000fc40007f7e0ff */
[----:B------:R-:W-:Y:S02]  /*12e30*/  IADD3 R13, P4, R18, 0x4000, RZ ;  /* 0x00004000120d7810 */ /* 0x000fe40007f9e0ff */
[----:B------:R-:W-:Y:S01]  /*12e40*/  LOP3.LUT R24, R24, R25, RZ, 0x3c, !PT ;  /* 0x0000001918187212 */ /* 0x000fe200078e3cff */
[----:B------:R-:W-:Y:S01]  /*12e50*/  IMAD.X R25, RZ, RZ, R19, P5 ;  /* 0x000000ffff197224 */ /* 0x000fe200028e0613 */
[----:B------:R-:W-:Y:S02]  /*12e60*/  SEL R42, R21, R14, P0 ;  /* 0x0000000e152a7207 */ /* 0x000fe40000000000 */
[----:B------:R-:W-:Y:S02]  /*12e70*/  SEL R35, R14, R21, P0 ;  /* 0x000000150e237207 */ /* 0x000fe40000000000 */
[----:B------:R-:W-:Y:S02]  /*12e80*/  IADD3 R21, P6, R18, 0x40, RZ ;  /* 0x0000004012157810 */ /* 0x000fe40007fde0ff */
[----:B------:R-:W-:-:S02]  /*12e90*/  LOP3.LUT R14, R15, 0x380, RZ, 0xc0, !PT ;  /* 0x000003800f0e7812 */ /* 0x000fc400078ec0ff */
[----:B------:R-:W-:Y:S02]  /*12ea0*/  LOP3.LUT R12, R13, 0x380, RZ, 0xc0, !PT ;  /* 0x000003800d0c7812 */ /* 0x000fe400078ec0ff */
[----:B------:R-:W-:Y:S02]  /*12eb0*/  SEL R34, R92, R93, P0 ;  /* 0x0000005d5c227207 */ /* 0x000fe40000000000 */
[----:B------:R-:W-:Y:S02]  /*12ec0*/  SEL R50, R48, R49, P0 ;  /* 0x0000003130327207 */ /* 0x000fe40000000000 */
[----:B------:R-:W-:Y:S02]  /*12ed0*/  SEL R93, R93, R92, P0 ;  /* 0x0000005c5d5d7207 */ /* 0x000fe40000000000 */
[----:B------:R-:W-:Y:S02]  /*12ee0*/  SEL R49, R49, R48, P0 ;  /* 0x0000003031317207 */ /* 0x000fe40000000000 */
[----:B------:R-:W-:-:S02]  /*12ef0*/  LOP3.LUT R20, R21, 0x380, RZ, 0xc0, !PT ;  /* 0x0000038015147812 */ /* 0x000fc400078ec0ff */
[----:B------:R-:W-:Y:S02]  /*12f00*/  SHF.R.U64 R14, R14, 0x3, RZ ;  /* 0x000000030e0e7819 */ /* 0x000fe400000012ff */
[----:B------:R-:W-:Y:S02]  /*12f10*/  MOV R65, R24 ;  /* 0x0000001800417202 */ /* 0x000fe40000000f00 */
[----:B------:R-:W-:Y:S01]  /*12f20*/  SHF.R.U64 R12, R12, 0x3, RZ ;  /* 0x000000030c0c7819 */ /* 0x000fe200000012ff */
[----:B------:R-:W1:Y:S01]  /*12f30*/  LDC.64 R24, c[0x0][0xb78] ;  /* 0x0002de00ff187b82 */ /* 0x000e620000000a00 */
[----:B------:R-:W-:Y:S02]  /*12f40*/  SEL R48, R38, R39, P0 ;  /* 0x0000002726307207 */ /* 0x000fe40000000000 */
[----:B------:R-:W-:Y:S02]  /*12f50*/  SEL R39, R39, R38, P0 ;  /* 0x0000002627277207 */ /* 0x000fe40000000000 */
[----:B------:R-:W-:-:S02]  /*12f60*/  SHF.R.U64 R20, R20, 0x3, RZ ;  /* 0x0000000314147819 */ /* 0x000fc400000012ff */
[----:B------:R-:W-:Y:S01]  /*12f70*/  LOP3.LUT R14, R14, R15, RZ, 0x3c, !PT ;  /* 0x0000000f0e0e7212 */ /* 0x000fe200078e3cff */
[--C-:B------:R-:W-:Y:S01]  /*12f80*/  IMAD.X R15, RZ, RZ, R19.reuse, P3 ;  /* 0x000000ffff0f7224 */ /* 0x100fe200018e0613 */
[----:B------:R-:W-:Y:S02]  /*12f90*/  SEL R38, R31, R30, P0 ;  /* 0x0000001e1f267207 */ /* 0x000fe40000000000 */
[----:B------:R-:W-:Y:S01]  /*12fa0*/  LOP3.LUT R12, R12, R13, RZ, 0x3c, !PT ;  /* 0x0000000d0c0c7212 */ /* 0x000fe200078e3cff */
[----:B------:R-:W-:Y:S01]  /*12fb0*/  IMAD.X R13, RZ, RZ, R19, P4 ;  /* 0x000000ffff0d7224 */ /* 0x000fe200020e0613 */
[----:B------:R-:W-:Y:S02]  /*12fc0*/  SEL R31, R30, R31, P0 ;  /* 0x0000001f1e1f7207 */ /* 0x000fe40000000000 */
[----:B------:R-:W-:Y:S02]  /*12fd0*/  IADD3 R7, P3, R18, 0x4060, RZ ;  /* 0x0000406012077810 */ /* 0x000fe40007f7e0ff */
[----:B------:R-:W-:-:S02]  /*12fe0*/  SEL R46, R9, R2, P0 ;  /* 0x00000002092e7207 */ /* 0x000fc40000000000 */
[----:B------:R-:W-:Y:S02]  /*12ff0*/  SEL R43, R2, R9, P0 ;  /* 0x00000009022b7207 */ /* 0x000fe40000000000 */
[----:B------:R-:W-:Y:S02]  /*13000*/  SEL R30, R27, R26, P0 ;  /* 0x0000001a1b1e7207 */ /* 0x000fe40000000000 */
[----:B------:R-:W-:Y:S02]  /*13010*/  SEL R45, R26, R27, P0 ;  /* 0x0000001b1a2d7207 */ /* 0x000fe40000000000 */
[----:B------:R-:W-:Y:S01]  /*13020*/  LOP3.LUT R20, R20, R21, RZ, 0x3c, !PT ;  /* 0x0000001514147212 */ /* 0x000fe200078e3cff */
[----:B------:R-:W-:Y:S01]  /*13030*/  IMAD.X R21, RZ, RZ, R19, P6 ;  /* 0x000000ffff157224 */ /* 0x000fe200030e0613 */
[----:B------:R-:W-:Y:S02]  /*13040*/  SEL R56, R11, R8, P0 ;  /* 0x000000080b387207 */ /* 0x000fe40000000000 */
[----:B------:R-:W-:-:S02]  /*13050*/  SEL R55, R8, R11, P0 ;  /* 0x0000000b08377207 */ /* 0x000fc40000000000 */
[C---:B------:R-:W-:Y:S02]  /*13060*/  IADD3 R11, P5, R18.reuse, 0x4020, RZ ;  /* 0x00004020120b7810 */ /* 0x040fe40007fbe0ff */
[----:B------:R-:W-:Y:S02]  /*13070*/  IADD3 R9, P6, R18, 0x4040, RZ ;  /* 0x0000404012097810 */ /* 0x000fe40007fde0ff */
[----:B------:R-:W-:Y:S02]  /*13080*/  LOP3.LUT R6, R7, 0x380, RZ, 0xc0, !PT ;  /* 0x0000038007067812 */ /* 0x000fe400078ec0ff */
[----:B------:R-:W-:Y:S02]  /*13090*/  MOV R63, R14 ;  /* 0x0000000e003f7202 */ /* 0x000fe40000000f00 */
[----:B------:R-:W-:Y:S02]  /*130a0*/  MOV R62, R12 ;  /* 0x0000000c003e7202 */ /* 0x000fe40000000f00 */
[----:B------:R-:W-:-:S02]  /*130b0*/  LOP3.LUT R10, R11, 0x380, RZ, 0xc0, !PT ;  /* 0x000003800b0a7812 */ /* 0x000fc400078ec0ff */
[----:B------:R-:W-:Y:S02]  /*130c0*/  LOP3.LUT R8, R9, 0x380, RZ, 0xc0, !PT ;  /* 0x0000038009087812 */ /* 0x000fe400078ec0ff */
[----:B------:R-:W-:Y:S02]  /*130d0*/  SHF.R.U64 R6, R6, 0x3, RZ ;  /* 0x0000000306067819 */ /* 0x000fe400000012ff */
[----:B------:R-:W-:Y:S02]  /*130e0*/  LOP3.LUT R27, R18, 0x380, RZ, 0xc0, !PT ;  /* 0x00000380121b7812 */ /* 0x000fe400078ec0ff */
[----:B------:R-:W-:Y:S01]  /*130f0*/  MOV R64, R20 ;  /* 0x0000001400407202 */ /* 0x000fe20000000f00 */
[----:B------:R-:W-:Y:S01]  /*13100*/  IMAD.U32 R21, RZ, RZ, UR7 ;  /* 0x00000007ff157e24 */ /* 0x000fe2000f8e00ff */
[----:B------:R-:W-:Y:S01]  /*13110*/  SHF.R.U64 R10, R10, 0x3, RZ ;  /* 0x000000030a0a7819 */ /* 0x000fe200000012ff */
[----:B------:R-:W-:Y:S01]  /*13120*/  IMAD.U32 R21, RZ, RZ, UR5 ;  /* 0x00000005ff157e24 */ /* 0x000fe2000f8e00ff */
[----:B------:R-:W-:Y:S01]  /*13130*/  SHF.R.U64 R8, R8, 0x3, RZ ;  /* 0x0000000308087819 */ /* 0x000fe200000012ff */
[----:B------:R-:W-:Y:S01]  /*13140*/  USHF.R.S32.HI UR5, URZ, 0x1f, UR44 ;  /* 0x0000001f3f057899 */ /* 0x000fe2000801142c */
[----:B------:R-:W-:Y:S01]  /*13150*/  LOP3.LUT R6, R6, R7, RZ, 0x3c, !PT ;  /* 0x0000000706067212 */ /* 0x000fe200078e3cff */
[--C-:B------:R-:W-:Y:S01]  /*13160*/  IMAD.X R7, RZ, RZ, R19.reuse, P3 ;  /* 0x000000ffff077224 */ /* 0x100fe200018e0613 */
[----:B------:R-:W-:Y:S01]  /*13170*/  SHF.R.U64 R27, R27, 0x3, RZ ;  /* 0x000000031b1b7819 */ /* 0x000fe200000012ff */
[----:B------:R-:W-:Y:S01]  /*13180*/  IMAD.U32 R20, RZ, RZ, UR6 ;  /* 0x00000006ff147e24 */ /* 0x000fe2000f8e00ff */
[----:B------:R-:W-:Y:S01]  /*13190*/  LOP3.LUT R10, R10, R11, RZ, 0x3c, !PT ;  /* 0x0000000b0a0a7212 */ /* 0x000fe200078e3cff */
[--C-:B------:R-:W-:Y:S01]  /*131a0*/  IMAD.X R11, RZ, RZ, R19.reuse, P5 ;  /* 0x000000ffff0b7224 */ /* 0x100fe200028e0613 */
[----:B------:R-:W-:Y:S01]  /*131b0*/  LOP3.LUT R8, R8, R9, RZ, 0x3c, !PT ;  /* 0x0000000908087212 */ /* 0x000fe200078e3cff */
[--C-:B------:R-:W-:Y:S01]  /*131c0*/  IMAD.X R9, RZ, RZ, R19.reuse, P6 ;  /* 0x000000ffff097224 */ /* 0x100fe200030e0613 */
[----:B------:R-:W-:Y:S01]  /*131d0*/  LOP3.LUT R26, R27, R18, RZ, 0x3c, !PT ;  /* 0x000000121b1a7212 */ /* 0x000fe200078e3cff */
[----:B------:R-:W-:Y:S01]  /*131e0*/  IMAD.MOV.U32 R27, RZ, RZ, R19 ;  /* 0x000000ffff1b7224 */ /* 0x000fe200078e0013 */
[----:B------:R-:W-:Y:S01]  /*131f0*/  MOV R59, R6 ;  /* 0x00000006003b7202 */ /* 0x000fe20000000f00 */
[----:B-1----:R-:W-:Y:S01]  /*13200*/  IMAD R6, R24, UR5, RZ ;  /* 0x0000000518067c24 */ /* 0x002fe2000f8e02ff */
[----:B------:R-:W-:Y:S01]  /*13210*/  MOV R61, R10 ;  /* 0x0000000a003d7202 */ /* 0x000fe20000000f00 */
[----:B------:R-:W-:Y:S01]  /*13220*/  ULDC.64 UR6, c[0x0][0xb40] ;  /* 0x0002d00000067ab9 */ /* 0x000fe20000000a00 */
[----:B------:R-:W-:-:S02]  /*13230*/  MOV R60, R8 ;  /* 0x00000008003c7202 */ /* 0x000fc40000000f00 */
[----:B------:R-:W-:Y:S02]  /*13240*/  MOV R27, R26 ;  /* 0x0000001a001b7202 */ /* 0x000fe40000000f00 */
[----:B------:R-:W-:Y:S02]  /*13250*/  ISETP.GE.OR P1, PT, R67, UR10, P1 ;  /* 0x0000000a43007c0c */ /* 0x000fe40008f26670 */
[----:B--2---:R-:W-:Y:S01]  /*13260*/  LOP3.LUT R0, R17, 0x2, RZ, 0x3c, !PT ;  /* 0x0000000211007812 */ /* 0x004fe200078e3cff */
[----:B------:R-:W-:Y:S04]  /*13270*/  SHFL.IDX PT, R36, R36, R17, 0x1c1f ;  /* 0x001c1f1124247589 */ /* 0x000fe800000e0000 */
[----:B------:R-:W1:Y:S04]  /*13280*/  SHFL.IDX PT, R89, R89, R0, 0x1c1f ;  /* 0x001c1f0059597589 */ /* 0x000e6800000e0000 */
[----:B------:R-:W-:Y:S04]  /*13290*/  SHFL.IDX PT, R34, R34, R17, 0x1c1f ;  /* 0x001c1f1122227589 */ /* 0x000fe800000e0000 */
[----:B------:R-:W2:Y:S04]  /*132a0*/  SHFL.IDX PT, R93, R93, R0, 0x1c1f ;  /* 0x001c1f005d5d7589 */ /* 0x000ea800000e0000 */
[----:B------:R-:W-:Y:S04]  /*132b0*/  SHFL.IDX PT, R50, R50, R17, 0x1c1f ;  /* 0x001c1f1132327589 */ /* 0x000fe800000e0000 */
[----:B------:R-:W3:Y:S04]  /*132c0*/  SHFL.IDX PT, R49, R49, R0, 0x1c1f ;  /* 0x001c1f0031317589 */ /* 0x000ee800000e0000 */
[----:B------:R-:W-:Y:S04]  /*132d0*/  SHFL.IDX PT, R48, R48, R17, 0x1c1f ;  /* 0x001c1f1130307589 */ /* 0x000fe800000e0000 */
[----:B------:R-:W4:Y:S01]  /*132e0*/  SHFL.IDX PT, R39, R39, R0, 0x1c1f ;  /* 0x001c1f0027277589 */ /* 0x000f2200000e0000 */
[----:B-1----:R-:W-:-:S02]  /*132f0*/  SEL R12, R36, R89, P0 ;  /* 0x00000059240c7207 */ /* 0x002fc40000000000 */
[----:B------:R-:W-:Y:S01]  /*13300*/  SEL R14, R89, R36, P0 ;  /* 0x00000024590e7207 */ /* 0x000fe20000000000 */
[----:B------:R-:W-:Y:S04]  /*13310*/  SHFL.IDX PT, R32, R32, R17, 0x1c1f ;  /* 0x001c1f1120207589 */ /* 0x000fe800000e0000 */
[----:B------:R-:W1:Y:S01]  /*13320*/  SHFL.IDX PT, R33, R33, R0, 0x1c1f ;  /* 0x001c1f0021217589 */ /* 0x000e6200000e0000 */
[----:B--2---:R-:W-:Y:S02]  /*13330*/  SEL R8, R34, R93, P0 ;  /* 0x0000005d22087207 */ /* 0x004fe40000000000 */
[----:B------:R-:W-:Y:S01]  /*13340*/  SEL R10, R93, R34, P0 ;  /* 0x000000225d0a7207 */ /* 0x000fe20000000000 */
[----:B------:R-:W-:Y:S04]  /*13350*/  SHFL.IDX PT, R40, R40, R17, 0x1c1f ;  /* 0x001c1f1128287589 */ /* 0x000fe800000e0000 */
[----:B------:R1:W-:Y:S01]  /*13360*/  SHFL.IDX PT, R2, R28, R17, 0x1c1f ;  /* 0x001c1f111c027589 */ /* 0x0003e200000e0000 */
[----:B---3--:R-:W-:-:S02]  /*13370*/  SEL R9, R50, R49, P0 ;  /* 0x0000003132097207 */ /* 0x008fc40000000000 */
[----:B------:R-:W-:Y:S01]  /*13380*/  SEL R11, R49, R50, P0 ;  /* 0x00000032310b7207 */ /* 0x000fe20000000000 */
[----:B------:R-:W-:Y:S04]  /*13390*/  SHFL.IDX PT, R44, R44, R17, 0x1c1f ;  /* 0x001c1f112c2c7589 */ /* 0x000fe800000e0000 */
[----:B------:R-:W-:Y:S01]  /*133a0*/  SHFL.IDX PT, R38, R38, R17, 0x1c1f ;  /* 0x001c1f1126267589 */ /* 0x000fe200000e0000 */
[----:B----4-:R-:W-:Y:S02]  /*133b0*/  SEL R13, R48, R39, P0 ;  /* 0x00000027300d7207 */ /* 0x010fe40000000000 */
[----:B------:R-:W-:Y:S01]  /*133c0*/  SEL R15, R39, R48, P0 ;  /* 0x00000030270f7207 */ /* 0x000fe20000000000 */
[----:B------:R-:W2:Y:S04]  /*133d0*/  SHFL.IDX PT, R37, R37, R0, 0x1c1f ;  /* 0x001c1f0025257589 */ /* 0x000ea800000e0000 */
[----:B------:R-:W3:Y:S01]  /*133e0*/  SHFL.IDX PT, R29, R29, R0, 0x1c1f ;  /* 0x001c1f001d1d7589 */ /* 0x000ee200000e0000 */
[----:B-1----:R-:W-:-:S03]  /*133f0*/  SEL R28, R32, R33, P0 ;  /* 0x00000021201c7207 */ /* 0x002fc60000000000 */
[----:B------:R-:W-:Y:S04]  /*13400*/  SHFL.IDX PT, R31, R31, R0, 0x1c1f ;  /* 0x001c1f001f1f7589 */ /* 0x000fe800000e0000 */
[----:B------:R-:W-:Y:S04]  /*13410*/  SHFL.IDX PT, R41, R41, R0, 0x1c1f ;  /* 0x001c1f0029297589 */ /* 0x000fe800000e0000 */
[----:B------:R-:W-:Y:S04]  /*13420*/  SHFL.IDX PT, R46, R46, R17, 0x1c1f ;  /* 0x001c1f112e2e7589 */ /* 0x000fe800000e0000 */
[----:B------:R1:W-:Y:S04]  /*13430*/  SHFL.IDX PT, R47, R30, R17, 0x1c1f ;  /* 0x001c1f111e2f7589 */ /* 0x0003e800000e0000 */
[----:B------:R-:W4:Y:S01]  /*13440*/  SHFL.IDX PT, R36, R45, R0, 0x1c1f ;  /* 0x001c1f002d247589 */ /* 0x000f2200000e0000 */
[----:B--2---:R-:W-:-:S03]  /*13450*/  SEL R26, R37, R40, P0 ;  /* 0x00000028251a7207 */ /* 0x004fc60000000000 */
[----:B------:R-:W-:Y:S01]  /*13460*/  SHFL.IDX PT, R43, R43, R0, 0x1c1f ;  /* 0x001c1f002b2b7589 */ /* 0x000fe200000e0000 */
[----:B---3--:R-:W-:Y:S02]  /*13470*/  SEL R34, R29, R2, P0 ;  /* 0x000000021d227207 */ /* 0x008fe40000000000 */
[----:B-1----:R-:W-:Y:S01]  /*13480*/  SEL R30, R33, R32, P0 ;  /* 0x00000020211e7207 */ /* 0x002fe20000000000 */
[----:B------:R-:W-:Y:S01]  /*13490*/  SHFL.IDX PT, R42, R42, R17, 0x1c1f ;  /* 0x001c1f112a2a7589 */ /* 0x000fe200000e0000 */
[----:B------:R-:W-:-:S03]  /*134a0*/  SEL R32, R2, R29, P0 ;  /* 0x0000001d02207207 */ /* 0x000fc60000000000 */
[----:B------:R-:W-:Y:S04]  /*134b0*/  SHFL.IDX PT, R52, R52, R17, 0x1c1f ;  /* 0x001c1f1134347589 */ /* 0x000fe800000e0000 */
[----:B------:R-:W1:Y:S04]  /*134c0*/  SHFL.IDX PT, R51, R51, R0, 0x1c1f ;  /* 0x001c1f0033337589 */ /* 0x000e6800000e0000 */
[----:B------:R2:W3:Y:S04]  /*134d0*/  SHFL.IDX PT, R5, R35, R0, 0x1c1f ;  /* 0x001c1f0023057589 */ /* 0x0004e800000e0000 */
[----:B------:R-:W-:Y:S01]  /*134e0*/  SHFL.IDX PT, R54, R54, R17, 0x1c1f ;  /* 0x001c1f1136367589 */ /* 0x000fe200000e0000 */
[----:B----4-:R-:W-:-:S03]  /*134f0*/  SEL R29, R47, R36, P0 ;  /* 0x000000242f1d7207 */ /* 0x010fc60000000000 */
[----:B------:R-:W4:Y:S04]  /*13500*/  SHFL.IDX PT, R53, R53, R0, 0x1c1f ;  /* 0x001c1f0035357589 */ /* 0x000f2800000e0000 */
[----:B------:R-:W-:Y:S04]  /*13510*/  SHFL.IDX PT, R56, R56, R17, 0x1c1f ;  /* 0x001c1f1138387589 */ /* 0x000fe800000e0000 */
[----:B------:R-:W5:Y:S04]  /*13520*/  SHFL.IDX PT, R55, R55, R0, 0x1c1f ;  /* 0x001c1f0037377589 */ /* 0x000f6800000e0000 */
[----:B------:R3:W-:Y:S01]  /*13530*/  SHFL.IDX PT, R58, R58, R17, 0x1c1f ;  /* 0x001c1f113a3a7589 */ /* 0x0007e200000e0000 */
[----:B-1----:R-:W-:-:S02]  /*13540*/  SEL R33, R52, R51, P0 ;  /* 0x0000003334217207 */ /* 0x002fc40000000000 */
[----:B--2---:R-:W-:Y:S01]  /*13550*/  SEL R35, R51, R52, P0 ;  /* 0x0000003433237207 */ /* 0x004fe20000000000 */
[----:B------:R1:W2:Y:S04]  /*13560*/  SHFL.IDX PT, R57, R57, R0, 0x1c1f ;  /* 0x001c1f0039397589 */ /* 0x0002a800000e0000 */
[----:B------:R4:W-:Y:S01]  /*13570*/  STSM.16.M88.4 [R27], R8 ;  /* 0x000000081b007844 */ /* 0x0009e20000000200 */
[----:B---3--:R-:W-:Y:S01]  /*13580*/  IMAD R17, R25, UR44, R6 ;  /* 0x0000002c19117c24 */ /* 0x008fe2000f8e0206 */
[----:B------:R-:W-:Y:S01]  /*13590*/  SEL R25, R38, R31, P0 ;  /* 0x0000001f26197207 */ /* 0x000fe20000000000 */
[----:B------:R-:W-:Y:S01]  /*135a0*/  IMAD.WIDE.U32 R6, R24, UR44, R20 ;  /* 0x0000002c18067c25 */ /* 0x000fe2000f8e0014 */
[----:B------:R-:W-:Y:S01]  /*135b0*/  SEL R24, R40, R37, P0 ;  /* 0x0000002528187207 */ /* 0x000fe20000000000 */
[----:B------:R-:W-:Y:S01]  /*135c0*/  STSM.16.M88.4 [R65], R12 ;  /* 0x0000000c41007844 */ /* 0x000fe20000000200 */
[----:B------:R-:W-:-:S02]  /*135d0*/  SEL R40, R42, R5, P0 ;  /* 0x000000052a287207 */ /* 0x000fc40000000000 */
[----:B-1----:R-:W-:Y:S02]  /*135e0*/  IADD3 R0, P3, R67, R6, RZ ;  /* 0x0000000643007210 */ /* 0x002fe40007f7e0ff */
[----:B------:R-:W-:Y:S02]  /*135f0*/  SEL R42, R5, R42, P0 ;  /* 0x0000002a052a7207 */ /* 0x000fe40000000000 */
[----:B----4-:R-:W-:Y:S02]  /*13600*/  SHF.R.S32.HI R9, RZ, 0x1f, R67 ;  /* 0x0000001fff097819 */ /* 0x010fe40000011443 */
[----:B------:R-:W-:Y:S02]  /*13610*/  SEL R27, R31, R38, P0 ;  /* 0x000000261f1b7207 */ /* 0x000fe40000000000 */
[----:B------:R-:W-:Y:S02]  /*13620*/  SEL R8, R44, R41, P0 ;  /* 0x000000292c087207 */ /* 0x000fe40000000000 */
[----:B------:R-:W-:Y:S01]  /*13630*/  SEL R10, R41, R44, P0 ;  /* 0x0000002c290a7207 */ /* 0x000fe20000000000 */
[----:B------:R-:W-:Y:S01]  /*13640*/  STSM.16.M88.4 [R64], R24 ;  /* 0x0000001840007844 */ /* 0x000fe20000000200 */
[----:B------:R-:W-:-:S02]  /*13650*/  SEL R31, R36, R47, P0 ;  /* 0x0000002f241f7207 */ /* 0x000fc40000000000 */
[----:B------:R-:W-:Y:S02]  /*13660*/  SEL R44, R46, R43, P0 ;  /* 0x0000002b2e2c7207 */ /* 0x000fe40000000000 */
[----:B------:R-:W-:Y:S01]  /*13670*/  SEL R46, R43, R46, P0 ;  /* 0x0000002e2b2e7207 */ /* 0x000fe20000000000 */
[----:B------:R-:W-:Y:S01]  /*13680*/  STSM.16.M88.4 [R63], R28 ;  /* 0x0000001c3f007844 */ /* 0x000fe20000000200 */
[----:B------:R-:W-:Y:S02]  /*13690*/  IADD3.X R7, R9, R7, R17, P3, !PT ;  /* 0x0000000709077210 */ /* 0x000fe40001ffe411 */
[----:B------:R-:W-:Y:S01]  /*136a0*/  SEL R41, R54, R53, P0 ;  /* 0x0000003536297207 */ /* 0x000fe20000000000 */
[----:B------:R-:W-:Y:S01]  /*136b0*/  STSM.16.M88.4 [R62], R32 ;  /* 0x000000203e007844 */ /* 0x000fe20000000200 */
[----:B------:R-:W-:Y:S02]  /*136c0*/  SEL R43, R53, R54, P0 ;  /* 0x00000036352b7207 */ /* 0x000fe40000000000 */
[----:B-----5:R-:W-:-:S02]  /*136d0*/  SEL R9, R56, R55, P0 ;  /* 0x0000003738097207 */ /* 0x020fc40000000000 */
[----:B------:R-:W-:Y:S01]  /*136e0*/  SEL R11, R55, R56, P0 ;  /* 0x00000038370b7207 */ /* 0x000fe20000000000 */
[----:B------:R-:W-:Y:S01]  /*136f0*/  STSM.16.M88.4 [R61], R40 ;  /* 0x000000283d007844 */ /* 0x000fe20000000200 */
[----:B--2---:R-:W-:Y:S02]  /*13700*/  SEL R45, R58, R57, P0 ;  /* 0x000000393a2d7207 */ /* 0x004fe40000000000 */
[----:B------:R-:W-:Y:S01]  /*13710*/  SEL R47, R57, R58, P0 ;  /* 0x0000003a392f7207 */ /* 0x000fe20000000000 */
[----:B------:R-:W-:Y:S01]  /*13720*/  STSM.16.M88.4 [R60], R8 ;  /* 0x000000083c007844 */ /* 0x000fe20000000200 */
[----:B------:R-:W-:-:S03]  /*13730*/  LEA R6, P3, R0, UR6, 0x2 ;  /* 0x0000000600067c11 */ /* 0x000fc6000f8610ff */
[----:B------:R-:W-:Y:S01]  /*13740*/  STSM.16.M88.4 [R59], R44 ;  /* 0x0000002c3b007844 */ /* 0x000fe20000000200 */
[----:B------:R-:W-:Y:S01]  /*13750*/  LEA.HI.X R7, R0, UR7, R7, 0x2, P3 ;  /* 0x0000000700077c11 */ /* 0x000fe200098f1407 */
        /* <DEDUP_REMOVED lines=12> */
[----:B------:R-:W-:Y:S01]  /*13820*/  ULDC.64 UR8, c[0x0][0x198] ;  /* 0x0000660000087ab9 */ /* 0x000fe20000000a00 */
[----:B------:R-:W-:Y:S02]  /*13830*/  UIADD3 UR5, UR37, 0x4000, URZ ;  /* 0x0000400025057890 */ /* 0x000fe4000fffe03f */
[----:B------:R-:W-:Y:S01]  /*13840*/  UIADD3 UR6, UP0, UR8, 0x9f0, URZ ;  /* 0x000009f008067890 */ /* 0x000fe2000ff1e03f */
[----:B------:R-:W-:Y:S01]  /*13850*/  UMOV UR41, URZ ;  /* 0x0000003f00297c82 */ /* 0x000fe20008000000 */
[----:B------:R-:W-:Y:S02]  /*13860*/  UMOV UR45, URZ ;  /* 0x0000003f002d7c82 */ /* 0x000fe40008000000 */
[----:B------:R-:W-:Y:S01]  /*13870*/  UIADD3.X UR7, URZ, UR9, URZ, UP0, !UPT ;  /* 0x000000093f077290 */ /* 0x000fe200087fe43f */
[----:B------:R-:W-:Y:S01]  /*13880*/  UMOV UR40, UR37 ;  /* 0x0000002500287c82 */ /* 0x000fe20008000000 */
[----:B------:R-:W-:-:S07]  /*13890*/  UMOV UR8, 0x40 ;  /* 0x0000004000087882 */ /* 0x000fce0000000000 */
        /* <DEDUP_REMOVED lines=9> */
.L_x_958:
[----:B------:R-:W-:Y:S05]  /*13930*/  BSYNC B0 ;  /* 0x0000000000007941 */ /* 0x000fea0003800000 */
.L_x_957:
[----:B------:R-:W-:Y:S05]  /*13940*/  BRA `(.L_x_956) ;  /* 0x00000008001c7947 */ /* 0x000fea0003800000 */
.L_x_955:
[----:B------:R-:W1:Y:S01]  /*13950*/  LDC R12, c[0x0][0xdac] ;  /* 0x00036b00ff0c7b82 */ /* 0x000e620000000800 */
[----:B------:R-:W-:Y:S01]  /*13960*/  ISETP.GT.AND P0, PT, R197, 0x7f, PT ;  /* 0x0000007fc500780c */ /* 0x000fe20003f04270 */
[----:B------:R-:W-:Y:S01]  /*13970*/  USHF.R.S32.HI UR6, URZ, 0x1f, UR43 ;  /* 0x0000001f3f067899 */ /* 0x000fe2000801142b */
[----:B------:R-:W-:Y:S01]  /*13980*/  BSSY B0, `(.L_x_959) ;  /* 0x000001c000007945 */ /* 0x000fe20003800000 */
[----:B------:R-:W-:Y:S01]  /*13990*/  USHF.R.S32.HI UR7, URZ, 0x1f, UR44 ;  /* 0x0000001f3f077899 */ /* 0x000fe2000801142c */
[----:B------:R-:W-:-:S03]  /*139a0*/  SHF.R.S32.HI R23, RZ, 0x1f, R22 ;  /* 0x0000001fff177819 */ /* 0x000fc60000011416 */
[----:B------:R-:W2:Y:S08]  /*139b0*/  LDC.64 R6, c[0x0][0xae0] ;  /* 0x0002b800ff067b82 */ /* 0x000eb00000000a00 */
[----:B------:R-:W3:Y:S01]  /*139c0*/  LDC.64 R8, c[0x0][0xae8] ;  /* 0x0002ba00ff087b82 */ /* 0x000ee20000000a00 */
[----:B------:R-:W-:Y:S05]  /*139d0*/  @P0 BRA `(.L_x_960) ;  /* 0x0000000000580947 */ /* 0x000fea0003800000 */
[----:B------:R-:W4:Y:S01]  /*139e0*/  S2R R0, SR_TID.X ;  /* 0x0000000000007919 */ /* 0x000f220000002100 */
[----:B------:R-:W-:Y:S01]  /*139f0*/  IMAD.U32 R2, RZ, RZ, UR42 ;  /* 0x0000002aff027e24 */ /* 0x000fe2000f8e00ff */
[----:B------:R-:W-:-:S04]  /*13a00*/  ULDC UR5, c[0x0][0xa88] ;  /* 0x0002a20000057ab9 */ /* 0x000fc80000000800 */
[----:B----4-:R-:W-:-:S04]  /*13a10*/  IADD3 R2, R2, -0x80, R0 ;  /* 0xffffff8002027810 */ /* 0x010fc80007ffe000 */
[----:B------:R-:W-:-:S13]  /*13a20*/  ISETP.GE.AND P0, PT, R2, UR5, PT ;  /* 0x0000000502007c0c */ /* 0x000fda000bf06270 */
[----:B------:R-:W-:Y:S05]  /*13a30*/  @P0 BRA `(.L_x_960) ;  /* 0x0000000000400947 */ /* 0x000fea0003800000 */
[----:B------:R-:W4:Y:S01]  /*13a40*/  LDC.64 R4, c[0x0][0xb70] ;  /* 0x0002dc00ff047b82 */ /* 0x000f220000000a00 */
[----:B------:R-:W-:Y:S01]  /*13a50*/  SHF.R.S32.HI R3, RZ, 0x1f, R2 ;  /* 0x0000001fff037819 */ /* 0x000fe20000011402 */
[----:B------:R-:W-:-:S06]  /*13a60*/  ULDC.64 UR8, c[0x0][0xb40] ;  /* 0x0002d00000087ab9 */ /* 0x000fcc0000000a00 */
[----:B------:R-:W5:Y:S01]  /*13a70*/  LDC.64 R10, c[0x0][0xb78] ;  /* 0x0002de00ff0a7b82 */ /* 0x000f620000000a00 */
[C---:B----4-:R-:W-:Y:S02]  /*13a80*/  IMAD R0, R4.reuse, UR6, RZ ;  /* 0x0000000604007c24 */ /* 0x050fe4000f8e02ff */
[----:B------:R-:W-:-:S04]  /*13a90*/  IMAD.WIDE.U32 R2, R4, UR43, R2 ;  /* 0x0000002b04027c25 */ /* 0x000fc8000f8e0002 */
[----:B------:R-:W-:Y:S02]  /*13aa0*/  IMAD R5, R5, UR43, R0 ;  /* 0x0000002b05057c24 */ /* 0x000fe4000f8e0200 */
[C---:B-----5:R-:W-:Y:S02]  /*13ab0*/  IMAD R0, R10.reuse, UR7, RZ ;  /* 0x000000070a007c24 */ /* 0x060fe4000f8e02ff */
[----:B------:R-:W-:Y:S02]  /*13ac0*/  IMAD.IADD R3, R3, 0x1, R5 ;  /* 0x0000000103037824 */ /* 0x000fe400078e0205 */
[----:B------:R-:W-:Y:S02]  /*13ad0*/  IMAD R5, R11, UR44, R0 ;  /* 0x0000002c0b057c24 */ /* 0x000fe4000f8e0200 */
[----:B------:R-:W-:-:S04]  /*13ae0*/  IMAD.WIDE.U32 R2, R10, UR44, R2 ;  /* 0x0000002c0a027c25 */ /* 0x000fc8000f8e0002 */
[----:B------:R-:W-:Y:S01]  /*13af0*/  IMAD.IADD R3, R3, 0x1, R5 ;  /* 0x0000000103037824 */ /* 0x000fe200078e0205 */
[----:B------:R-:W-:-:S04]  /*13b00*/  LEA R4, P0, R2, UR8, 0x2 ;  /* 0x0000000802047c11 */ /* 0x000fc8000f8010ff */
[----:B------:R-:W-:Y:S01]  /*13b10*/  LEA.HI.X R5, R2, UR9, R3, 0x2, P0 ;  /* 0x0000000902057c11 */ /* 0x000fe200080f1403 */
[----:B------:R-:W-:-:S05]  /*13b20*/  IMAD.MOV.U32 R3, RZ, RZ, -0x800000 ;  /* 0xff800000ff037424 */ /* 0x000fca00078e00ff */
[----:B------:R4:W-:Y:S03]  /*13b30*/  STG.E desc[UR54][R4.64], R3 ;  /* 0x0000000304007986 */ /* 0x0009e6000c101936 */
.L_x_960:
[----:B------:R-:W-:Y:S05]  /*13b40*/  BSYNC B0 ;  /* 0x0000000000007941 */ /* 0x000fea0003800000 */
.L_x_959:
[----:B------:R-:W-:Y:S01]  /*13b50*/  ULDC UR5, c[0x0][0xa88] ;  /* 0x0002a20000057ab9 */ /* 0x000fe20000000800 */
[C---:B--2---:R-:W-:Y:S01]  /*13b60*/  IMAD R0, R6.reuse, UR6, RZ ;  /* 0x0000000606007c24 */ /* 0x044fe2000f8e02ff */
[----:B------:R-:W-:Y:S01]  /*13b70*/  UIADD3 UR42, -UR42, UR5, URZ ;  /* 0x000000052a2a7290 */ /* 0x000fe2000fffe13f */
[----:B----4-:R-:W-:Y:S01]  /*13b80*/  IMAD.WIDE.U32 R2, R6, UR43, R22 ;  /* 0x0000002b06027c25 */ /* 0x010fe2000f8e0016 */
[----:B------:R-:W-:Y:S01]  /*13b90*/  ULOP3.LUT UR52, URZ, UR52, URZ, 0x33, !UPT ;  /* 0x000000343f347292 */ /* 0x000fe2000f8e333f */
[----:B------:R-:W-:Y:S01]  /*13ba0*/  SHF.R.S32.HI R191, RZ, 0x1f, R190 ;  /* 0x0000001fffbf7819 */ /* 0x000fe200000114be */
[----:B------:R-:W-:Y:S01]  /*13bb0*/  BSSY B0, `(.L_x_961) ;  /* 0x0000021000007945 */ /* 0x000fe20003800000 */
[----:B------:R-:W-:Y:S01]  /*13bc0*/  IMAD R5, R7, UR43, R0 ;  /* 0x0000002b07057c24 */ /* 0x000fe2000f8e0200 */
[C---:B------:R-:W-:Y:S01]  /*13bd0*/  ISETP.GE.AND P2, PT, R190.reuse, UR42, PT ;  /* 0x0000002abe007c0c */ /* 0x040fe2000bf46270 */
[C---:B------:R-:W-:Y:S02]  /*13be0*/  VIADD R0, R190.reuse, 0x40 ;  /* 0x00000040be007836 */ /* 0x040fe40000000000 */
[----:B------:R-:W-:-:S02]  /*13bf0*/  VIADD R4, R190, 0x20 ;  /* 0x00000020be047836 */ /* 0x000fc40000000000 */
[----:B------:R-:W-:Y:S01]  /*13c00*/  IMAD.IADD R3, R3, 0x1, R5 ;  /* 0x0000000103037824 */ /* 0x000fe200078e0205 */
[----:B------:R-:W-:Y:S01]  /*13c10*/  ISETP.GE.AND P0, PT, R0, UR42, PT ;  /* 0x0000002a00007c0c */ /* 0x000fe2000bf06270 */
[----:B---3--:R-:W-:Y:S01]  /*13c20*/  IMAD R0, R8, UR7, RZ ;  /* 0x0000000708007c24 */ /* 0x008fe2000f8e02ff */
[----:B------:R-:W-:Y:S01]  /*13c30*/  ISETP.GE.AND P4, PT, R4, UR42, PT ;  /* 0x0000002a04007c0c */ /* 0x000fe2000bf86270 */
[----:B------:R-:W-:Y:S02]  /*13c40*/  VIADD R4, R190, 0x60 ;  /* 0x00000060be047836 */ /* 0x000fe40000000000 */
[----:B------:R-:W-:Y:S02]  /*13c50*/  IMAD R9, R9, UR44, R0 ;  /* 0x0000002c09097c24 */ /* 0x000fe4000f8e0200 */
[----:B-1----:R-:W-:Y:S01]  /*13c60*/  VIADD R5, R12, UR52 ;  /* 0x000000340c057c36 */ /* 0x002fe20008000000 */
[----:B------:R-:W-:Y:S01]  /*13c70*/  ISETP.GE.AND P1, PT, R4, UR42, PT ;  /* 0x0000002a04007c0c */ /* 0x000fe2000bf26270 */
[----:B------:R-:W-:-:S04]  /*13c80*/  IMAD.WIDE.U32 R6, R8, UR44, R2 ;  /* 0x0000002c08067c25 */ /* 0x000fc8000f8e0002 */
[----:B------:R-:W-:-:S04]  /*13c90*/  IMAD.WIDE R4, R5, 0x80, R190 ;  /* 0x0000008005047825 */ /* 0x000fc800078e02be */
[----:B------:R-:W-:Y:S01]  /*13ca0*/  IMAD.IADD R11, R7, 0x1, R9 ;  /* 0x00000001070b7824 */ /* 0x000fe200078e0209 */
        /* <DEDUP_REMOVED lines=17> */
.L_x_962:
[----:B------:R-:W-:Y:S05]  /*13dc0*/  BSYNC B0 ;  /* 0x0000000000007941 */ /* 0x000fea0003800000 */
.L_x_961:
[----:B------:R-:W-:Y:S04]  /*13dd0*/  BSSY B0, `(.L_x_963) ;  /* 0x0000014000007945 */ /* 0x000fe80003800000 */
[----:B------:R-:W-:Y:S05]  /*13de0*/  @P4 BRA `(.L_x_964) ;  /* 0x0000000000484947 */ /* 0x000fea0003800000 */
[----:B-1----:R-:W-:Y:S01]  /*13df0*/  IADD3 R9, P2, R4, 0x20, RZ ;  /* 0x0000002004097810 */ /* 0x002fe20007f5e0ff */
        /* <DEDUP_REMOVED lines=17> */
.L_x_964:
[----:B------:R-:W-:Y:S05]  /*13f10*/  BSYNC B0 ;  /* 0x0000000000007941 */ /* 0x000fea0003800000 */
.L_x_963:
[----:B------:R-:W-:Y:S04]  /*13f20*/  BSSY B0, `(.L_x_965) ;  /* 0x0000014000007945 */ /* 0x000fe80003800000 */
[----:B------:R-:W-:Y:S05]  /*13f30*/  @P0 BRA `(.L_x_966) ;  /* 0x0000000000480947 */ /* 0x000fea0003800000 */
[----:B-12---:R-:W-:Y:S01]  /*13f40*/  IADD3 R9, P0, R4, 0x40, RZ ;  /* 0x0000004004097810 */ /* 0x006fe20007f1e0ff */
        /* <DEDUP_REMOVED lines=17> */
.L_x_966:
[----:B------:R-:W-:Y:S05]  /*14060*/  BSYNC B0 ;  /* 0x0000000000007941 */ /* 0x000fea0003800000 */
.L_x_965:
        /* <DEDUP_REMOVED lines=20> */
.L_x_967:
[----:B------:R-:W-:Y:S05]  /*141b0*/  BSYNC B0 ;  /* 0x0000000000007941 */ /* 0x000fea0003800000 */
.L_x_956:
[----:B------:R-:W5:Y:S02]  /*141c0*/  LDC R0, c[0x0][0xda8] ;  /* 0x00036a00ff007b82 */ /* 0x000f640000000800 */
[----:B-----5:R-:W-:-:S13]  /*141d0*/  ISETP.LE.AND P0, PT, R0, UR4, PT ;  /* 0x0000000400007c0c */ /* 0x020fda000bf03270 */
[----:B------:R-:W-:Y:S05]  /*141e0*/  @!P0 BRA `(.L_x_968) ;  /* 0xfffffec800f48947 */ /* 0x000fea000383ffff */
[----:B------:R-:W-:Y:S05]  /*141f0*/  EXIT ;  /* 0x000000000000794d */ /* 0x000fea0003800000 */
.L_x_870:
[----:B------:R-:W-:-:S08]  /*14200*/  NOP ;  /* 0x0000000000007918 */ /* 0x000fd00000000000 */
[----:B------:R-:W1:-:S00]  /*14210*/  USETMAXREG.DEALLOC.CTAPOOL 0x18 ;  /* 0x00000018000079c8 */ /* 0x000e4000080e0500 */
[----:B-1----:R-:W2:Y:S01]  /*14220*/  LDL.LU R2, [R1+0x24] ;  /* 0x0000240001027983 */ /* 0x002ea20000300800 */
[----:B------:R-:W-:-:S05]  /*14230*/  LOP3.LUT R0, R0, 0x3, RZ, 0xc0, !PT ;  /* 0x0000000300007812 */ /* 0x000fca00078ec0ff */
[----:B------:R-:W1:Y:S01]  /*14240*/  S2UR UR4, SR_CTAID.X ;  /* 0x00000000000479c3 */ /* 0x000e620000002500 */
[----:B------:R-:W3:Y:S02]  /*14250*/  SHFL.IDX PT, R0, R0, RZ, 0x1f ;  /* 0x00001fff00007589 */ /* 0x000ee400000e0000 */
[----:B---3--:R-:W-:-:S05]  /*14260*/  ISETP.NE.AND P0, PT, R0, RZ, PT ;  /* 0x000000ff0000720c */ /* 0x008fca0003f05270 */
[----:B------:R-:W1:Y:S08]  /*14270*/  LDC R0, c[0x0][0xda8] ;  /* 0x00036a00ff007b82 */ /* 0x000e700000000800 */
[----:B------:R-:W-:Y:S06]  /*14280*/  @P0 BAR.ARV 0x4, 0x180 ;  /* 0x0106000000000b1d */ /* 0x000fec0000002000 */
[----:B--2---:R-:W-:-:S04]  /*14290*/  LOP3.LUT R2, R2, 0xfffffffd, RZ, 0xc0, !PT ;  /* 0xfffffffd02027812 */ /* 0x004fc800078ec0ff */
[----:B------:R-:W-:Y:S02]  /*142a0*/  @P0 LOP3.LUT R2, R2, 0x2, RZ, 0xfc, !PT ;  /* 0x0000000202020812 */ /* 0x000fe400078efcff */
[----:B-1----:R-:W-:Y:S01]  /*142b0*/  ISETP.LE.AND P0, PT, R0, UR4, PT ;  /* 0x0000000400007c0c */ /* 0x002fe2000bf03270 */
[----:B------:R-:W-:Y:S02]  /*142c0*/  IMAD.MOV.U32 R0, RZ, RZ, 0x1 ;  /* 0x00000001ff007424 */ /* 0x000fe400078e00ff */
[----:B------:R1:W-:Y:S04]  /*142d0*/  STL [R1+0x24], R2 ;  /* 0x0000240201007387 */ /* 0x0003e80000100800 */
[----:B------:R1:W-:Y:S04]  /*142e0*/  STL [R1], RZ ;  /* 0x000000ff01007387 */ /* 0x0003e80000100800 */
[----:B------:R1:W-:Y:S04]  /*142f0*/  STL [R1+0x28], RZ ;  /* 0x000028ff01007387 */ /* 0x0003e80000100800 */
[----:B------:R1:W-:Y:S01]  /*14300*/  STL [R1+0xc], R0 ;  /* 0x00000c0001007387 */ /* 0x0003e20000100800 */
[----:B------:R-:W-:Y:S05]  /*14310*/  @P0 BRA `(.L_x_969) ;  /* 0x0000003400680947 */ /* 0x000fea0003800000 */
[----:B-1----:R-:W1:Y:S01]  /*14320*/  S2R R2, SR_TID.X ;  /* 0x0000000000027919 */ /* 0x002e620000002100 */
[----:B------:R-:W-:Y:S01]  /*14330*/  ULDC UR46, c[0x0][0xc] ;  /* 0x00000300002e7ab9 */ /* 0x000fe20000000800 */
[----:B------:R-:W-:Y:S01]  /*14340*/  ULOP3.LUT UR44, UR61, 0x1, URZ, 0xfc, !UPT ;  /* 0x000000013d2c7892 */ /* 0x000fe2000f8efc3f */
[----:B------:R-:W2:Y:S01]  /*14350*/  S2R R7, SR_TID.X ;  /* 0x0000000000077919 */ /* 0x000ea20000002100 */
[----:B------:R-:W-:Y:S01]  /*14360*/  ULOP3.LUT UR45, UR61, 0x2, URZ, 0xfc, !UPT ;  /* 0x000000023d2d7892 */ /* 0x000fe2000f8efc3f */
[----:B------:R-:W-:Y:S01]  /*14370*/  ULDC.64 UR42, c[0x0][0x198] ;  /* 0x00006600002a7ab9 */ /* 0x000fe20000000a00 */
[----:B-1----:R-:W-:Y:S01]  /*14380*/  LOP3.LUT R2, R2, 0x7f, RZ, 0xc0, !PT ;  /* 0x0000007f02027812 */ /* 0x002fe200078ec0ff */
[----:B--2---:R-:W-:-:S03]  /*14390*/  IMAD.SHL.U32 R0, R7, 0x80, RZ ;  /* 0x0000008007007824 */ /* 0x004fc600078e00ff */
[----:B------:R-:W-:Y:S01]  /*143a0*/  SHF.R.U32.HI R3, RZ, 0x5, R2 ;  /* 0x00000005ff037819 */ /* 0x000fe20000011602 */
[C---:B------:R-:W-:Y:S01]  /*143b0*/  IMAD.SHL.U32 R4, R7.reuse, 0x20, RZ ;  /* 0x0000002007047824 */ /* 0x040fe200078e00ff */
        /* <DEDUP_REMOVED lines=16> */
[----:B------:R-:W-:Y:S01]  /*144c0*/  STL [R1+0x28], RZ ;  /* 0x000028ff01007387 */ /* 0x000fe20000100800 */
[----:B-1----:R-:W-:-:S05]  /*144d0*/  IMAD.MOV.U32 R0, RZ, RZ, 0x40 ;  /* 0x00000040ff007424 */ /* 0x002fca00078e00ff */
[----:B------:R-:W-:Y:S01]  /*144e0*/  SEL R2, R0, 0xffffffc0, !P0 ;  /* 0xffffffc000027807 */ /* 0x000fe20004000000 */
[----:B------:R-:W-:-:S05]  /*144f0*/  IMAD.U32 R0, RZ, RZ, UR4 ;  /* 0x00000004ff007e24 */ /* 0x000fca000f8e00ff */
[----:B------:R1:W-:Y:S04]  /*14500*/  STL [R1+0x20], R0 ;  /* 0x0000200001007387 */ /* 0x0003e80000100800 */
[----:B------:R2:W-:Y:S01]  /*14510*/  STL [R1], RZ ;  /* 0x000000ff01007387 */ /* 0x0005e20000100800 */
[----:B-1----:R-:W-:-:S05]  /*14520*/  IMAD.MOV.U32 R0, RZ, RZ, 0x1 ;  /* 0x00000001ff007424 */ /* 0x002fca00078e00ff */
[----:B------:R2:W-:Y:S02]  /*14530*/  STL [R1+0xc], R0 ;  /* 0x00000c0001007387 */ /* 0x0005e40000100800 */
.L_x_1029:
[----:B-1----:R-:W3:Y:S01]  /*14540*/  LDL R2, [R1+0x20] ;  /* 0x0000200001027983 */ /* 0x002ee20000100800 */
[----:B------:R-:W-:Y:S01]  /*14550*/  ULDC UR8, c[0x0][0xdd0] ;  /* 0x0003740000087ab9 */ /* 0x000fe20000000800 */
[----:B--2---:R-:W1:Y:S01]  /*14560*/  LDC R0, c[0x0][0xde8] ;  /* 0x00037a00ff007b82 */ /* 0x004e620000000800 */
[----:B------:R-:W-:-:S11]  /*14570*/  UISETP.NE.AND UP0, UPT, UR8, 0x1, UPT ;  /* 0x000000010800788c */ /* 0x000fd6000bf05270 */
[----:B------:R-:W-:Y:S01]  /*14580*/  @UP0 ULDC UR4, c[0x0][0xdd4] ;  /* 0x0003750000040ab9 */ /* 0x000fe20000000800 */
[----:B------:R-:W-:Y:S01]  /*14590*/  @UP0 ULDC UR9, c[0x0][0xdd8] ;  /* 0x0003760000090ab9 */ /* 0x000fe20000000800 */
[C---:B---3--:R-:W-:Y:S02]  /*145a0*/  R2UR UR6, R2.reuse ;  /* 0x00000000020672ca */ /* 0x048fe400000e0000 */
[----:B------:R-:W-:-:S11]  /*145b0*/  R2UR UR7, R2 ;  /* 0x00000000020772ca */ /* 0x000fd600000e0000 */
[----:B------:R-:W-:-:S04]  /*145c0*/  UIMAD.WIDE.U32 UR4, UR6, UR4, URZ ;  /* 0x00000004060472a5 */ /* 0x000fc8000f8e003f */
[----:B------:R-:W-:-:S04]  /*145d0*/  @UP0 USHF.R.U32.HI UR6, URZ, UR9, UR5 ;  /* 0x000000093f060299 */ /* 0x000fc80008011605 */
[----:B------:R-:W-:Y:S02]  /*145e0*/  UIADD3 UR4, -UR6, URZ, URZ ;  /* 0x0000003f06047290 */ /* 0x000fe4000fffe13f */
[----:B-1----:R-:W-:Y:S02]  /*145f0*/  ISETP.LE.AND P0, PT, R0, UR6, PT ;  /* 0x0000000600007c0c */ /* 0x002fe4000bf03270 */
[----:B------:R-:W-:-:S11]  /*14600*/  UIMAD UR8, UR8, UR4, UR7 ;  /* 0x00000004080872a4 */ /* 0x000fd6000f8e0207 */
[----:B------:R-:W-:Y:S05]  /*14610*/  @!P0 BRA `(.L_x_970) ;  /* 0x0000000000208947 */ /* 0x000fea0003800000 */
        /* <DEDUP_REMOVED lines=8> */
.L_x_970:
[----:B------:R-:W-:Y:S01]  /*146a0*/  ULDC UR9, c[0x0][0xdc4] ;  /* 0x0003710000097ab9 */ /* 0x000fe20000000800 */
[----:B------:R-:W-:Y:S01]  /*146b0*/  UMOV UR7, UR8 ;  /* 0x0000000800077c82 */ /* 0x000fe20008000000 */
[----:B------:R-:W-:-:S11]  /*146c0*/  UISETP.NE.AND UP0, UPT, UR9, 0x1, UPT ;  /* 0x000000010900788c */ /* 0x000fd6000bf05270 */
[----:B------:R-:W-:Y:S02]  /*146d0*/  @UP0 ULDC.64 UR10, c[0x0][0xdc8] ;  /* 0x00037200000a0ab9 */ /* 0x000fe40000000a00 */
[----:B------:R-:W-:-:S04]  /*146e0*/  UIMAD.WIDE.U32 UR4, UR8, UR10, URZ ;  /* 0x0000000a080472a5 */ /* 0x000fc8000f8e003f */
[----:B------:R-:W-:-:S04]  /*146f0*/  @UP0 USHF.R.U32.HI UR7, URZ, UR11, UR5 ;  /* 0x0000000b3f070299 */ /* 0x000fc80008011605 */
[----:B------:R-:W-:-:S12]  /*14700*/  UIMAD UR4, UR7, UR9, URZ ;  /* 0x00000009070472a4 */ /* 0x000fd8000f8e023f */
.L_x_971:
[----:B------:R-:W-:Y:S01]  /*14710*/  ULDC.64 UR10, c[0x0][0x3f8] ;  /* 0x0000fe00000a7ab9 */ /* 0x000fe20000000a00 */
[----:B------:R-:W-:Y:S02]  /*14720*/  ULOP3.LUT UR7, URZ, UR7, URZ, 0x33, !UPT ;  /* 0x000000073f077292 */ /* 0x000fe4000f8e333f */
[----:B------:R-:W-:Y:S01]  /*14730*/  UISETP.NE.U32.AND UP0, UPT, UR10, URZ, UPT ;  /* 0x0000003f0a00728c */ /* 0x000fe2000bf05070 */
[----:B------:R-:W-:Y:S02]  /*14740*/  ULDC UR37, c[0x0][0xdac] ;  /* 0x00036b0000257ab9 */ /* 0x000fe40000000800 */
[----:B------:R-:W-:Y:S01]  /*14750*/  ULDC UR10, c[0x0][0xdb8] ;  /* 0x00036e00000a7ab9 */ /* 0x000fe20000000800 */
[----:B------:R-:W-:Y:S02]  /*14760*/  UIADD3 UR37, UR7, UR37, URZ ;  /* 0x0000002507257290 */ /* 0x000fe4000fffe03f */
[----:B------:R-:W-:Y:S02]  /*14770*/  UISETP.NE.AND UP1, UPT, UR10, 0x1, UPT ;  /* 0x000000010a00788c */ /* 0x000fe4000bf25270 */
[----:B------:R-:W-:Y:S01]  /*14780*/  UIADD3 UR8, UR8, -UR4, URZ ;  /* 0x8000000408087290 */ /* 0x000fe2000fffe03f */
[----:B------:R-:W-:-:S02]  /*14790*/  ULDC UR9, c[0x0][0xdc4] ;  /* 0x0003710000097ab9 */ /* 0x000fc40000000800 */
[----:B------:R-:W-:Y:S01]  /*147a0*/  ULDC.64 UR4, c[0x0][0x9e0] ;  /* 0x0002780000047ab9 */ /* 0x000fe20000000a00 */
[----:B------:R-:W-:Y:S02]  /*147b0*/  UISETP.NE.AND.EX UP0, UPT, UR11, URZ, UPT, UP0 ;  /* 0x0000003f0b00728c */ /* 0x000fe4000bf05300 */
[----:B------:R-:W-:Y:S02]  /*147c0*/  UISETP.GE.AND UP2, UPT, UR5, 0x1, UPT ;  /* 0x000000010500788c */ /* 0x000fe4000bf46270 */
[----:B------:R-:W-:Y:S01]  /*147d0*/  USHF.L.U32 UR37, UR37, 0x7, URZ ;  /* 0x0000000725257899 */ /* 0x000fe2000800063f */
[----:B------:R-:W-:Y:S01]  /*147e0*/  ULDC UR11, c[0x0][0x404] ;  /* 0x00010100000b7ab9 */ /* 0x000fe20000000800 */
[----:B------:R-:W-:Y:S01]  /*147f0*/  ULDC UR12, c[0x0][0x288] ;  /* 0x0000a200000c7ab9 */ /* 0x000fe20000000800 */
[----:B------:R-:W-:Y:S01]  /*14800*/  UIMAD UR9, UR6, UR9, UR8 ;  /* 0x00000009060972a4 */ /* 0x000fe2000f8e0208 */
[----:B------:R-:W-:Y:S01]  /*14810*/  PLOP3.LUT P1, PT, PT, PT, UP2, 0x80, 0x0 ;  /* 0x000000000000781c */ /* 0x000fe20003f2f028 */
[----:B------:R-:W-:Y:S01]  /*14820*/  USEL UR11, UR11, 0x1, UP0 ;  /* 0x000000010b0b7887 */ /* 0x000fe20008000000 */
[----:B------:R-:W-:Y:S01]  /*14830*/  @UP1 ULDC UR6, c[0x0][0xdbc] ;  /* 0x00036f0000061ab9 */ /* 0x000fe20000000800 */
[----:B------:R-:W-:Y:S01]  /*14840*/  UIADD3 UR8, UR37, 0x80, -UR12 ;  /* 0x0000008025087890 */ /* 0x000fe2000fffe80c */
[----:B------:R-:W-:Y:S01]  /*14850*/  ULDC UR13, c[0x0][0x2e0] ;  /* 0x0000b800000d7ab9 */ /* 0x000fe20000000800 */
[----:B------:R-:W-:Y:S01]  /*14860*/  UIMAD.WIDE.U32 UR6, UR9, UR6, URZ ;  /* 0x00000006090672a5 */ /* 0x000fe2000f8e003f */
[----:B------:R-:W-:Y:S01]  /*14870*/  @UP1 ULDC UR14, c[0x0][0xdc0] ;  /* 0x00037000000e1ab9 */ /* 0x000fe20000000800 */
[----:B------:R-:W-:Y:S01]  /*14880*/  UIMAD UR8, UR11, UR13, UR8 ;  /* 0x0000000d0b0872a4 */ /* 0x000fe2000f8e0208 */
[----:B------:R-:W-:Y:S01]  /*14890*/  UMOV UR39, UR9 ;  /* 0x0000000900277c82 */ /* 0x000fe20008000000 */
[----:B------:R-:W-:-:S02]  /*148a0*/  @UP1 USHF.R.U32.HI UR39, URZ, UR14, UR7 ;  /* 0x0000000e3f271299 */ /* 0x000fc40008011607 */
[----:B------:R-:W-:Y:S02]  /*148b0*/  UIADD3 UR4, UR8, UR4, URZ ;  /* 0x0000000408047290 */ /* 0x000fe4000fffe03f */
[----:B------:R-:W-:-:S04]  /*148c0*/  UIADD3 UR38, -UR39, URZ, URZ ;  /* 0x0000003f27267290 */ /* 0x000fc8000fffe13f */
[----:B------:R-:W-:Y:S01]  /*148d0*/  UIMAD UR38, UR10, UR38, UR9 ;  /* 0x000000260a2672a4 */ /* 0x000fe2000f8e0209 */
[----:B------:R-:W-:Y:S01]  /*148e0*/  IMAD.U32 R0, RZ, RZ, UR4 ;  /* 0x00000004ff007e24 */ /* 0x000fe2000f8e00ff */
[----:B------:R-:W-:Y:S10]  /*148f0*/  @!P1 BRA `(.L_x_972) ;  /* 0x0000000000409947 */ /* 0x000ff40003800000 */
[----:B------:R-:W-:Y:S01]  /*14900*/  ISETP.LT.AND P0, PT, RZ, UR8, PT ;  /* 0x00000008ff007c0c */ /* 0x000fe2000bf01270 */
[----:B------:R-:W-:-:S12]  /*14910*/  UIADD3 UR4, UR8, -0x1, URZ ;  /* 0xffffffff08047890 */ /* 0x000fd8000fffe03f */
[----:B------:R-:W-:Y:S05]  /*14920*/  @P0 BRA `(.L_x_973) ;  /* 0x00000000001c0947 */ /* 0x000fea0003800000 */
[----:B------:R-:W-:Y:S02]  /*14930*/  UISETP.NE.AND UP0, UPT, UR5, 0x1, UPT ;  /* 0x000000010500788c */ /* 0x000fe4000bf05270 */
[----:B------:R-:W-:-:S09]  /*14940*/  UIADD3 UR4, -UR8, URZ, URZ ;  /* 0x0000003f08047290 */ /* 0x000fd2000fffe13f */
[----:B------:R-:W-:Y:S02]  /*14950*/  @UP0 ULDC.64 UR8, c[0x0][0x9e8] ;  /* 0x00027a0000080ab9 */ /* 0x000fe40000000a00 */
[----:B------:R-:W-:-:S04]  /*14960*/  UIMAD.WIDE.U32 UR6, UR4, UR8, URZ ;  /* 0x00000008040672a5 */ /* 0x000fc8000f8e003f */
[----:B------:R-:W-:-:S04]  /*14970*/  @UP0 USHF.R.U32.HI UR4, URZ, UR9, UR7 ;  /* 0x000000093f040299 */ /* 0x000fc80008011607 */
[----:B------:R-:W-:Y:S01]  /*14980*/  ULOP3.LUT UR4, URZ, UR4, URZ, 0x33, !UPT ;  /* 0x000000043f047292 */ /* 0x000fe2000f8e333f */
[----:B------:R-:W-:Y:S11]  /*14990*/  BRA `(.L_x_974) ;  /* 0x0000000000107947 */ /* 0x000ff60003800000 */
.L_x_973:
[----:B------:R-:W-:-:S11]  /*149a0*/  UISETP.NE.AND UP0, UPT, UR5, 0x1, UPT ;  /* 0x000000010500788c */ /* 0x000fd6000bf05270 */
[----:B------:R-:W-:Y:S02]  /*149b0*/  @UP0 ULDC.64 UR8, c[0x0][0x9e8] ;  /* 0x00027a0000080ab9 */ /* 0x000fe40000000a00 */
[----:B------:R-:W-:-:S04]  /*149c0*/  UIMAD.WIDE.U32 UR6, UR4, UR8, URZ ;  /* 0x00000008040672a5 */ /* 0x000fc8000f8e003f */
[----:B------:R-:W-:-:S12]  /*149d0*/  @UP0 USHF.R.U32.HI UR4, URZ, UR9, UR7 ;  /* 0x000000093f040299 */ /* 0x000fd80008011607 */
.L_x_974:
[----:B------:R-:W-:-:S06]  /*149e0*/  UIMAD UR4, UR4, UR5, UR5 ;  /* 0x00000005040472a4 */ /* 0x000fcc000f8e0205 */
[----:B------:R-:W-:-:S07]  /*149f0*/  VIMNMX R0, R0, UR4, PT ;  /* 0x0000000400007c48 */ /* 0x000fce000bfe0100 */
.L_x_972:
[----:B------:R-:W-:Y:S01]  /*14a00*/  UIMAD UR6, UR11, UR13, 0x9f ;  /* 0x0000009f0b0674a4 */ /* 0x000fe2000f8e020d */
[----:B------:R-:W-:Y:S01]  /*14a10*/  VIADD R0, R0, 0x9f ;  /* 0x0000009f00007836 */ /* 0x000fe20000000000 */
[----:B------:R-:W-:Y:S02]  /*14a20*/  UIADD3 UR4, UR37, -UR12, URZ ;  /* 0x8000000c25047290 */ /* 0x000fe4000fffe03f */
[----:B------:R-:W-:Y:S01]  /*14a30*/  UIMAD.WIDE UR6, UR6, 0x66666667, URZ ;  /* 0x66666667060678a5 */ /* 0x000fe2000f8e023f */
[----:B------:R-:W-:Y:S01]  /*14a40*/  IMAD.HI R0, R0, 0x66666667, RZ ;  /* 0x6666666700007827 */ /* 0x000fe200078e02ff */
[----:B------:R-:W-:Y:S02]  /*14a50*/  UIMAD UR4, UR11, UR13, UR4 ;  /* 0x0000000d0b0472a4 */ /* 0x000fe4000f8e0204 */
[----:B------:R-:W-:Y:S02]  /*14a60*/  USHF.R.U32.HI UR6, URZ, 0x1f, UR7 ;  /* 0x0000001f3f067899 */ /* 0x000fe40008011607 */
[----:B------:R-:W-:Y:S01]  /*14a70*/  SHF.R.U32.HI R3, RZ, 0x1f, R0 ;  /* 0x0000001fff037819 */ /* 0x000fe20000011600 */
[----:B------:R-:W-:Y:S01]  /*14a80*/  ULDC UR8, c[0x0][0x9dc] ;  /* 0x0002770000087ab9 */ /* 0x000fe20000000800 */
[----:B------:R-:W-:-:S02]  /*14a90*/  ULEA.HI.SX32 UR6, UR7, UR6, 0x1a ;  /* 0x0000000607067291 */ /* 0x000fc4000f8fd23f */
[----:B------:R-:W-:Y:S01]  /*14aa0*/  LEA.HI.SX32 R3, R0, R3, 0x1a ;  /* 0x0000000300037211 */ /* 0x000fe200078fd2ff */
[----:B------:R-:W-:-:S03]  /*14ab0*/  UIADD3 UR8, UR4, -UR8, URZ ;  /* 0x8000000804087290 */ /* 0x000fc6000fffe03f */
[----:B------:R-:W-:Y:S01]  /*14ac0*/  VIMNMX R16, R3, UR6, PT ;  /* 0x0000000603107c48 */ /* 0x000fe2000bfe0100 */
[----:B------:R-:W-:Y:S08]  /*14ad0*/  @!P1 BRA `(.L_x_975) ;  /* 0x0000000000449947 */ /* 0x000ff00003800000 */
[----:B------:R-:W-:-:S06]  /*14ae0*/  UISETP.GT.AND UP0, UPT, UR4, -0x1, UPT ;  /* 0xffffffff0400788c */ /* 0x000fcc000bf04270 */
[----:B------:R-:W-:-:S13]  /*14af0*/  PLOP3.LUT P0, PT, PT, PT, UP0, 0x80, 0x0 ;  /* 0x000000000000781c */ /* 0x000fda0003f0f008 */
[----:B------:R-:W-:Y:S05]  /*14b00*/  @P0 BRA `(.L_x_976) ;  /* 0x00000000001c0947 */ /* 0x000fea0003800000 */
[----:B------:R-:W-:Y:S02]  /*14b10*/  UISETP.NE.AND UP0, UPT, UR5, 0x1, UPT ;  /* 0x000000010500788c */ /* 0x000fe4000bf05270 */
[----:B------:R-:W-:-:S09]  /*14b20*/  ULOP3.LUT UR4, URZ, UR4, URZ, 0x33, !UPT ;  /* 0x000000043f047292 */ /* 0x000fd2000f8e333f */
[----:B------:R-:W-:Y:S02]  /*14b30*/  @UP0 ULDC.64 UR10, c[0x0][0x9e8] ;  /* 0x00027a00000a0ab9 */ /* 0x000fe40000000a00 */
[----:B------:R-:W-:-:S04]  /*14b40*/  UIMAD.WIDE.U32 UR6, UR4, UR10, URZ ;  /* 0x0000000a040672a5 */ /* 0x000fc8000f8e003f */
[----:B------:R-:W-:-:S04]  /*14b50*/  @UP0 USHF.R.U32.HI UR4, URZ, UR11, UR7 ;  /* 0x0000000b3f040299 */ /* 0x000fc80008011607 */
[----:B------:R-:W-:Y:S01]  /*14b60*/  ULOP3.LUT UR4, URZ, UR4, URZ, 0x33, !UPT ;  /* 0x000000043f047292 */ /* 0x000fe2000f8e333f */
[----:B------:R-:W-:Y:S11]  /*14b70*/  BRA `(.L_x_977) ;  /* 0x0000000000107947 */ /* 0x000ff60003800000 */
.L_x_976:
[----:B------:R-:W-:-:S11]  /*14b80*/  UISETP.NE.AND UP0, UPT, UR5, 0x1, UPT ;  /* 0x000000010500788c */ /* 0x000fd6000bf05270 */
[----:B------:R-:W-:Y:S02]  /*14b90*/  @UP0 ULDC.64 UR10, c[0x0][0x9e8] ;  /* 0x00027a00000a0ab9 */ /* 0x000fe40000000a00 */
[----:B------:R-:W-:-:S04]  /*14ba0*/  UIMAD.WIDE.U32 UR6, UR4, UR10, URZ ;  /* 0x0000000a040672a5 */ /* 0x000fc8000f8e003f */
[----:B------:R-:W-:-:S12]  /*14bb0*/  @UP0 USHF.R.U32.HI UR4, URZ, UR11, UR7 ;  /* 0x0000000b3f040299 */ /* 0x000fd80008011607 */
.L_x_977:
[----:B------:R-:W-:-:S04]  /*14bc0*/  UIMAD UR4, UR4, UR5, URZ ;  /* 0x00000005040472a4 */ /* 0x000fc8000f8e023f */
[----:B------:R-:W-:-:S04]  /*14bd0*/  UISETP.LT.AND UP0, UPT, UR8, UR4, UPT ;  /* 0x000000040800728c */ /* 0x000fc8000bf01270 */
[----:B------:R-:W-:-:S12]  /*14be0*/  USEL UR8, UR8, UR4, !UP0 ;  /* 0x0000000408087287 */ /* 0x000fd8000c000000 */
.L_x_975:
[----:B------:R-:W-:Y:S01]  /*14bf0*/  UIMAD.WIDE UR4, UR8, 0x66666667, URZ ;  /* 0x66666667080478a5 */ /* 0x000fe2000f8e023f */
[----:B------:R-:W-:Y:S03]  /*14c00*/  BSSY B6, `(.L_x_978) ;  /* 0x00002b0000067945 */ /* 0x000fe60003800000 */
[----:B------:R-:W-:-:S04]  /*14c10*/  USHF.R.U32.HI UR4, URZ, 0x1f, UR5 ;  /* 0x0000001f3f047899 */ /* 0x000fc80008011605 */
[----:B------:R-:W-:-:S04]  /*14c20*/  ULEA.HI.SX32 UR4, UR5, UR4, 0x1a ;  /* 0x0000000405047291 */ /* 0x000fc8000f8fd23f */
[----:B------:R-:W-:-:S04]  /*14c30*/  UISETP.LT.AND UP0, UPT, URZ, UR4, UPT ;  /* 0x000000043f00728c */ /* 0x000fc8000bf01270 */
[----:B------:R-:W-:-:S06]  /*14c40*/  USEL UR41, URZ, UR4, !UP0 ;  /* 0x000000043f297287 */ /* 0x000fcc000c000000 */
[----:B------:R-:W-:-:S13]  /*14c50*/  ISETP.GT.AND P0, PT, R16, UR41, PT ;  /* 0x0000002910007c0c */ /* 0x000fda000bf04270 */
[----:B------:R-:W-:Y:S05]  /*14c60*/  @P0 BRA `(.L_x_979) ;  /* 0x0000000000480947 */ /* 0x000fea0003800000 */
[----:B------:R-:W1:Y:S02]  /*14c70*/  S2R R0, SR_TID.X ;  /* 0x0000000000007919 */ /* 0x000e640000002100 */
[----:B-1----:R-:W-:-:S04]  /*14c80*/  LOP3.LUT R0, R0, 0x7f, RZ, 0xc0, !PT ;  /* 0x0000007f00007812 */ /* 0x002fc800078ec0ff */
[----:B------:R-:W-:-:S13]  /*14c90*/  ISETP.NE.AND P0, PT, R0, RZ, PT ;  /* 0x000000ff0000720c */ /* 0x000fda0003f05270 */
[----:B------:R-:W-:Y:S05]  /*14ca0*/  @P0 BRA `(.L_x_980) ;  /* 0x0000002800940947 */ /* 0x000fea0003800000 */
[----:B------:R-:W1:Y:S01]  /*14cb0*/  S2R R5, SR_LANEID ;  /* 0x0000000000057919 */ /* 0x000e620000000000 */
[----:B------:R-:W-:Y:S01]  /*14cc0*/  VOTEU.ANY UR4, UPT, PT ;  /* 0x0000000000047886 */ /* 0x000fe200038e0100 */
[----:B------:R-:W2:Y:S01]  /*14cd0*/  LDC.64 R2, c[0x0][0xdf0] ;  /* 0x00037c00ff027b82 */ /* 0x000ea20000000a00 */
[----:B------:R-:W1:Y:S02]  /*14ce0*/  FLO.U32 R0, UR4 ;  /* 0x0000000400007d00 */ /* 0x000e6400080e0000 */
[----:B-1----:R-:W-:-:S06]  /*14cf0*/  ISETP.EQ.U32.AND P0, PT, R0, R5, PT ;  /* 0x000000050000720c */ /* 0x002fcc0003f02070 */
[----:B------:R-:W2:Y:S07]  /*14d00*/  POPC R5, UR4 ;  /* 0x0000000400057d09 */ /* 0x000eae0008000000 */
[----:B--2---:R-:W2:Y:S01]  /*14d10*/  @P0 ATOMG.E.ADD.STRONG.GPU PT, R3, desc[UR54][R2.64], R5 ;  /* 0x00000005020309a8 */ /* 0x004ea200081ee1f6 */
[----:B------:R-:W1:Y:S02]  /*14d20*/  S2R R4, SR_LTMASK ;  /* 0x0000000000047919 */ /* 0x000e640000003900 */
[----:B-1----:R-:W-:-:S04]  /*14d30*/  LOP3.LUT R4, R4, UR4, RZ, 0xc0, !PT ;  /* 0x0000000404047c12 */ /* 0x002fc8000f8ec0ff */
[----:B------:R-:W1:Y:S01]  /*14d40*/  POPC R7, R4 ;  /* 0x0000000400077309 */ /* 0x000e620000000000 */
[----:B--2---:R-:W1:Y:S02]  /*14d50*/  SHFL.IDX PT, R0, R3, R0, 0x1f ;  /* 0x00001f0003007589 */ /* 0x004e6400000e0000 */
[----:B-1----:R-:W-:-:S05]  /*14d60*/  IADD3 R0, R0, UR46, R7 ;  /* 0x0000002e00007c10 */ /* 0x002fca000fffe007 */
[----:B------:R2:W-:Y:S01]  /*14d70*/  STL [R1+0x20], R0 ;  /* 0x0000200001007387 */ /* 0x0005e20000100800 */
[----:B------:R-:W-:Y:S05]  /*14d80*/  BRA `(.L_x_980) ;  /* 0x00000028005c7947 */ /* 0x000fea0003800000 */
.L_x_979:
[----:B------:R-:W1:Y:S01]  /*14d90*/  S2UR UR4, SR_CgaCtaId ;  /* 0x00000000000479c3 */ /* 0x000e620000008800 */
[----:B------:R-:W-:Y:S02]  /*14da0*/  UMOV UR40, 0x400 ;  /* 0x0000040000287882 */ /* 0x000fe40000000000 */
[----:B-1----:R-:W-:-:S04]  /*14db0*/  ULEA UR40, UR4, UR40, 0x18 ;  /* 0x0000002804287291 */ /* 0x002fc8000f8ec03f */
        /* <DEDUP_REMOVED lines=9> */
[----:B------:R-:W1:Y:S01]  /*14e50*/  LDC.64 R2, c[0x4][R2] ;  /* 0x0100000002027b82 */ /* 0x000e620000000a00 */
        /* <DEDUP_REMOVED lines=9> */
[----:B-1----:R-:W-:Y:S05]  /*14ef0*/  CALL.ABS.NOINC R2 ;  /* 0x0000000002007343 */ /* 0x002fea0003c00000 */
.L_x_981:
        /* <DEDUP_REMOVED lines=24> */
.L_x_982:
[----:B------:R-:W-:-:S04]  /*15080*/  UIADD3 UR4, UR40, 0x400, URZ ;  /* 0x0000040028047890 */ /* 0x000fc8000fffe03f */
[----:B------:R-:W-:-:S06]  /*15090*/  ULOP3.LUT UP0, URZ, UR4, 0x9f, URZ, 0xc0, !UPT ;  /* 0x0000009f043f7892 */ /* 0x000fcc000f80c03f */
[----:B------:R-:W-:-:S13]  /*150a0*/  PLOP3.LUT P0, PT, PT, PT, UP0, 0x80, 0x0 ;  /* 0x000000000000781c */ /* 0x000fda0003f0f008 */
        /* <DEDUP_REMOVED lines=17> */
.L_x_983:
[----:B------:R-:W-:-:S13]  /*151c0*/  LOP3.LUT P6, RZ, R17, 0x3ff, RZ, 0xc0, !PT ;  /* 0x000003ff11ff7812 */ /* 0x000fda00078cc0ff */
        /* <DEDUP_REMOVED lines=17> */
.L_x_984:
[----:B------:R-:W-:Y:S01]  /*152e0*/  ULDC.64 UR4, c[0x0][0x9f8] ;  /* 0x00027e0000047ab9 */ /* 0x000fe20000000a00 */
[----:B------:R-:W-:Y:S01]  /*152f0*/  IMAD.U32 R5, RZ, RZ, UR39 ;  /* 0x00000027ff057e24 */ /* 0x000fe2000f8e00ff */
[----:B------:R-:W-:Y:S01]  /*15300*/  ISETP.NE.U32.AND P0, PT, RZ, UR4, PT ;  /* 0x00000004ff007c0c */ /* 0x000fe2000bf05070 */
[----:B------:R-:W-:Y:S01]  /*15310*/  IMAD.U32 R8, RZ, RZ, UR39 ;  /* 0x00000027ff087e24 */ /* 0x000fe2000f8e00ff */
[----:B------:R-:W2:Y:S01]  /*15320*/  LDC R0, c[0x0][0x428] ;  /* 0x00010a00ff007b82 */ /* 0x000ea20000000800 */
[----:B------:R-:W3:Y:S01]  /*15330*/  S2R R18, SR_TID.X ;  /* 0x0000000000127919 */ /* 0x000ee20000002100 */
[----:B------:R-:W-:-:S13]  /*15340*/  ISETP.NE.AND.EX P0, PT, RZ, UR5, PT, P0 ;  /* 0x00000005ff007c0c */ /* 0x000fda000bf05300 */
[----:B-1----:R-:W1:Y:S01]  /*15350*/  @P0 LDC.64 R2, c[0x0][0x9f8] ;  /* 0x00027e00ff020b82 */ /* 0x002e620000000a00 */
[----:B------:R-:W-:Y:S01]  /*15360*/  IMAD.U32 R4, RZ, RZ, UR38 ;  /* 0x00000026ff047e24 */ /* 0x000fe2000f8e00ff */
[----:B---3--:R-:W-:Y:S01]  /*15370*/  LOP3.LUT R17, R18, 0x7f, RZ, 0xc0, !PT ;  /* 0x0000007f12117812 */ /* 0x008fe200078ec0ff */
[----:B-1----:R-:W-:-:S05]  /*15380*/  @P0 IMAD.WIDE R2, R5, 0x4, R2 ;  /* 0x0000000405020825 */ /* 0x002fca00078e0202 */
[----:B------:R1:W3:Y:S01]  /*15390*/  @P0 LDG.E R8, desc[UR54][R2.64] ;  /* 0x0000003602080981 */ /* 0x0002e2000c1e1900 */
[----:B--2---:R-:W-:Y:S01]  /*153a0*/  ISETP.NE.AND P0, PT, R0, 0x1, PT ;  /* 0x000000010000780c */ /* 0x004fe20003f05270 */
[----:B------:R-:W-:Y:S01]  /*153b0*/  UMOV UR36, URZ ;  /* 0x0000003f00247c82 */ /* 0x000fe20008000000 */
[----:B------:R-:W-:Y:S01]  /*153c0*/  ISETP.NE.AND P2, PT, R17, RZ, PT ;  /* 0x000000ff1100720c */ /* 0x000fe20003f45270 */
[----:B------:R-:W-:Y:S01]  /*153d0*/  UMOV UR8, 0x40 ;  /* 0x0000004000087882 */ /* 0x000fe20000000000 */
[----:B------:R-:W-:Y:S01]  /*153e0*/  UMOV UR9, UR37 ;  /* 0x0000002500097c82 */ /* 0x000fe20008000000 */
[----:B------:R-:W-:Y:S01]  /*153f0*/  UMOV UR10, UR38 ;  /* 0x00000026000a7c82 */ /* 0x000fe20008000000 */
[----:B------:R-:W-:Y:S01]  /*15400*/  UMOV UR11, UR39 ;  /* 0x00000027000b7c82 */ /* 0x000fe20008000000 */
[----:B------:R-:W-:Y:S01]  /*15410*/  UMOV UR12, 0x80 ;  /* 0x00000080000c7882 */ /* 0x000fe20000000000 */
[----:B------:R-:W-:Y:S01]  /*15420*/  UMOV UR13, UR37 ;  /* 0x00000025000d7c82 */ /* 0x000fe20008000000 */
[----:B-1----:R-:W1:Y:S01]  /*15430*/  LDC.64 R2, c[0x0][0x3f8] ;  /* 0x0000fe00ff027b82 */ /* 0x002e620000000a00 */
[----:B------:R-:W-:Y:S01]  /*15440*/  UMOV UR14, UR38 ;  /* 0x00000026000e7c82 */ /* 0x000fe20008000000 */
[----:B------:R-:W-:Y:S01]  /*15450*/  UMOV UR15, UR39 ;  /* 0x00000027000f7c82 */ /* 0x000fe20008000000 */
[----:B------:R-:W-:-:S03]  /*15460*/  UMOV UR6, 0xffffffff ;  /* 0xffffffff00067882 */ /* 0x000fc60000000000 */
[----:B------:R-:W-:Y:S02]  /*15470*/  VOTEU.ALL UP1, P2 ;  /* 0x00000000003f7886 */ /* 0x000fe40001020000 */
[----:B------:R-:W2:Y:S03]  /*15480*/  @P0 LDC R0, c[0x0][0x42c] ;  /* 0x00010b00ff000b82 */ /* 0x000ea60000000800 */
[----:B------:R-:W-:-:S04]  /*15490*/  @!UP1 UIADD3 UR4, UP0, UR42, 0x270, URZ ;  /* 0x000002702a049890 */ /* 0x000fc8000ff1e03f */
[----:B------:R-:W-:Y:S01]  /*154a0*/  @!UP1 UIADD3.X UR5, URZ, UR43, URZ, UP0, !UPT ;  /* 0x0000002b3f059290 */ /* 0x000fe200087fe43f */
[----:B------:R-:W4:Y:S01]  /*154b0*/  @P0 LDC R5, c[0x0][0x430] ;  /* 0x00010c00ff050b82 */ /* 0x000f220000000800 */
[----:B-1----:R-:W-:-:S07]  /*154c0*/  ISETP.NE.U32.AND P1, PT, R2, RZ, PT ;  /* 0x000000ff0200720c */ /* 0x002fce0003f25070 */
[----:B------:R1:W-:Y:S01]  /*154d0*/  @!UP1 UTMAPF.L2.4D [UR36], [UR4] ;  /* 0x00000024040095b8 */ /* 0x0003e20008018000 */
[----:B------:R-:W-:Y:S01]  /*154e0*/  ISETP.NE.AND.EX P1, PT, R3, RZ, PT, P1 ;  /* 0x000000ff0300720c */ /* 0x000fe20003f25310 */
[----:B--2---:R-:W-:Y:S01]  /*154f0*/  @P0 IMAD.HI.U32 R0, R0, UR38, RZ ;  /* 0x0000002600000c27 */ /* 0x004fe2000f8e00ff */
[----:B------:R1:W-:Y:S04]  /*15500*/  @!UP1 UTMAPF.L2.4D [UR8], [UR4] ;  /* 0x00000008040095b8 */ /* 0x0003e80008018000 */
[----:B----4-:R-:W-:Y:S01]  /*15510*/  @P0 SHF.R.U32.HI R4, RZ, R5, R0 ;  /* 0x00000005ff040219 */ /* 0x010fe20000011600 */
[----:B------:R1:W-:Y:S01]  /*15520*/  @!UP1 UTMAPF.L2.4D [UR12], [UR4] ;  /* 0x0000000c040095b8 */ /* 0x0003e20008018000 */
[----:B---3--:R-:W-:Y:S01]  /*15530*/  SHF.R.S32.HI R9, RZ, 0x1f, R8 ;  /* 0x0000001fff097819 */ /* 0x008fe20000011408 */
        /* <DEDUP_REMOVED lines=8> */
.L_x_1048:
[----:B--2---:R-:W-:Y:S02]  /*155c0*/  ISETP.NE.AND P0, PT, R14, RZ, PT ;  /* 0x000000ff0e00720c */ /* 0x004fe40003f05270 */
[----:B------:R-:W-:-:S11]  /*155d0*/  PLOP3.LUT P6, PT, PT, PT, PT, 0x8, 0x0 ;  /* 0x000000000000781c */ /* 0x000fd60003fce170 */
[----:B------:R-:W-:Y:S05]  /*155e0*/  @P0 BRA `(.L_x_986) ;  /* 0x0000000400f40947 */ /* 0x000fea0003800000 */
[----:B------:R-:W-:Y:S01]  /*155f0*/  UMOV UR4, 0xffffffff ;  /* 0xffffffff00047882 */ /* 0x000fe20000000000 */
[----:B------:R-:W-:Y:S02]  /*15600*/  VIADD R6, R16, 0xffffffff ;  /* 0xffffffff10067836 */ /* 0x000fe40000000000 */
[----:B------:R-:W-:Y:S05]  /*15610*/  BRA.DIV UR4, `(.L_x_987) ;  /* 0x0000002a04ac7947 */ /* 0x000fea000b800000 */
[----:B------:R-:W-:-:S13]  /*15620*/  ELECT P6, URZ, PT ;  /* 0x00000000003f782f */ /* 0x000fda00038c0000 */
.L_x_1051:
        /* <DEDUP_REMOVED lines=9> */
[----:B------:R-:W-:-:S05]  /*156c0*/  @P0 SHF.R.U32.HI R4, RZ, R5, R7 ;  /* 0x00000005ff040219 */ /* 0x000fca0000011607 */
[----:B------:R-:W-:-:S04]  /*156d0*/  IMAD.MOV R5, RZ, RZ, -R4 ;  /* 0x000000ffff057224 */ /* 0x000fc800078e0a04 */
[----:B------:R-:W-:Y:S01]  /*156e0*/  IMAD R6, R0, R5, R6 ;  /* 0x0000000500067224 */ /* 0x000fe200078e0206 */
[--C-:B------:R-:W-:Y:S01]  /*156f0*/  SHF.R.S32.HI R5, RZ, 0x1f, R4.reuse ;  /* 0x0000001fff057819 */ /* 0x100fe20000011404 */
[----:B------:R-:W-:Y:S02]  /*15700*/  IMAD R0, R9, UR4, RZ ;  /* 0x0000000409007c24 */ /* 0x000fe4000f8e02ff */
[----:B------:R-:W-:-:S04]  /*15710*/  IMAD.WIDE.U32 R4, R8, UR4, R4 ;  /* 0x0000000408047c25 */ /* 0x000fc8000f8e0004 */
[----:B------:R-:W-:Y:S01]  /*15720*/  IMAD R0, R8, UR5, R0 ;  /* 0x0000000508007c24 */ /* 0x000fe2000f8e0200 */
[----:B------:R-:W-:-:S03]  /*15730*/  LEA R2, P0, R4, R2, 0x2 ;  /* 0x0000000204027211 */ /* 0x000fc600078010ff */
[----:B------:R-:W-:-:S05]  /*15740*/  IMAD.IADD R0, R5, 0x1, R0 ;  /* 0x0000000105007824 */ /* 0x000fca00078e0200 */
[----:B------:R-:W-:-:S05]  /*15750*/  LEA.HI.X R3, R4, R3, R0, 0x2, P0 ;  /* 0x0000000304037211 */ /* 0x000fca00000f1400 */
[----:B------:R2:W5:Y:S02]  /*15760*/  LDG.E R0, desc[UR54][R2.64] ;  /* 0x0000003602007981 */ /* 0x000564000c1e1900 */
.L_x_989:
[----:B--2---:R-:W2:Y:S04]  /*15770*/  LDL R2, [R1] ;  /* 0x0000000001027983 */ /* 0x004ea80000100800 */
[----:B------:R-:W3:Y:S01]  /*15780*/  LDL R3, [R1+0xc] ;  /* 0x00000c0001037983 */ /* 0x000ee20000100800 */
[----:B------:R-:W-:Y:S02]  /*15790*/  ISETP.NE.AND P0, PT, R17, RZ, PT ;  /* 0x000000ff1100720c */ /* 0x000fe40003f05270 */
[----:B--2---:R-:W-:Y:S02]  /*157a0*/  LEA R2, R2, UR40, 0x3 ;  /* 0x0000002802027c11 */ /* 0x004fe4000f8e18ff */
[----:B---3--:R-:W-:-:S04]  /*157b0*/  SHF.L.U32 R3, R3, 0x1f, RZ ;  /* 0x0000001f03037819 */ /* 0x008fc800000006ff */
[----:B------:R-:W2:Y:S02]  /*157c0*/  SYNCS.PHASECHK.TRANS64.TRYWAIT P3, [R2+URZ+0x29880], R3 ;  /* 0x02988003020075a7 */ /* 0x000ea4000806017f */
[----:B--2---:R-:W-:Y:S05]  /*157d0*/  @!P3 BRA `(.L_x_990) ;  /* 0x00000028005cb947 */ /* 0x004fea0003800000 */
.L_x_1052:
[----:B------:R-:W-:Y:S05]  /*157e0*/  @P0 BRA `(.L_x_991) ;  /* 0x00000000001c0947 */ /* 0x000fea0003800000 */
[----:B-1----:R-:W1:Y:S01]  /*157f0*/  S2R R4, SR_TID.X ;  /* 0x0000000000047919 */ /* 0x002e620000002100 */
[----:B------:R-:W-:-:S04]  /*15800*/  IMAD.MOV.U32 R5, RZ, RZ, 0x5000 ;  /* 0x00005000ff057424 */ /* 0x000fc800078e00ff */
[----:B------:R3:W-:Y:S01]  /*15810*/  SYNCS.ARRIVE.TRANS64 RZ, [R2+URZ+0x29870], R5 ;  /* 0x0298700502ff79a7 */ /* 0x0007e2000800003f */
[----:B-1----:R-:W-:-:S04]  /*15820*/  LOP3.LUT R4, R4, 0x1f, RZ, 0xc0, !PT ;  /* 0x0000001f04047812 */ /* 0x002fc800078ec0ff */
[----:B------:R-:W-:-:S13]  /*15830*/  ISETP.NE.AND P3, PT, R4, RZ, PT ;  /* 0x000000ff0400720c */ /* 0x000fda0003f65270 */
[----:B---3--:R-:W-:Y:S05]  /*15840*/  @!P3 BRA `(.L_x_991) ;  /* 0x000000000004b947 */ /* 0x008fea0003800000 */
[----:B------:R-:W-:Y:S01]  /*15850*/  BPT.TRAP 0x1 ;  /* 0x000000040000795c */ /* 0x000fe20000300000 */
.L_x_991:
[----:B------:R-:W3:Y:S04]  /*15860*/  LDL R5, [R1] ;  /* 0x0000000001057983 */ /* 0x000ee80000100800 */
[----:B-1----:R-:W4:Y:S01]  /*15870*/  LDL R4, [R1+0x8] ;  /* 0x0000080001047983 */ /* 0x002f220000100800 */
        /* <DEDUP_REMOVED lines=17> */
.L_x_1053:
        /* <DEDUP_REMOVED lines=8> */
.L_x_993:
        /* <DEDUP_REMOVED lines=28> */
.L_x_988:
[----:B------:R-:W-:Y:S05]  /*15bd0*/  WARPSYNC.ALL ;  /* 0x0000000000007948 */ /* 0x000fea0003800000 */
[----:B------:R-:W-:Y:S01]  /*15be0*/  BAR.SYNC.DEFER_BLOCKING 0x8, 0x120 ;  /* 0x0204800000007b1d */ /* 0x000fe20000010000 */
[----:B------:R-:W-:Y:S01]  /*15bf0*/  ELECT P0, URZ, PT ;  /* 0x00000000003f782f */ /* 0x000fe20003800000 */
[----:B------:R-:W-:Y:S02]  /*15c00*/  UIADD3 UR4, UP0, UR42, 0x270, URZ ;  /* 0x000002702a047890 */ /* 0x000fe4000ff1e03f */
[----:B------:R-:W-:Y:S02]  /*15c10*/  UIADD3 UR8, UR40, 0x14400, URZ ;  /* 0x0001440028087890 */ /* 0x000fe4000fffe03f */
[----:B------:R-:W-:-:S02]  /*15c20*/  UIADD3 UR9, UR40, 0x29800, URZ ;  /* 0x0002980028097890 */ /* 0x000fc4000fffe03f */
[----:B------:R-:W-:Y:S02]  /*15c30*/  UIADD3.X UR5, URZ, UR43, URZ, UP0, !UPT ;  /* 0x0000002b3f057290 */ /* 0x000fe400087fe43f */
[----:B------:R-:W-:Y:S02]  /*15c40*/  UIADD3 UR24, UR40, 0x16400, URZ ;  /* 0x0001640028187890 */ /* 0x000fe4000fffe03f */
[----:B------:R-:W-:Y:S02]  /*15c50*/  UIADD3 UR16, UR40, 0x18400, URZ ;  /* 0x0001840028107890 */ /* 0x000fe4000fffe03f */
[----:B------:R-:W-:Y:S01]  /*15c60*/  @P0 IMAD.MOV.U32 R2, RZ, RZ, 0x6000 ;  /* 0x00006000ff020424 */ /* 0x000fe200078e00ff */
[----:B------:R-:W-:Y:S01]  /*15c70*/  UMOV UR6, 0x0 ;  /* 0x0000000000067882 */ /* 0x000fe20000000000 */
[----:B------:R-:W-:Y:S01]  /*15c80*/  UMOV UR7, 0x12f00000 ;  /* 0x12f0000000077882 */ /* 0x000fe20000000000 */
[----:B------:R-:W-:Y:S01]  /*15c90*/  UMOV UR10, URZ ;  /* 0x0000003f000a7c82 */ /* 0x000fe20008000000 */
[----:B------:R-:W-:Y:S01]  /*15ca0*/  UMOV UR11, UR37 ;  /* 0x00000025000b7c82 */ /* 0x000fe20008000000 */
[----:B------:R-:W-:Y:S01]  /*15cb0*/  UMOV UR12, UR38 ;  /* 0x00000026000c7c82 */ /* 0x000fe20008000000 */
[----:B------:R-:W-:Y:S01]  /*15cc0*/  UMOV UR13, UR39 ;  /* 0x00000027000d7c82 */ /* 0x000fe20008000000 */
[----:B------:R-:W-:Y:S01]  /*15cd0*/  UMOV UR26, 0x40 ;  /* 0x00000040001a7882 */ /* 0x000fe20000000000 */
[----:B------:R-:W-:Y:S01]  /*15ce0*/  UMOV UR27, UR37 ;  /* 0x00000025001b7c82 */ /* 0x000fe20008000000 */
[----:B------:R-:W-:Y:S01]  /*15cf0*/  UMOV UR28, UR38 ;  /* 0x00000026001c7c82 */ /* 0x000fe20008000000 */
[----:B------:R2:W-:Y:S01]  /*15d00*/  @P0 SYNCS.ARRIVE.TRANS64 RZ, [UR40+0x29800], R2 ;  /* 0x02980002ffff09a7 */ /* 0x0005e20008000028 */
[----:B------:R-:W-:Y:S01]  /*15d10*/  UMOV UR29, UR39 ;  /* 0x00000027001d7c82 */ /* 0x000fe20008000000 */
[----:B------:R-:W-:Y:S01]  /*15d20*/  UMOV UR25, UR9 ;  /* 0x0000000900197c82 */ /* 0x000fe20008000000 */
[----:B------:R-:W-:Y:S01]  /*15d30*/  UMOV UR18, 0x80 ;  /* 0x0000008000127882 */ /* 0x000fe20000000000 */
[----:B------:R-:W-:Y:S01]  /*15d40*/  UMOV UR19, UR37 ;  /* 0x0000002500137c82 */ /* 0x000fe20008000000 */
[----:B------:R-:W-:Y:S01]  /*15d50*/  UMOV UR20, UR38 ;  /* 0x0000002600147c82 */ /* 0x000fe20008000000 */
[----:B------:R-:W-:Y:S01]  /*15d60*/  UMOV UR21, UR39 ;  /* 0x0000002700157c82 */ /* 0x000fe20008000000 */
[----:B------:R2:W-:Y:S01]  /*15d70*/  UTMALDG.4D [UR8], [UR4], desc[UR6] ;  /* 0x00000608040075b4 */ /* 0x0005e20008019000 */
[----:B------:R-:W-:Y:S01]  /*15d80*/  UMOV UR17, UR9 ;  /* 0x0000000900117c82 */ /* 0x000fe20008000000 */
[----:B------:R2:W-:Y:S01]  /*15d90*/  UTMALDG.4D [UR24], [UR4], desc[UR6] ;  /* 0x00000618040075b4 */ /* 0x0005e20008019000 */
[----:B------:R2:W-:Y:S02]  /*15da0*/  UTMALDG.4D [UR16], [UR4], desc[UR6] ;  /* 0x00000610040075b4 */ /* 0x0005e40008019000 */
[----:B--2---:R-:W-:Y:S01]  /*15db0*/  NOP ;  /* 0x0000000000007918 */ /* 0x004fe20000000000 */
.L_x_986:
[----:B------:R-:W2:Y:S01]  /*15dc0*/  LDL.LU R3, [R1+0x28] ;  /* 0x0000280001037983 */ /* 0x000ea20000300800 */
[----:B------:R-:W-:Y:S01]  /*15dd0*/  VIADD R20, R16, 0xfffffffe ;  /* 0xfffffffe10147836 */ /* 0x000fe20000000000 */
[----:B------:R-:W-:Y:S04]  /*15de0*/  BSSY B0, `(.L_x_994) ;  /* 0x000000a000007945 */ /* 0x000fe80003800000 */
[----:B------:R-:W-:Y:S01]  /*15df0*/  ISETP.GE.AND P3, PT, R20, UR41, PT ;  /* 0x0000002914007c0c */ /* 0x000fe2000bf66270 */
        /* <DEDUP_REMOVED lines=8> */
.L_x_1054:
[----:B------:R-:W-:Y:S05]  /*15e80*/  BSYNC B0 ;  /* 0x0000000000007941 */ /* 0x000fea0003800000 */
.L_x_994:
[----:B------:R-:W-:Y:S05]  /*15e90*/  @!P3 BRA `(.L_x_996) ;  /* 0x000000100008b947 */ /* 0x000fea0003800000 */
[----:B------:R3:W5:Y:S04]  /*15ea0*/  LDL.LU R6, [R1] ;  /* 0x0000000001067983 */ /* 0x0007680000300800 */
[----:B------:R3:W5:Y:S02]  /*15eb0*/  LDL.LU R7, [R1+0xc] ;  /* 0x00000c0001077983 */ /* 0x0007640000300800 */
.L_x_1018:
[----:B--2-45:R-:W-:Y:S01]  /*15ec0*/  VIADD R2, R6, 0x1 ;  /* 0x0000000106027836 */ /* 0x034fe20000000000 */
[----:B------:R-:W-:Y:S05]  /*15ed0*/  YIELD ;  /* 0x0000000000007946 */ /* 0x000fea0003800000 */
[----:B------:R-:W-:Y:S01]  /*15ee0*/  ISETP.NE.AND P0, PT, R2, 0x2, PT ;  /* 0x000000020200780c */ /* 0x000fe20003f05270 */
[----:B------:R-:W-:Y:S03]  /*15ef0*/  BSSY B0, `(.L_x_997) ;  /* 0x000008d000007945 */ /* 0x000fe60003800000 */
[----:B-1----:R-:W-:-:S02]  /*15f00*/  SEL R4, RZ, 0x1, P0 ;  /* 0x00000001ff047807 */ /* 0x002fc40000000000 */
        /* <DEDUP_REMOVED lines=15> */
[----:B------:R-:W-:-:S04]  /*16000*/  @P0 SHF.R.U32.HI R2, RZ, R3, R0 ;  /* 0x00000003ff020219 */ /* 0x000fc80000011600 */
[--C-:B------:R-:W-:Y:S01]  /*16010*/  SHF.R.S32.HI R3, RZ, 0x1f, R2.reuse ;  /* 0x0000001fff037819 */ /* 0x100fe20000011402 */
[----:B------:R-:W-:-:S04]  /*16020*/  IMAD.MOV R8, RZ, RZ, -R2 ;  /* 0x000000ffff087224 */ /* 0x000fc800078e0a02 */
[----:B------:R-:W-:Y:S02]  /*16030*/  IMAD R8, R5, R8, R20 ;  /* 0x0000000805087224 */ /* 0x000fe400078e0214 */
        /* <DEDUP_REMOVED lines=8> */
.L_x_999:
[----:B------:R-:W4:Y:S01]  /*160c0*/  S2R R2, SR_TID.X ;  /* 0x0000000000027919 */ /* 0x000f220000002100 */
[----:B--2---:R-:W-:Y:S01]  /*160d0*/  LEA R4, R10, UR40, 0x3 ;  /* 0x000000280a047c11 */ /* 0x004fe2000f8e18ff */
[----:B------:R-:W-:Y:S01]  /*160e0*/  BSSY B1, `(.L_x_1000) ;  /* 0x0000006000017945 */ /* 0x000fe20003800000 */
[----:B----4-:R-:W-:Y:S02]  /*160f0*/  LOP3.LUT R3, R2, 0x7f, RZ, 0xc0, !PT ;  /* 0x0000007f02037812 */ /* 0x010fe400078ec0ff */
[----:B------:R-:W-:Y:S02]  /*16100*/  SHF.L.U32 R2, R9, 0x1f, RZ ;  /* 0x0000001f09027819 */ /* 0x000fe400000006ff */
[----:B------:R-:W-:Y:S02]  /*16110*/  ISETP.NE.AND P3, PT, R3, RZ, PT ;  /* 0x000000ff0300720c */ /* 0x000fe40003f65270 */
[----:B------:R-:W2:Y:S02]  /*16120*/  SYNCS.PHASECHK.TRANS64.TRYWAIT P0, [R4+URZ+0x29880], R2 ;  /* 0x02988002040075a7 */ /* 0x000ea4000800017f */
[----:B--2---:R-:W-:Y:S09]  /*16130*/  @!P0 BRA `(.L_x_1001) ;  /* 0x0000002000448947 */ /* 0x004ff20003800000 */
.L_x_1055:
[----:B------:R-:W-:Y:S05]  /*16140*/  BSYNC B1 ;  /* 0x0000000000017941 */ /* 0x000fea0003800000 */
.L_x_1000:
[----:B------:R-:W-:Y:S04]  /*16150*/  BSSY B1, `(.L_x_1002) ;  /* 0x0000009000017945 */ /* 0x000fe80003800000 */
[----:B------:R-:W-:Y:S05]  /*16160*/  @P3 BRA `(.L_x_1003) ;  /* 0x00000000001c3947 */ /* 0x000fea0003800000 */
[----:B------:R-:W4:Y:S02]  /*16170*/  S2R R3, SR_TID.X ;  /* 0x0000000000037919 */ /* 0x000f240000002100 */
[----:B----4-:R-:W-:Y:S01]  /*16180*/  LOP3.LUT R5, R3, 0x1f, RZ, 0xc0, !PT ;  /* 0x0000001f03057812 */ /* 0x010fe200078ec0ff */
[----:B------:R-:W-:-:S03]  /*16190*/  IMAD.MOV.U32 R3, RZ, RZ, 0x5000 ;  /* 0x00005000ff037424 */ /* 0x000fc600078e00ff */
[----:B------:R-:W-:Y:S01]  /*161a0*/  ISETP.NE.AND P0, PT, R5, RZ, PT ;  /* 0x000000ff0500720c */ /* 0x000fe20003f05270 */
[----:B------:R4:W-:-:S12]  /*161b0*/  SYNCS.ARRIVE.TRANS64 RZ, [R4+URZ+0x29870], R3 ;  /* 0x0298700304ff79a7 */ /* 0x0009d8000800003f */
[----:B----4-:R-:W-:Y:S05]  /*161c0*/  @!P0 BRA `(.L_x_1003) ;  /* 0x0000000000048947 */ /* 0x010fea0003800000 */
[----:B------:R-:W-:Y:S01]  /*161d0*/  BPT.TRAP 0x1 ;  /* 0x000000040000795c */ /* 0x000fe20000300000 */
.L_x_1003:
[----:B------:R-:W-:Y:S05]  /*161e0*/  BSYNC B1 ;  /* 0x0000000000017941 */ /* 0x000fea0003800000 */
.L_x_1002:
[----:B------:R-:W4:Y:S04]  /*161f0*/  LDL R3, [R1] ;  /* 0x0000000001037983 */ /* 0x000f280000100800 */
[----:B-1----:R-:W2:Y:S01]  /*16200*/  LDL R9, [R1+0x8] ;  /* 0x0000080001097983 */ /* 0x002ea20000100800 */
[----:B------:R-:W-:Y:S02]  /*16210*/  IMAD.MOV.U32 R10, RZ, RZ, RZ ;  /* 0x000000ffff0a7224 */ /* 0x000fe400078e00ff */
        /* <DEDUP_REMOVED lines=9> */
[----:B--2---:R-:W-:-:S03]  /*162b0*/  R2UR UR12, R9 ;  /* 0x00000000090c72ca */ /* 0x004fc600000e0000 */
[----:B------:R-:W-:Y:S02]  /*162c0*/  VIADD R3, R3, 0xa400 ;  /* 0x0000a40003037836 */ /* 0x000fe40000000000 */
[----:B------:R-:W-:-:S10]  /*162d0*/  VIADD R9, R4, 0x29870 ;  /* 0x0002987004097836 */ /* 0x000fd40000000000 */
.L_x_1004:
        /* <DEDUP_REMOVED lines=8> */
[----:B-1----:R-:W-:Y:S05]  /*16360*/  @P0 BRA.U.ANY `(.L_x_1004) ;  /* 0xfffffffd00dc0947 */ /* 0x002fea000393ffff */
[----:B------:R-:W1:Y:S01]  /*16370*/  SYNCS.PHASECHK.TRANS64.TRYWAIT P0, [R4+URZ+0x29840], R2 ;  /* 0x02984002040075a7 */ /* 0x000e62000800017f */
[----:B------:R-:W-:Y:S04]  /*16380*/  BSSY B1, `(.L_x_1005) ;  /* 0x0000002000017945 */ /* 0x000fe80003800000 */
[----:B-1----:R-:W-:Y:S05]  /*16390*/  @!P0 BRA `(.L_x_1006) ;  /* 0x0000001c00c08947 */ /* 0x002fea0003800000 */
.L_x_1056:
[----:B------:R-:W-:Y:S05]  /*163a0*/  BSYNC B1 ;  /* 0x0000000000017941 */ /* 0x000fea0003800000 */
.L_x_1005:
[----:B------:R-:W-:Y:S01]  /*163b0*/  BSSY B1, `(.L_x_1007) ;  /* 0x000000b000017945 */ /* 0x000fe20003800000 */
[----:B-1----:R-:W-:Y:S02]  /*163c0*/  IMAD.MOV.U32 R2, RZ, RZ, 0x0 ;  /* 0x00000000ff027424 */ /* 0x002fe400078e00ff */
[----:B------:R-:W-:Y:S01]  /*163d0*/  IMAD.MOV.U32 R3, RZ, RZ, 0x14f00000 ;  /* 0x14f00000ff037424 */ /* 0x000fe200078e00ff */
        /* <DEDUP_REMOVED lines=8> */
.L_x_1008:
[----:B------:R-:W-:Y:S05]  /*16460*/  BSYNC B1 ;  /* 0x0000000000017941 */ /* 0x000fea0003800000 */
.L_x_1007:
[----:B------:R-:W2:Y:S04]  /*16470*/  LDL R11, [R1+0x8] ;  /* 0x00000800010b7983 */ /* 0x000ea80000100800 */
[----:B------:R-:W4:Y:S01]  /*16480*/  LDL R9, [R1] ;  /* 0x0000000001097983 */ /* 0x000f220000100800 */
        /* <DEDUP_REMOVED lines=8> */
[----:B----4-:R-:W-:-:S04]  /*16510*/  IMAD R5, R9, 0x7800, R5 ;  /* 0x0000780009057824 */ /* 0x010fc800078e0205 */
[----:B------:R-:W-:-:S10]  /*16520*/  VIADD R9, R5, 0x1a400 ;  /* 0x0001a40005097836 */ /* 0x000fd40000000000 */
.L_x_1009:
        /* <DEDUP_REMOVED lines=16> */
.L_x_1010:
        /* <DEDUP_REMOVED lines=16> */
.L_x_1011:
        /* <DEDUP_REMOVED lines=9> */
.L_x_998:
[----:B------:R-:W-:Y:S05]  /*167c0*/  BSYNC B0 ;  /* 0x0000000000007941 */ /* 0x000fea0003800000 */
.L_x_997:
[----:B------:R-:W-:-:S06]  /*167d0*/  UISETP.NE.AND UP0, UPT, UR44, 0x3, UPT ;  /* 0x000000032c00788c */ /* 0x000fcc000bf05270 */
[----:B------:R-:W-:-:S13]  /*167e0*/  PLOP3.LUT P0, PT, PT, PT, UP0, 0x80, 0x0 ;  /* 0x000000000000781c */ /* 0x000fda0003f0f008 */
[----:B------:R-:W-:Y:S05]  /*167f0*/  @!P0 BRA `(.L_x_1012) ;  /* 0x0000000000048947 */ /* 0x000fea0003800000 */
[----:B------:R-:W-:Y:S01]  /*16800*/  BPT.TRAP 0x1 ;  /* 0x000000040000795c */ /* 0x000fe20000300000 */
.L_x_1012:
        /* <DEDUP_REMOVED lines=8> */
[----:B--2-4-:R-:W-:Y:S05]  /*16890*/  @!P3 BRA `(.L_x_1014) ;  /* 0x000000180094b947 */ /* 0x014fea0003800000 */
.L_x_1057:
[----:B------:R-:W-:Y:S05]  /*168a0*/  BSYNC B0 ;  /* 0x0000000000007941 */ /* 0x000fea0003800000 */
.L_x_1013:
[----:B------:R-:W-:Y:S05]  /*168b0*/  @!P0 BRA `(.L_x_1015) ;  /* 0x0000000000048947 */ /* 0x000fea0003800000 */
[----:B------:R-:W-:Y:S01]  /*168c0*/  BPT.TRAP 0x1 ;  /* 0x000000040000795c */ /* 0x000fe20000300000 */
.L_x_1015:
[----:B--2---:R-:W2:Y:S01]  /*168d0*/  LDL R2, [R1+0x4] ;  /* 0x0000040001027983 */ /* 0x004ea20000100800 */
[----:B------:R-:W-:-:S04]  /*168e0*/  SHF.L.U32 R3, R7, 0x1f, RZ ;  /* 0x0000001f07037819 */ /* 0x000fc800000006ff */
[----:B--2---:R2:W4:Y:S02]  /*168f0*/  SYNCS.PHASECHK.TRANS64.TRYWAIT P3, [R2+URZ+0x29860], R3 ;  /* 0x02986003020075a7 */ /* 0x004524000806017f */
[----:B--2---:R-:W-:Y:S01]  /*16900*/  IMAD R2, R6, 0x5000, RZ ;  /* 0x0000500006027824 */ /* 0x004fe200078e02ff */
[----:B----4-:R-:W-:Y:S06]  /*16910*/  @!P3 BRA `(.L_x_1016) ;  /* 0x00000018008cb947 */ /* 0x010fec0003800000 */
.L_x_1058:
[----:B--2---:R-:W2:Y:S04]  /*16920*/  LDL R4, [R1+0x1c] ;  /* 0x00001c0001047983 */ /* 0x004ea80000100800 */
[----:B------:R-:W4:Y:S01]  /*16930*/  LDL R12, [R1+0x18] ;  /* 0x00001800010c7983 */ /* 0x000f220000100800 */
[----:B------:R-:W-:Y:S05]  /*16940*/  WARPSYNC.ALL ;  /* 0x0000000000007948 */ /* 0x000fea0003800000 */
[----:B------:R-:W5:Y:S01]  /*16950*/  S2R R8, SR_TID.X ;  /* 0x0000000000087919 */ /* 0x000f620000002100 */
[----:B-1----:R-:W-:Y:S01]  /*16960*/  IMAD.MOV.U32 R10, RZ, RZ, 0x40 ;  /* 0x00000040ff0a7424 */ /* 0x002fe200078e00ff */
[----:B-----5:R-:W-:-:S04]  /*16970*/  LOP3.LUT P3, RZ, R8, 0x4, RZ, 0xc0, !PT ;  /* 0x0000000408ff7812 */ /* 0x020fc8000786c0ff */
[----:B------:R-:W-:Y:S02]  /*16980*/  SEL R10, R10, 0xffffffc0, !P3 ;  /* 0xffffffc00a0a7807 */ /* 0x000fe40005800000 */
[C---:B--2---:R-:W-:Y:S02]  /*16990*/  LOP3.LUT R3, R2.reuse, R4, RZ, 0xfc, !PT ;  /* 0x0000000402037212 */ /* 0x044fe400078efcff */
[----:B----4-:R-:W-:-:S03]  /*169a0*/  IADD3 R2, R2, UR40, R12 ;  /* 0x0000002802027c10 */ /* 0x010fc6000fffe00c */
[----:B------:R-:W1:Y:S01]  /*169b0*/  LDSM.16.MT88.4 R4, [R3+UR40+0xa400] ;  /* 0x00a400280304783b */ /* 0x000e620008004200 */
[----:B------:R-:W-:-:S04]  /*169c0*/  VIADD R21, R3, UR40 ;  /* 0x0000002803157c36 */ /* 0x000fc80008000000 */
[----:B------:R-:W-:Y:S01]  /*169d0*/  IMAD.IADD R21, R10, 0x1, R21 ;  /* 0x000000010a157824 */ /* 0x000fe200078e0215 */
        /* <DEDUP_REMOVED lines=67> */
.L_x_1017:
[----:B------:R-:W2:Y:S01]  /*16e10*/  LDL.LU R3, [R1+0x4] ;  /* 0x0000040001037983 */ /* 0x000ea20000300800 */
[C---:B------:R-:W-:Y:S01]  /*16e20*/  ISETP.GT.AND P0, PT, R20.reuse, UR41, PT ;  /* 0x0000002914007c0c */ /* 0x040fe2000bf04270 */
[----:B------:R-:W-:Y:S02]  /*16e30*/  VIADD R20, R20, 0xffffffff ;  /* 0xffffffff14147836 */ /* 0x000fe40000000000 */
[----:B-1----:R4:W5:Y:S04]  /*16e40*/  LDL R6, [R1] ;  /* 0x0000000001067983 */ /* 0x0029680000100800 */
[----:B------:R4:W5:Y:S01]  /*16e50*/  LDL R7, [R1+0xc] ;  /* 0x00000c0001077983 */ /* 0x0009620000100800 */
[----:B--2---:R4:W-:Y:S01]  /*16e60*/  SYNCS.ARRIVE.TRANS64.A1T0 RZ, [R3+URZ+0x29850], RZ ;  /* 0x029850ff03ff79a7 */ /* 0x0049e2000810003f */
[----:B------:R-:W-:-:S05]  /*16e70*/  @!P2 VIADD R2, R3, 0x29880 ;  /* 0x000298800302a836 */ /* 0x000fca0000000000 */
[----:B------:R-:W-:Y:S01]  /*16e80*/  @!P2 PRMT R2, RZ, 0x654, R2 ;  /* 0x00000654ff02a816 */ /* 0x000fe20000000002 */
[----:B------:R-:W-:Y:S06]  /*16e90*/  BAR.SYNC.DEFER_BLOCKING 0x2, 0x80 ;  /* 0x0082000000007b1d */ /* 0x000fec0000010000 */
[----:B------:R4:W-:Y:S01]  /*16ea0*/  @!P2 SYNCS.ARRIVE.TRANS64.RED.A1T0 RZ, [R2+URZ], RZ ;  /* 0x000000ff02ffa9a7 */ /* 0x0009e2000810043f */
[----:B------:R-:W-:Y:S05]  /*16eb0*/  @P0 BRA `(.L_x_1018) ;  /* 0xfffffff000000947 */ /* 0x000fea000383ffff */
.L_x_996:
[----:B------:R-:W-:Y:S04]  /*16ec0*/  BSSY B0, `(.L_x_1019) ;  /* 0x000000f000007945 */ /* 0x000fe80003800000 */
[----:B------:R-:W-:Y:S05]  /*16ed0*/  @P2 BRA `(.L_x_1020) ;  /* 0x0000000000342947 */ /* 0x000fea0003800000 */
[----:B------:R-:W1:Y:S01]  /*16ee0*/  S2R R5, SR_LANEID ;  /* 0x0000000000057919 */ /* 0x000e620000000000 */
[----:B------:R-:W-:Y:S01]  /*16ef0*/  VOTEU.ANY UR4, UPT, PT ;  /* 0x0000000000047886 */ /* 0x000fe200038e0100 */
[----:B--2-4-:R-:W2:Y:S01]  /*16f00*/  LDC.64 R2, c[0x0][0xdf0] ;  /* 0x00037c00ff027b82 */ /* 0x014ea20000000a00 */
[----:B------:R-:W1:Y:S02]  /*16f10*/  FLO.U32 R0, UR4 ;  /* 0x0000000400007d00 */ /* 0x000e6400080e0000 */
[----:B-1----:R-:W-:-:S06]  /*16f20*/  ISETP.EQ.U32.AND P0, PT, R0, R5, PT ;  /* 0x000000050000720c */ /* 0x002fcc0003f02070 */
[----:B------:R-:W2:Y:S07]  /*16f30*/  POPC R5, UR4 ;  /* 0x0000000400057d09 */ /* 0x000eae0008000000 */
[----:B--2---:R-:W2:Y:S01]  /*16f40*/  @P0 ATOMG.E.ADD.STRONG.GPU PT, R3, desc[UR54][R2.64], R5 ;  /* 0x00000005020309a8 */ /* 0x004ea200081ee1f6 */
[----:B------:R-:W1:Y:S02]  /*16f50*/  S2R R4, SR_LTMASK ;  /* 0x0000000000047919 */ /* 0x000e640000003900 */
[----:B-1----:R-:W-:-:S04]  /*16f60*/  LOP3.LUT R4, R4, UR4, RZ, 0xc0, !PT ;  /* 0x0000000404047c12 */ /* 0x002fc8000f8ec0ff */
[----:B-----5:R-:W1:Y:S01]  /*16f70*/  POPC R7, R4 ;  /* 0x0000000400077309 */ /* 0x020e620000000000 */
[----:B--2---:R-:W1:Y:S02]  /*16f80*/  SHFL.IDX PT, R0, R3, R0, 0x1f ;  /* 0x00001f0003007589 */ /* 0x004e6400000e0000 */
[----:B-1----:R-:W-:-:S05]  /*16f90*/  IADD3 R0, R0, UR46, R7 ;  /* 0x0000002e00007c10 */ /* 0x002fca000fffe007 */
[----:B------:R1:W-:Y:S02]  /*16fa0*/  STL [R1+0x20], R0 ;  /* 0x0000200001007387 */ /* 0x0003e40000100800 */
.L_x_1020:
[----:B------:R-:W-:Y:S05]  /*16fb0*/  BSYNC B0 ;  /* 0x0000000000007941 */ /* 0x000fea0003800000 */
.L_x_1019:
[----:B------:R-:W-:-:S06]  /*16fc0*/  UISETP.NE.AND UP0, UPT, UR44, 0x3, UPT ;  /* 0x000000032c00788c */ /* 0x000fcc000bf05270 */
[----:B------:R-:W-:-:S13]  /*16fd0*/  PLOP3.LUT P0, PT, PT, PT, UP0, 0x80, 0x0 ;  /* 0x000000000000781c */ /* 0x000fda0003f0f008 */
[----:B------:R-:W-:Y:S05]  /*16fe0*/  @!P0 BRA `(.L_x_1021) ;  /* 0x0000000000048947 */ /* 0x000fea0003800000 */
[----:B------:R-:W-:Y:S01]  /*16ff0*/  BPT.TRAP 0x1 ;  /* 0x000000040000795c */ /* 0x000fe20000300000 */
.L_x_1021:
[----:B--2-4-:R-:W2:Y:S04]  /*17000*/  LDL R2, [R1+0xc] ;  /* 0x00000c0001027983 */ /* 0x014ea80000100800 */
[----:B-1----:R-:W4:Y:S01]  /*17010*/  LDL R0, [R1] ;  /* 0x0000000001007983 */ /* 0x002f220000100800 */
[----:B------:R-:W-:Y:S01]  /*17020*/  BSSY B0, `(.L_x_1022) ;  /* 0x0000008000007945 */ /* 0x000fe20003800000 */
[----:B--2---:R-:W-:-:S04]  /*17030*/  LOP3.LUT R3, R2, 0x1, RZ, 0x3c, !PT ;  /* 0x0000000102037812 */ /* 0x004fc800078e3cff */
[----:B------:R-:W-:Y:S02]  /*17040*/  SHF.L.U32 R3, R3, 0x1f, RZ ;  /* 0x0000001f03037819 */ /* 0x000fe400000006ff */
[----:B----4-:R-:W-:-:S04]  /*17050*/  LEA R20, R0, UR40, 0x3 ;  /* 0x0000002800147c11 */ /* 0x010fc8000f8e18ff */
[----:B------:R-:W1:Y:S01]  /*17060*/  SYNCS.PHASECHK.TRANS64.TRYWAIT P0, [R20+URZ+0x29870], R3 ;  /* 0x02987003140075a7 */ /* 0x000e62000800017f */
[----:B------:R-:W-:-:S05]  /*17070*/  IMAD.U32 R0, RZ, RZ, UR45 ;  /* 0x0000002dff007e24 */ /* 0x000fca000f8e00ff */
[----:B------:R-:W-:Y:S01]  /*17080*/  ISETP.NE.AND P1, PT, R0, 0x3, PT ;  /* 0x000000030000780c */ /* 0x000fe20003f25270 */
[----:B-1----:R-:W-:-:S12]  /*17090*/  @!P0 BRA `(.L_x_1023) ;  /* 0x0000001000c48947 */ /* 0x002fd80003800000 */
.L_x_1059:
[----:B------:R-:W-:Y:S05]  /*170a0*/  BSYNC B0 ;  /* 0x0000000000007941 */ /* 0x000fea0003800000 */
.L_x_1022:
[----:B------:R-:W-:Y:S05]  /*170b0*/  @!P1 BRA `(.L_x_1024) ;  /* 0x0000000000049947 */ /* 0x000fea0003800000 */
[----:B------:R-:W-:Y:S01]  /*170c0*/  BPT.TRAP 0x1 ;  /* 0x000000040000795c */ /* 0x000fe20000300000 */
.L_x_1024:
[----:B------:R-:W1:Y:S02]  /*170d0*/  LDL R0, [R1+0xc] ;  /* 0x00000c0001007983 */ /* 0x000e640000100800 */
[----:B-1----:R-:W-:-:S04]  /*170e0*/  SHF.L.U32 R3, R0, 0x1f, RZ ;  /* 0x0000001f00037819 */ /* 0x002fc800000006ff */
[----:B------:R-:W1:Y:S02]  /*170f0*/  SYNCS.PHASECHK.TRANS64.TRYWAIT P0, [R20+URZ+0x29860], R3 ;  /* 0x02986003140075a7 */ /* 0x000e64000800017f */
[----:B-1----:R-:W-:Y:S05]  /*17100*/  @!P0 BRA `(.L_x_1025) ;  /* 0x0000001000bc8947 */ /* 0x002fea0003800000 */
.L_x_1060:
[----:B------:R-:W2:Y:S04]  /*17110*/  LDL R0, [R1] ;  /* 0x0000000001007983 */ /* 0x000ea80000100800 */
[----:B------:R-:W4:Y:S04]  /*17120*/  LDL R2, [R1+0x1c] ;  /* 0x00001c0001027983 */ /* 0x000f280000100800 */
[----:B------:R-:W3:Y:S01]  /*17130*/  LDL R12, [R1+0x18] ;  /* 0x00001800010c7983 */ /* 0x000ee20000100800 */
[----:B------:R-:W-:Y:S05]  /*17140*/  WARPSYNC.ALL ;  /* 0x0000000000007948 */ /* 0x000fea0003800000 */
[----:B------:R-:W1:Y:S01]  /*17150*/  S2R R8, SR_TID.X ;  /* 0x0000000000087919 */ /* 0x000e620000002100 */
[----:B------:R-:W-:Y:S01]  /*17160*/  IMAD.MOV.U32 R10, RZ, RZ, 0x40 ;  /* 0x00000040ff0a7424 */ /* 0x000fe200078e00ff */
[----:B-1----:R-:W-:-:S04]  /*17170*/  LOP3.LUT P0, RZ, R8, 0x4, RZ, 0xc0, !PT ;  /* 0x0000000408ff7812 */ /* 0x002fc8000780c0ff */
[----:B------:R-:W-:Y:S01]  /*17180*/  SEL R10, R10, 0xffffffc0, !P0 ;  /* 0xffffffc00a0a7807 */ /* 0x000fe20004000000 */
[----:B--2---:R-:W-:-:S05]  /*17190*/  IMAD R0, R0, 0x5000, RZ ;  /* 0x0000500000007824 */ /* 0x004fca00078e02ff */
[C---:B----4-:R-:W-:Y:S02]  /*171a0*/  LOP3.LUT R2, R0.reuse, R2, RZ, 0xfc, !PT ;  /* 0x0000000200027212 */ /* 0x050fe400078efcff */
[----:B---3--:R-:W-:-:S03]  /*171b0*/  IADD3 R0, R0, UR40, R12 ;  /* 0x0000002800007c10 */ /* 0x008fc6000fffe00c */
[----:B-----5:R-:W1:Y:S01]  /*171c0*/  LDSM.16.MT88.4 R4, [R2+UR40+0xa400] ;  /* 0x00a400280204783b */ /* 0x020e620008004200 */
[----:B------:R-:W-:-:S04]  /*171d0*/  VIADD R3, R2, UR40 ;  /* 0x0000002802037c36 */ /* 0x000fc80008000000 */
        /* <DEDUP_REMOVED lines=68> */
.L_x_1026:
        /* <DEDUP_REMOVED lines=14> */
.L_x_980:
[----:B------:R-:W-:Y:S05]  /*17700*/  BSYNC B6 ;  /* 0x0000000000067941 */ /* 0x000fea0003800000 */
.L_x_978:
[----:B-12---:R-:W2:Y:S04]  /*17710*/  LDL R0, [R1+0x24] ;  /* 0x0000240001007983 */ /* 0x006ea80000100800 */
[----:B------:R1:W5:Y:S01]  /*17720*/  LDL R2, [R1+0x20] ;  /* 0x0000200001027983 */ /* 0x0003620000100800 */
[----:B--2---:R-:W-:-:S13]  /*17730*/  LOP3.LUT P0, RZ, R0, 0x2, RZ, 0xc0, !PT ;  /* 0x0000000200ff7812 */ /* 0x004fda000780c0ff */
[----:B-1----:R-:W-:Y:S05]  /*17740*/  @!P0 BRA `(.L_x_1027) ;  /* 0x0000000000208947 */ /* 0x002fea0003800000 */
[----:B------:R-:W1:Y:S08]  /*17750*/  S2UR UR5, SR_CgaCtaId ;  /* 0x00000000000579c3 */ /* 0x000e700000008800 */
[----:B------:R-:W-:Y:S06]  /*17760*/  BAR.SYNC.DEFER_BLOCKING 0x5, 0x180 ;  /* 0x0146000000007b1d */ /* 0x000fec0000010000 */
[----:B------:R-:W-:-:S02]  /*17770*/  UMOV UR4, 0x400 ;  /* 0x0000040000047882 */ /* 0x000fc40000000000 */
[----:B-1----:R-:W-:-:S09]  /*17780*/  ULEA UR4, UR5, UR4, 0x18 ;  /* 0x0000000405047291 */ /* 0x002fd2000f8ec03f */
[----:B-----5:R-:W1:Y:S04]  /*17790*/  LDS R2, [UR4+0x298d0] ;  /* 0x0298d004ff027984 */ /* 0x020e680008000800 */
[----:B-1----:R1:W-:Y:S01]  /*177a0*/  STL [R1+0x20], R2 ;  /* 0x0000200201007387 */ /* 0x0023e20000100800 */
[----:B------:R-:W-:Y:S06]  /*177b0*/  BAR.ARV 0x4, 0x180 ;  /* 0x0106000000007b1d */ /* 0x000fec0000002000 */
[----:B------:R-:W-:Y:S05]  /*177c0*/  BRA `(.L_x_1028) ;  /* 0x00000000002c7947 */ /* 0x000fea0003800000 */
.L_x_1027:
[----:B------:R-:W1:Y:S01]  /*177d0*/  S2R R0, SR_TID.X ;  /* 0x0000000000007919 */ /* 0x000e620000002100 */
[----:B------:R-:W-:Y:S01]  /*177e0*/  BAR.SYNC.DEFER_BLOCKING 0x4, 0x180 ;  /* 0x0106000000007b1d */ /* 0x000fe20000010000 */
[----:B-1----:R-:W-:-:S04]  /*177f0*/  LOP3.LUT R0, R0, 0x7f, RZ, 0xc0, !PT ;  /* 0x0000007f00007812 */ /* 0x002fc800078ec0ff */
[----:B------:R-:W-:-:S13]  /*17800*/  ISETP.NE.AND P0, PT, R0, RZ, PT ;  /* 0x000000ff0000720c */ /* 0x000fda0003f05270 */
[----:B------:R-:W1:Y:S01]  /*17810*/  @!P0 S2R R3, SR_CgaCtaId ;  /* 0x0000000000038919 */ /* 0x000e620000008800 */
[----:B------:R-:W-:-:S04]  /*17820*/  @!P0 MOV R0, 0x400 ;  /* 0x0000040000008802 */ /* 0x000fc80000000f00 */
[----:B-1----:R-:W-:Y:S02]  /*17830*/  @!P0 LEA R3, R3, R0, 0x18 ;  /* 0x0000000003038211 */ /* 0x002fe400078ec0ff */
[----:B-----5:R-:W1:Y:S04]  /*17840*/  SHFL.IDX PT, R0, R2, RZ, 0x1f ;  /* 0x00001fff02007589 */ /* 0x020e6800000e0000 */
[----:B------:R2:W-:Y:S04]  /*17850*/  @!P0 STS [R3+0x298d0], R2 ;  /* 0x0298d00203008388 */ /* 0x0005e80000000800 */
[----:B-1----:R2:W-:Y:S01]  /*17860*/  STL [R1+0x20], R0 ;  /* 0x0000200001007387 */ /* 0x0025e20000100800 */
[----:B------:R-:W-:Y:S06]  /*17870*/  BAR.ARV 0x5, 0x180 ;  /* 0x0146000000007b1d */ /* 0x000fec0000002000 */
.L_x_1028:
[----:B--2---:R-:W2:Y:S01]  /*17880*/  LDL R0, [R1+0x20] ;  /* 0x0000200001007983 */ /* 0x004ea20000100800 */
[----:B------:R-:W-:Y:S02]  /*17890*/  ULDC UR4, c[0x0][0xda8] ;  /* 0x00036a0000047ab9 */ /* 0x000fe40000000800 */
[----:B--2---:R-:W-:-:S13]  /*178a0*/  ISETP.GE.AND P0, PT, R0, UR4, PT ;  /* 0x0000000400007c0c */ /* 0x004fda000bf06270 */
[----:B------:R-:W-:Y:S05]  /*178b0*/  @!P0 BRA `(.L_x_1029) ;  /* 0xffffffcc00208947 */ /* 0x000fea000383ffff */
.L_x_969:
[----:B-1----:R-:W2:Y:S01]  /*178c0*/  LDL.LU R0, [R1+0x28] ;  /* 0x0000280001007983 */ /* 0x002ea20000300800 */
[----:B------:R-:W-:Y:S01]  /*178d0*/  BSSY B0, `(.L_x_1030) ;  /* 0x000000b000007945 */ /* 0x000fe20003800000 */
[----:B------:R-:W1:Y:S01]  /*178e0*/  S2R R5, SR_CgaCtaId ;  /* 0x0000000000057919 */ /* 0x000e620000008800 */
[----:B--2---:R-:W-:-:S05]  /*178f0*/  VIADD R0, R0, 0x1 ;  /* 0x0000000100007836 */ /* 0x004fca0000000000 */
[----:B------:R-:W-:-:S04]  /*17900*/  LEA.HI R2, R0, R0, RZ, 0x1 ;  /* 0x0000000000027211 */ /* 0x000fc800078f08ff */
[----:B------:R-:W-:-:S05]  /*17910*/  LOP3.LUT R3, R2, 0xfffffffe, RZ, 0xc0, !PT ;  /* 0xfffffffe02037812 */ /* 0x000fca00078ec0ff */
[----:B------:R-:W-:Y:S01]  /*17920*/  IMAD.IADD R3, R0, 0x1, -R3 ;  /* 0x0000000100037824 */ /* 0x000fe200078e0a03 */
[----:B------:R-:W-:-:S04]  /*17930*/  MOV R0, 0x400 ;  /* 0x0000040000007802 */ /* 0x000fc80000000f00 */
[----:B-1----:R-:W-:Y:S02]  /*17940*/  LEA R0, R5, R0, 0x18 ;  /* 0x0000000005007211 */ /* 0x002fe400078ec0ff */
[----:B------:R-:W-:-:S04]  /*17950*/  SHF.L.U32 R3, R3, 0x1f, RZ ;  /* 0x0000001f03037819 */ /* 0x000fc800000006ff */
[----:B------:R-:W1:Y:S02]  /*17960*/  SYNCS.PHASECHK.TRANS64.TRYWAIT P0, [R0+URZ+0x29820], R3 ;  /* 0x02982003000075a7 */ /* 0x000e64000800017f */
[----:B-1----:R-:W-:Y:S05]  /*17970*/  @!P0 BRA `(.L_x_1031) ;  /* 0x0000000800b48947 */ /* 0x002fea0003800000 */
.L_x_1061:
[----:B------:R-:W-:Y:S05]  /*17980*/  BSYNC B0 ;  /* 0x0000000000007941 */ /* 0x000fea0003800000 */
.L_x_1030:
[----:B------:R-:W-:-:S03]  /*17990*/  UMOV UR4, 0xffffffff ;  /* 0xffffffff00047882 */ /* 0x000fc60000000000 */
[----:B------:R-:W-:Y:S05]  /*179a0*/  BRA.DIV UR4, `(.L_x_1032) ;  /* 0x0000000a04bc7947 */ /* 0x000fea000b800000 */
[----:B------:R-:W2:Y:S02]  /*179b0*/  S2R R2, SR_TID.X ;  /* 0x0000000000027919 */ /* 0x000ea40000002100 */
[----:B--2---:R-:W-:-:S04]  /*179c0*/  SHF.R.U32.HI R2, RZ, 0x5, R2 ;  /* 0x00000005ff027819 */ /* 0x004fc80000011602 */
[----:B------:R-:W-:-:S05]  /*179d0*/  LOP3.LUT R2, R2, 0x3, RZ, 0xc0, !PT ;  /* 0x0000000302027812 */ /* 0x000fca00078ec0ff */
[----:B------:R2:W3:Y:S02]  /*179e0*/  SHFL.IDX PT, R14, R2, RZ, 0x1f ;  /* 0x00001fff020e7589 */ /* 0x0004e400000e0000 */
.L_x_1064:
[----:B---3--:R-:W-:Y:S01]  /*179f0*/  ISETP.NE.AND P0, PT, R14, RZ, PT ;  /* 0x000000ff0e00720c */ /* 0x008fe20003f05270 */
[----:B------:R-:W-:-:S12]  /*17a00*/  BSSY B0, `(.L_x_1033) ;  /* 0x000002e000007945 */ /* 0x000fd80003800000 */
[----:B------:R-:W-:Y:S05]  /*17a10*/  @P0 BRA `(.L_x_1034) ;  /* 0x0000000000b00947 */ /* 0x000fea0003800000 */
[----:B------:R-:W-:-:S03]  /*17a20*/  UMOV UR4, 0xffffffff ;  /* 0xffffffff00047882 */ /* 0x000fc60000000000 */
[----:B------:R-:W-:Y:S05]  /*17a30*/  BRA.DIV UR4, `(.L_x_1035) ;  /* 0x0000000a04cc7947 */ /* 0x000fea000b800000 */
[----:B------:R-:W-:-:S13]  /*17a40*/  ELECT P6, URZ, PT ;  /* 0x00000000003f782f */ /* 0x000fda00038c0000 */
.L_x_1067:
[----:B------:R-:W-:Y:S05]  /*17a50*/  @!P6 BRA `(.L_x_1034) ;  /* 0x0000000000a0e947 */ /* 0x000fea0003800000 */
[----:B------:R-:W-:-:S06]  /*17a60*/  ULOP3.LUT UR4, UR61, 0x2, URZ, 0xfc, !UPT ;  /* 0x000000023d047892 */ /* 0x000fcc000f8efc3f */
[----:B--2---:R-:W-:-:S05]  /*17a70*/  IMAD.U32 R2, RZ, RZ, UR4 ;  /* 0x00000004ff027e24 */ /* 0x004fca000f8e00ff */
[----:B------:R-:W-:-:S13]  /*17a80*/  ISETP.NE.AND P0, PT, R2, 0x3, PT ;  /* 0x000000030200780c */ /* 0x000fda0003f05270 */
[----:B------:R-:W-:Y:S05]  /*17a90*/  @!P0 BRA `(.L_x_1036) ;  /* 0x0000000000048947 */ /* 0x000fea0003800000 */
[----:B------:R-:W-:Y:S01]  /*17aa0*/  BPT.TRAP 0x1 ;  /* 0x000000040000795c */ /* 0x000fe20000300000 */
.L_x_1036:
[----:B-1----:R-:W2:Y:S04]  /*17ab0*/  LDL R3, [R1] ;  /* 0x0000000001037983 */ /* 0x002ea80000100800 */
[----:B------:R-:W3:Y:S01]  /*17ac0*/  LDL.LU R7, [R1+0xc] ;  /* 0x00000c0001077983 */ /* 0x000ee20000300800 */
[----:B------:R-:W-:-:S04]  /*17ad0*/  VIADD R2, R0, 0x29840 ;  /* 0x0002984000027836 */ /* 0x000fc80000000000 */
[C---:B--2---:R-:W-:Y:S02]  /*17ae0*/  IMAD R6, R3.reuse, 0x8, R2 ;  /* 0x0000000803067824 */ /* 0x044fe400078e0202 */
[----:B------:R-:W-:Y:S01]  /*17af0*/  VIADD R3, R3, 0x1 ;  /* 0x0000000103037836 */ /* 0x000fe20000000000 */
[----:B---3--:R-:W-:-:S04]  /*17b00*/  SHF.L.U32 R5, R7, 0x1f, RZ ;  /* 0x0000001f07057819 */ /* 0x008fc800000006ff */
[C---:B------:R-:W-:Y:S01]  /*17b10*/  ISETP.NE.AND P2, PT, R3.reuse, 0x2, PT ;  /* 0x000000020300780c */ /* 0x040fe20003f45270 */
[----:B------:R-:W1:Y:S03]  /*17b20*/  SYNCS.PHASECHK.TRANS64.TRYWAIT P1, [R6+URZ], R5 ;  /* 0x00000005060075a7 */ /* 0x000e66000802017f */
[----:B------:R-:W-:Y:S02]  /*17b30*/  SEL R4, RZ, 0x1, P2 ;  /* 0x00000001ff047807 */ /* 0x000fe40001000000 */
[----:B------:R-:W-:Y:S02]  /*17b40*/  SEL R3, R3, RZ, P2 ;  /* 0x000000ff03037207 */ /* 0x000fe40001000000 */
[----:B------:R-:W-:-:S03]  /*17b50*/  LOP3.LUT R4, R7, R4, RZ, 0x3c, !PT ;  /* 0x0000000407047212 */ /* 0x000fc600078e3cff */
[----:B------:R-:W-:Y:S01]  /*17b60*/  IMAD R7, R3, 0x8, R2 ;  /* 0x0000000803077824 */ /* 0x000fe200078e0202 */
[----:B------:R-:W-:Y:S01]  /*17b70*/  SHF.L.U32 R2, R4, 0x1f, RZ ;  /* 0x0000001f04027819 */ /* 0x000fe200000006ff */
[----:B-1----:R-:W-:Y:S06]  /*17b80*/  @!P1 BRA `(.L_x_1037) ;  /* 0x0000000800989947 */ /* 0x002fec0003800000 */
.L_x_1068:
[----:B------:R-:W2:Y:S02]  /*17b90*/  SYNCS.PHASECHK.TRANS64.TRYWAIT P1, [R7+URZ], R2 ;  /* 0x00000002070075a7 */ /* 0x000ea4000802017f */
[----:B--2---:R-:W-:Y:S05]  /*17ba0*/  @!P1 BRA `(.L_x_1038) ;  /* 0x0000000800a49947 */ /* 0x004fea0003800000 */
.L_x_1069:
[----:B------:R-:W-:Y:S05]  /*17bb0*/  @!P0 BRA `(.L_x_1039) ;  /* 0x0000000000048947 */ /* 0x000fea0003800000 */
[----:B------:R-:W-:Y:S01]  /*17bc0*/  BPT.TRAP 0x1 ;  /* 0x000000040000795c */ /* 0x000fe20000300000 */
.L_x_1039:
[----:B------:R-:W3:Y:S02]  /*17bd0*/  LDL.LU R4, [R1] ;  /* 0x0000000001047983 */ /* 0x000ee40000300800 */
[----:B---3--:R-:W-:-:S04]  /*17be0*/  IMAD R4, R4, 0x8, R0 ;  /* 0x0000000804047824 */ /* 0x008fc800078e0200 */
[----:B------:R-:W3:Y:S02]  /*17bf0*/  SYNCS.PHASECHK.TRANS64.TRYWAIT P1, [R4+URZ+0x29860], R5 ;  /* 0x02986005040075a7 */ /* 0x000ee4000802017f */
[----:B---3--:R-:W-:Y:S05]  /*17c00*/  @!P1 BRA `(.L_x_1040) ;  /* 0x0000000800a09947 */ /* 0x008fea0003800000 */
.L_x_1070:
[----:B------:R-:W-:Y:S05]  /*17c10*/  @!P0 BRA `(.L_x_1041) ;  /* 0x0000000000048947 */ /* 0x000fea0003800000 */
[----:B------:R-:W-:Y:S01]  /*17c20*/  BPT.TRAP 0x1 ;  /* 0x000000040000795c */ /* 0x000fe20000300000 */
.L_x_1041:
[----:B------:R-:W-:-:S04]  /*17c30*/  IMAD R3, R3, 0x8, R0 ;  /* 0x0000000803037824 */ /* 0x000fc800078e0200 */
[----:B------:R-:W4:Y:S02]  /*17c40*/  SYNCS.PHASECHK.TRANS64.TRYWAIT P1, [R3+URZ+0x29860], R2 ;  /* 0x02986002030075a7 */ /* 0x000f24000802017f */
[----:B----4-:R-:W-:Y:S05]  /*17c50*/  @!P1 BRA `(.L_x_1042) ;  /* 0x0000000800a09947 */ /* 0x010fea0003800000 */
.L_x_1071:
[----:B------:R-:W-:Y:S05]  /*17c60*/  @!P0 BRA `(.L_x_1043) ;  /* 0x0000000000048947 */ /* 0x000fea0003800000 */
[----:B------:R-:W-:Y:S01]  /*17c70*/  BPT.TRAP 0x1 ;  /* 0x000000040000795c */ /* 0x000fe20000300000 */
.L_x_1043:
[----:B------:R-:W5:Y:S02]  /*17c80*/  SYNCS.PHASECHK.TRANS64.TRYWAIT P0, [R4+URZ+0x29880], R5 ;  /* 0x02988005040075a7 */ /* 0x000f64000800017f */
[----:B-----5:R-:W-:Y:S05]  /*17c90*/  @!P0 BRA `(.L_x_1044) ;  /* 0x0000000800a48947 */ /* 0x020fea0003800000 */
.L_x_1045:
[----:B------:R1:W1:Y:S02]  /*17ca0*/  SYNCS.PHASECHK.TRANS64.TRYWAIT P0, [R3+URZ+0x29880], R2 ;  /* 0x02988002030075a7 */ /* 0x000264000800017f */
[----:B-1----:R-:W-:Y:S05]  /*17cb0*/  @!P0 NANOSLEEP.SYNCS 0x989680 ;  /* 0x009896800000895d */ /* 0x002fea0003900000 */
[----:B------:R-:W1:Y:S02]  /*17cc0*/  @!P0 SYNCS.PHASECHK.TRANS64 P0, [R3+URZ+0x29880], R2 ;  /* 0x02988002030085a7 */ /* 0x000e64000800007f */
[----:B-1----:R-:W-:Y:S05]  /*17cd0*/  @!P0 BRA `(.L_x_1045) ;  /* 0xfffffffc00f08947 */ /* 0x002fea000383ffff */
.L_x_1034:
[----:B------:R-:W-:Y:S05]  /*17ce0*/  BSYNC B0 ;  /* 0x0000000000007941 */ /* 0x000fea0003800000 */
.L_x_1033:
[----:B------:R-:W-:Y:S05]  /*17cf0*/  EXIT ;  /* 0x000000000000794d */ /* 0x000fea0003800000 */
.L_x_882:
[----:B-1----:R-:W-:-:S04]  /*17d00*/  IMAD.U32 R3, RZ, RZ, UR37 ;  /* 0x00000025ff037e24 */ /* 0x002fc8000f8e00ff */
[----:B------:R1:W2:Y:S03]  /*17d10*/  SYNCS.PHASECHK.TRANS64.TRYWAIT P1, [R3+URZ+0x29800], R0 ;  /* 0x02980000030075a7 */ /* 0x0002a6000802017f */
[----:B--2---:R-:W-:Y:S05]  /*17d20*/  @!P1 NANOSLEEP.SYNCS 0x989680 ;  /* 0x009896800000995d */ /* 0x004fea0003900000 */
[----:B------:R-:W2:Y:S02]  /*17d30*/  @!P1 SYNCS.PHASECHK.TRANS64 P1, [R3+URZ+0x29800], R0 ;  /* 0x02980000030095a7 */ /* 0x000ea4000802007f */
[----:B--2---:R-:W-:Y:S05]  /*17d40*/  @!P1 BRA `(.L_x_882) ;  /* 0xfffffffc00ec9947 */ /* 0x004fea000383ffff */
[----:B------:R-:W-:Y:S05]  /*17d50*/  BRA `(.L_x_1046) ;  /* 0xfffffe9c00f47947 */ /* 0x000fea000383ffff */
.L_x_886:
[----:B--2---:R2:W3:Y:S02]  /*17d60*/  SYNCS.PHASECHK.TRANS64.TRYWAIT P1, [R3+URZ+0x29830], R0 ;  /* 0x02983000030075a7 */ /* 0x0044e4000802017f */
[----:B---3--:R-:W-:Y:S05]  /*17d70*/  @!P1 NANOSLEEP.SYNCS 0x989680 ;  /* 0x009896800000995d */ /* 0x008fea0003900000 */
[----:B------:R-:W3:Y:S02]  /*17d80*/  @!P1 SYNCS.PHASECHK.TRANS64 P1, [R3+URZ+0x29830], R0 ;  /* 0x02983000030095a7 */ /* 0x000ee4000802007f */
[----:B---3--:R-:W-:Y:S05]  /*17d90*/  @!P1 BRA `(.L_x_886) ;  /* 0xfffffffc00f09947 */ /* 0x008fea000383ffff */
[----:B------:R-:W-:Y:S05]  /*17da0*/  BRA `(.L_x_885) ;  /* 0xfffffea000207947 */ /* 0x000fea000383ffff */
.L_x_902:
[----:B--2---:R-:W-:-:S04]  /*17db0*/  IMAD.U32 R10, RZ, RZ, UR6 ;  /* 0x00000006ff0a7e24 */ /* 0x004fc8000f8e00ff */
[----:B------:R2:W3:Y:S03]  /*17dc0*/  SYNCS.PHASECHK.TRANS64.TRYWAIT P1, [R10+URZ+0x29830], R9 ;  /* 0x029830090a0075a7 */ /* 0x0004e6000802017f */
[----:B---3--:R-:W-:Y:S05]  /*17dd0*/  @!P1 NANOSLEEP.SYNCS 0x989680 ;  /* 0x009896800000995d */ /* 0x008fea0003900000 */
[----:B------:R-:W3:Y:S02]  /*17de0*/  @!P1 SYNCS.PHASECHK.TRANS64 P1, [R10+URZ+0x29830], R9 ;  /* 0x029830090a0095a7 */ /* 0x000ee4000802007f */
[----:B---3--:R-:W-:Y:S05]  /*17df0*/  @!P1 BRA `(.L_x_902) ;  /* 0xfffffffc00ec9947 */ /* 0x008fea000383ffff */
[----:B------:R-:W-:Y:S05]  /*17e00*/  BRA `(.L_x_899) ;  /* 0xfffffee4000c7947 */ /* 0x000fea000383ffff */
.L_x_906:
[----:B--2---:R-:W-:-:S04]  /*17e10*/  IMAD.U32 R10, RZ, RZ, UR6 ;  /* 0x00000006ff0a7e24 */ /* 0x004fc8000f8e00ff */
[----:B------:R2:W3:Y:S03]  /*17e20*/  SYNCS.PHASECHK.TRANS64.TRYWAIT P1, [R10+URZ+0x29850], R9 ;  /* 0x029850090a0075a7 */ /* 0x0004e6000802017f */
[----:B---3--:R-:W-:Y:S05]  /*17e30*/  @!P1 NANOSLEEP.SYNCS 0x989680 ;  /* 0x009896800000995d */ /* 0x008fea0003900000 */
[----:B------:R-:W3:Y:S02]  /*17e40*/  @!P1 SYNCS.PHASECHK.TRANS64 P1, [R10+URZ+0x29850], R9 ;  /* 0x029850090a0095a7 */ /* 0x000ee4000802007f */
[----:B---3--:R-:W-:Y:S05]  /*17e50*/  @!P1 BRA `(.L_x_906) ;  /* 0xfffffffc00ec9947 */ /* 0x008fea000383ffff */
[----:B------:R-:W-:Y:S05]  /*17e60*/  BRA `(.L_x_903) ;  /* 0xfffffef000087947 */ /* 0x000fea000383ffff */
.L_x_924:
[----:B--2---:R-:W-:-:S04]  /*17e70*/  IMAD.U32 R13, RZ, RZ, UR5 ;  /* 0x00000005ff0d7e24 */ /* 0x004fc8000f8e00ff */
[----:B------:R2:W3:Y:S03]  /*17e80*/  SYNCS.PHASECHK.TRANS64.TRYWAIT P1, [R13+URZ+0x29830], R0 ;  /* 0x029830000d0075a7 */ /* 0x0004e6000802017f */
[----:B---3--:R-:W-:Y:S05]  /*17e90*/  @!P1 NANOSLEEP.SYNCS 0x989680 ;  /* 0x009896800000995d */ /* 0x008fea0003900000 */
[----:B------:R-:W3:Y:S02]  /*17ea0*/  @!P1 SYNCS.PHASECHK.TRANS64 P1, [R13+URZ+0x29830], R0 ;  /* 0x029830000d0095a7 */ /* 0x000ee4000802007f */
[----:B---3--:R-:W-:Y:S05]  /*17eb0*/  @!P1 BRA `(.L_x_924) ;  /* 0xfffffffc00ec9947 */ /* 0x008fea000383ffff */
[----:B------:R-:W-:Y:S05]  /*17ec0*/  BRA `(.L_x_921) ;  /* 0xffffff2c00187947 */ /* 0x000fea000383ffff */
.L_x_928:
[----:B--2---:R-:W-:-:S04]  /*17ed0*/  IMAD.U32 R13, RZ, RZ, UR6 ;  /* 0x00000006ff0d7e24 */ /* 0x004fc8000f8e00ff */
[----:B------:R2:W3:Y:S03]  /*17ee0*/  SYNCS.PHASECHK.TRANS64.TRYWAIT P1, [R13+URZ+0x29850], R0 ;  /* 0x029850000d0075a7 */ /* 0x0004e6000802017f */
[----:B---3--:R-:W-:Y:S05]  /*17ef0*/  @!P1 NANOSLEEP.SYNCS 0x989680 ;  /* 0x009896800000995d */ /* 0x008fea0003900000 */
[----:B------:R-:W3:Y:S02]  /*17f00*/  @!P1 SYNCS.PHASECHK.TRANS64 P1, [R13+URZ+0x29850], R0 ;  /* 0x029850000d0095a7 */ /* 0x000ee4000802007f */
[----:B---3--:R-:W-:Y:S05]  /*17f10*/  @!P1 BRA `(.L_x_928) ;  /* 0xfffffffc00ec9947 */ /* 0x008fea000383ffff */
[----:B------:R-:W-:Y:S05]  /*17f20*/  BRA `(.L_x_925) ;  /* 0xffffff3800207947 */ /* 0x000fea000383ffff */
.L_x_935:
[----:B--2---:R-:W-:-:S04]  /*17f30*/  IMAD.U32 R13, RZ, RZ, UR5 ;  /* 0x00000005ff0d7e24 */ /* 0x004fc8000f8e00ff */
[----:B------:R2:W3:Y:S03]  /*17f40*/  SYNCS.PHASECHK.TRANS64.TRYWAIT P1, [R13+URZ+0x29830], R0 ;  /* 0x029830000d0075a7 */ /* 0x0004e6000802017f */
[----:B---3--:R-:W-:Y:S05]  /*17f50*/  @!P1 NANOSLEEP.SYNCS 0x989680 ;  /* 0x009896800000995d */ /* 0x008fea0003900000 */
[----:B------:R-:W3:Y:S02]  /*17f60*/  @!P1 SYNCS.PHASECHK.TRANS64 P1, [R13+URZ+0x29830], R0 ;  /* 0x029830000d0095a7 */ /* 0x000ee4000802007f */
[----:B---3--:R-:W-:Y:S05]  /*17f70*/  @!P1 BRA `(.L_x_935) ;  /* 0xfffffffc00ec9947 */ /* 0x008fea000383ffff */
[----:B------:R-:W-:Y:S05]  /*17f80*/  BRA `(.L_x_932) ;  /* 0xffffff5800447947 */ /* 0x000fea000383ffff */
.L_x_939:
[----:B--2---:R-:W-:-:S04]  /*17f90*/  IMAD.U32 R13, RZ, RZ, UR6 ;  /* 0x00000006ff0d7e24 */ /* 0x004fc8000f8e00ff */
[----:B------:R2:W3:Y:S03]  /*17fa0*/  SYNCS.PHASECHK.TRANS64.TRYWAIT P1, [R13+URZ+0x29850], R0 ;  /* 0x029850000d0075a7 */ /* 0x0004e6000802017f */
[----:B---3--:R-:W-:Y:S05]  /*17fb0*/  @!P1 NANOSLEEP.SYNCS 0x989680 ;  /* 0x009896800000995d */ /* 0x008fea0003900000 */
[----:B------:R-:W3:Y:S02]  /*17fc0*/  @!P1 SYNCS.PHASECHK.TRANS64 P1, [R13+URZ+0x29850], R0 ;  /* 0x029850000d0095a7 */ /* 0x000ee4000802007f */
[----:B---3--:R-:W-:Y:S05]  /*17fd0*/  @!P1 BRA `(.L_x_939) ;  /* 0xfffffffc00ec9947 */ /* 0x008fea000383ffff */
[----:B------:R-:W-:Y:S05]  /*17fe0*/  BRA `(.L_x_936) ;  /* 0xffffff64004c7947 */ /* 0x000fea000383ffff */
.L_x_953:
[----:B--2---:R-:W-:-:S04]  /*17ff0*/  IMAD.U32 R6, RZ, RZ, UR9 ;  /* 0x00000009ff067e24 */ /* 0x004fc8000f8e00ff */
[----:B------:R2:W3:Y:S03]  /*18000*/  SYNCS.PHASECHK.TRANS64.TRYWAIT P1, [R6+URZ+0x29850], R3 ;  /* 0x02985003060075a7 */ /* 0x0004e6000802017f */
[----:B---3--:R-:W-:Y:S05]  /*18010*/  @!P1 NANOSLEEP.SYNCS 0x989680 ;  /* 0x009896800000995d */ /* 0x008fea0003900000 */
[----:B------:R-:W3:Y:S02]  /*18020*/  @!P1 SYNCS.PHASECHK.TRANS64 P1, [R6+URZ+0x29850], R3 ;  /* 0x02985003060095a7 */ /* 0x000ee4000802007f */
[----:B---3--:R-:W-:Y:S05]  /*18030*/  @!P1 BRA `(.L_x_953) ;  /* 0xfffffffc00ec9947 */ /* 0x008fea000383ffff */
[----:B------:R-:W-:Y:S05]  /*18040*/  BRA `(.L_x_952) ;  /* 0xffffff9c00a47947 */ /* 0x000fea000383ffff */
.L_x_985:
[----:B------:R-:W-:Y:S02]  /*18050*/  IMAD.MOV.U32 R13, RZ, RZ, R4 ;  /* 0x000000ffff0d7224 */ /* 0x000fe400078e0004 */
[----:B------:R-:W-:Y:S02]  /*18060*/  IMAD.MOV.U32 R12, RZ, RZ, RZ ;  /* 0x000000ffff0c7224 */ /* 0x000fe400078e00ff */
[----:B------:R-:W-:Y:S02]  /*18070*/  IMAD.MOV.U32 R11, RZ, RZ, 0x1f ;  /* 0x0000001fff0b7424 */ /* 0x000fe400078e00ff */
[----:B------:R-:W-:-:S07]  /*18080*/  IMAD.MOV.U32 R15, RZ, RZ, -0x1 ;  /* 0xffffffffff0f7424 */ /* 0x000fce00078e00ff */
[----:B------:R-:W-:Y:S05]  /*18090*/  WARPSYNC.COLLECTIVE R15, `(.L_x_1047) ;  /* 0x000000000f087348 */ /* 0x000fea0003c00000 */
[----:B------:R1:W2:Y:S02]  /*180a0*/  SHFL.IDX P6, R14, R13, R12, R11 ;  /* 0x0000000c0d0e7389 */ /* 0x0002a400000c000b */
[----:B-12---:R-:W-:Y:S01]  /*180b0*/  ENDCOLLECTIVE ;  /* 0x000000000000791b */ /* 0x006fe20003800000 */
.L_x_1047:
[----:B------:R-:W-:Y:S05]  /*180c0*/  BRA `(.L_x_1048) ;  /* 0xffffffd4003c7947 */ /* 0x000fea000383ffff */
.L_x_987:
[----:B------:R-:W-:Y:S01]  /*180d0*/  BSSY B0, `(.L_x_1049) ;  /* 0x0000006000007945 */ /* 0x000fe20003800000 */
[----:B------:R-:W-:-:S07]  /*180e0*/  IMAD.MOV.U32 R15, RZ, RZ, -0x1 ;  /* 0xffffffffff0f7424 */ /* 0x000fce00078e00ff */
[----:B-1----:R-:W-:Y:S05]  /*180f0*/  WARPSYNC.COLLECTIVE R15, `(.L_x_1050) ;  /* 0x000000000f0c7348 */ /* 0x002fea0003c00000 */
[----:B------:R-:W-:Y:S02]  /*18100*/  ELECT P6, UR62, PT ;  /* 0x00000000003e782f */ /* 0x000fe400038c0000 */
[----:B------:R-:W-:Y:S01]  /*18110*/  MOV R14, UR62 ;  /* 0x0000003e000e7c02 */ /* 0x000fe20008000f00 */
[----:B-1----:R-:W-:Y:S10]  /*18120*/  ENDCOLLECTIVE ;  /* 0x000000000000791b */ /* 0x002ff40003800000 */
.L_x_1050:
[----:B------:R-:W-:Y:S05]  /*18130*/  BSYNC B0 ;  /* 0x0000000000007941 */ /* 0x000fea0003800000 */
.L_x_1049:
[----:B------:R-:W-:Y:S05]  /*18140*/  BRA `(.L_x_1051) ;  /* 0xffffffd400387947 */ /* 0x000fea000383ffff */
.L_x_990:
[----:B--2---:R2:W3:Y:S02]  /*18150*/  SYNCS.PHASECHK.TRANS64.TRYWAIT P3, [R2+URZ+0x29880], R3 ;  /* 0x02988003020075a7 */ /* 0x0044e4000806017f */
[----:B---3--:R-:W-:Y:S05]  /*18160*/  @!P3 NANOSLEEP.SYNCS 0x989680 ;  /* 0x009896800000b95d */ /* 0x008fea0003900000 */
[----:B------:R-:W3:Y:S02]  /*18170*/  @!P3 SYNCS.PHASECHK.TRANS64 P3, [R2+URZ+0x29880], R3 ;  /* 0x029880030200b5a7 */ /* 0x000ee4000806007f */
[----:B---3--:R-:W-:Y:S05]  /*18180*/  @!P3 BRA `(.L_x_990) ;  /* 0xfffffffc00f0b947 */ /* 0x008fea000383ffff */
[----:B------:R-:W-:Y:S05]  /*18190*/  BRA `(.L_x_1052) ;  /* 0xffffffd400907947 */ /* 0x000fea000383ffff */
.L_x_992:
[----:B-1----:R1:W3:Y:S02]  /*181a0*/  SYNCS.PHASECHK.TRANS64.TRYWAIT P3, [R2+URZ+0x29840], R3 ;  /* 0x02984003020075a7 */ /* 0x0022e4000806017f */
[----:B---3--:R-:W-:Y:S05]  /*181b0*/  @!P3 NANOSLEEP.SYNCS 0x989680 ;  /* 0x009896800000b95d */ /* 0x008fea0003900000 */
[----:B------:R-:W3:Y:S02]  /*181c0*/  @!P3 SYNCS.PHASECHK.TRANS64 P3, [R2+URZ+0x29840], R3 ;  /* 0x029840030200b5a7 */ /* 0x000ee4000806007f */
[----:B---3--:R-:W-:Y:S05]  /*181d0*/  @!P3 BRA `(.L_x_992) ;  /* 0xfffffffc00f0b947 */ /* 0x008fea000383ffff */
[----:B------:R-:W-:Y:S05]  /*181e0*/  BRA `(.L_x_1053) ;  /* 0xffffffd400e87947 */ /* 0x000fea000383ffff */
.L_x_995:
[----:B--2---:R-:W-:-:S04]  /*181f0*/  IMAD.U32 R3, RZ, RZ, UR40 ;  /* 0x00000028ff037e24 */ /* 0x004fc8000f8e00ff */
[----:B------:R2:W3:Y:S03]  /*18200*/  SYNCS.PHASECHK.TRANS64.TRYWAIT P0, [R3+URZ+0x29820], R2 ;  /* 0x02982002030075a7 */ /* 0x0004e6000800017f */
[----:B---3--:R-:W-:Y:S05]  /*18210*/  @!P0 NANOSLEEP.SYNCS 0x989680 ;  /* 0x009896800000895d */ /* 0x008fea0003900000 */
[----:B------:R-:W3:Y:S02]  /*18220*/  @!P0 SYNCS.PHASECHK.TRANS64 P0, [R3+URZ+0x29820], R2 ;  /* 0x02982002030085a7 */ /* 0x000ee4000800007f */
[----:B---3--:R-:W-:Y:S05]  /*18230*/  @!P0 BRA `(.L_x_995) ;  /* 0xfffffffc00ec8947 */ /* 0x008fea000383ffff */
[----:B------:R-:W-:Y:S05]  /*18240*/  BRA `(.L_x_1054) ;  /* 0xffffffdc000c7947 */ /* 0x000fea000383ffff */
.L_x_1001:
[----:B--2---:R2:W4:Y:S02]  /*18250*/  SYNCS.PHASECHK.TRANS64.TRYWAIT P0, [R4+URZ+0x29880], R2 ;  /* 0x02988002040075a7 */ /* 0x004524000800017f */
[----:B----4-:R-:W-:Y:S05]  /*18260*/  @!P0 NANOSLEEP.SYNCS 0x989680 ;  /* 0x009896800000895d */ /* 0x010fea0003900000 */
[----:B------:R-:W4:Y:S02]  /*18270*/  @!P0 SYNCS.PHASECHK.TRANS64 P0, [R4+URZ+0x29880], R2 ;  /* 0x02988002040085a7 */ /* 0x000f24000800007f */
[----:B----4-:R-:W-:Y:S05]  /*18280*/  @!P0 BRA `(.L_x_1001) ;  /* 0xfffffffc00f08947 */ /* 0x010fea000383ffff */
[----:B------:R-:W-:Y:S05]  /*18290*/  BRA `(.L_x_1055) ;  /* 0xffffffdc00a87947 */ /* 0x000fea000383ffff */
.L_x_1006:
[----:B-1----:R1:W2:Y:S02]  /*182a0*/  SYNCS.PHASECHK.TRANS64.TRYWAIT P0, [R4+URZ+0x29840], R2 ;  /* 0x02984002040075a7 */ /* 0x0022a4000800017f */
[----:B--2---:R-:W-:Y:S05]  /*182b0*/  @!P0 NANOSLEEP.SYNCS 0x989680 ;  /* 0x009896800000895d */ /* 0x004fea0003900000 */
[----:B------:R-:W2:Y:S02]  /*182c0*/  @!P0 SYNCS.PHASECHK.TRANS64 P0, [R4+URZ+0x29840], R2 ;  /* 0x02984002040085a7 */ /* 0x000ea4000800007f */
[----:B--2---:R-:W-:Y:S05]  /*182d0*/  @!P0 BRA `(.L_x_1006) ;  /* 0xfffffffc00f08947 */ /* 0x004fea000383ffff */
[----:B------:R-:W-:Y:S05]  /*182e0*/  BRA `(.L_x_1056) ;  /* 0xffffffe0002c7947 */ /* 0x000fea000383ffff */
.L_x_1014:
[----:B--2---:R-:W2:Y:S02]  /*182f0*/  LDL R3, [R1+0x4] ;  /* 0x0000040001037983 */ /* 0x004ea40000100800 */
[----:B--2---:R2:W4:Y:S02]  /*18300*/  SYNCS.PHASECHK.TRANS64.TRYWAIT P3, [R3+URZ+0x29870], R2 ;  /* 0x02987002030075a7 */ /* 0x004524000806017f */
[----:B----4-:R-:W-:Y:S05]  /*18310*/  @!P3 NANOSLEEP.SYNCS 0x989680 ;  /* 0x009896800000b95d */ /* 0x010fea0003900000 */
[----:B------:R-:W4:Y:S02]  /*18320*/  @!P3 SYNCS.PHASECHK.TRANS64 P3, [R3+URZ+0x29870], R2 ;  /* 0x029870020300b5a7 */ /* 0x000f24000806007f */
[----:B----4-:R-:W-:Y:S05]  /*18330*/  @!P3 BRA `(.L_x_1014) ;  /* 0xfffffffc00ecb947 */ /* 0x010fea000383ffff */
[----:B------:R-:W-:Y:S05]  /*18340*/  BRA `(.L_x_1057) ;  /* 0xffffffe400547947 */ /* 0x000fea000383ffff */
.L_x_1016:
[----:B--2---:R-:W2:Y:S02]  /*18350*/  LDL R4, [R1+0x4] ;  /* 0x0000040001047983 */ /* 0x004ea40000100800 */
[----:B--2---:R2:W4:Y:S02]  /*18360*/  SYNCS.PHASECHK.TRANS64.TRYWAIT P3, [R4+URZ+0x29860], R3 ;  /* 0x02986003040075a7 */ /* 0x004524000806017f */
[----:B----4-:R-:W-:Y:S05]  /*18370*/  @!P3 NANOSLEEP.SYNCS 0x989680 ;  /* 0x009896800000b95d */ /* 0x010fea0003900000 */
[----:B------:R-:W4:Y:S02]  /*18380*/  @!P3 SYNCS.PHASECHK.TRANS64 P3, [R4+URZ+0x29860], R3 ;  /* 0x029860030400b5a7 */ /* 0x000f24000806007f */
[----:B----4-:R-:W-:Y:S05]  /*18390*/  @!P3 BRA `(.L_x_1016) ;  /* 0xfffffffc00ecb947 */ /* 0x010fea000383ffff */
[----:B------:R-:W-:Y:S05]  /*183a0*/  BRA `(.L_x_1058) ;  /* 0xffffffe4005c7947 */ /* 0x000fea000383ffff */
.L_x_1023:
[----:B-1----:R1:W2:Y:S02]  /*183b0*/  SYNCS.PHASECHK.TRANS64.TRYWAIT P0, [R20+URZ+0x29870], R3 ;  /* 0x02987003140075a7 */ /* 0x0022a4000800017f */
[----:B--2---:R-:W-:Y:S05]  /*183c0*/  @!P0 NANOSLEEP.SYNCS 0x989680 ;  /* 0x009896800000895d */ /* 0x004fea0003900000 */
[----:B------:R-:W2:Y:S02]  /*183d0*/  @!P0 SYNCS.PHASECHK.TRANS64 P0, [R20+URZ+0x29870], R3 ;  /* 0x02987003140085a7 */ /* 0x000ea4000800007f */
[----:B--2---:R-:W-:Y:S05]  /*183e0*/  @!P0 BRA `(.L_x_1023) ;  /* 0xfffffffc00f08947 */ /* 0x004fea000383ffff */
[----:B------:R-:W-:Y:S05]  /*183f0*/  BRA `(.L_x_1059) ;  /* 0xffffffec00287947 */ /* 0x000fea000383ffff */
.L_x_1025:
[----:B-1----:R1:W2:Y:S02]  /*18400*/  SYNCS.PHASECHK.TRANS64.TRYWAIT P0, [R20+URZ+0x29860], R3 ;  /* 0x02986003140075a7 */ /* 0x0022a4000800017f */
[----:B--2---:R-:W-:Y:S05]  /*18410*/  @!P0 NANOSLEEP.SYNCS 0x989680 ;  /* 0x009896800000895d */ /* 0x004fea0003900000 */
[----:B------:R-:W2:Y:S02]  /*18420*/  @!P0 SYNCS.PHASECHK.TRANS64 P0, [R20+URZ+0x29860], R3 ;  /* 0x02986003140085a7 */ /* 0x000ea4000800007f */
[----:B--2---:R-:W-:Y:S05]  /*18430*/  @!P0 BRA `(.L_x_1025) ;  /* 0xfffffffc00f08947 */ /* 0x004fea000383ffff */
[----:B------:R-:W-:Y:S05]  /*18440*/  BRA `(.L_x_1060) ;  /* 0xffffffec00307947 */ /* 0x000fea000383ffff */
.L_x_1031:
[----:B-1----:R1:W2:Y:S02]  /*18450*/  SYNCS.PHASECHK.TRANS64.TRYWAIT P0, [R0+URZ+0x29820], R3 ;  /* 0x02982003000075a7 */ /* 0x0022a4000800017f */
[----:B--2---:R-:W-:Y:S05]  /*18460*/  @!P0 NANOSLEEP.SYNCS 0x989680 ;  /* 0x009896800000895d */ /* 0x004fea0003900000 */
[----:B------:R-:W2:Y:S02]  /*18470*/  @!P0 SYNCS.PHASECHK.TRANS64 P0, [R0+URZ+0x29820], R3 ;  /* 0x02982003000085a7 */ /* 0x000ea4000800007f */
[----:B--2---:R-:W-:Y:S05]  /*18480*/  @!P0 BRA `(.L_x_1031) ;  /* 0xfffffffc00f08947 */ /* 0x004fea000383ffff */
[----:B------:R-:W-:Y:S05]  /*18490*/  BRA `(.L_x_1061) ;  /* 0xfffffff400387947 */ /* 0x000fea000383ffff */
.L_x_1032:
[----:B------:R-:W2:Y:S01]  /*184a0*/  S2R R2, SR_TID.X ;  /* 0x0000000000027919 */ /* 0x000ea20000002100 */
[----:B------:R-:W-:Y:S01]  /*184b0*/  BSSY B0, `(.L_x_1062) ;  /* 0x000000a000007945 */ /* 0x000fe20003800000 */
[----:B------:R-:W-:Y:S02]  /*184c0*/  IMAD.MOV.U32 R12, RZ, RZ, RZ ;  /* 0x000000ffff0c7224 */ /* 0x000fe400078e00ff */
[----:B------:R-:W-:Y:S02]  /*184d0*/  IMAD.MOV.U32 R11, RZ, RZ, 0x1f ;  /* 0x0000001fff0b7424 */ /* 0x000fe400078e00ff */
[----:B------:R-:W-:Y:S01]  /*184e0*/  IMAD.MOV.U32 R15, RZ, RZ, -0x1 ;  /* 0xffffffffff0f7424 */ /* 0x000fe200078e00ff */
[----:B--2---:R-:W-:-:S04]  /*184f0*/  SHF.R.U32.HI R2, RZ, 0x5, R2 ;  /* 0x00000005ff027819 */ /* 0x004fc80000011602 */
[----:B------:R-:W-:-:S05]  /*18500*/  LOP3.LUT R2, R2, 0x3, RZ, 0xc0, !PT ;  /* 0x0000000302027812 */ /* 0x000fca00078ec0ff */
[----:B------:R-:W-:-:S07]  /*18510*/  IMAD.MOV.U32 R13, RZ, RZ, R2 ;  /* 0x000000ffff0d7224 */ /* 0x000fce00078e0002 */
[----:B-1----:R-:W-:Y:S05]  /*18520*/  WARPSYNC.COLLECTIVE R15, `(.L_x_1063) ;  /* 0x000000000f087348 */ /* 0x002fea0003c00000 */
[----:B------:R2:W3:Y:S02]  /*18530*/  SHFL.IDX P6, R14, R13, R12, R11 ;  /* 0x0000000c0d0e7389 */ /* 0x0004e400000c000b */
[----:B-123--:R-:W-:Y:S01]  /*18540*/  ENDCOLLECTIVE ;  /* 0x000000000000791b */ /* 0x00efe20003800000 */
.L_x_1063:
[----:B------:R-:W-:Y:S05]  /*18550*/  BSYNC B0 ;  /* 0x0000000000007941 */ /* 0x000fea0003800000 */
.L_x_1062:
[----:B------:R-:W-:Y:S05]  /*18560*/  BRA `(.L_x_1064) ;  /* 0xfffffff400207947 */ /* 0x000fea000383ffff */
.L_x_1035:
[----:B------:R-:W-:Y:S01]  /*18570*/  BSSY B1, `(.L_x_1065) ;  /* 0x0000006000017945 */ /* 0x000fe20003800000 */
[----:B------:R-:W-:-:S07]  /*18580*/  IMAD.MOV.U32 R15, RZ, RZ, -0x1 ;  /* 0xffffffffff0f7424 */ /* 0x000fce00078e00ff */
[----:B-12---:R-:W-:Y:S05]  /*18590*/  WARPSYNC.COLLECTIVE R15, `(.L_x_1066) ;  /* 0x000000000f0c7348 */ /* 0x006fea0003c00000 */
[----:B------:R-:W-:Y:S02]  /*185a0*/  ELECT P6, UR62, PT ;  /* 0x00000000003e782f */ /* 0x000fe400038c0000 */
[----:B------:R-:W-:Y:S01]  /*185b0*/  MOV R14, UR62 ;  /* 0x0000003e000e7c02 */ /* 0x000fe20008000f00 */
[----:B-12---:R-:W-:Y:S10]  /*185c0*/  ENDCOLLECTIVE ;  /* 0x000000000000791b */ /* 0x006ff40003800000 */
.L_x_1066:
[----:B------:R-:W-:Y:S05]  /*185d0*/  BSYNC B1 ;  /* 0x0000000000017941 */ /* 0x000fea0003800000 */
.L_x_1065:
[----:B------:R-:W-:Y:S05]  /*185e0*/  BRA `(.L_x_1067) ;  /* 0xfffffff400187947 */ /* 0x000fea000383ffff */
.L_x_1037:
[----:B-1----:R1:W2:Y:S02]  /*185f0*/  SYNCS.PHASECHK.TRANS64.TRYWAIT P1, [R6+URZ], R5 ;  /* 0x00000005060075a7 */ /* 0x0022a4000802017f */
[----:B--2---:R-:W-:Y:S05]  /*18600*/  @!P1 NANOSLEEP.SYNCS 0x989680 ;  /* 0x009896800000995d */ /* 0x004fea0003900000 */
[----:B------:R-:W2:Y:S02]  /*18610*/  @!P1 SYNCS.PHASECHK.TRANS64 P1, [R6+URZ], R5 ;  /* 0x00000005060095a7 */ /* 0x000ea4000802007f */
[----:B--2---:R-:W-:Y:S05]  /*18620*/  @!P1 BRA `(.L_x_1037) ;  /* 0xfffffffc00f09947 */ /* 0x004fea000383ffff */
[----:B------:R-:W-:Y:S05]  /*18630*/  BRA `(.L_x_1068) ;  /* 0xfffffff400547947 */ /* 0x000fea000383ffff */
.L_x_1038:
[----:B--2---:R2:W3:Y:S02]  /*18640*/  SYNCS.PHASECHK.TRANS64.TRYWAIT P1, [R7+URZ], R2 ;  /* 0x00000002070075a7 */ /* 0x0044e4000802017f */
[----:B---3--:R-:W-:Y:S05]  /*18650*/  @!P1 NANOSLEEP.SYNCS 0x989680 ;  /* 0x009896800000995d */ /* 0x008fea0003900000 */
[----:B------:R-:W3:Y:S02]  /*18660*/  @!P1 SYNCS.PHASECHK.TRANS64 P1, [R7+URZ], R2 ;  /* 0x00000002070095a7 */ /* 0x000ee4000802007f */
[----:B---3--:R-:W-:Y:S05]  /*18670*/  @!P1 BRA `(.L_x_1038) ;  /* 0xfffffffc00f09947 */ /* 0x008fea000383ffff */
[----:B------:R-:W-:Y:S05]  /*18680*/  BRA `(.L_x_1069) ;  /* 0xfffffff400487947 */ /* 0x000fea000383ffff */
.L_x_1040:
[----:B---3--:R3:W4:Y:S02]  /*18690*/  SYNCS.PHASECHK.TRANS64.TRYWAIT P1, [R4+URZ+0x29860], R5 ;  /* 0x02986005040075a7 */ /* 0x008724000802017f */
[----:B----4-:R-:W-:Y:S05]  /*186a0*/  @!P1 NANOSLEEP.SYNCS 0x989680 ;  /* 0x009896800000995d */ /* 0x010fea0003900000 */
[----:B------:R-:W4:Y:S02]  /*186b0*/  @!P1 SYNCS.PHASECHK.TRANS64 P1, [R4+URZ+0x29860], R5 ;  /* 0x02986005040095a7 */ /* 0x000f24000802007f */
[----:B----4-:R-:W-:Y:S05]  /*186c0*/  @!P1 BRA `(.L_x_1040) ;  /* 0xfffffffc00f09947 */ /* 0x010fea000383ffff */
[----:B------:R-:W-:Y:S05]  /*186d0*/  BRA `(.L_x_1070) ;  /* 0xfffffff4004c7947 */ /* 0x000fea000383ffff */
.L_x_1042:
[----:B----4-:R4:W1:Y:S02]  /*186e0*/  SYNCS.PHASECHK.TRANS64.TRYWAIT P1, [R3+URZ+0x29860], R2 ;  /* 0x02986002030075a7 */ /* 0x010864000802017f */
[----:B-1----:R-:W-:Y:S05]  /*186f0*/  @!P1 NANOSLEEP.SYNCS 0x989680 ;  /* 0x009896800000995d */ /* 0x002fea0003900000 */
[----:B------:R-:W1:Y:S02]  /*18700*/  @!P1 SYNCS.PHASECHK.TRANS64 P1, [R3+URZ+0x29860], R2 ;  /* 0x02986002030095a7 */ /* 0x000e64000802007f */
[----:B-1----:R-:W-:Y:S05]  /*18710*/  @!P1 BRA `(.L_x_1042) ;  /* 0xfffffffc00f09947 */ /* 0x002fea000383ffff */
[----:B------:R-:W-:Y:S05]  /*18720*/  BRA `(.L_x_1071) ;  /* 0xfffffff4004c7947 */ /* 0x000fea000383ffff */
.L_x_1044:
[----:B------:R1:W1:Y:S02]  /*18730*/  SYNCS.PHASECHK.TRANS64.TRYWAIT P0, [R4+URZ+0x29880], R5 ;  /* 0x02988005040075a7 */ /* 0x000264000800017f */
[----:B-1----:R-:W-:Y:S05]  /*18740*/  @!P0 NANOSLEEP.SYNCS 0x989680 ;  /* 0x009896800000895d */ /* 0x002fea0003900000 */
[----:B------:R-:W1:Y:S02]  /*18750*/  @!P0 SYNCS.PHASECHK.TRANS64 P0, [R4+URZ+0x29880], R5 ;  /* 0x02988005040085a7 */ /* 0x000e64000800007f */
[----:B-1----:R-:W-:Y:S05]  /*18760*/  @!P0 BRA `(.L_x_1044) ;  /* 0xfffffffc00f08947 */ /* 0x002fea000383ffff */
[----:B------:R-:W-:Y:S05]  /*18770*/  BRA `(.L_x_1045) ;  /* 0xfffffff400487947 */ /* 0x000fea000383ffff */
.L_x_1072:
        /* <DEDUP_REMOVED lines=16> */
.L_x_2671:


//--------------------- .text._ZN7cutlass13device_kernelIN5flash11enable_sm90INS1_16FlashAttnFwdSm90INS1_25CollectiveMainloopFwdSm90ILi2EN4cute5tupleIJNS5_1CILi1EEES8_S8_EEENS6_IJNS7_ILi128EEENS7_ILi160EEENS7_ILi192EEEEEELi128ENS_12float_e4m3_tEfNS_4arch4Sm90ELb0ELb1ELb0ELb1ELb0ELb0ELb0ELb1ELb1ELb0ELb0ELb0EEENS1_21CollectiveEpilogueFwdINS6_IJSA_SA_SB_EEES9_NS_10bfloat16_tESG_Li256ELb1ELb0ELb0ELb1EEENS1_36VarlenDynamicPersistentTileSchedulerILi128ELi160ELi256ELi128ELb0ELb0ELb1ELb1ELb0ELb1EEEEEEEEEvNT_6ParamsE --------------------------
	.section	.text._ZN7cutlass13device_kernelIN5flash11enable_sm90INS1_16FlashAttnFwdSm90INS1_25CollectiveMainloopFwdSm90ILi2EN4cute5tupleIJNS5_1CILi1EEES8_S8_EEENS6_IJNS7_ILi128EEENS7_ILi160EEENS7_ILi192EEEEEELi128ENS_12float_e4m3_tEfNS_4arch4Sm90ELb0ELb1ELb0ELb1ELb0ELb0ELb0ELb1ELb1ELb0ELb0ELb0EEENS1_21CollectiveEpilogueFwdINS6_IJSA_SA_SB_EEES9_NS_10bfloat16_tESG_Li256ELb1ELb0ELb0ELb1EEENS1_36VarlenDynamicPersistentTileSchedulerILi128ELi160ELi256ELi128ELb0ELb0ELb1ELb1ELb0ELb1EEEEEEEEEvNT_6ParamsE,"ax",@progbits
	.align	128
.text._ZN7cutlass13device_kernelIN5flash11enable_sm90INS1_16FlashAttnFwdSm90INS1_25CollectiveMainloopFwdSm90ILi2EN4cute5tupleIJNS5_1CILi1EEES8_S8_EEENS6_IJNS7_ILi128EEENS7_ILi160EEENS7_ILi192EEEEEELi128ENS_12float_e4m3_tEfNS_4arch4Sm90ELb0ELb1ELb0ELb1ELb0ELb0ELb0ELb1ELb1ELb0ELb0ELb0EEENS1_21CollectiveEpilogueFwdINS6_IJSA_SA_SB_EEES9_NS_10bfloat16_tESG_Li256ELb1ELb0ELb0ELb1EEENS1_36VarlenDynamicPersistentTileSchedulerILi128ELi160ELi256ELi128ELb0ELb0ELb1ELb1ELb0ELb1EEEEEEEEEvNT_6ParamsE:
        .type           _ZN7cutlass13device_kernelIN5flash11enable_sm90INS1_16FlashAttnFwdSm90INS1_25CollectiveMainloopFwdSm90ILi2EN4cute5tupleIJNS5_1CILi1EEES8_S8_EEENS6_IJNS7_ILi128EEENS7_ILi160EEENS7_ILi192EEEEEELi128ENS_12float_e4m3_tEfNS_4arch4Sm90ELb0ELb1ELb0ELb1ELb0ELb0ELb0ELb1ELb1ELb0ELb0ELb0EEENS1_21CollectiveEpilogueFwdINS6_IJSA_SA_SB_EEES9_NS_10bfloat16_tESG_Li256ELb1ELb0ELb0ELb1EEENS1_36VarlenDynamicPersistentTileSchedulerILi128ELi160ELi256ELi128ELb0ELb0ELb1ELb1ELb0ELb1EEEEEEEEEvNT_6ParamsE,@function
        .size           _ZN7cutlass13device_kernelIN5flash11enable_sm90INS1_16FlashAttnFwdSm90INS1_25CollectiveMainloopFwdSm90ILi2EN4cute5tupleIJNS5_1CILi1EEES8_S8_EEENS6_IJNS7_ILi128EEENS7_ILi160EEENS7_ILi192EEEEEELi128ENS_12float_e4m3_tEfNS_4arch4Sm90ELb0ELb1ELb0ELb1ELb0ELb0ELb0ELb1ELb1ELb0ELb0ELb0EEENS1_21CollectiveEpilogueFwdINS6_IJSA_SA_SB_EEES9_NS_10bfloat16_tESG_Li256ELb1ELb0ELb0ELb1EEENS1_36VarlenDynamicPersistentTileSchedulerILi128ELi160ELi256ELi128ELb0ELb0ELb1ELb1ELb0ELb1EEEEEEEEEvNT_6ParamsE,(.L_x_2672 - _ZN7cutlass13device_kernelIN5flash11enable_sm90INS1_16FlashAttnFwdSm90INS1_25CollectiveMainloopFwdSm90ILi2EN4cute5tupleIJNS5_1CILi1EEES8_S8_EEENS6_IJNS7_ILi128EEENS7_ILi160EEENS7_ILi192EEEEEELi128ENS_12float_e4m3_tEfNS_4arch4Sm90ELb0ELb1ELb0ELb1ELb0ELb0ELb0ELb1ELb1ELb0ELb0ELb0EEENS1_21CollectiveEpilogueFwdINS6_IJSA_SA_SB_EEES9_NS_10bfloat16_tESG_Li256ELb1ELb0ELb0ELb1EEENS1_36VarlenDynamicPersistentTileSchedulerILi128ELi160ELi256ELi128ELb0ELb0ELb1ELb1ELb0ELb1EEEEEEEEEvNT_6ParamsE)
        .other          _ZN7cutlass13device_kernelIN5flash11enable_sm90INS1_16FlashAttnFwdSm90INS1_25CollectiveMainloopFwdSm90ILi2EN4cute5tupleIJNS5_1CILi1EEES8_S8_EEENS6_IJNS7_ILi128EEENS7_ILi160EEENS7_ILi192EEEEEELi128ENS_12float_e4m3_tEfNS_4arch4Sm90ELb0ELb1ELb0ELb1ELb0ELb0ELb0ELb1ELb1ELb0ELb0ELb0EEENS1_21CollectiveEpilogueFwdINS6_IJSA_SA_SB_EEES9_NS_10bfloat16_tESG_Li256ELb1ELb0ELb0ELb1EEENS1_36VarlenDynamicPersistentTileSchedulerILi128ELi160ELi256ELi128ELb0ELb0ELb1ELb1ELb0ELb1EEEEEEEEEvNT_6ParamsE,@"STO_CUDA_ENTRY STV_DEFAULT"
_ZN7cutlass13device_kernelIN5flash11enable_sm90INS1_16FlashAttnFwdSm90INS1_25CollectiveMainloopFwdSm90ILi2EN4cute5tupleIJNS5_1CILi1EEES8_S8_EEENS6_IJNS7_ILi128EEENS7_ILi160EEENS7_ILi192EEEEEELi128ENS_12float_e4m3_tEfNS_4arch4Sm90ELb0ELb1ELb0ELb1ELb0ELb0ELb0ELb1ELb1ELb0ELb0ELb0EEENS1_21CollectiveEpilogueFwdINS6_IJSA_SA_SB_EEES9_NS_10bfloat16_tESG_Li256ELb1ELb0ELb0ELb1EEENS1_36VarlenDynamicPersistentTileSchedulerILi128ELi160ELi256ELi128ELb0ELb0ELb1ELb1ELb0ELb1EEEEEEEEEvNT_6ParamsE:
        /* <DEDUP_REMOVED lines=21> */
.L_x_1074:
[----:B------:R-:W-:Y:S05]  /*0150*/  BSYNC B0 ;  /* 0x0000000000007941 */ /* 0x000fea0003800000 */
.L_x_1073:
        /* <DEDUP_REMOVED lines=41> */
.L_x_1075:
        /* <DEDUP_REMOVED lines=22> */
.L_x_1076:
        /* <DEDUP_REMOVED lines=18> */
.L_x_1077:
        /* <DEDUP_REMOVED lines=22> */
.L_x_1078:
        /* <DEDUP_REMOVED lines=22> */
.L_x_1079:
[----:B------:R-:W-:Y:S01]  /*0930*/  PLOP3.LUT P0, PT, PT, PT, UP0, 0x80, 0x0 ;  /* 0x000000000000781c */ /* 0x000fe20003f0f008 */
[----:B------:R-:W-:Y:S01]  /*0940*/  UMOV UR40, 0x1 ;  /* 0x0000000100287882 */ /* 0x000fe20000000000 */
[----:B------:R-:W-:Y:S01]  /*0950*/  NOP ;  /* 0x0000000000007918 */ /* 0x000fe20000000000 */
[----:B------:R-:W-:Y:S01]  /*0960*/  USEL UR40, UR40, 0x2, !UP0 ;  /* 0x0000000228287887 */ /* 0x000fe2000c000000 */
[----:B------:R-:W-:Y:S01]  /*0970*/  ULDC.64 UR50, c[0x0][0x208] ;  /* 0x0000820000327ab9 */ /* 0x000fe20000000a00 */
[----:B012-4-:R-:W-:Y:S08]  /*0980*/  BAR.SYNC.DEFER_BLOCKING 0x0 ;  /* 0x0000000000007b1d */ /* 0x017ff00000010000 */
[----:B------:R-:W-:Y:S05]  /*0990*/  @!P0 BRA `(.L_x_1080) ;  /* 0x00000144006c8947 */ /* 0x000fea0003800000 */
.L_x_1081:
        /* <DEDUP_REMOVED lines=21> */
[----:B------:R-:W-:Y:S01]  /*0af0*/  R2UR UR48, R111 ;  /* 0x000000006f3072ca */ /* 0x000fe200000e0000 */
[----:B------:R-:W-:Y:S01]  /*0b00*/  UMOV UR46, URZ ;  /* 0x0000003f002e7c82 */ /* 0x000fe20008000000 */
[----:B------:R-:W-:Y:S01]  /*0b10*/  SHF.R.S32.HI R0, RZ, 0x1f, R195 ;  /* 0x0000001fff007819 */ /* 0x000fe200000114c3 */
[----:B------:R-:W-:Y:S01]  /*0b20*/  UMOV UR45, URZ ;  /* 0x0000003f002d7c82 */ /* 0x000fe20008000000 */
[----:B------:R-:W-:Y:S02]  /*0b30*/  UMOV UR52, URZ ;  /* 0x0000003f00347c82 */ /* 0x000fe40008000000 */
[CC--:B------:R-:W-:Y:S02]  /*0b40*/  LEA.HI R2, R0.reuse, R195.reuse, RZ, 0x7 ;  /* 0x000000c300027211 */ /* 0x0c0fe400078f38ff */
[----:B------:R-:W-:-:S02]  /*0b50*/  LEA.HI R3, R0, R195, RZ, 0x4 ;  /* 0x000000c300037211 */ /* 0x000fc400078f20ff */
[----:B------:R-:W-:Y:S02]  /*0b60*/  LOP3.LUT R4, R2, 0xffffff80, RZ, 0xc0, !PT ;  /* 0xffffff8002047812 */ /* 0x000fe400078ec0ff */
[----:B------:R-:W-:-:S03]  /*0b70*/  SHF.R.S32.HI R193, RZ, 0x7, R2 ;  /* 0x00000007ffc17819 */ /* 0x000fc60000011402 */
[----:B------:R-:W-:Y:S01]  /*0b80*/  IMAD.IADD R191, R195, 0x1, -R4 ;  /* 0x00000001c3bf7824 */ /* 0x000fe200078e0a04 */
[----:B------:R-:W-:-:S04]  /*0b90*/  LEA.HI R2, R2, R193, RZ, 0x1 ;  /* 0x000000c102027211 */ /* 0x000fc800078f08ff */
[----:B------:R-:W-:Y:S02]  /*0ba0*/  SHF.R.S32.HI R8, RZ, 0x1f, R191 ;  /* 0x0000001fff087819 */ /* 0x000fe400000114bf */
[----:B------:R-:W-:Y:S02]  /*0bb0*/  LOP3.LUT R2, R2, 0x3fffffe, RZ, 0xc0, !PT ;  /* 0x03fffffe02027812 */ /* 0x000fe400078ec0ff */
[CC--:B------:R-:W-:Y:S02]  /*0bc0*/  LEA.HI R7, R8.reuse, R191.reuse, RZ, 0x2 ;  /* 0x000000bf08077211 */ /* 0x0c0fe400078f10ff */
[----:B------:R-:W-:Y:S01]  /*0bd0*/  LEA.HI R8, R8, R191, RZ, 0x5 ;  /* 0x000000bf08087211 */ /* 0x000fe200078f28ff */
[----:B------:R-:W-:Y:S01]  /*0be0*/  IMAD.IADD R192, R193, 0x1, -R2 ;  /* 0x00000001c1c07824 */ /* 0x000fe200078e0a02 */
[--C-:B------:R-:W-:Y:S02]  /*0bf0*/  SHF.R.S32.HI R5, RZ, 0x2, R7.reuse ;  /* 0x00000002ff057819 */ /* 0x100fe40000011407 */
[----:B------:R-:W-:-:S02]  /*0c00*/  SHF.R.S32.HI R4, RZ, 0x1f, R7 ;  /* 0x0000001fff047819 */ /* 0x000fc40000011407 */
[----:B------:R-:W-:Y:S02]  /*0c10*/  SHF.R.S32.HI R8, RZ, 0x5, R8 ;  /* 0x00000005ff087819 */ /* 0x000fe40000011408 */
[----:B------:R-:W-:Y:S02]  /*0c20*/  LEA.HI R4, R4, R5, RZ, 0x3 ;  /* 0x0000000504047211 */ /* 0x000fe400078f18ff */
[----:B------:R-:W-:Y:S02]  /*0c30*/  LOP3.LUT R16, R7, 0x7ffffffc, RZ, 0xc0, !PT ;  /* 0x7ffffffc07107812 */ /* 0x000fe400078ec0ff */
[----:B------:R-:W-:Y:S02]  /*0c40*/  LOP3.LUT R6, R4, 0xfffffff8, RZ, 0xc0, !PT ;  /* 0xfffffff804067812 */ /* 0x000fe400078ec0ff */
[CC--:B------:R-:W-:Y:S01]  /*0c50*/  LEA.HI R4, R0.reuse, R195.reuse, RZ, 0x5 ;  /* 0x000000c300047211 */ /* 0x0c0fe200078f28ff */
[----:B------:R-:W-:Y:S01]  /*0c60*/  IMAD.IADD R16, R191, 0x1, -R16 ;  /* 0x00000001bf107824 */ /* 0x000fe200078e0a10 */
[----:B------:R-:W-:Y:S01]  /*0c70*/  LEA.HI R0, R0, R195, RZ, 0x3 ;  /* 0x000000c300007211 */ /* 0x000fe200078f18ff */
[----:B------:R-:W-:Y:S01]  /*0c80*/  IMAD.IADD R9, R5, 0x1, -R6 ;  /* 0x0000000105097824 */ /* 0x000fe200078e0a06 */
[----:B------:R-:W-:Y:S01]  /*0c90*/  SHF.R.S32.HI R6, RZ, 0x4, R3 ;  /* 0x00000004ff067819 */ /* 0x000fe20000011403 */
[----:B------:R-:W-:Y:S01]  /*0ca0*/  IMAD.SHL.U32 R5, R4, 0x20, RZ ;  /* 0x0000002004057824 */ /* 0x000fe200078e00ff */
[C---:B------:R-:W-:Y:S01]  /*0cb0*/  LOP3.LUT R4, R3.reuse, 0x3fffff0, RZ, 0xc0, !PT ;  /* 0x03fffff003047812 */ /* 0x040fe200078ec0ff */
[----:B------:R-:W-:Y:S01]  /*0cc0*/  IMAD R9, R8, 0x10, R9 ;  /* 0x0000001008097824 */ /* 0x000fe200078e0209 */
[----:B------:R-:W-:-:S02]  /*0cd0*/  LEA.HI R3, R3, R6, RZ, 0x1 ;  /* 0x0000000603037211 */ /* 0x000fc400078f08ff */
[----:B------:R-:W-:Y:S01]  /*0ce0*/  LOP3.LUT R5, R5, 0xfffffc00, RZ, 0xc0, !PT ;  /* 0xfffffc0005057812 */ /* 0x000fe200078ec0ff */
[----:B------:R-:W-:Y:S01]  /*0cf0*/  IMAD.IADD R4, R195, 0x1, -R4 ;  /* 0x00000001c3047824 */ /* 0x000fe200078e0a04 */
[----:B------:R-:W-:Y:S01]  /*0d00*/  LOP3.LUT R3, R3, 0x1ffffffe, RZ, 0xc0, !PT ;  /* 0x1ffffffe03037812 */ /* 0x000fe200078ec0ff */
[----:B------:R-:W-:Y:S01]  /*0d10*/  IMAD R192, R192, 0x40, R9 ;  /* 0x00000040c0c07824 */ /* 0x000fe200078e0209 */
[----:B------:R-:W-:Y:S01]  /*0d20*/  LOP3.LUT R2, R0, 0x1ffffff8, RZ, 0xc0, !PT ;  /* 0x1ffffff800027812 */ /* 0x000fe200078ec0ff */
[----:B------:R-:W-:Y:S01]  /*0d30*/  IMAD R4, R4, 0x40, R5 ;  /* 0x0000004004047824 */ /* 0x000fe200078e0205 */
[----:B------:R-:W-:Y:S01]  /*0d40*/  SHF.R.S32.HI R22, RZ, 0x3, R0 ;  /* 0x00000003ff167819 */ /* 0x000fe20000011400 */
[----:B------:R-:W-:Y:S02]  /*0d50*/  IMAD.IADD R3, R6, 0x1, -R3 ;  /* 0x0000000106037824 */ /* 0x000fe400078e0a03 */
[----:B------:R-:W-:Y:S02]  /*0d60*/  IMAD.IADD R2, R195, 0x1, -R2 ;  /* 0x00000001c3027824 */ /* 0x000fe400078e0a02 */
[----:B------:R-:W-:-:S02]  /*0d70*/  IMAD R194, R3, 0x8, R4 ;  /* 0x0000000803c27824 */ /* 0x000fc400078e0204 */
[----:B------:R-:W-:-:S07]  /*0d80*/  IMAD.SHL.U32 R19, R2, 0x8, RZ ;  /* 0x0000000802137824 */ /* 0x000fce00078e00ff */
.L_x_1185:
[----:B------:R-:W-:Y:S01]  /*0d90*/  ULDC.64 UR4, c[0x0][0xa28] ;  /* 0x00028a0000047ab9 */ /* 0x000fe20000000a00 */
[----:B0-----:R-:W0:Y:S01]  /*0da0*/  LDC R18, c[0x0][0x288] ;  /* 0x0000a200ff127b82 */ /* 0x001e220000000800 */
[----:B------:R-:W-:Y:S01]  /*0db0*/  UISETP.NE.U32.AND UP0, UPT, UR4, URZ, UPT ;  /* 0x0000003f0400728c */ /* 0x000fe2000bf05070 */
[----:B------:R-:W-:-:S03]  /*0dc0*/  IMAD.MOV.U32 R6, RZ, RZ, RZ ;  /* 0x000000ffff067224 */ /* 0x000fc600078e00ff */
[----:B------:R-:W-:-:S03]  /*0dd0*/  UISETP.NE.AND.EX UP0, UPT, UR5, URZ, UPT, UP0 ;  /* 0x0000003f0500728c */ /* 0x000fc6000bf05300 */
[----:B------:R-:W-:Y:S01]  /*0de0*/  ULDC.64 UR4, c[0x0][0xa18] ;  /* 0x0002860000047ab9 */ /* 0x000fe20000000a00 */
[----:B-12-45:R-:W1:Y:S01]  /*0df0*/  LDC.64 R8, c[0x0][0x3f8] ;  /* 0x0000fe00ff087b82 */ /* 0x036e620000000a00 */
[----:B------:R-:W-:Y:S01]  /*0e00*/  UISETP.NE.U32.AND UP1, UPT, UR4, URZ, UPT ;  /* 0x0000003f0400728c */ /* 0x000fe2000bf25070 */
[----:B------:R-:W-:-:S03]  /*0e10*/  PLOP3.LUT P0, PT, PT, PT, UP0, 0x80, 0x0 ;  /* 0x000000000000781c */ /* 0x000fc60003f0f008 */
[----:B------:R-:W-:-:S03]  /*0e20*/  UISETP.NE.AND.EX UP1, UPT, UR5, URZ, UPT, UP1 ;  /* 0x0000003f0500728c */ /* 0x000fc6000bf25310 */
[----:B------:R-:W-:Y:S01]  /*0e30*/  @UP0 ULDC.64 UR4, c[0x0][0xa28] ;  /* 0x00028a0000040ab9 */ /* 0x000fe20000000a00 */
[----:B------:R-:W2:Y:S01]  /*0e40*/  LDC R0, c[0x0][0x404] ;  /* 0x00010100ff007b82 */ /* 0x000ea20000000800 */
[----:B------:R-:W-:Y:S01]  /*0e50*/  @UP0 UIMAD.WIDE UR4, UR48, 0x4, UR4 ;  /* 0x00000004300408a5 */ /* 0x000fe2000f8e0204 */
[----:B------:R-:W-:-:S05]  /*0e60*/  PLOP3.LUT P2, PT, PT, PT, UP1, 0x80, 0x0 ;  /* 0x000000000000781c */ /* 0x000fca0003f4f018 */
[----:B------:R-:W-:Y:S01]  /*0e70*/  @UP1 ULDC.64 UR6, c[0x0][0xa18] ;  /* 0x0002860000061ab9 */ /* 0x000fe20000000a00 */
[----:B------:R-:W-:Y:S01]  /*0e80*/  IMAD.U32 R2, RZ, RZ, UR4 ;  /* 0x00000004ff027e24 */ /* 0x000fe2000f8e00ff */
[----:B---3--:R-:W3:Y:S01]  /*0e90*/  LDC R17, c[0x0][0x2e0] ;  /* 0x0000b800ff117b82 */ /* 0x008ee20000000800 */
[----:B------:R-:W-:Y:S01]  /*0ea0*/  IMAD.U32 R3, RZ, RZ, UR5 ;  /* 0x00000005ff037e24 */ /* 0x000fe2000f8e00ff */
[----:B------:R-:W-:-:S04]  /*0eb0*/  @UP1 UIMAD.WIDE UR4, UR48, 0x4, UR6 ;  /* 0x00000004300418a5 */ /* 0x000fc8000f8e0206 */
[----:B------:R4:W5:Y:S02]  /*0ec0*/  @P0 LDG.E R6, desc[UR50][R2.64] ;  /* 0x0000003202060981 */ /* 0x000964000c1e1900 */
[----:B------:R-:W-:Y:S02]  /*0ed0*/  IMAD.U32 R4, RZ, RZ, UR4 ;  /* 0x00000004ff047e24 */ /* 0x000fe4000f8e00ff */
[----:B------:R-:W-:Y:S01]  /*0ee0*/  IMAD.U32 R5, RZ, RZ, UR5 ;  /* 0x00000005ff057e24 */ /* 0x000fe2000f8e00ff */
[----:B------:R-:W-:-:S04]  /*0ef0*/  ULDC.64 UR4, c[0x0][0xa20] ;  /* 0x0002880000047ab9 */ /* 0x000fc80000000a00 */
[----:B0-----:R4:W5:Y:S01]  /*0f00*/  @P2 LDG.E R18, desc[UR50][R4.64] ;  /* 0x0000003204122981 */ /* 0x001962000c1e1900 */
[----:B-1----:R-:W-:Y:S02]  /*0f10*/  ISETP.NE.U32.AND P0, PT, R8, RZ, PT ;  /* 0x000000ff0800720c */ /* 0x002fe40003f05070 */
[----:B------:R-:W-:Y:S02]  /*0f20*/  ISETP.NE.U32.AND P1, PT, RZ, UR4, PT ;  /* 0x00000004ff007c0c */ /* 0x000fe4000bf25070 */
[----:B------:R-:W-:Y:S02]  /*0f30*/  ISETP.NE.AND.EX P0, PT, R9, RZ, PT, P0 ;  /* 0x000000ff0900720c */ /* 0x000fe40003f05300 */
[----:B------:R-:W-:Y:S02]  /*0f40*/  ISETP.NE.AND.EX P1, PT, RZ, UR5, PT, P1 ;  /* 0x00000005ff007c0c */ /* 0x000fe4000bf25310 */
[----:B--2---:R-:W-:Y:S01]  /*0f50*/  SEL R0, R0, 0x1, P0 ;  /* 0x0000000100007807 */ /* 0x004fe20000000000 */
[----:B----4-:R-:W-:Y:S10]  /*0f60*/  @P2 BRA `(.L_x_1082) ;  /* 0x00000000002c2947 */ /* 0x010ff40003800000 */
        /* <DEDUP_REMOVED lines=8> */
[----:B-----5:R-:W2:Y:S04]  /*0ff0*/  LDG.E R18, desc[UR50][R2.64] ;  /* 0x0000003202127981 */ /* 0x020ea8000c1e1900 */
[----:B------:R-:W2:Y:S02]  /*1000*/  LDG.E R5, desc[UR50][R2.64+0x4] ;  /* 0x0000043202057981 */ /* 0x000ea4000c1e1900 */
[----:B--2---:R-:W-:-:S07]  /*1010*/  IMAD.IADD R18, R5, 0x1, -R18 ;  /* 0x0000000105127824 */ /* 0x004fce00078e0a12 */
.L_x_1082:
[----:B------:R-:W-:Y:S01]  /*1020*/  UMOV UR42, UR44 ;  /* 0x0000002c002a7c82 */ /* 0x000fe20008000000 */
[----:B------:R-:W-:Y:S01]  /*1030*/  UMOV UR36, UR48 ;  /* 0x0000003000247c82 */ /* 0x000fe20008000000 */
[----:B---3--:R-:W-:Y:S02]  /*1040*/  IMAD R17, R0, R17, RZ ;  /* 0x0000001100117224 */ /* 0x008fe400078e02ff */
[----:B------:R-:W-:Y:S01]  /*1050*/  IMAD.MOV.U32 R190, RZ, RZ, R109 ;  /* 0x000000ffffbe7224 */ /* 0x000fe200078e006d */
[----:B------:R-:W-:Y:S06]  /*1060*/  @!P1 BRA `(.L_x_1083) ;  /* 0x0000000000189947 */ /* 0x000fec0003800000 */
[----:B------:R-:W-:Y:S02]  /*1070*/  ULDC.64 UR4, c[0x0][0xa20] ;  /* 0x0002880000047ab9 */ /* 0x000fe40000000a00 */
[----:B------:R-:W-:-:S06]  /*1080*/  UIMAD.WIDE UR4, UR48, 0x4, UR4 ;  /* 0x00000004300478a5 */ /* 0x000fcc000f8e0204 */
[----:B------:R-:W-:Y:S02]  /*1090*/  IMAD.U32 R2, RZ, RZ, UR4 ;  /* 0x00000004ff027e24 */ /* 0x000fe4000f8e00ff */
[----:B------:R-:W-:-:S05]  /*10a0*/  IMAD.U32 R3, RZ, RZ, UR5 ;  /* 0x00000005ff037e24 */ /* 0x000fca000f8e00ff */
[----:B------:R0:W5:Y:S01]  /*10b0*/  LDG.E R17, desc[UR50][R2.64] ;  /* 0x0000003202117981 */ /* 0x000162000c1e1900 */
[----:B------:R-:W-:Y:S05]  /*10c0*/  BRA `(.L_x_1084) ;  /* 0x00000000002c7947 */ /* 0x000fea0003800000 */
.L_x_1083:
        /* <DEDUP_REMOVED lines=9> */
[----:B------:R-:W2:Y:S02]  /*1160*/  LDG.E R0, desc[UR50][R2.64+0x4] ;  /* 0x0000043202007981 */ /* 0x000ea4000c1e1900 */
[----:B--2---:R-:W-:-:S07]  /*1170*/  IMAD.IADD R17, R0, 0x1, -R17 ;  /* 0x0000000100117824 */ /* 0x004fce00078e0a11 */
.L_x_1084:
[----:B------:R-:W-:Y:S01]  /*1180*/  ULDC.64 UR6, c[0x0][0x990] ;  /* 0x0002640000067ab9 */ /* 0x000fe20000000a00 */
[----:B------:R-:W-:Y:S01]  /*1190*/  ULDC.64 UR4, c[0x0][0x998] ;  /* 0x0002660000047ab9 */ /* 0x000fe20000000a00 */
[----:B------:R-:W-:Y:S01]  /*11a0*/  UISETP.NE.U32.AND UP0, UPT, UR6, URZ, UPT ;  /* 0x0000003f0600728c */ /* 0x000fe2000bf05070 */
[----:B------:R-:W-:Y:S01]  /*11b0*/  IMAD.MOV.U32 R7, RZ, RZ, 0x3f800000 ;  /* 0x3f800000ff077424 */ /* 0x000fe200078e00ff */
[----:B------:R-:W-:Y:S01]  /*11c0*/  UISETP.NE.U32.AND UP1, UPT, UR4, URZ, UPT ;  /* 0x0000003f0400728c */ /* 0x000fe2000bf25070 */
[----:B------:R-:W-:Y:S01]  /*11d0*/  IMAD.MOV.U32 R0, RZ, RZ, 0x3f800000 ;  /* 0x3f800000ff007424 */ /* 0x000fe200078e00ff */
[----:B------:R-:W-:Y:S01]  /*11e0*/  UISETP.NE.AND.EX UP0, UPT, UR7, URZ, UPT, UP0 ;  /* 0x0000003f0700728c */ /* 0x000fe2000bf05300 */
[----:B------:R-:W1:Y:S01]  /*11f0*/  LDC.64 R8, c[0x0][0x9e0] ;  /* 0x00027800ff087b82 */ /* 0x000e620000000a00 */
[----:B------:R-:W-:Y:S01]  /*1200*/  UISETP.NE.AND.EX UP1, UPT, UR5, URZ, UPT, UP1 ;  /* 0x0000003f0500728c */ /* 0x000fe2000bf25310 */
[----:B------:R-:W-:Y:S02]  /*1210*/  ULDC UR8, c[0x0][0x428] ;  /* 0x00010a0000087ab9 */ /* 0x000fe40000000800 */
[----:B------:R-:W-:Y:S01]  /*1220*/  UISETP.NE.AND UP2, UPT, UR8, 0x1, UPT ;  /* 0x000000010800788c */ /* 0x000fe2000bf45270 */
[----:B------:R-:W-:-:S02]  /*1230*/  PLOP3.LUT P0, PT, PT, PT, UP0, 0x80, 0x0 ;  /* 0x000000000000781c */ /* 0x000fc40003f0f008 */
[----:B------:R-:W-:-:S03]  /*1240*/  PLOP3.LUT P1, PT, PT, PT, UP1, 0x80, 0x0 ;  /* 0x000000000000781c */ /* 0x000fc60003f2f018 */
[----:B------:R-:W-:Y:S01]  /*1250*/  @UP0 USHF.R.S32.HI UR8, URZ, 0x1f, UR48 ;  /* 0x0000001f3f080899 */ /* 0x000fe20008011430 */
[----:B------:R-:W-:Y:S01]  /*1260*/  @UP0 ULDC.64 UR14, c[0x0][0x9a8] ;  /* 0x00026a00000e0ab9 */ /* 0x000fe20000000a00 */
[----:B------:R-:W-:Y:S02]  /*1270*/  @UP1 ULDC.64 UR16, c[0x0][0x9b8] ;  /* 0x00026e0000101ab9 */ /* 0x000fe40000000a00 */
[----:B------:R-:W-:Y:S02]  /*1280*/  @UP0 UIMAD UR10, UR8, UR14, URZ ;  /* 0x0000000e080a02a4 */ /* 0x000fe4000f8e023f */
[----:B------:R-:W-:Y:S02]  /*1290*/  @UP0 UIMAD.WIDE.U32 UR8, UR48, UR14, URZ ;  /* 0x0000000e300802a5 */ /* 0x000fe4000f8e003f */
[----:B------:R-:W-:Y:S01]  /*12a0*/  @UP1 USHF.R.S32.HI UR14, URZ, 0x1f, UR48 ;  /* 0x0000001f3f0e1899 */ /* 0x000fe20008011430 */
[----:B------:R-:W-:Y:S01]  /*12b0*/  @UP2 ULDC UR12, c[0x0][0x42c] ;  /* 0x00010b00000c2ab9 */ /* 0x000fe20000000800 */
[----:B------:R-:W-:-:S02]  /*12c0*/  @UP0 UIMAD UR15, UR48, UR15, UR10 ;  /* 0x0000000f300f02a4 */ /* 0x000fc4000f8e020a */
[----:B------:R-:W-:Y:S02]  /*12d0*/  @UP1 UIMAD UR14, UR14, UR16, URZ ;  /* 0x000000100e0e12a4 */ /* 0x000fe4000f8e023f */
[----:B------:R-:W-:Y:S02]  /*12e0*/  UIMAD.WIDE.U32 UR12, UR44, UR12, URZ ;  /* 0x0000000c2c0c72a5 */ /* 0x000fe4000f8e003f */
[----:B------:R-:W-:Y:S02]  /*12f0*/  @UP1 UIMAD.WIDE.U32 UR10, UR48, UR16, URZ ;  /* 0x00000010300a12a5 */ /* 0x000fe4000f8e003f */
[----:B------:R-:W-:Y:S01]  /*1300*/  @UP1 UIMAD UR16, UR48, UR17, UR14 ;  /* 0x00000011301012a4 */ /* 0x000fe2000f8e020e */
[----:B------:R-:W-:Y:S02]  /*1310*/  @UP0 ULDC.64 UR18, c[0x0][0x9b0] ;  /* 0x00026c0000120ab9 */ /* 0x000fe40000000a00 */
[----:B------:R-:W-:Y:S01]  /*1320*/  @UP2 ULDC UR17, c[0x0][0x430] ;  /* 0x00010c0000112ab9 */ /* 0x000fe20000000800 */
[----:B------:R-:W-:Y:S01]  /*1330*/  UMOV UR14, UR44 ;  /* 0x0000002c000e7c82 */ /* 0x000fe20008000000 */
[----:B------:R-:W-:Y:S01]  /*1340*/  @UP2 USHF.R.U32.HI UR14, URZ, UR17, UR13 ;  /* 0x000000113f0e2299 */ /* 0x000fe2000801160d */
[----:B------:R-:W-:Y:S01]  /*1350*/  @UP1 ULDC.64 UR20, c[0x0][0x9c0] ;  /* 0x0002700000141ab9 */ /* 0x000fe20000000a00 */
[----:B------:R-:W-:-:S02]  /*1360*/  @UP0 UIADD3 UR9, UR9, UR15, URZ ;  /* 0x0000000f09090290 */ /* 0x000fc4000fffe03f */
[----:B------:R-:W-:Y:S02]  /*1370*/  @UP0 USHF.R.S32.HI UR12, URZ, 0x1f, UR14 ;  /* 0x0000001f3f0c0899 */ /* 0x000fe4000801140e */
[----:B------:R-:W-:Y:S02]  /*1380*/  @UP1 USHF.R.S32.HI UR13, URZ, 0x1f, UR14 ;  /* 0x0000001f3f0d1899 */ /* 0x000fe4000801140e */
[----:B------:R-:W-:Y:S02]  /*1390*/  @UP0 UIMAD UR12, UR12, UR18, URZ ;  /* 0x000000120c0c02a4 */ /* 0x000fe4000f8e023f */
[----:B------:R-:W-:Y:S02]  /*13a0*/  @UP1 UIADD3 UR11, UR11, UR16, URZ ;  /* 0x000000100b0b1290 */ /* 0x000fe4000fffe03f */
[----:B------:R-:W-:Y:S02]  /*13b0*/  @UP1 UIMAD UR13, UR13, UR20, URZ ;  /* 0x000000140d0d12a4 */ /* 0x000fe4000f8e023f */
[----:B------:R-:W-:-:S02]  /*13c0*/  @UP0 UIMAD.WIDE.U32 UR8, UR14, UR18, UR8 ;  /* 0x000000120e0802a5 */ /* 0x000fc4000f8e0008 */
[----:B------:R-:W-:Y:S02]  /*13d0*/  @UP0 UIMAD UR12, UR14, UR19, UR12 ;  /* 0x000000130e0c02a4 */ /* 0x000fe4000f8e020c */
[----:B------:R-:W-:Y:S02]  /*13e0*/  @UP1 UIMAD.WIDE.U32 UR10, UR14, UR20, UR10 ;  /* 0x000000140e0a12a5 */ /* 0x000fe4000f8e000a */
[----:B------:R-:W-:Y:S02]  /*13f0*/  @UP1 UIMAD UR13, UR14, UR21, UR13 ;  /* 0x000000150e0d12a4 */ /* 0x000fe4000f8e020d */
[----:B------:R-:W-:Y:S02]  /*1400*/  @UP0 UIADD3 UR12, UR9, UR12, URZ ;  /* 0x0000000c090c0290 */ /* 0x000fe4000fffe03f */
[----:B------:R-:W-:Y:S02]  /*1410*/  @UP0 ULEA UR6, UP3, UR8, UR6, 0x2 ;  /* 0x0000000608060291 */ /* 0x000fe4000f86103f */
[----:B------:R-:W-:-:S02]  /*1420*/  @UP1 UIADD3 UR9, UR11, UR13, URZ ;  /* 0x0000000d0b091290 */ /* 0x000fc4000fffe03f */
[----:B------:R-:W-:Y:S02]  /*1430*/  @UP1 ULEA UR4, UP4, UR10, UR4, 0x2 ;  /* 0x000000040a041291 */ /* 0x000fe4000f88103f */
[----:B------:R-:W-:Y:S01]  /*1440*/  @UP0 ULEA.HI.X UR7, UR8, UR7, UR12, 0x2, UP3 ;  /* 0x0000000708070291 */ /* 0x000fe200098f140c */
[----:B0-----:R-:W-:Y:S01]  /*1450*/  IMAD.U32 R2, RZ, RZ, UR6 ;  /* 0x00000006ff027e24 */ /* 0x001fe2000f8e00ff */
[----:B------:R-:W-:Y:S02]  /*1460*/  @UP1 ULEA.HI.X UR5, UR10, UR5, UR9, 0x2, UP4 ;  /* 0x000000050a051291 */ /* 0x000fe4000a0f1409 */
[----:B------:R-:W-:Y:S01]  /*1470*/  IMAD.U32 R4, RZ, RZ, UR4 ;  /* 0x00000004ff047e24 */ /* 0x000fe2000f8e00ff */
[----:B------:R-:W-:Y:S01]  /*1480*/  ULDC UR4, c[0x0][0x988] ;  /* 0x0002620000047ab9 */ /* 0x000fe20000000800 */
[----:B------:R-:W-:Y:S01]  /*1490*/  IMAD.U32 R3, RZ, RZ, UR7 ;  /* 0x00000007ff037e24 */ /* 0x000fe2000f8e00ff */
[----:B------:R-:W-:Y:S01]  /*14a0*/  @UP2 ULDC UR6, c[0x0][0x430] ;  /* 0x00010c0000062ab9 */ /* 0x000fe20000000800 */
[----:B------:R-:W-:-:S03]  /*14b0*/  IMAD.U32 R5, RZ, RZ, UR5 ;  /* 0x00000005ff057e24 */ /* 0x000fc6000f8e00ff */
[----:B------:R-:W2:Y:S04]  /*14c0*/  @P0 LDG.E R7, desc[UR50][R2.64] ;  /* 0x0000003202070981 */ /* 0x000ea8000c1e1900 */
[----:B------:R-:W2:Y:S01]  /*14d0*/  @P1 LDG.E R0, desc[UR50][R4.64] ;  /* 0x0000003204001981 */ /* 0x000ea2000c1e1900 */
[----:B-1----:R-:W-:Y:S01]  /*14e0*/  ISETP.GE.AND P1, PT, R9, 0x1, PT ;  /* 0x000000010900780c */ /* 0x002fe20003f26270 */
[----:B-----5:R-:W-:-:S05]  /*14f0*/  IMAD.IADD R17, R17, 0x1, -R6 ;  /* 0x0000000111117824 */ /* 0x020fca00078e0a06 */
[----:B------:R-:W-:-:S05]  /*1500*/  IADD3 R188, R17, 0x80, -R18 ;  /* 0x0000008011bc7810 */ /* 0x000fca0007ffe812 */
[----:B------:R-:W-:Y:S02]  /*1510*/  IMAD R188, R109, 0x80, R188 ;  /* 0x000000806dbc7824 */ /* 0x000fe400078e02bc */
[----:B--2---:R-:W-:-:S04]  /*1520*/  FMUL.FTZ R0, R7, R0 ;  /* 0x0000000007007220 */ /* 0x004fc80000410000 */
[----:B------:R-:W-:Y:S01]  /*1530*/  FMUL.FTZ R0, R0, UR4 ;  /* 0x0000000400007c20 */ /* 0x000fe20008410000 */
[----:B------:R-:W-:Y:S02]  /*1540*/  @UP2 ULDC UR4, c[0x0][0x42c] ;  /* 0x00010b0000042ab9 */ /* 0x000fe40000000800 */
[----:B------:R-:W-:Y:S02]  /*1550*/  UIMAD.WIDE.U32 UR4, UR44, UR4, URZ ;  /* 0x000000042c0472a5 */ /* 0x000fe4000f8e003f */
[----:B------:R-:W-:Y:S01]  /*1560*/  R2UR UR37, R0 ;  /* 0x00000000002572ca */ /* 0x000fe200000e0000 */
[----:B------:R-:W-:Y:S01]  /*1570*/  IMAD.IADD R0, R188, 0x1, R8 ;  /* 0x00000001bc007824 */ /* 0x000fe200078e0208 */
[----:B------:R-:W-:Y:S01]  /*1580*/  @UP2 USHF.R.U32.HI UR44, URZ, UR6, UR5 ;  /* 0x000000063f2c2299 */ /* 0x000fe20008011605 */
[----:B------:R-:W-:-:S12]  /*1590*/  @!P1 BRA `(.L_x_1085) ;  /* 0x0000000000409947 */ /* 0x000fd80003800000 */
[C---:B------:R-:W-:Y:S01]  /*15a0*/  ISETP.GT.AND P0, PT, R188.reuse, RZ, PT ;  /* 0x000000ffbc00720c */ /* 0x040fe20003f04270 */
[----:B------:R-:W-:-:S12]  /*15b0*/  VIADD R2, R188, 0xffffffff ;  /* 0xffffffffbc027836 */ /* 0x000fd80000000000 */
[----:B------:R-:W-:Y:S05]  /*15c0*/  @P0 BRA `(.L_x_1086) ;  /* 0x00000000001c0947 */ /* 0x000fea0003800000 */
[----:B------:R-:W-:Y:S01]  /*15d0*/  ISETP.NE.AND P0, PT, R9, 0x1, PT ;  /* 0x000000010900780c */ /* 0x000fe20003f05270 */
[----:B------:R-:W-:-:S12]  /*15e0*/  IMAD.MOV R3, RZ, RZ, -R188 ;  /* 0x000000ffff037224 */ /* 0x000fd800078e0abc */
[----:B------:R-:W0:Y:S02]  /*15f0*/  @P0 LDC.64 R4, c[0x0][0x9e8] ;  /* 0x00027a00ff040b82 */ /* 0x000e240000000a00 */
[----:B0-----:R-:W-:-:S05]  /*1600*/  @P0 IMAD.HI.U32 R2, R3, R4, RZ ;  /* 0x0000000403020227 */ /* 0x001fca00078e00ff */
[----:B------:R-:W-:-:S04]  /*1610*/  @P0 SHF.R.U32.HI R3, RZ, R5, R2 ;  /* 0x00000005ff030219 */ /* 0x000fc80000011602 */
[----:B------:R-:W-:Y:S01]  /*1620*/  LOP3.LUT R2, RZ, R3, RZ, 0x33, !PT ;  /* 0x00000003ff027212 */ /* 0x000fe200078e33ff */
[----:B------:R-:W-:Y:S06]  /*1630*/  BRA `(.L_x_1087) ;  /* 0x0000000000107947 */ /* 0x000fec0003800000 */
.L_x_1086:
[----:B------:R-:W-:-:S13]  /*1640*/  ISETP.NE.AND P0, PT, R9, 0x1, PT ;  /* 0x000000010900780c */ /* 0x000fda0003f05270 */
[----:B------:R-:W0:Y:S02]  /*1650*/  @P0 LDC.64 R4, c[0x0][0x9e8] ;  /* 0x00027a00ff040b82 */ /* 0x000e240000000a00 */
[----:B0-----:R-:W-:-:S05]  /*1660*/  @P0 IMAD.HI.U32 R4, R2, R4, RZ ;  /* 0x0000000402040227 */ /* 0x001fca00078e00ff */
[----:B------:R-:W-:-:S07]  /*1670*/  @P0 SHF.R.U32.HI R2, RZ, R5, R4 ;  /* 0x00000005ff020219 */ /* 0x000fce0000011604 */
.L_x_1087:
[----:B------:R-:W-:-:S05]  /*1680*/  IMAD R3, R2, R9, R9 ;  /* 0x0000000902037224 */ /* 0x000fca00078e0209 */
[----:B------:R-:W-:-:S07]  /*1690*/  VIMNMX R0, R0, R3, PT ;  /* 0x0000000300007248 */ /* 0x000fce0003fe0100 */
.L_x_1085:
[----:B------:R-:W-:Y:S01]  /*16a0*/  VIADD R2, R0, 0x9f ;  /* 0x0000009f00027836 */ /* 0x000fe20000000000 */
[----:B------:R-:W-:Y:S01]  /*16b0*/  ULDC UR4, c[0x0][0x9dc] ;  /* 0x0002770000047ab9 */ /* 0x000fe20000000800 */
[C---:B------:R-:W-:Y:S02]  /*16c0*/  VIADD R0, R17.reuse, 0x9f ;  /* 0x0000009f11007836 */ /* 0x040fe40000000000 */
[----:B------:R-:W-:Y:S02]  /*16d0*/  IMAD.IADD R4, R17, 0x1, -R18 ;  /* 0x0000000111047824 */ /* 0x000fe400078e0a12 */
[----:B------:R-:W-:-:S04]  /*16e0*/  IMAD.HI R2, R2, 0x66666667, RZ ;  /* 0x6666666702027827 */ /* 0x000fc800078e02ff */
[----:B------:R-:W-:Y:S01]  /*16f0*/  IMAD.HI R0, R0, 0x66666667, RZ ;  /* 0x6666666700007827 */ /* 0x000fe200078e02ff */
[----:B------:R-:W-:-:S03]  /*1700*/  SHF.R.U32.HI R5, RZ, 0x1f, R2 ;  /* 0x0000001fff057819 */ /* 0x000fc60000011602 */
[----:B------:R-:W-:Y:S01]  /*1710*/  IMAD R105, R109, 0x80, R4 ;  /* 0x000000806d697824 */ /* 0x000fe200078e0204 */
        /* <DEDUP_REMOVED lines=11> */
[----:B------:R-:W0:Y:S02]  /*17d0*/  @P0 LDC.64 R4, c[0x0][0x9e8] ;  /* 0x00027a00ff040b82 */ /* 0x000e240000000a00 */
[----:B0-----:R-:W-:-:S05]  /*17e0*/  @P0 IMAD.HI.U32 R0, R3, R4, RZ ;  /* 0x0000000403000227 */ /* 0x001fca00078e00ff */
[----:B------:R-:W-:-:S04]  /*17f0*/  @P0 SHF.R.U32.HI R3, RZ, R5, R0 ;  /* 0x00000005ff030219 */ /* 0x000fc80000011600 */
[----:B------:R-:W-:Y:S01]  /*1800*/  LOP3.LUT R0, RZ, R3, RZ, 0x33, !PT ;  /* 0x00000003ff007212 */ /* 0x000fe200078e33ff */
[----:B------:R-:W-:Y:S06]  /*1810*/  BRA `(.L_x_1090) ;  /* 0x0000000000147947 */ /* 0x000fec0003800000 */
.L_x_1089:
[----:B------:R-:W-:Y:S01]  /*1820*/  ISETP.NE.AND P0, PT, R9, 0x1, PT ;  /* 0x000000010900780c */ /* 0x000fe20003f05270 */
[----:B------:R-:W-:-:S12]  /*1830*/  IMAD.MOV.U32 R0, RZ, RZ, R105 ;  /* 0x000000ffff007224 */ /* 0x000fd800078e0069 */
[----:B------:R-:W0:Y:S02]  /*1840*/  @P0 LDC.64 R2, c[0x0][0x9e8] ;  /* 0x00027a00ff020b82 */ /* 0x000e240000000a00 */
[----:B0-----:R-:W-:-:S05]  /*1850*/  @P0 IMAD.HI.U32 R2, R105, R2, RZ ;  /* 0x0000000269020227 */ /* 0x001fca00078e00ff */
[----:B------:R-:W-:-:S07]  /*1860*/  @P0 SHF.R.U32.HI R0, RZ, R3, R2 ;  /* 0x00000003ff000219 */ /* 0x000fce0000011602 */
.L_x_1090:
[----:B------:R-:W-:-:S05]  /*1870*/  IMAD R0, R0, R9, RZ ;  /* 0x0000000900007224 */ /* 0x000fca00078e02ff */
[----:B------:R-:W-:-:S13]  /*1880*/  R2UR UR5, R0 ;  /* 0x00000000000572ca */ /* 0x000fda00000e0000 */
[----:B------:R-:W-:-:S04]  /*1890*/  UISETP.LT.AND UP0, UPT, UR4, UR5, UPT ;  /* 0x000000050400728c */ /* 0x000fc8000bf01270 */
[----:B------:R-:W-:-:S12]  /*18a0*/  USEL UR4, UR4, UR5, !UP0 ;  /* 0x0000000504047287 */ /* 0x000fd8000c000000 */
.L_x_1088:
[----:B------:R-:W-:Y:S01]  /*18b0*/  UIMAD.WIDE UR4, UR4, 0x66666667, URZ ;  /* 0x66666667040478a5 */ /* 0x000fe2000f8e023f */
[----:B------:R-:W-:Y:S02]  /*18c0*/  PLOP3.LUT P0, PT, PT, PT, PT, 0x80, 0x0 ;  /* 0x000000000000781c */ /* 0x000fe40003f0f070 */
        /* <DEDUP_REMOVED lines=31> */
[----:B------:R-:W-:Y:S01]  /*1ac0*/  IMAD.MOV.U32 R34, RZ, RZ, RZ ;  /* 0x000000ffff227224 */ /* 0x000fe200078e00ff */
[----:B------:R-:W-:Y:S02]  /*1ad0*/  CS2R R88, SRZ ;  /* 0x0000000000587805 */ /* 0x000fe4000001ff00 */
[----:B------:R-:W-:Y:S02]  /*1ae0*/  CS2R R40, SRZ ;  /* 0x0000000000287805 */ /* 0x000fe4000001ff00 */
[----:B------:R-:W-:-:S02]  /*1af0*/  CS2R R90, SRZ ;  /* 0x00000000005a7805 */ /* 0x000fc4000001ff00 */
[----:B------:R-:W-:Y:S02]  /*1b00*/  CS2R R48, SRZ ;  /* 0x0000000000307805 */ /* 0x000fe4000001ff00 */
[----:B------:R-:W-:Y:S01]  /*1b10*/  CS2R R92, SRZ ;  /* 0x00000000005c7805 */ /* 0x000fe2000001ff00 */
[----:B------:R-:W-:Y:S01]  /*1b20*/  IMAD.MOV.U32 R57, RZ, RZ, RZ ;  /* 0x000000ffff397224 */ /* 0x000fe200078e00ff */
[----:B------:R-:W-:Y:S01]  /*1b30*/  CS2R R94, SRZ ;  /* 0x00000000005e7805 */ /* 0x000fe2000001ff00 */
[----:B------:R-:W-:Y:S06]  /*1b40*/  @!P1 BRA `(.L_x_1091) ;  /* 0x0000010c00889947 */ /* 0x000fec0003800000 */
        /* <DEDUP_REMOVED lines=31> */
.L_x_1092:
[----:B------:R-:W-:Y:S01]  /*1d40*/  ULEA.HI UR4, UR46, UR46, URZ, 0x1 ;  /* 0x0000002e2e047291 */ /* 0x000fe2000f8f083f */
[----:B------:R-:W-:-:S03]  /*1d50*/  IMAD.U32 R2, RZ, RZ, UR47 ;  /* 0x0000002fff027e24 */ /* 0x000fc6000f8e00ff */
[----:B------:R-:W-:Y:S02]  /*1d60*/  ULOP3.LUT UR4, UR4, 0xfffffffe, URZ, 0xc0, !UPT ;  /* 0xfffffffe04047892 */ /* 0x000fe4000f8ec03f */
[----:B------:R-:W-:Y:S02]  /*1d70*/  ISETP.NE.AND P0, PT, R2, 0x3, PT ;  /* 0x000000030200780c */ /* 0x000fe40003f05270 */
[----:B------:R-:W-:-:S06]  /*1d80*/  UIADD3 UR4, UR46, -UR4, URZ ;  /* 0x800000042e047290 */ /* 0x000fcc000fffe03f */
[----:B------:R-:W-:-:S05]  /*1d90*/  IMAD.U32 R0, RZ, RZ, UR4 ;  /* 0x00000004ff007e24 */ /* 0x000fca000f8e00ff */
[----:B------:R-:W-:-:S04]  /*1da0*/  SHF.L.U32 R0, R0, 0x1f, RZ ;  /* 0x0000001f00007819 */ /* 0x000fc800000006ff */
[----:B------:R-:W0:Y:S02]  /*1db0*/  SYNCS.PHASECHK.TRANS64.TRYWAIT P1, [UR41+0x29800], R0 ;  /* 0x02980000ff0075a7 */ /* 0x000e240008020169 */
[----:B0-----:R-:W-:Y:S05]  /*1dc0*/  @!P1 BRA `(.L_x_1093) ;  /* 0x00000184003c9947 */ /* 0x001fea0003800000 */
.L_x_1280:
[----:B------:R-:W-:Y:S05]  /*1dd0*/  @!P0 BRA `(.L_x_1094) ;  /* 0x0000000000048947 */ /* 0x000fea0003800000 */
[----:B------:R-:W-:Y:S01]  /*1de0*/  BPT.TRAP 0x1 ;  /* 0x000000040000795c */ /* 0x000fe20000300000 */
.L_x_1094:
[----:B0-----:R-:W-:Y:S02]  /*1df0*/  IMAD.U32 R3, RZ, RZ, UR52 ;  /* 0x00000034ff037e24 */ /* 0x001fe4000f8e00ff */
[----:B------:R-:W-:-:S03]  /*1e00*/  IMAD.U32 R0, RZ, RZ, UR45 ;  /* 0x0000002dff007e24 */ /* 0x000fc6000f8e00ff */
[----:B------:R-:W-:Y:S02]  /*1e10*/  LEA R3, R3, UR41, 0x3 ;  /* 0x0000002903037c11 */ /* 0x000fe4000f8e18ff */
[----:B------:R-:W-:-:S04]  /*1e20*/  SHF.L.U32 R0, R0, 0x1f, RZ ;  /* 0x0000001f00007819 */ /* 0x000fc800000006ff */
[----:B------:R0:W1:Y:S01]  /*1e30*/  SYNCS.PHASECHK.TRANS64.TRYWAIT P1, [R3+URZ+0x29830], R0 ;  /* 0x02983000030075a7 */ /* 0x000062000802017f */
[----:B------:R-:W-:Y:S05]  /*1e40*/  @!P0 BRA `(.L_x_1095) ;  /* 0x0000000000048947 */ /* 0x000fea0003800000 */
[----:B------:R-:W-:Y:S01]  /*1e50*/  BPT.TRAP 0x1 ;  /* 0x000000040000795c */ /* 0x000fe20000300000 */
.L_x_1095:
[----:B------:R-:W2:Y:S01]  /*1e60*/  S2R R2, SR_TID.X ;  /* 0x0000000000027919 */ /* 0x000ea20000002100 */
[----:B------:R-:W-:Y:S02]  /*1e70*/  LOP3.LUT R189, R189, 0xfffffff7, RZ, 0xc0, !PT ;  /* 0xfffffff7bdbd7812 */ /* 0x000fe400078ec0ff */
[----:B--2---:R-:W-:-:S13]  /*1e80*/  LOP3.LUT P2, RZ, R2, 0x7f, RZ, 0xc0, !PT ;  /* 0x0000007f02ff7812 */ /* 0x004fda000784c0ff */
[----:B------:R-:W-:Y:S01]  /*1e90*/  @P2 LOP3.LUT R189, R189, 0x8, RZ, 0xfc, !PT ;  /* 0x00000008bdbd2812 */ /* 0x000fe200078efcff */
[----:B-1----:R-:W-:Y:S06]  /*1ea0*/  @P1 BRA `(.L_x_1096) ;  /* 0x0000000000081947 */ /* 0x002fec0003800000 */
[----:B------:R-:W1:Y:S02]  /*1eb0*/  SYNCS.PHASECHK.TRANS64.TRYWAIT P1, [R3+URZ+0x29830], R0 ;  /* 0x02983000030075a7 */ /* 0x000e64000802017f */
[----:B-1----:R-:W-:Y:S05]  /*1ec0*/  @!P1 BRA `(.L_x_1097) ;  /* 0x0000018400149947 */ /* 0x002fea0003800000 */
.L_x_1096:
[----:B------:R-:W-:Y:S05]  /*1ed0*/  WARPSYNC.ALL ;  /* 0x0000000000007948 */ /* 0x000fea0003800000 */
[----:B------:R-:W-:Y:S01]  /*1ee0*/  UIADD3 UR4, UR41, 0x1a400, URZ ;  /* 0x0001a40029047890 */ /* 0x000fe2000fffe03f */
[----:B------:R-:W-:Y:S01]  /*1ef0*/  WARPGROUP.ARRIVE ;  /* 0x00000000000079c5 */ /* 0x000fe20000000000 */
[----:B------:R-:W-:-:S05]  /*1f00*/  ULOP3.LUT UR28, UR49, 0x10000, URZ, 0xfc, !UPT ;  /* 0x00010000311c7892 */ /* 0x000fca000f8efc3f */
[----:B------:R-:W2:Y:S01]  /*1f10*/  S2R R2, SR_TID.X ;  /* 0x0000000000027919 */ /* 0x000ea20000002100 */
[----:B------:R-:W-:Y:S01]  /*1f20*/  USHF.R.U32.HI UR4, URZ, 0x4, UR4 ;  /* 0x000000043f047899 */ /* 0x000fe20008011604 */
[----:B------:R-:W-:Y:S01]  /*1f30*/  IMAD.MOV.U32 R5, RZ, RZ, -0xa0 ;  /* 0xffffff60ff057424 */ /* 0x000fe200078e00ff */
[----:B------:R-:W-:Y:S01]  /*1f40*/  UMOV UR25, 0x80000020 ;  /* 0x8000002000197882 */ /* 0x000fe20000000000 */
[----:B------:R-:W-:Y:S01]  /*1f50*/  UMOV UR27, 0x80000020 ;  /* 0x80000020001b7882 */ /* 0x000fe20000000000 */
[----:B------:R-:W-:Y:S01]  /*1f60*/  ULOP3.LUT UR4, UR4, 0x3fff, URZ, 0xc0, !UPT ;  /* 0x00003fff04047892 */ /* 0x000fe2000f8ec03f */
[----:B------:R-:W-:Y:S01]  /*1f70*/  IMAD R6, R104, R5, 0xa0 ;  /* 0x000000a068067424 */ /* 0x000fe200078e0205 */
[----:B------:R-:W-:Y:S01]  /*1f80*/  UMOV UR24, UR28 ;  /* 0x0000001c00187c82 */ /* 0x000fe20008000000 */
[----:B------:R-:W-:Y:S01]  /*1f90*/  UMOV UR5, UR25 ;  /* 0x0000001900057c82 */ /* 0x000fe20008000000 */
[----:B------:R-:W-:Y:S01]  /*1fa0*/  ULOP3.LUT UR49, UR4, 0x10000, URZ, 0xfc, !UPT ;  /* 0x0001000004317892 */ /* 0x000fe2000f8efc3f */
[----:B------:R-:W-:Y:S01]  /*1fb0*/  IMAD R4, R109, 0x80, R192 ;  /* 0x000000806d047824 */ /* 0x000fe200078e02c0 */
[----:B------:R-:W-:Y:S01]  /*1fc0*/  UMOV UR7, 0x80000020 ;  /* 0x8000002000077882 */ /* 0x000fe20000000000 */
[----:B------:R-:W-:Y:S01]  /*1fd0*/  UMOV UR4, UR24 ;  /* 0x0000001800047c82 */ /* 0x000fe20008000000 */
[----:B------:R-:W-:Y:S01]  /*1fe0*/  UIMAD UR30, UR52, 0x780, UR49 ;  /* 0x00000780341e78a4 */ /* 0x000fe2000f8e0231 */
[----:B------:R-:W-:Y:S01]  /*1ff0*/  IMAD R10, R16, -0x2, R6 ;  /* 0xfffffffe100a7824 */ /* 0x000fe200078e0206 */
[----:B------:R-:W-:Y:S01]  /*2000*/  UMOV UR11, 0x80000020 ;  /* 0x80000020000b7882 */ /* 0x000fe20000000000 */
[----:B------:R-:W-:Y:S01]  /*2010*/  UMOV UR15, 0x80000020 ;  /* 0x80000020000f7882 */ /* 0x000fe20000000000 */
[----:B------:R-:W-:-:S02]  /*2020*/  UIADD3 UR6, UR30, 0x80, URZ ;  /* 0x000000801e067890 */ /* 0x000fc4000fffe03f */
[----:B------:R-:W-:Y:S02]  /*2030*/  UIADD3 UR8, UR30, 0x100, URZ ;  /* 0x000001001e087890 */ /* 0x000fe4000fffe03f */
[----:B------:R-:W-:Y:S01]  /*2040*/  UMOV UR26, UR30 ;  /* 0x0000001e001a7c82 */ /* 0x000fe20008000000 */
[----:B------:R-:W-:Y:S01]  /*2050*/  UIADD3 UR9, UR30, 0x180, URZ ;  /* 0x000001801e097890 */ /* 0x000fe2000fffe03f */
[----:B------:R-:W-:Y:S01]  /*2060*/  QGMMA.64x32x32.F32.E4M3.E4M3 R88, gdesc[UR24], RZ, !UPT, gsb0 ;  /* 0x00600000185879f3 */ /* 0x000fe2000c0008ff */
[----:B------:R-:W-:Y:S01]  /*2070*/  UMOV UR26, UR6 ;  /* 0x00000006001a7c82 */ /* 0x000fe20008000000 */
[----:B------:R-:W-:Y:S01]  /*2080*/  UMOV UR27, 0x80000020 ;  /* 0x80000020001b7882 */ /* 0x000fe20000000000 */
[----:B------:R-:W-:Y:S01]  /*2090*/  UMOV UR6, UR8 ;  /* 0x0000000800067c82 */ /* 0x000fe20008000000 */
[----:B------:R-:W-:Y:S02]  /*20a0*/  UIADD3 UR10, UR30, 0x200, URZ ;  /* 0x000002001e0a7890 */ /* 0x000fe4000fffe03f */
[----:B------:R-:W-:-:S02]  /*20b0*/  UIADD3 UR12, UR30, 0x102, URZ ;  /* 0x000001021e0c7890 */ /* 0x000fc4000fffe03f */
[----:B------:R-:W-:Y:S01]  /*20c0*/  UIADD3 UR13, UR30, 0x182, URZ ;  /* 0x000001821e0d7890 */ /* 0x000fe2000fffe03f */
[----:B--2---:R-:W-:Y:S01]  /*20d0*/  LOP3.LUT P1, RZ, R2, 0x7f, RZ, 0xc0, !PT ;  /* 0x0000007f02ff7812 */ /* 0x004fe2000782c0ff */
[----:B------:R-:W-:Y:S02]  /*20e0*/  UIADD3 UR14, UR30, 0x202, URZ ;  /* 0x000002021e0e7890 */ /* 0x000fe4000fffe03f */
[----:B------:R-:W-:Y:S01]  /*20f0*/  UIADD3 UR18, UR30, 0x382, URZ ;  /* 0x000003821e127890 */ /* 0x000fe2000fffe03f */
[----:B------:R-:W-:Y:S01]  /*2100*/  UMOV UR19, 0x80000020 ;  /* 0x8000002000137882 */ /* 0x000fe20000000000 */
[----:B------:R-:W-:Y:S01]  /*2110*/  UIADD3 UR22, UR30, 0x600, URZ ;  /* 0x000006001e167890 */ /* 0x000fe2000fffe03f */
[----:B------:R-:W-:Y:S01]  /*2120*/  UMOV UR23, 0x80000020 ;  /* 0x8000002000177882 */ /* 0x000fe20000000000 */
[----:B------:R-:W-:Y:S01]  /*2130*/  UMOV UR31, 0x80000020 ;  /* 0x80000020001f7882 */ /* 0x000fe20000000000 */
[----:B------:R-:W-:-:S05]  /*2140*/  ULDC UR54, c[0x0][0x9dc] ;  /* 0x0002770000367ab9 */ /* 0x000fca0000000800 */
[----:B01----:R-:W-:Y:S02]  /*2150*/  @!P1 VIADD R0, R3, 0x29840 ;  /* 0x0002984003009836 */ /* 0x003fe40000000000 */
[----:B------:R-:W-:-:S03]  /*2160*/  IMAD.IADD R3, R17, 0x1, R6 ;  /* 0x0000000111037824 */ /* 0x000fc600078e0206 */
[----:B------:R-:W-:Y:S01]  /*2170*/  @!P1 PRMT R0, RZ, 0x654, R0 ;  /* 0x00000654ff009816 */ /* 0x000fe20000000000 */
[--C-:B------:R-:W-:Y:S01]  /*2180*/  IMAD R7, R16, -0x2, R3.reuse ;  /* 0xfffffffe10077824 */ /* 0x100fe200078e0203 */
[----:B------:R-:W-:-:S05]  /*2190*/  IADD3 R5, -R18, 0x1, R3 ;  /* 0x0000000112057810 */ /* 0x000fca0007ffe103 */
[----:B------:R-:W-:Y:S01]  /*21a0*/  IMAD R5, R16, -0x2, R5 ;  /* 0xfffffffe10057824 */ /* 0x000fe200078e0205 */
        /* <DEDUP_REMOVED lines=157> */
[----:B------:R-:W-:Y:S01]  /*2b80*/  ULOP3.LUT UR10, URZ, UR54, URZ, 0x33, !UPT ;  /* 0x000000363f0a7292 */ /* 0x000fe2000f8e333f */
        /* <DEDUP_REMOVED lines=8> */
[----:B------:R-:W-:Y:S02]  /*2c10*/  ULDC.64 UR6, c[0x0][0x9e0] ;  /* 0x0002780000067ab9 */ /* 0x000fe40000000a00 */
[----:B------:R-:W-:Y:S01]  /*2c20*/  UISETP.GE.AND UP0, UPT, UR7, 0x1, UPT ;  /* 0x000000010700788c */ /* 0x000fe2000bf06270 */
[C---:B------:R-:W-:Y:S02]  /*2c30*/  VIADD R8, R5.reuse, UR6 ;  /* 0x0000000605087c36 */ /* 0x040fe40008000000 */
        /* <DEDUP_REMOVED lines=8> */
[----:B0-----:R-:W-:-:S11]  /*2cc0*/  VIADDMNMX R0, R4, R8, R7, PT ;  /* 0x0000000804007246 */ /* 0x001fd60003800107 */
[----:B------:R-:W-:Y:S05]  /*2cd0*/  @P1 BRA `(.L_x_1098) ;  /* 0x0000000000541947 */ /* 0x000fea0003800000 */
[----:B------:R-:W-:Y:S01]  /*2ce0*/  IADD3 R3, -R18, R17, R4 ;  /* 0x0000001112037210 */ /* 0x000fe20007ffe104 */
[----:B------:R-:W-:Y:S03]  /*2cf0*/  BSSY B0, `(.L_x_1099) ;  /* 0x0000010000007945 */ /* 0x000fe60003800000 */
        /* <DEDUP_REMOVED lines=10> */
.L_x_1100:
[----:B------:R-:W-:-:S06]  /*2da0*/  UISETP.NE.AND UP1, UPT, UR7, 0x1, UPT ;  /* 0x000000010700788c */ /* 0x000fcc000bf25270 */
[----:B------:R-:W-:-:S05]  /*2db0*/  PLOP3.LUT P1, PT, PT, PT, UP1, 0x80, 0x0 ;  /* 0x000000000000781c */ /* 0x000fca0003f2f018 */
[----:B------:R-:W-:-:S08]  /*2dc0*/  @UP1 ULDC.64 UR10, c[0x0][0x9e8] ;  /* 0x00027a00000a1ab9 */ /* 0x000fd00000000a00 */
[----:B------:R-:W-:-:S05]  /*2dd0*/  @P1 IMAD.HI.U32 R9, R3, UR10, RZ ;  /* 0x0000000a03091c27 */ /* 0x000fca000f8e00ff */
[----:B------:R-:W-:-:S07]  /*2de0*/  @P1 SHF.R.U32.HI R3, RZ, UR11, R9 ;  /* 0x0000000bff031c19 */ /* 0x000fce0008011609 */
.L_x_1101:
[----:B------:R-:W-:Y:S05]  /*2df0*/  BSYNC B0 ;  /* 0x0000000000007941 */ /* 0x000fea0003800000 */
.L_x_1099:
[----:B------:R-:W-:-:S05]  /*2e00*/  IMAD R3, R3, UR7, R10 ;  /* 0x0000000703037c24 */ /* 0x000fca000f8e020a */
[----:B------:R-:W-:Y:S02]  /*2e10*/  VIMNMX R2, R2, R3, !PT ;  /* 0x0000000302027248 */ /* 0x000fe40007fe0100 */
[----:B------:R-:W-:-:S07]  /*2e20*/  VIADDMNMX R0, R3, UR7, R0, PT ;  /* 0x0000000703007c46 */ /* 0x000fce000b800100 */
.L_x_1098:
        /* <DEDUP_REMOVED lines=49> */
[----:B------:R-:W-:Y:S02]  /*3140*/  ISETP.LT.OR P2, PT, R0, 0x29, P2 ;  /* 0x000000290000780c */ /* 0x000fe40001741670 */
[----:B------:R-:W-:Y:S02]  /*3150*/  IADD3 R3, R5, 0x8, R4 ;  /* 0x0000000805037810 */ /* 0x000fe40007ffe004 */
        /* <DEDUP_REMOVED lines=143> */
[----:B------:R-:W-:Y:S01]  /*3a50*/  ISETP.LT.OR P6, PT, R0, 0x9a, P6 ;  /* 0x0000009a0000780c */ /* 0x000fe200037c1670 */
[----:B------:R-:W-:-:S03]  /*3a60*/  VIADD R0, R4, 0x8 ;  /* 0x0000000804007836 */ /* 0x000fc60000000000 */
[----:B------:R-:W-:Y:S02]  /*3a70*/  FSEL R37, R37, -INF , !P6 ;  /* 0xff80000025257808 */ /* 0x000fe40007000000 */
[----:B------:R-:W-:Y:S02]  /*3a80*/  PLOP3.LUT P6, PT, PT, PT, UP0, 0x40, 0x0 ;  /* 0x000000000000781c */ /* 0x000fe40003fce808 */
[----:B------:R-:W-:-:S11]  /*3a90*/  VIADDMNMX R0, R0, R8, R7, PT ;  /* 0x0000000800007246 */ /* 0x000fd60003800107 */
[----:B------:R-:W-:Y:S05]  /*3aa0*/  @P6 BRA `(.L_x_1102) ;  /* 0x0000000000606947 */ /* 0x000fea0003800000 */
[----:B------:R-:W-:Y:S01]  /*3ab0*/  IADD3 R5, R17, 0x8, R4 ;  /* 0x0000000811057810 */ /* 0x000fe20007ffe004 */
[----:B------:R-:W-:Y:S04]  /*3ac0*/  BSSY B0, `(.L_x_1103) ;  /* 0x0000013000007945 */ /* 0x000fe80003800000 */
        /* <DEDUP_REMOVED lines=12> */
.L_x_1104:
[----:B------:R-:W-:-:S06]  /*3b90*/  UISETP.NE.AND UP1, UPT, UR7, 0x1, UPT ;  /* 0x000000010700788c */ /* 0x000fcc000bf25270 */
[----:B------:R-:W-:-:S05]  /*3ba0*/  PLOP3.LUT P6, PT, PT, PT, UP1, 0x80, 0x0 ;  /* 0x000000000000781c */ /* 0x000fca0003fcf018 */
[----:B------:R-:W-:-:S08]  /*3bb0*/  @UP1 ULDC.64 UR10, c[0x0][0x9e8] ;  /* 0x00027a00000a1ab9 */ /* 0x000fd00000000a00 */
[----:B------:R-:W-:Y:S01]  /*3bc0*/  @P6 IMAD.HI.U32 R2, R5, UR10, RZ ;  /* 0x0000000a05026c27 */ /* 0x000fe2000f8e00ff */
[----:B------:R-:W-:-:S13]  /*3bd0*/  PLOP3.LUT P6, PT, PT, PT, UP1, 0x80, 0x0 ;  /* 0x000000000000781c */ /* 0x000fda0003fcf018 */
[----:B------:R-:W-:-:S07]  /*3be0*/  @P6 SHF.R.U32.HI R5, RZ, UR11, R2 ;  /* 0x0000000bff056c19 */ /* 0x000fce0008011602 */
.L_x_1105:
[----:B------:R-:W-:Y:S05]  /*3bf0*/  BSYNC B0 ;  /* 0x0000000000007941 */ /* 0x000fea0003800000 */
.L_x_1103:
[----:B------:R-:W-:-:S05]  /*3c00*/  IMAD R5, R5, UR7, R10 ;  /* 0x0000000705057c24 */ /* 0x000fca000f8e020a */
[----:B------:R-:W-:Y:S02]  /*3c10*/  VIMNMX R3, R3, R5, !PT ;  /* 0x0000000503037248 */ /* 0x000fe40007fe0100 */
[----:B------:R-:W-:-:S07]  /*3c20*/  VIADDMNMX R0, R5, UR7, R0, PT ;  /* 0x0000000705007c46 */ /* 0x000fce000b800100 */
.L_x_1102:
[C---:B------:R-:W-:Y:S02]  /*3c30*/  ISETP.GT.AND P1, PT, R3.reuse, 0x20, !P1 ;  /* 0x000000200300780c */ /* 0x040fe40004f24270 */
        /* <DEDUP_REMOVED lines=109> */
[----:B------:R-:W0:Y:S01]  /*4310*/  SHFL.BFLY PT, R2, R5, 0x2, 0x1f ;  /* 0x0c401f0005027f89 */ /* 0x000e2200000e0000 */
        /* <DEDUP_REMOVED lines=13> */
[----:B0-----:R-:W-:Y:S02]  /*43f0*/  FMNMX.FTZ R6, R5, R2, !PT ;  /* 0x0000000205067209 */ /* 0x001fe40007810000 */
[C---:B------:R-:W-:Y:S02]  /*4400*/  ISETP.LT.OR P1, PT, R0.reuse, 0x6a, P1 ;  /* 0x0000006a0000780c */ /* 0x040fe40000f21670 */
[----:B------:R-:W-:Y:S01]  /*4410*/  ISETP.LT.OR P5, PT, R0, 0x99, P5 ;  /* 0x000000990000780c */ /* 0x000fe20002fa1670 */
[----:B------:R-:W0:Y:S01]  /*4420*/  SHFL.BFLY PT, R7, R6, 0x1, 0x1f ;  /* 0x0c201f0006077f89 */ /* 0x000e2200000e0000 */
        /* <DEDUP_REMOVED lines=11> */
[----:B0-----:R-:W-:Y:S01]  /*44e0*/  FMNMX.FTZ R2, R6, R7, !PT ;  /* 0x0000000706027209 */ /* 0x001fe20007810000 */
[----:B------:R-:W-:Y:S01]  /*44f0*/  IMAD.U32 R7, RZ, RZ, UR37 ;  /* 0x00000025ff077e24 */ /* 0x000fe2000f8e00ff */
        /* <DEDUP_REMOVED lines=64> */
[----:B------:R-:W-:Y:S01]  /*4900*/  ISETP.GT.AND P1, PT, R3, 0x88, !P6 ;  /* 0x000000880300780c */ /* 0x000fe20007724270 */
[--C-:B------:R-:W-:Y:S01]  /*4910*/  FFMA.FTZ R84, R84, UR37, -R88.reuse ;  /* 0x0000002554547c23 */ /* 0x100fe20008010858 */
[----:B------:R-:W-:Y:S01]  /*4920*/  ISETP.NE.AND P2, PT, R132, RZ, PT ;  /* 0x000000ff8400720c */ /* 0x000fe20003f45270 */
[--C-:B------:R-:W-:Y:S01]  /*4930*/  FFMA.FTZ R5, R9, UR37, -R88.reuse ;  /* 0x0000002509057c23 */ /* 0x100fe20008010858 */
[----:B------:R-:W-:Y:S01]  /*4940*/  ISETP.LT.OR P1, PT, R0, 0x89, P1 ;  /* 0x000000890000780c */ /* 0x000fe20000f21670 */
[----:B------:R1:W-:Y:S01]  /*4950*/  MUFU.EX2 R15, R76 ;  /* 0x0000004c000f7308 */ /* 0x0003e20000000800 */
[----:B0-----:R-:W-:Y:S01]  /*4960*/  FMNMX.FTZ R72, R74, R21, !PT ;  /* 0x000000154a487209 */ /* 0x001fe20007810000 */
[--C-:B------:R-:W-:Y:S01]  /*4970*/  FFMA.FTZ R6, R89, UR37, -R88.reuse ;  /* 0x0000002559067c23 */ /* 0x100fe20008010858 */
[----:B------:R-:W-:Y:S01]  /*4980*/  FSEL R30, R30, -INF , !P1 ;  /* 0xff8000001e1e7808 */ /* 0x000fe20004800000 */
[--C-:B------:R-:W-:Y:S01]  /*4990*/  FFMA.FTZ R7, R92, UR37, -R88.reuse ;  /* 0x000000255c077c23 */ /* 0x100fe20008010858 */
[----:B------:R-:W-:Y:S01]  /*49a0*/  FMNMX.FTZ R21, R75, R72, !PT ;  /* 0x000000484b157209 */ /* 0x000fe20007810000 */
[--C-:B------:R-:W-:Y:S01]  /*49b0*/  FFMA.FTZ R8, R93, UR37, -R88.reuse ;  /* 0x000000255d087c23 */ /* 0x100fe20008010858 */
[----:B------:R-:W-:Y:S01]  /*49c0*/  ISETP.GT.AND P1, PT, R3, 0x89, !P2 ;  /* 0x000000890300780c */ /* 0x000fe20005724270 */
[----:B------:R-:W-:Y:S01]  /*49d0*/  MUFU.EX2 R5, R5 ;  /* 0x0000000500057308 */ /* 0x000fe20000000800 */
[----:B------:R-:W-:Y:S01]  /*49e0*/  FMNMX.FTZ R72, R78, R21, !PT ;  /* 0x000000154e487209 */ /* 0x000fe20007810000 */
[--C-:B------:R-:W-:Y:S01]  /*49f0*/  FFMA.FTZ R9, R96, UR37, -R88.reuse ;  /* 0x0000002560097c23 */ /* 0x100fe20008010858 */
[----:B------:R-:W-:Y:S01]  /*4a00*/  ISETP.LT.OR P1, PT, R0, 0x8a, P1 ;  /* 0x0000008a0000780c */ /* 0x000fe20000f21670 */
[--C-:B------:R-:W-:Y:S01]  /*4a10*/  FFMA.FTZ R10, R97, UR37, -R88.reuse ;  /* 0x00000025610a7c23 */ /* 0x100fe20008010858 */
[----:B------:R-:W-:Y:S01]  /*4a20*/  FMNMX.FTZ R73, R79, R72, !PT ;  /* 0x000000484f497209 */ /* 0x000fe20007810000 */
[--C-:B------:R-:W-:Y:S01]  /*4a30*/  FFMA.FTZ R72, R81, UR37, -R88.reuse ;  /* 0x0000002551487c23 */ /* 0x100fe20008010858 */
[----:B------:R-:W-:-:S01]  /*4a40*/  FFMA.FTZ R81, R69, UR37, -R88 ;  /* 0x0000002545517c23 */ /* 0x000fc20008010858 */
[----:B------:R0:W-:Y:S01]  /*4a50*/  MUFU.EX2 R21, R80 ;  /* 0x0000005000157308 */ /* 0x0001e20000000800 */
[----:B-1----:R-:W-:Y:S01]  /*4a60*/  FMNMX.FTZ R76, R82, R73, !PT ;  /* 0x00000049524c7209 */ /* 0x002fe20007810000 */
[--C-:B------:R-:W-:Y:S01]  /*4a70*/  FFMA.FTZ R11, R100, UR37, -R88.reuse ;  /* 0x00000025640b7c23 */ /* 0x100fe20008010858 */
[----:B------:R-:W-:Y:S01]  /*4a80*/  FSEL R31, R31, -INF , !P1 ;  /* 0xff8000001f1f7808 */ /* 0x000fe20004800000 */
[--C-:B------:R-:W-:Y:S01]  /*4a90*/  FFMA.FTZ R12, R101, UR37, -R88.reuse ;  /* 0x00000025650c7c23 */ /* 0x100fe20008010858 */
[----:B------:R-:W-:Y:S01]  /*4aa0*/  FMNMX.FTZ R73, R83, R76, !PT ;  /* 0x0000004c53497209 */ /* 0x000fe20007810000 */
[--C-:B------:R-:W-:Y:S01]  /*4ab0*/  FFMA.FTZ R56, R56, UR37, -R88.reuse ;  /* 0x0000002538387c23 */ /* 0x100fe20008010858 */
[----:B------:R-:W-:Y:S01]  /*4ac0*/  ISETP.NE.AND P6, PT, R133, RZ, PT ;  /* 0x000000ff8500720c */ /* 0x000fe20003fc5270 */
[----:B------:R-:W1:Y:S01]  /*4ad0*/  MUFU.EX2 R6, R6 ;  /* 0x0000000600067308 */ /* 0x000e620000000800 */
[----:B------:R-:W-:Y:S01]  /*4ae0*/  FMNMX.FTZ R76, R86, R73, !PT ;  /* 0x00000049564c7209 */ /* 0x000fe20007810000 */
[--C-:B------:R-:W-:Y:S01]  /*4af0*/  FFMA.FTZ R57, R57, UR37, -R88.reuse ;  /* 0x0000002539397c23 */ /* 0x100fe20008010858 */
[----:B------:R-:W-:Y:S01]  /*4b00*/  ISETP.GT.AND P2, PT, R3, 0x99, !P6 ;  /* 0x000000990300780c */ /* 0x000fe20007744270 */
[--C-:B------:R-:W-:Y:S01]  /*4b10*/  FFMA.FTZ R60, R60, UR37, -R88.reuse ;  /* 0x000000253c3c7c23 */ /* 0x100fe20008010858 */
[----:B------:R-:W-:Y:S01]  /*4b20*/  FMNMX.FTZ R77, R87, R76, !PT ;  /* 0x0000004c574d7209 */ /* 0x000fe20007810000 */
        /* <DEDUP_REMOVED lines=9> */
[----:B------:R-:W-:-:S01]  /*4bc0*/  FFMA.FTZ R68, R68, UR37, -R88 ;  /* 0x0000002544447c23 */ /* 0x000fc20008010858 */
[----:B------:R0:W-:Y:S01]  /*4bd0*/  MUFU.EX2 R3, R81 ;  /* 0x0000005100037308 */ /* 0x0001e20000000800 */
[----:B------:R-:W-:Y:S01]  /*4be0*/  FMNMX.FTZ R80, R62, R77, !PT ;  /* 0x0000004d3e507209 */ /* 0x000fe20007810000 */
[--C-:B--2---:R-:W-:Y:S01]  /*4bf0*/  FFMA.FTZ R84, R40, UR37, -R88.reuse ;  /* 0x0000002528547c23 */ /* 0x104fe20008010858 */
[----:B------:R-:W-:-:S01]  /*4c00*/  FFMA.FTZ R24, R24, UR37, -R88 ;  /* 0x0000002518187c23 */ /* 0x000fc20008010858 */
[--C-:B------:R-:W-:Y:S01]  /*4c10*/  FFMA.FTZ R25, R25, UR37, -R88.reuse ;  /* 0x0000002519197c23 */ /* 0x100fe20008010858 */
[----:B------:R-:W-:Y:S01]  /*4c20*/  FMNMX.FTZ R77, R63, R80, !PT ;  /* 0x000000503f4d7209 */ /* 0x000fe20007810000 */
[--C-:B------:R-:W-:Y:S01]  /*4c30*/  FFMA.FTZ R28, R28, UR37, -R88.reuse ;  /* 0x000000251c1c7c23 */ /* 0x100fe20008010858 */
[----:B------:R-:W-:-:S01]  /*4c40*/  FFMA.FTZ R29, R29, UR37, -R88 ;  /* 0x000000251d1d7c23 */ /* 0x000fc20008010858 */
[----:B------:R-:W2:Y:S01]  /*4c50*/  MUFU.EX2 R7, R7 ;  /* 0x0000000700077308 */ /* 0x000ea20000000800 */
[----:B------:R-:W-:Y:S01]  /*4c60*/  FMNMX.FTZ R80, R66, R77, !PT ;  /* 0x0000004d42507209 */ /* 0x000fe20007810000 */
[--C-:B0-----:R-:W-:Y:S01]  /*4c70*/  FFMA.FTZ R81, R41, UR37, -R88.reuse ;  /* 0x0000002529517c23 */ /* 0x101fe20008010858 */
[----:B------:R-:W-:-:S01]  /*4c80*/  FFMA.FTZ R32, R32, UR37, -R88 ;  /* 0x0000002520207c23 */ /* 0x000fc20008010858 */
[--C-:B------:R-:W-:Y:S01]  /*4c90*/  FFMA.FTZ R33, R33, UR37, -R88.reuse ;  /* 0x0000002521217c23 */ /* 0x100fe20008010858 */
[----:B------:R-:W-:Y:S01]  /*4ca0*/  FMNMX.FTZ R77, R67, R80, !PT ;  /* 0x00000050434d7209 */ /* 0x000fe20007810000 */
[--C-:B------:R-:W-:Y:S01]  /*4cb0*/  FFMA.FTZ R36, R36, UR37, -R88.reuse ;  /* 0x0000002524247c23 */ /* 0x100fe20008010858 */
[----:B------:R-:W-:-:S01]  /*4cc0*/  FFMA.FTZ R37, R37, UR37, -R88 ;  /* 0x0000002525257c23 */ /* 0x000fc20008010858 */
[----:B------:R-:W0:Y:S01]  /*4cd0*/  MUFU.EX2 R8, R8 ;  /* 0x0000000800087308 */ /* 0x000e220000000800 */
[----:B------:R-:W-:-:S04]  /*4ce0*/  FMNMX.FTZ R80, R70, R77, !PT ;  /* 0x0000004d46507209 */ /* 0x000fc80007810000 */
[----:B------:R-:W-:-:S03]  /*4cf0*/  FMNMX.FTZ R77, R71, R80, !PT ;  /* 0x00000050474d7209 */ /* 0x000fc60007810000 */
[----:B------:R-:W3:Y:S01]  /*4d00*/  MUFU.EX2 R9, R9 ;  /* 0x0000000900097308 */ /* 0x000ee20000000800 */
[----:B------:R-:W-:-:S04]  /*4d10*/  FMNMX.FTZ R80, R42, R77, !PT ;  /* 0x0000004d2a507209 */ /* 0x000fc80007810000 */
[----:B------:R-:W-:-:S03]  /*4d20*/  FMNMX.FTZ R77, R43, R80, !PT ;  /* 0x000000502b4d7209 */ /* 0x000fc60007810000 */
[----:B------:R-:W4:Y:S01]  /*4d30*/  MUFU.EX2 R10, R10 ;  /* 0x0000000a000a7308 */ /* 0x000f220000000800 */
        /* <DEDUP_REMOVED lines=15> */
[----:B------:R-:W-:Y:S01]  /*4e30*/  MUFU.EX2 R69, R84 ;  /* 0x0000005400457308 */ /* 0x000fe20000000800 */
[----:B------:R-:W-:-:S04]  /*4e40*/  FMNMX.FTZ R80, R34, R77, !PT ;  /* 0x0000004d22507209 */ /* 0x000fc80007810000 */
        /* <DEDUP_REMOVED lines=9> */
[----:B------:R-:W-:Y:S01]  /*4ee0*/  IMAD.U32 R53, RZ, RZ, UR37 ;  /* 0x00000025ff357e24 */ /* 0x000fe2000f8e00ff */
[----:B------:R5:W-:Y:S03]  /*4ef0*/  MUFU.EX2 R38, R81 ;  /* 0x0000005100267308 */ /* 0x000be60000000800 */
[----:B------:R-:W1:Y:S05]  /*4f00*/  SHFL.BFLY PT, R77, R0, 0x2, 0x1f ;  /* 0x0c401f00004d7f89 */ /* 0x000e6a00000e0000 */
[----:B------:R2:W-:Y:S08]  /*4f10*/  MUFU.EX2 R41, R80 ;  /* 0x0000005000297308 */ /* 0x0005f00000000800 */
[----:B------:R-:W-:Y:S08]  /*4f20*/  MUFU.EX2 R72, R72 ;  /* 0x0000004800487308 */ /* 0x000ff00000000800 */
[----:B------:R-:W-:Y:S01]  /*4f30*/  MUFU.EX2 R76, R76 ;  /* 0x0000004c004c7308 */ /* 0x000fe20000000800 */
[----:B-1----:R-:W-:-:S05]  /*4f40*/  FMNMX.FTZ R77, R0, R77, !PT ;  /* 0x0000004d004d7209 */ /* 0x002fca0007810000 */
[----:B------:R-:W1:Y:S02]  /*4f50*/  SHFL.BFLY PT, R0, R77, 0x1, 0x1f ;  /* 0x0c201f004d007f89 */ /* 0x000e6400000e0000 */
[----:B------:R-:W-:Y:S08]  /*4f60*/  MUFU.EX2 R56, R56 ;  /* 0x0000003800387308 */ /* 0x000ff00000000800 */
[----:B------:R-:W-:Y:S08]  /*4f70*/  MUFU.EX2 R57, R57 ;  /* 0x0000003900397308 */ /* 0x000ff00000000800 */
[----:B------:R-:W-:Y:S01]  /*4f80*/  MUFU.EX2 R60, R60 ;  /* 0x0000003c003c7308 */ /* 0x000fe20000000800 */
[----:B-1----:R-:W-:-:S07]  /*4f90*/  FMNMX.FTZ R0, R77, R0, !PT ;  /* 0x000000004d007209 */ /* 0x002fce0007810000 */
[----:B------:R-:W-:Y:S01]  /*4fa0*/  MUFU.EX2 R61, R61 ;  /* 0x0000003d003d7308 */ /* 0x000fe20000000800 */
[C---:B------:R-:W-:Y:S01]  /*4fb0*/  FSETP.NEU.FTZ.AND P1, PT, R0.reuse, -INF , PT ;  /* 0xff8000000000780b */ /* 0x040fe20003f3d000 */
[----:B------:R-:W-:-:S06]  /*4fc0*/  FFMA.FTZ R53, R0, R53, -8 ;  /* 0xc100000000357423 */ /* 0x000fcc0000010035 */
[----:B------:R-:W-:Y:S01]  /*4fd0*/  MUFU.EX2 R64, R64 ;  /* 0x0000004000407308 */ /* 0x000fe20000000800 */
[----:B-----5:R-:W-:Y:S02]  /*4fe0*/  FSEL R81, R53, RZ, P1 ;  /* 0x000000ff35517208 */ /* 0x020fe40000800000 */
[----:B------:R-:W-:-:S03]  /*4ff0*/  PLOP3.LUT P1, PT, PT, PT, UP0, 0x40, 0x0 ;  /* 0x000000000000781c */ /* 0x000fc60003f2e808 */
[--C-:B------:R-:W-:Y:S01]  /*5000*/  FFMA.FTZ R53, R90, UR37, -R81.reuse ;  /* 0x000000255a357c23 */ /* 0x100fe20008010851 */
[----:B--2---:R-:W-:-:S01]  /*5010*/  FFMA.FTZ R80, R91, UR37, -R81 ;  /* 0x000000255b507c23 */ /* 0x004fc20008010851 */
        /* <DEDUP_REMOVED lines=15> */
[----:B------:R-:W-:-:S01]  /*5110*/  FFMA.FTZ R84, R99, UR37, -R81 ;  /* 0x0000002563547c23 */ /* 0x000fc20008010851 */
[--C-:B------:R-:W-:Y:S01]  /*5120*/  FFMA.FTZ R102, R102, UR37, -R81.reuse ;  /* 0x0000002566667c23 */ /* 0x100fe20008010851 */
[----:B------:R-:W-:-:S01]  /*5130*/  FFMA.FTZ R103, R103, UR37, -R81 ;  /* 0x0000002567677c23 */ /* 0x000fc20008010851 */
[----:B0-----:R-:W-:Y:S01]  /*5140*/  FADD.FTZ R66, R8, R67 ;  /* 0x0000004308427221 */ /* 0x001fe20000010000 */
[----:B------:R-:W-:-:S01]  /*5150*/  FFMA.FTZ R74, R74, UR37, -R81 ;  /* 0x000000254a4a7c23 */ /* 0x000fc20008010851 */
[----:B------:R-:W0:Y:S01]  /*5160*/  MUFU.EX2 R94, R94 ;  /* 0x0000005e005e7308 */ /* 0x000e220000000800 */
[----:B------:R-:W-:-:S01]  /*5170*/  FFMA.FTZ R75, R75, UR37, -R81 ;  /* 0x000000254b4b7c23 */ /* 0x000fc20008010851 */
[----:B---3--:R-:W-:Y:S01]  /*5180*/  FADD.FTZ R89, R9, R66 ;  /* 0x0000004209597221 */ /* 0x008fe20000010000 */
[----:B------:R-:W-:-:S01]  /*5190*/  FFMA.FTZ R86, R86, UR37, -R81 ;  /* 0x0000002556567c23 */ /* 0x000fc20008010851 */
[--C-:B------:R-:W-:Y:S01]  /*51a0*/  FFMA.FTZ R87, R87, UR37, -R81.reuse ;  /* 0x0000002557577c23 */ /* 0x100fe20008010851 */
[----:B------:R-:W-:-:S01]  /*51b0*/  FFMA.FTZ R58, R58, UR37, -R81 ;  /* 0x000000253a3a7c23 */ /* 0x000fc20008010851 */
[----:B----4-:R-:W-:Y:S01]  /*51c0*/  FADD.FTZ R90, R10, R89 ;  /* 0x000000590a5a7221 */ /* 0x010fe20000010000 */
[----:B------:R-:W-:-:S01]  /*51d0*/  FFMA.FTZ R59, R59, UR37, -R81 ;  /* 0x000000253b3b7c23 */ /* 0x000fc20008010851 */
[----:B------:R-:W2:Y:S01]  /*51e0*/  MUFU.EX2 R95, R95 ;  /* 0x0000005f005f7308 */ /* 0x000ea20000000800 */
        /* <DEDUP_REMOVED lines=8> */
[----:B0-----:R-:W-:-:S01]  /*5270*/  FADD.FTZ R66, R94, R67 ;  /* 0x000000435e427221 */ /* 0x001fc20000010000 */
[----:B------:R-:W-:Y:S01]  /*5280*/  FADD.FTZ R67, R11, R90 ;  /* 0x0000005a0b437221 */ /* 0x000fe20000010000 */
[----:B------:R-:W-:Y:S01]  /*5290*/  F2FP.SATFINITE.E4M3.F32.PACK_AB_MERGE_C R11, R12, R11, RZ ;  /* 0x0000000b0c0b723e */ /* 0x000fe200048070ff */
[--C-:B------:R-:W-:Y:S01]  /*52a0*/  FFMA.FTZ R50, R50, UR37, -R81.reuse ;  /* 0x0000002532327c23 */ /* 0x100fe20008010851 */
[----:B------:R-:W-:-:S01]  /*52b0*/  FFMA.FTZ R51, R51, UR37, -R81 ;  /* 0x0000002533337c23 */ /* 0x000fc20008010851 */
[----:B------:R-:W-:Y:S01]  /*52c0*/  FADD.FTZ R90, R12, R67 ;  /* 0x000000430c5a7221 */ /* 0x000fe20000010000 */
[----:B------:R-:W-:Y:S01]  /*52d0*/  F2FP.SATFINITE.E4M3.F32.PACK_AB_MERGE_C R186, R10, R9, R11 ;  /* 0x000000090aba723e */ /* 0x000fe2000480700b */
[----:B------:R-:W0:Y:S01]  /*52e0*/  MUFU.EX2 R84, R84 ;  /* 0x0000005400547308 */ /* 0x000e220000000800 */
[----:B--2---:R-:W-:-:S01]  /*52f0*/  FADD.FTZ R66, R95, R66 ;  /* 0x000000425f427221 */ /* 0x004fc20000010000 */
[----:B------:R-:W-:Y:S01]  /*5300*/  FADD.FTZ R89, R13, R90 ;  /* 0x0000005a0d597221 */ /* 0x000fe20000010000 */
[----:B------:R-:W-:-:S01]  /*5310*/  FFMA.FTZ R54, R54, UR37, -R81 ;  /* 0x0000002536367c23 */ /* 0x000fc20008010851 */
[--C-:B------:R-:W-:Y:S01]  /*5320*/  FFMA.FTZ R55, R55, UR37, -R81.reuse ;  /* 0x0000002537377c23 */ /* 0x100fe20008010851 */
[----:B------:R-:W-:-:S01]  /*5330*/  FFMA.FTZ R26, R26, UR37, -R81 ;  /* 0x000000251a1a7c23 */ /* 0x000fc20008010851 */
[----:B------:R-:W-:Y:S01]  /*5340*/  FADD.FTZ R90, R14, R89 ;  /* 0x000000590e5a7221 */ /* 0x000fe20000010000 */
[----:B------:R-:W-:Y:S01]  /*5350*/  F2FP.SATFINITE.E4M3.F32.PACK_AB_MERGE_C R89, R8, R7, RZ ;  /* 0x000000070859723e */ /* 0x000fe200048070ff */
[----:B------:R-:W2:Y:S01]  /*5360*/  MUFU.EX2 R102, R102 ;  /* 0x0000006600667308 */ /* 0x000ea20000000800 */
[----:B-1----:R-:W-:-:S01]  /*5370*/  FADD.FTZ R67, R77, R66 ;  /* 0x000000424d437221 */ /* 0x002fc20000010000 */
[----:B------:R-:W-:Y:S01]  /*5380*/  FFMA.FTZ R27, R27, UR37, -R81 ;  /* 0x000000251b1b7c23 */ /* 0x000fe20008010851 */
[----:B------:R-:W-:Y:S01]  /*5390*/  F2FP.SATFINITE.E4M3.F32.PACK_AB_MERGE_C R184, R6, R5, R89 ;  /* 0x0000000506b8723e */ /* 0x000fe20004807059 */
[--C-:B------:R-:W-:Y:S01]  /*53a0*/  FFMA.FTZ R30, R30, UR37, -R81.reuse ;  /* 0x000000251e1e7c23 */ /* 0x100fe20008010851 */
[----:B------:R-:W-:-:S01]  /*53b0*/  FFMA.FTZ R31, R31, UR37, -R81 ;  /* 0x000000251f1f7c23 */ /* 0x000fc20008010851 */
[--C-:B------:R-:W-:Y:S01]  /*53c0*/  FFMA.FTZ R34, R34, UR37, -R81.reuse ;  /* 0x0000002522227c23 */ /* 0x100fe20008010851 */
[----:B------:R-:W-:-:S01]  /*53d0*/  FFMA.FTZ R35, R35, UR37, -R81 ;  /* 0x0000002523237c23 */ /* 0x000fc20008010851 */
[----:B------:R-:W1:Y:S01]  /*53e0*/  MUFU.EX2 R103, R103 ;  /* 0x0000006700677308 */ /* 0x000e620000000800 */
[----:B0-----:R-:W-:-:S01]  /*53f0*/  FADD.FTZ R67, R84, R67 ;  /* 0x0000004354437221 */ /* 0x001fc20000010000 */
[--C-:B------:R-:W-:Y:S01]  /*5400*/  FFMA.FTZ R40, R40, UR37, -R81.reuse ;  /* 0x0000002528287c23 */ /* 0x100fe20008010851 */
[----:B------:R-:W-:-:S01]  /*5410*/  FFMA.FTZ R39, R39, UR37, -R81 ;  /* 0x0000002527277c23 */ /* 0x000fc20008010851 */
[----:B------:R-:W-:-:S04]  /*5420*/  F2FP.SATFINITE.E4M3.F32.PACK_AB_MERGE_C R94, R95, R94, RZ ;  /* 0x0000005e5f5e723e */ /* 0x000fc800048070ff */
[----:B------:R-:W0:Y:S01]  /*5430*/  MUFU.EX2 R74, R74 ;  /* 0x0000004a004a7308 */ /* 0x000e220000000800 */
[----:B--2---:R-:W-:-:S01]  /*5440*/  FADD.FTZ R66, R102, R67 ;  /* 0x0000004366427221 */ /* 0x004fc20000010000 */
[----:B------:R-:W-:Y:S01]  /*5450*/  FADD.FTZ R67, R15, R90 ;  /* 0x0000005a0f437221 */ /* 0x000fe20000010000 */
[----:B------:R-:W-:Y:S02]  /*5460*/  F2FP.SATFINITE.E4M3.F32.PACK_AB_MERGE_C R15, R20, R15, RZ ;  /* 0x0000000f140f723e */ /* 0x000fe400048070ff */
[----:B------:R-:W-:Y:S02]  /*5470*/  F2FP.SATFINITE.E4M3.F32.PACK_AB_MERGE_C R185, R80, R53, R94 ;  /* 0x0000003550b9723e */ /* 0x000fe4000480705e */
[----:B------:R-:W-:Y:S01]  /*5480*/  F2FP.SATFINITE.E4M3.F32.PACK_AB_MERGE_C R180, R14, R13, R15 ;  /* 0x0000000d0eb4723e */ /* 0x000fe2000480700f */
[----:B------:R-:W2:Y:S01]  /*5490*/  MUFU.EX2 R75, R75 ;  /* 0x0000004b004b7308 */ /* 0x000ea20000000800 */
[----:B-1----:R-:W-:-:S01]  /*54a0*/  FADD.FTZ R7, R103, R66 ;  /* 0x0000004267077221 */ /* 0x002fc20000010000 */
[----:B------:R-:W-:Y:S01]  /*54b0*/  FADD.FTZ R66, R20, R67 ;  /* 0x0000004314427221 */ /* 0x000fe20000010000 */
[----:B------:R-:W-:-:S04]  /*54c0*/  F2FP.SATFINITE.E4M3.F32.PACK_AB_MERGE_C R102, R103, R102, RZ ;  /* 0x000000666766723e */ /* 0x000fc800048070ff */
[----:B------:R-:W-:Y:S01]  /*54d0*/  F2FP.SATFINITE.E4M3.F32.PACK_AB_MERGE_C R187, R84, R77, R102 ;  /* 0x0000004d54bb723e */ /* 0x000fe20004807066 */
[----:B------:R-:W1:Y:S01]  /*54e0*/  MUFU.EX2 R85, R85 ;  /* 0x0000005500557308 */ /* 0x000e620000000800 */
[----:B0-----:R-:W-:-:S01]  /*54f0*/  FADD.FTZ R8, R74, R7 ;  /* 0x000000074a087221 */ /* 0x001fc20000010000 */
[----:B------:R-:W-:-:S04]  /*5500*/  FADD.FTZ R7, R21, R66 ;  /* 0x0000004215077221 */ /* 0x000fc80000010000 */
[----:B------:R-:W-:Y:S02]  /*5510*/  FADD.FTZ R12, R72, R7 ;  /* 0x00000007480c7221 */ /* 0x000fe40000010000 */
[----:B------:R-:W0:Y:S01]  /*5520*/  MUFU.EX2 R88, R88 ;  /* 0x0000005800587308 */ /* 0x000e220000000800 */
[----:B--2---:R-:W-:-:S01]  /*5530*/  FADD.FTZ R8, R75, R8 ;  /* 0x000000084b087221 */ /* 0x004fc20000010000 */
[----:B------:R-:W-:Y:S01]  /*5540*/  FADD.FTZ R7, R73, R12 ;  /* 0x0000000c49077221 */ /* 0x000fe20000010000 */
[----:B------:R-:W-:-:S03]  /*5550*/  F2FP.SATFINITE.E4M3.F32.PACK_AB_MERGE_C R73, R76, R73, RZ ;  /* 0x000000494c49723e */ /* 0x000fc600048070ff */
[----:B------:R-:W-:Y:S01]  /*5560*/  FADD.FTZ R7, R76, R7 ;  /* 0x000000074c077221 */ /* 0x000fe20000010000 */
[----:B------:R-:W-:Y:S01]  /*5570*/  F2FP.SATFINITE.E4M3.F32.PACK_AB_MERGE_C R182, R72, R21, R73 ;  /* 0x0000001548b6723e */ /* 0x000fe20004807049 */
[----:B------:R-:W2:Y:S01]  /*5580*/  MUFU.EX2 R78, R78 ;  /* 0x0000004e004e7308 */ /* 0x000ea20000000800 */
[----:B-1----:R-:W-:-:S01]  /*5590*/  FADD.FTZ R5, R85, R8 ;  /* 0x0000000855057221 */ /* 0x002fc20000010000 */
[----:B------:R-:W-:-:S04]  /*55a0*/  FADD.FTZ R8, R56, R7 ;  /* 0x0000000738087221 */ /* 0x000fc80000010000 */
[----:B------:R-:W-:Y:S02]  /*55b0*/  FADD.FTZ R7, R57, R8 ;  /* 0x0000000839077221 */ /* 0x000fe40000010000 */
[----:B------:R-:W1:Y:S01]  /*55c0*/  MUFU.EX2 R79, R79 ;  /* 0x0000004f004f7308 */ /* 0x000e620000000800 */
[----:B0-----:R-:W-:-:S01]  /*55d0*/  FADD.FTZ R5, R88, R5 ;  /* 0x0000000558057221 */ /* 0x001fc20000010000 */
[----:B------:R-:W-:Y:S01]  /*55e0*/  FADD.FTZ R8, R60, R7 ;  /* 0x000000073c087221 */ /* 0x000fe20000010000 */
[C---:B------:R-:W-:Y:S02]  /*55f0*/  F2FP.SATFINITE.E4M3.F32.PACK_AB_MERGE_C R60, R61.reuse, R60, RZ ;  /* 0x0000003c3d3c723e */ /* 0x040fe400048070ff */
[----:B------:R-:W-:Y:S01]  /*5600*/  F2FP.SATFINITE.E4M3.F32.PACK_AB_MERGE_C R85, R88, R85, RZ ;  /* 0x000000555855723e */ /* 0x000fe200048070ff */
[----:B------:R-:W-:-:S01]  /*5610*/  FADD.FTZ R61, R61, R8 ;  /* 0x000000083d3d7221 */ /* 0x000fc20000010000 */
[----:B------:R-:W-:Y:S01]  /*5620*/  F2FP.SATFINITE.E4M3.F32.PACK_AB_MERGE_C R176, R57, R56, R60 ;  /* 0x0000003839b0723e */ /* 0x000fe2000480703c */
[----:B------:R-:W0:Y:S01]  /*5630*/  MUFU.EX2 R86, R86 ;  /* 0x0000005600567308 */ /* 0x000e220000000800 */
[----:B--2---:R-:W-:-:S01]  /*5640*/  FADD.FTZ R6, R78, R5 ;  /* 0x000000054e067221 */ /* 0x004fc20000010000 */
[----:B------:R-:W-:Y:S01]  /*5650*/  FADD.FTZ R8, R64, R61 ;  /* 0x0000003d40087221 */ /* 0x000fe20000010000 */
[----:B------:R-:W-:-:S05]  /*5660*/  F2FP.SATFINITE.E4M3.F32.PACK_AB_MERGE_C R181, R75, R74, R85 ;  /* 0x0000004a4bb5723e */ /* 0x000fca0004807055 */
[----:B------:R-:W2:Y:S01]  /*5670*/  MUFU.EX2 R87, R87 ;  /* 0x0000005700577308 */ /* 0x000ea20000000800 */
[----:B-1----:R-:W-:-:S07]  /*5680*/  FADD.FTZ R5, R79, R6 ;  /* 0x000000064f057221 */ /* 0x002fce0000010000 */
[----:B------:R-:W1:Y:S01]  /*5690*/  MUFU.EX2 R58, R58 ;  /* 0x0000003a003a7308 */ /* 0x000e620000000800 */
[----:B0-----:R-:W-:-:S07]  /*56a0*/  FADD.FTZ R6, R86, R5 ;  /* 0x0000000556067221 */ /* 0x001fce0000010000 */
[----:B------:R-:W0:Y:S01]  /*56b0*/  MUFU.EX2 R59, R59 ;  /* 0x0000003b003b7308 */ /* 0x000e220000000800 */
[----:B--2---:R-:W-:-:S01]  /*56c0*/  FADD.FTZ R5, R87, R6 ;  /* 0x0000000657057221 */ /* 0x004fc20000010000 */
[----:B------:R-:W-:-:S04]  /*56d0*/  F2FP.SATFINITE.E4M3.F32.PACK_AB_MERGE_C R86, R87, R86, RZ ;  /* 0x000000565756723e */ /* 0x000fc800048070ff */
[----:B------:R-:W-:Y:S02]  /*56e0*/  F2FP.SATFINITE.E4M3.F32.PACK_AB_MERGE_C R183, R79, R78, R86 ;  /* 0x0000004e4fb7723e */ /* 0x000fe40004807056 */
        /* <DEDUP_REMOVED lines=10> */
[----:B------:R-:W-:-:S04]  /*5790*/  F2FP.SATFINITE.E4M3.F32.PACK_AB_MERGE_C R82, R83, R82, RZ ;  /* 0x000000525352723e */ /* 0x000fc800048070ff */
[----:B------:R-:W-:Y:S02]  /*57a0*/  F2FP.SATFINITE.E4M3.F32.PACK_AB_MERGE_C R177, R59, R58, R82 ;  /* 0x0000003a3bb1723e */ /* 0x000fe40004807052 */
[----:B------:R-:W0:Y:S01]  /*57b0*/  MUFU.EX2 R63, R63 ;  /* 0x0000003f003f7308 */ /* 0x000e220000000800 */
[----:B--2---:R-:W-:Y:S01]  /*57c0*/  F2FP.SATFINITE.E4M3.F32.PACK_AB_MERGE_C R9, R3, R68, RZ ;  /* 0x000000440309723e */ /* 0x004fe200048070ff */
[----:B------:R-:W-:-:S03]  /*57d0*/  FADD.FTZ R68, R68, R7 ;  /* 0x0000000744447221 */ /* 0x000fc60000010000 */
[----:B------:R-:W-:Y:S01]  /*57e0*/  F2FP.SATFINITE.E4M3.F32.PACK_AB_MERGE_C R178, R65, R64, R9 ;  /* 0x0000004041b2723e */ /* 0x000fe20004807009 */
[----:B------:R-:W-:-:S02]  /*57f0*/  FADD.FTZ R68, R3, R68 ;  /* 0x0000004403447221 */ /* 0x000fc40000010000 */
[----:B------:R-:W2:Y:S01]  /*5800*/  MUFU.EX2 R70, R70 ;  /* 0x0000004600467308 */ /* 0x000ea20000000800 */
[----:B-1----:R-:W-:-:S07]  /*5810*/  FADD.FTZ R6, R62, R5 ;  /* 0x000000053e067221 */ /* 0x002fce0000010000 */
[----:B------:R-:W1:Y:S01]  /*5820*/  MUFU.EX2 R44, R44 ;  /* 0x0000002c002c7308 */ /* 0x000e620000000800 */
[----:B0-----:R-:W-:-:S07]  /*5830*/  FADD.FTZ R3, R63, R6 ;  /* 0x000000063f037221 */ /* 0x001fce0000010000 */
[----:B------:R-:W0:Y:S01]  /*5840*/  MUFU.EX2 R71, R71 ;  /* 0x0000004700477308 */ /* 0x000e220000000800 */
[----:B--2---:R-:W-:-:S07]  /*5850*/  FADD.FTZ R6, R70, R3 ;  /* 0x0000000346067221 */ /* 0x004fce0000010000 */
[----:B------:R-:W2:Y:S01]  /*5860*/  MUFU.EX2 R42, R42 ;  /* 0x0000002a002a7308 */ /* 0x000ea20000000800 */
[----:B-1----:R-:W-:-:S04]  /*5870*/  F2FP.SATFINITE.E4M3.F32.PACK_AB_MERGE_C R7, R44, R41, RZ ;  /* 0x000000292c07723e */ /* 0x002fc800048070ff */
[----:B------:R-:W-:Y:S01]  /*5880*/  F2FP.SATFINITE.E4M3.F32.PACK_AB_MERGE_C R172, R38, R69, R7 ;  /* 0x0000004526ac723e */ /* 0x000fe20004807007 */
[----:B------:R-:W-:-:S02]  /*5890*/  FADD.FTZ R69, R69, R68 ;  /* 0x0000004445457221 */ /* 0x000fc40000010000 */
[----:B------:R-:W1:Y:S01]  /*58a0*/  MUFU.EX2 R43, R43 ;  /* 0x0000002b002b7308 */ /* 0x000e620000000800 */
[----:B0-----:R-:W-:-:S01]  /*58b0*/  FADD.FTZ R3, R71, R6 ;  /* 0x0000000647037221 */ /* 0x001fc20000010000 */
[----:B------:R-:W-:Y:S01]  /*58c0*/  FADD.FTZ R38, R38, R69 ;  /* 0x0000004526267221 */ /* 0x000fe20000010000 */
[----:B------:R-:W-:-:S03]  /*58d0*/  F2FP.SATFINITE.E4M3.F32.PACK_AB_MERGE_C R70, R71, R70, RZ ;  /* 0x000000464746723e */ /* 0x000fc600048070ff */
[----:B------:R-:W-:Y:S01]  /*58e0*/  FADD.FTZ R41, R41, R38 ;  /* 0x0000002629297221 */ /* 0x000fe20000010000 */
[----:B------:R-:W-:Y:S01]  /*58f0*/  F2FP.SATFINITE.E4M3.F32.PACK_AB_MERGE_C R179, R63, R62, R70 ;  /* 0x0000003e3fb3723e */ /* 0x000fe20004807046 */
[----:B------:R-:W0:Y:S01]  /*5900*/  MUFU.EX2 R46, R46 ;  /* 0x0000002e002e7308 */ /* 0x000e220000000800 */
[----:B--2---:R-:W-:-:S01]  /*5910*/  FADD.FTZ R6, R42, R3 ;  /* 0x000000032a067221 */ /* 0x004fc20000010000 */
[----:B------:R-:W-:-:S06]  /*5920*/  FADD.FTZ R44, R44, R41 ;  /* 0x000000292c2c7221 */ /* 0x000fcc0000010000 */
[----:B------:R-:W-:Y:S01]  /*5930*/  MUFU.EX2 R49, R49 ;  /* 0x0000003100317308 */ /* 0x000fe20000000800 */
[----:B-1----:R-:W-:-:S07]  /*5940*/  FADD.FTZ R3, R43, R6 ;  /* 0x000000062b037221 */ /* 0x002fce0000010000 */
[----:B------:R-:W1:Y:S01]  /*5950*/  MUFU.EX2 R52, R52 ;  /* 0x0000003400347308 */ /* 0x000e620000000800 */
[----:B0-----:R-:W-:-:S07]  /*5960*/  FADD.FTZ R6, R46, R3 ;  /* 0x000000032e067221 */ /* 0x001fce0000010000 */
[----:B------:R-:W0:Y:S08]  /*5970*/  MUFU.EX2 R47, R47 ;  /* 0x0000002f002f7308 */ /* 0x000e300000000800 */
[----:B------:R-:W-:Y:S01]  /*5980*/  MUFU.EX2 R45, R45 ;  /* 0x0000002d002d7308 */ /* 0x000fe20000000800 */
[----:B-1----:R-:W-:-:S07]  /*5990*/  F2FP.SATFINITE.E4M3.F32.PACK_AB_MERGE_C R5, R52, R49, RZ ;  /* 0x000000313405723e */ /* 0x002fce00048070ff */
[----:B------:R-:W1:Y:S01]  /*59a0*/  MUFU.EX2 R48, R48 ;  /* 0x0000003000307308 */ /* 0x000e620000000800 */
[----:B0-----:R-:W-:-:S01]  /*59b0*/  FADD.FTZ R3, R47, R6 ;  /* 0x000000062f037221 */ /* 0x001fc20000010000 */
[----:B------:R-:W-:-:S04]  /*59c0*/  F2FP.SATFINITE.E4M3.F32.PACK_AB_MERGE_C R46, R47, R46, RZ ;  /* 0x0000002e2f2e723e */ /* 0x000fc800048070ff */
[----:B------:R-:W-:Y:S02]  /*59d0*/  F2FP.SATFINITE.E4M3.F32.PACK_AB_MERGE_C R173, R43, R42, R46 ;  /* 0x0000002a2bad723e */ /* 0x000fe4000480702e */
[----:B------:R-:W0:Y:S08]  /*59e0*/  MUFU.EX2 R50, R50 ;  /* 0x0000003200327308 */ /* 0x000e300000000800 */
[----:B------:R-:W2:Y:S01]  /*59f0*/  MUFU.EX2 R51, R51 ;  /* 0x0000003300337308 */ /* 0x000ea20000000800 */
[----:B-1----:R-:W-:Y:S01]  /*5a00*/  F2FP.SATFINITE.E4M3.F32.PACK_AB_MERGE_C R174, R48, R45, R5 ;  /* 0x0000002d30ae723e */ /* 0x002fe20004807005 */
[----:B------:R-:W-:-:S04]  /*5a10*/  FADD.FTZ R45, R45, R44 ;  /* 0x0000002c2d2d7221 */ /* 0x000fc80000010000 */
[----:B------:R-:W-:Y:S02]  /*5a20*/  FADD.FTZ R48, R48, R45 ;  /* 0x0000002d30307221 */ /* 0x000fe40000010000 */
[----:B------:R-:W1:Y:S01]  /*5a30*/  MUFU.EX2 R54, R54 ;  /* 0x0000003600367308 */ /* 0x000e620000000800 */
[----:B0-----:R-:W-:-:S01]  /*5a40*/  FADD.FTZ R6, R50, R3 ;  /* 0x0000000332067221 */ /* 0x001fc20000010000 */
[----:B------:R-:W-:-:S04]  /*5a50*/  FADD.FTZ R49, R49, R48 ;  /* 0x0000003031317221 */ /* 0x000fc80000010000 */
[----:B------:R-:W-:Y:S02]  /*5a60*/  FADD.FTZ R49, R52, R49 ;  /* 0x0000003134317221 */ /* 0x000fe40000010000 */
[----:B------:R-:W-:Y:S01]  /*5a70*/  MUFU.EX2 R28, R28 ;  /* 0x0000001c001c7308 */ /* 0x000fe20000000800 */
[----:B--2---:R-:W-:-:S07]  /*5a80*/  FADD.FTZ R3, R51, R6 ;  /* 0x0000000633037221 */ /* 0x004fce0000010000 */
[----:B------:R-:W0:Y:S01]  /*5a90*/  MUFU.EX2 R29, R29 ;  /* 0x0000001d001d7308 */ /* 0x000e220000000800 */
[----:B-1----:R-:W-:-:S07]  /*5aa0*/  FADD.FTZ R6, R54, R3 ;  /* 0x0000000336067221 */ /* 0x002fce0000010000 */
[----:B------:R-:W1:Y:S08]  /*5ab0*/  MUFU.EX2 R55, R55 ;  /* 0x0000003700377308 */ /* 0x000e700000000800 */
[----:B------:R-:W-:Y:S01]  /*5ac0*/  MUFU.EX2 R24, R24 ;  /* 0x0000001800187308 */ /* 0x000fe20000000800 */
[----:B0-----:R-:W-:-:S07]  /*5ad0*/  F2FP.SATFINITE.E4M3.F32.PACK_AB_MERGE_C R5, R29, R28, RZ ;  /* 0x0000001c1d05723e */ /* 0x001fce00048070ff */
[----:B------:R-:W0:Y:S01]  /*5ae0*/  MUFU.EX2 R25, R25 ;  /* 0x0000001900197308 */ /* 0x000e220000000800 */
[C---:B-1----:R-:W-:Y:S01]  /*5af0*/  F2FP.SATFINITE.E4M3.F32.PACK_AB_MERGE_C R54, R55.reuse, R54, RZ ;  /* 0x000000363736723e */ /* 0x042fe200048070ff */
[----:B------:R-:W-:-:S03]  /*5b00*/  FADD.FTZ R55, R55, R6 ;  /* 0x0000000637377221 */ /* 0x000fc60000010000 */
[----:B------:R-:W-:-:S03]  /*5b10*/  F2FP.SATFINITE.E4M3.F32.PACK_AB_MERGE_C R175, R51, R50, R54 ;  /* 0x0000003233af723e */ /* 0x000fc60004807036 */
[----:B------:R-:W1:Y:S08]  /*5b20*/  MUFU.EX2 R26, R26 ;  /* 0x0000001a001a7308 */ /* 0x000e700000000800 */
[----:B------:R-:W2:Y:S01]  /*5b30*/  MUFU.EX2 R27, R27 ;  /* 0x0000001b001b7308 */ /* 0x000ea20000000800 */
[----:B0-----:R-:W-:Y:S01]  /*5b40*/  F2FP.SATFINITE.E4M3.F32.PACK_AB_MERGE_C R168, R25, R24, R5 ;  /* 0x0000001819a8723e */ /* 0x001fe20004807005 */
[----:B------:R-:W-:-:S04]  /*5b50*/  FADD.FTZ R24, R24, R49 ;  /* 0x0000003118187221 */ /* 0x000fc80000010000 */
[----:B------:R-:W-:Y:S02]  /*5b60*/  FADD.FTZ R25, R25, R24 ;  /* 0x0000001819197221 */ /* 0x000fe40000010000 */
[----:B------:R-:W0:Y:S01]  /*5b70*/  MUFU.EX2 R30, R30 ;  /* 0x0000001e001e7308 */ /* 0x000e220000000800 */
[----:B-1----:R-:W-:-:S01]  /*5b80*/  FADD.FTZ R6, R26, R55 ;  /* 0x000000371a067221 */ /* 0x002fc20000010000 */
[----:B------:R-:W-:-:S04]  /*5b90*/  FADD.FTZ R28, R28, R25 ;  /* 0x000000191c1c7221 */ /* 0x000fc80000010000 */
[----:B------:R-:W-:Y:S02]  /*5ba0*/  FADD.FTZ R29, R29, R28 ;  /* 0x0000001c1d1d7221 */ /* 0x000fe40000010000 */
[----:B------:R-:W-:Y:S01]  /*5bb0*/  MUFU.EX2 R36, R36 ;  /* 0x0000002400247308 */ /* 0x000fe20000000800 */
[----:B--2---:R-:W-:-:S07]  /*5bc0*/  FADD.FTZ R3, R27, R6 ;  /* 0x000000061b037221 */ /* 0x004fce0000010000 */
[----:B------:R-:W1:Y:S01]  /*5bd0*/  MUFU.EX2 R37, R37 ;  /* 0x0000002500257308 */ /* 0x000e620000000800 */
[----:B0-----:R-:W-:-:S07]  /*5be0*/  FADD.FTZ R6, R30, R3 ;  /* 0x000000031e067221 */ /* 0x001fce0000010000 */
[----:B------:R-:W0:Y:S08]  /*5bf0*/  MUFU.EX2 R31, R31 ;  /* 0x0000001f001f7308 */ /* 0x000e300000000800 */
[----:B------:R-:W-:Y:S01]  /*5c00*/  MUFU.EX2 R32, R32 ;  /* 0x0000002000207308 */ /* 0x000fe20000000800 */
[----:B-1----:R-:W-:-:S07]  /*5c10*/  F2FP.SATFINITE.E4M3.F32.PACK_AB_MERGE_C R3, R37, R36, RZ ;  /* 0x000000242503723e */ /* 0x002fce00048070ff */
[----:B------:R-:W1:Y:S01]  /*5c20*/  MUFU.EX2 R33, R33 ;  /* 0x0000002100217308 */ /* 0x000e620000000800 */
[C---:B0-----:R-:W-:Y:S01]  /*5c30*/  F2FP.SATFINITE.E4M3.F32.PACK_AB_MERGE_C R30, R31.reuse, R30, RZ ;  /* 0x0000001e1f1e723e */ /* 0x041fe200048070ff */
[----:B------:R-:W-:-:S03]  /*5c40*/  FADD.FTZ R31, R31, R6 ;  /* 0x000000061f1f7221 */ /* 0x000fc60000010000 */
[----:B------:R-:W-:-:S03]  /*5c50*/  F2FP.SATFINITE.E4M3.F32.PACK_AB_MERGE_C R169, R27, R26, R30 ;  /* 0x0000001a1ba9723e */ /* 0x000fc6000480701e */
[----:B------:R-:W0:Y:S08]  /*5c60*/  MUFU.EX2 R34, R34 ;  /* 0x0000002200227308 */ /* 0x000e300000000800 */
[----:B------:R-:W2:Y:S01]  /*5c70*/  MUFU.EX2 R35, R35 ;  /* 0x0000002300237308 */ /* 0x000ea20000000800 */
[----:B-1----:R-:W-:Y:S01]  /*5c80*/  F2FP.SATFINITE.E4M3.F32.PACK_AB_MERGE_C R170, R33, R32, R3 ;  /* 0x0000002021aa723e */ /* 0x002fe20004807003 */
[----:B------:R-:W-:-:S04]  /*5c90*/  FADD.FTZ R32, R32, R29 ;  /* 0x0000001d20207221 */ /* 0x000fc80000010000 */
[----:B------:R-:W-:Y:S02]  /*5ca0*/  FADD.FTZ R33, R33, R32 ;  /* 0x0000002021217221 */ /* 0x000fe40000010000 */
[----:B------:R-:W-:Y:S01]  /*5cb0*/  MUFU.EX2 R40, R40 ;  /* 0x0000002800287308 */ /* 0x000fe20000000800 */
[----:B0-----:R-:W-:-:S07]  /*5cc0*/  FADD.FTZ R6, R34, R31 ;  /* 0x0000001f22067221 */ /* 0x001fce0000010000 */
[----:B------:R-:W0:Y:S01]  /*5cd0*/  MUFU.EX2 R39, R39 ;  /* 0x0000002700277308 */ /* 0x000e220000000800 */
[----:B--2---:R-:W-:-:S01]  /*5ce0*/  FADD.FTZ R3, R35, R6 ;  /* 0x0000000623037221 */ /* 0x004fc20000010000 */
[----:B------:R-:W-:-:S04]  /*5cf0*/  FADD.FTZ R6, R36, R33 ;  /* 0x0000002124067221 */ /* 0x000fc80000010000 */
[----:B------:R-:W-:Y:S01]  /*5d00*/  FADD.FTZ R6, R37, R6 ;  /* 0x0000000625067221 */ /* 0x000fe20000010000 */
[----:B0-----:R-:W-:Y:S01]  /*5d10*/  F2FP.SATFINITE.E4M3.F32.PACK_AB_MERGE_C R5, R39, R40, RZ ;  /* 0x000000282705723e */ /* 0x001fe200048070ff */
[----:B------:R-:W-:Y:S01]  /*5d20*/  FADD.FTZ R40, R40, R3 ;  /* 0x0000000328287221 */ /* 0x000fe20000010000 */
[----:B------:R-:W-:Y:S02]  /*5d30*/  VIADD R3, R104, 0xfffffffe ;  /* 0xfffffffe68037836 */ /* 0x000fe40000000000 */
        /* <DEDUP_REMOVED lines=14> */
.L_x_1107:
[----:B------:R-:W-:-:S11]  /*5e20*/  UISETP.NE.AND UP1, UPT, UR7, 0x1, UPT ;  /* 0x000000010700788c */ /* 0x000fd6000bf25270 */
[----:B------:R-:W-:Y:S02]  /*5e30*/  @UP1 ULDC.64 UR18, c[0x0][0x9e8] ;  /* 0x00027a0000121ab9 */ /* 0x000fe40000000a00 */
[----:B------:R-:W-:-:S04]  /*5e40*/  UIMAD.WIDE.U32 UR10, UR14, UR18, URZ ;  /* 0x000000120e0a72a5 */ /* 0x000fc8000f8e003f */
[----:B------:R-:W-:-:S12]  /*5e50*/  @UP1 USHF.R.U32.HI UR14, URZ, UR19, UR11 ;  /* 0x000000133f0e1299 */ /* 0x000fd8000801160b */
.L_x_1108:
[----:B------:R-:W-:-:S04]  /*5e60*/  UIMAD UR7, UR14, UR7, UR7 ;  /* 0x000000070e0772a4 */ /* 0x000fc8000f8e0207 */
[----:B------:R-:W-:-:S04]  /*5e70*/  UISETP.LT.AND UP1, UPT, UR6, UR7, UPT ;  /* 0x000000070600728c */ /* 0x000fc8000bf21270 */
[----:B------:R-:W-:-:S12]  /*5e80*/  USEL UR6, UR6, UR7, UP1 ;  /* 0x0000000706067287 */ /* 0x000fd80008800000 */
.L_x_1106:
        /* <DEDUP_REMOVED lines=39> */
[----:B------:R-:W-:Y:S01]  /*6100*/  IMAD.IADD R13, R17, 0x1, -R18 ;  /* 0x00000001110d7824 */ /* 0x000fe200078e0a12 */
[----:B------:R-:W-:Y:S01]  /*6110*/  ULDC UR53, c[0x0][0x9e4] ;  /* 0x0002790000357ab9 */ /* 0x000fe20000000800 */
[----:B------:R-:W-:Y:S01]  /*6120*/  IMAD.MOV.U32 R87, RZ, RZ, RZ ;  /* 0x000000ffff577224 */ /* 0x000fe200078e00ff */
[----:B------:R-:W-:Y:S01]  /*6130*/  ULDC UR54, c[0x0][0x9dc] ;  /* 0x0002770000367ab9 */ /* 0x000fe20000000800 */
[----:B------:R-:W-:Y:S01]  /*6140*/  IMAD.IADD R11, R4, 0x1, R13 ;  /* 0x00000001040b7824 */ /* 0x000fe200078e020d */
[----:B------:R-:W-:-:S03]  /*6150*/  ULDC UR55, c[0x0][0x9e0] ;  /* 0x0002780000377ab9 */ /* 0x000fc60000000800 */
[----:B------:R-:W-:-:S05]  /*6160*/  VIADD R9, R11, 0x8 ;  /* 0x000000080b097836 */ /* 0x000fca0000000000 */
[----:B------:R-:W-:-:S07]  /*6170*/  LOP3.LUT R7, RZ, R9, RZ, 0x33, !PT ;  /* 0x00000009ff077212 */ /* 0x000fce00078e33ff */
.L_x_1127:
        /* <DEDUP_REMOVED lines=9> */
.L_x_1111:
[----:B------:R-:W-:Y:S01]  /*6210*/  ULEA UR6, UR57, UR41, 0x3 ;  /* 0x0000002939067291 */ /* 0x000fe2000f8e183f */
[----:B------:R-:W-:-:S05]  /*6220*/  IMAD.U32 R8, RZ, RZ, UR56 ;  /* 0x00000038ff087e24 */ /* 0x000fca000f8e00ff */
[----:B------:R-:W-:-:S04]  /*6230*/  SHF.L.U32 R8, R8, 0x1f, RZ ;  /* 0x0000001f08087819 */ /* 0x000fc800000006ff */
[----:B------:R0:W1:Y:S01]  /*6240*/  SYNCS.PHASECHK.TRANS64.TRYWAIT P1, [UR6+0x29830], R8 ;  /* 0x02983008ff0075a7 */ /* 0x0000620008020146 */
[----:B------:R-:W-:Y:S05]  /*6250*/  @!P0 BRA `(.L_x_1112) ;  /* 0x0000000000048947 */ /* 0x000fea0003800000 */
[----:B------:R-:W-:Y:S01]  /*6260*/  BPT.TRAP 0x1 ;  /* 0x000000040000795c */ /* 0x000fe20000300000 */
.L_x_1112:
[----:B-1----:R-:W-:Y:S05]  /*6270*/  @P1 BRA `(.L_x_1110) ;  /* 0x0000000000081947 */ /* 0x002fea0003800000 */
[----:B------:R-:W1:Y:S02]  /*6280*/  SYNCS.PHASECHK.TRANS64.TRYWAIT P1, [UR6+0x29830], R8 ;  /* 0x02983008ff0075a7 */ /* 0x000e640008020146 */
[----:B-1----:R-:W-:Y:S05]  /*6290*/  @!P1 BRA `(.L_x_1113) ;  /* 0x0000014000349947 */ /* 0x002fea0003800000 */
.L_x_1110:
[----:B------:R-:W2:Y:S01]  /*62a0*/  S2R R10, SR_TID.X ;  /* 0x00000000000a7919 */ /* 0x000ea20000002100 */
        /* <DEDUP_REMOVED lines=22> */
[----:B01----:R-:W-:-:S05]  /*6410*/  VIADD R8, R10, 0x8 ;  /* 0x000000080a087836 */ /* 0x003fca0000000000 */
        /* <DEDUP_REMOVED lines=164> */
.L_x_1115:
[----:B------:R-:W-:Y:S01]  /*6e60*/  ULEA UR6, UR52, UR41, 0x3 ;  /* 0x0000002934067291 */ /* 0x000fe2000f8e183f */
[----:B------:R-:W-:-:S05]  /*6e70*/  IMAD.U32 R8, RZ, RZ, UR45 ;  /* 0x0000002dff087e24 */ /* 0x000fca000f8e00ff */
[----:B------:R-:W-:-:S04]  /*6e80*/  SHF.L.U32 R8, R8, 0x1f, RZ ;  /* 0x0000001f08087819 */ /* 0x000fc800000006ff */
[----:B------:R0:W1:Y:S01]  /*6e90*/  SYNCS.PHASECHK.TRANS64.TRYWAIT P1, [UR6+0x29850], R8 ;  /* 0x02985008ff0075a7 */ /* 0x0000620008020146 */
[----:B------:R-:W-:Y:S05]  /*6ea0*/  @!P0 BRA `(.L_x_1116) ;  /* 0x0000000000048947 */ /* 0x000fea0003800000 */
[----:B------:R-:W-:Y:S01]  /*6eb0*/  BPT.TRAP 0x1 ;  /* 0x000000040000795c */ /* 0x000fe20000300000 */
.L_x_1116:
[----:B-1----:R-:W-:Y:S05]  /*6ec0*/  @P1 BRA `(.L_x_1114) ;  /* 0x0000000000081947 */ /* 0x002fea0003800000 */
[----:B------:R-:W1:Y:S02]  /*6ed0*/  SYNCS.PHASECHK.TRANS64.TRYWAIT P1, [UR6+0x29850], R8 ;  /* 0x02985008ff0075a7 */ /* 0x000e640008020146 */
[----:B-1----:R-:W-:Y:S05]  /*6ee0*/  @!P1 BRA `(.L_x_1117) ;  /* 0x0000013400389947 */ /* 0x002fea0003800000 */
.L_x_1114:
[----:B------:R-:W-:Y:S01]  /*6ef0*/  UIADD3 UR6, UR41, 0x400, URZ ;  /* 0x0000040029067890 */ /* 0x000fe2000fffe03f */
[----:B------:R-:W-:Y:S01]  /*6f00*/  WARPGROUP.ARRIVE ;  /* 0x00000000000079c5 */ /* 0x000fe20000000000 */
[----:B------:R-:W-:-:S05]  /*6f10*/  UMOV UR7, 0xc0000010 ;  /* 0xc000001000077882 */ /* 0x000fca0000000000 */
[----:B------:R-:W2:Y:S01]  /*6f20*/  S2R R10, SR_TID.X ;  /* 0x00000000000a7919 */ /* 0x000ea20000002100 */
[----:B------:R-:W-:Y:S01]  /*6f30*/  USHF.R.U32.HI UR6, URZ, 0x4, UR6 ;  /* 0x000000043f067899 */ /* 0x000fe20008011606 */
[----:B01----:R-:W-:Y:S02]  /*6f40*/  IMAD.U32 R8, RZ, RZ, UR57 ;  /* 0x00000039ff087e24 */ /* 0x003fe4000f8e00ff */
[----:B------:R-:W-:Y:S01]  /*6f50*/  IMAD R14, R3, -0xa0, RZ ;  /* 0xffffff60030e7824 */ /* 0x000fe200078e02ff */
[----:B------:R-:W-:-:S04]  /*6f60*/  ULOP3.LUT UR6, UR6, 0x3fff, URZ, 0xc0, !UPT ;  /* 0x00003fff06067892 */ /* 0x000fc8000f8ec03f */
[----:B------:R-:W-:Y:S01]  /*6f70*/  ULOP3.LUT UR6, UR6, 0x10000, URZ, 0xfc, !UPT ;  /* 0x0001000006067892 */ /* 0x000fe2000f8efc3f */
[----:B------:R-:W-:-:S03]  /*6f80*/  IADD3 R15, R14, 0x1, R17 ;  /* 0x000000010e0f7810 */ /* 0x000fc60007ffe011 */
[----:B------:R-:W-:Y:S02]  /*6f90*/  UIMAD UR10, UR52, 0x500, UR6 ;  /* 0x00000500340a78a4 */ /* 0x000fe4000f8e0206 */
[----:B------:R-:W-:-:S04]  /*6fa0*/  IMAD.IADD R15, R15, 0x1, -R18 ;  /* 0x000000010f0f7824 */ /* 0x000fc800078e0a12 */
[----:B------:R-:W-:Y:S01]  /*6fb0*/  IMAD R15, R16, -0x2, R15 ;  /* 0xfffffffe100f7824 */ /* 0x000fe200078e020f */
[----:B------:R-:W-:Y:S02]  /*6fc0*/  UMOV UR6, UR10 ;  /* 0x0000000a00067c82 */ /* 0x000fe40008000000 */
[----:B------:R-:W-:Y:S01]  /*6fd0*/  QGMMA.64x128x32.F32.E4M3.E4M3 R24, R184, gdesc[UR4], R24, gsb0 ;  /* 0x01e00004b8187df3 */ /* 0x000fe20008000818 */
[----:B------:R-:W-:Y:S01]  /*6fe0*/  UIADD3 UR6, UR10, 0x100, URZ ;  /* 0x000001000a067890 */ /* 0x000fe2000fffe03f */
[----:B------:R-:W-:Y:S01]  /*6ff0*/  VIADD R21, R15, UR55 ;  /* 0x000000370f157c36 */ /* 0x000fe20008000000 */
[----:B------:R-:W-:-:S03]  /*7000*/  UMOV UR7, 0xc0000010 ;  /* 0xc000001000077882 */ /* 0x000fc60000000000 */
[----:B------:R-:W-:Y:S01]  /*7010*/  IMAD.IADD R12, R4, 0x1, R21 ;  /* 0x00000001040c7824 */ /* 0x000fe200078e0215 */
[----:B--2---:R-:W-:Y:S02]  /*7020*/  LOP3.LUT P1, RZ, R10, 0x7f, RZ, 0xc0, !PT ;  /* 0x0000007f0aff7812 */ /* 0x004fe4000782c0ff */
[----:B------:R-:W-:-:S04]  /*7030*/  SHF.R.U32.HI R10, RZ, 0x7, R10 ;  /* 0x00000007ff0a7819 */ /* 0x000fc8000001160a */
[----:B------:R-:W-:-:S07]  /*7040*/  IADD3 R10, -R10, 0xb, RZ ;  /* 0x0000000b0a0a7810 */ /* 0x000fce0007ffe1ff */
        /* <DEDUP_REMOVED lines=21> */
[----:B------:R-:W-:-:S06]  /*71a0*/  ULOP3.LUT UR6, URZ, UR54, URZ, 0x33, !UPT ;  /* 0x000000363f067292 */ /* 0x000fcc000f8e333f */
[----:B------:R-:W-:Y:S01]  /*71b0*/  VIADD R15, R15, UR6 ;  /* 0x000000060f0f7c36 */ /* 0x000fe20008000000 */
[----:B------:R-:W-:Y:S02]  /*71c0*/  WARPGROUP.DEPBAR.LE gsb0, 0x0 ;  /* 0x00008000000079c5 */ /* 0x000fe40000010000 */
[----:B------:R0:W-:Y:S06]  /*71d0*/  BAR.ARV R10, 0x100 ;  /* 0x0004000a0000751d */ /* 0x0001ec0000002000 */
[----:B------:R1:W-:Y:S01]  /*71e0*/  @!P1 SYNCS.ARRIVE.TRANS64.RED.A1T0 RZ, [R8+URZ], RZ ;  /* 0x000000ff08ff99a7 */ /* 0x0003e2000810043f */
[----:B------:R-:W-:Y:S01]  /*71f0*/  PLOP3.LUT P1, PT, PT, PT, UP0, 0x40, 0x0 ;  /* 0x000000000000781c */ /* 0x000fe20003f2e808 */
[----:B0-----:R-:W-:-:S02]  /*7200*/  IMAD.IADD R10, R4, 0x1, R15 ;  /* 0x00000001040a7824 */ /* 0x001fc400078e020f */
[----:B-1----:R-:W-:-:S10]  /*7210*/  IMAD R8, R16, -0x2, R14 ;  /* 0xfffffffe10087824 */ /* 0x002fd400078e020e */
[----:B------:R-:W-:Y:S05]  /*7220*/  @P1 BRA `(.L_x_1118) ;  /* 0x0000000000581947 */ /* 0x000fea0003800000 */
[----:B------:R-:W-:Y:S01]  /*7230*/  ISETP.GT.AND P1, PT, R11, -0x1, PT ;  /* 0xffffffff0b00780c */ /* 0x000fe20003f24270 */
[----:B------:R-:W-:-:S12]  /*7240*/  BSSY B0, `(.L_x_1119) ;  /* 0x0000011000007945 */ /* 0x000fd80003800000 */
[----:B------:R-:W-:Y:S05]  /*7250*/  @P1 BRA `(.L_x_1120) ;  /* 0x0000000000241947 */ /* 0x000fea0003800000 */
[----:B------:R-:W-:Y:S02]  /*7260*/  IMAD.U32 R168, RZ, RZ, UR53 ;  /* 0x00000035ffa87e24 */ /* 0x000fe4000f8e00ff */
[----:B------:R-:W-:-:S03]  /*7270*/  IMAD.IADD R169, R4, 0x1, R13 ;  /* 0x0000000104a97824 */ /* 0x000fc600078e020d */
[----:B------:R-:W-:Y:S02]  /*7280*/  ISETP.NE.AND P1, PT, R168, 0x1, PT ;  /* 0x00000001a800780c */ /* 0x000fe40003f25270 */
[----:B------:R-:W-:-:S11]  /*7290*/  LOP3.LUT R169, RZ, R169, RZ, 0x33, !PT ;  /* 0x000000a9ffa97212 */ /* 0x000fd600078e33ff */
[----:B------:R-:W0:Y:S02]  /*72a0*/  @P1 LDC.64 R170, c[0x0][0x9e8] ;  /* 0x00027a00ffaa1b82 */ /* 0x000e240000000a00 */
[----:B0-----:R-:W-:-:S05]  /*72b0*/  @P1 IMAD.HI.U32 R20, R169, R170, RZ ;  /* 0x000000aaa9141227 */ /* 0x001fca00078e00ff */
[----:B------:R-:W-:-:S04]  /*72c0*/  @P1 SHF.R.U32.HI R169, RZ, R171, R20 ;  /* 0x000000abffa91219 */ /* 0x000fc80000011614 */
[----:B------:R-:W-:Y:S01]  /*72d0*/  LOP3.LUT R169, RZ, R169, RZ, 0x33, !PT ;  /* 0x000000a9ffa97212 */ /* 0x000fe200078e33ff */
[----:B------:R-:W-:Y:S06]  /*72e0*/  BRA `(.L_x_1121) ;  /* 0x0000000000187947 */ /* 0x000fec0003800000 */
.L_x_1120:
[----:B------:R-:W-:Y:S02]  /*72f0*/  IMAD.U32 R168, RZ, RZ, UR53 ;  /* 0x00000035ffa87e24 */ /* 0x000fe4000f8e00ff */
[----:B------:R-:W-:-:S03]  /*7300*/  IMAD.MOV.U32 R169, RZ, RZ, R11 ;  /* 0x000000ffffa97224 */ /* 0x000fc600078e000b */
[----:B------:R-:W-:-:S13]  /*7310*/  ISETP.NE.AND P1, PT, R168, 0x1, PT ;  /* 0x00000001a800780c */ /* 0x000fda0003f25270 */
[----:B------:R-:W0:Y:S02]  /*7320*/  @P1 LDC.64 R170, c[0x0][0x9e8] ;  /* 0x00027a00ffaa1b82 */ /* 0x000e240000000a00 */
[----:B0-----:R-:W-:-:S05]  /*7330*/  @P1 IMAD.HI.U32 R20, R11, R170, RZ ;  /* 0x000000aa0b141227 */ /* 0x001fca00078e00ff */
[----:B------:R-:W-:-:S07]  /*7340*/  @P1 SHF.R.U32.HI R169, RZ, R171, R20 ;  /* 0x000000abffa91219 */ /* 0x000fce0000011614 */
.L_x_1121:
[----:B------:R-:W-:Y:S05]  /*7350*/  BSYNC B0 ;  /* 0x0000000000007941 */ /* 0x000fea0003800000 */
.L_x_1119:
[----:B------:R-:W-:-:S05]  /*7360*/  IMAD R169, R169, R168, R8 ;  /* 0x000000a8a9a97224 */ /* 0x000fca00078e0208 */
[----:B------:R-:W-:Y:S02]  /*7370*/  VIADDMNMX R12, R169, R168, R12, PT ;  /* 0x000000a8a90c7246 */ /* 0x000fe4000380010c */
[----:B------:R-:W-:-:S07]  /*7380*/  VIMNMX R10, R10, R169, !PT ;  /* 0x000000a90a0a7248 */ /* 0x000fce0007fe0100 */
.L_x_1118:
        /* <DEDUP_REMOVED lines=40> */
[----:B------:R-:W-:Y:S02]  /*7610*/  IADD3 R21, R21, 0x8, R4 ;  /* 0x0000000815157810 */ /* 0x000fe40007ffe004 */
        /* <DEDUP_REMOVED lines=152> */
[----:B------:R-:W-:Y:S02]  /*7fa0*/  ISETP.GT.AND P6, PT, R10, 0x99, !P6 ;  /* 0x000000990a00780c */ /* 0x000fe400077c4270 */
[----:B------:R-:W-:Y:S02]  /*7fb0*/  IADD3 R10, R15, 0x8, R4 ;  /* 0x000000080f0a7810 */ /* 0x000fe40007ffe004 */
[----:B------:R-:W-:-:S04]  /*7fc0*/  ISETP.LT.OR P6, PT, R12, 0x9a, P6 ;  /* 0x0000009a0c00780c */ /* 0x000fc800037c1670 */
[----:B------:R-:W-:Y:S02]  /*7fd0*/  FSEL R101, R101, -INF , !P6 ;  /* 0xff80000065657808 */ /* 0x000fe40007000000 */
[----:B------:R-:W-:-:S13]  /*7fe0*/  PLOP3.LUT P6, PT, PT, PT, UP0, 0x40, 0x0 ;  /* 0x000000000000781c */ /* 0x000fda0003fce808 */
[----:B------:R-:W-:Y:S05]  /*7ff0*/  @P6 BRA `(.L_x_1122) ;  /* 0x0000000000546947 */ /* 0x000fea0003800000 */
[----:B------:R-:W-:Y:S01]  /*8000*/  ISETP.GT.AND P6, PT, R9, -0x1, PT ;  /* 0xffffffff0900780c */ /* 0x000fe20003fc4270 */
[----:B------:R-:W-:-:S12]  /*8010*/  BSSY B0, `(.L_x_1123) ;  /* 0x0000010000007945 */ /* 0x000fd80003800000 */
[----:B------:R-:W-:Y:S05]  /*8020*/  @P6 BRA `(.L_x_1124) ;  /* 0x0000000000206947 */ /* 0x000fea0003800000 */
[----:B------:R-:W-:Y:S02]  /*8030*/  IMAD.U32 R210, RZ, RZ, UR53 ;  /* 0x00000035ffd27e24 */ /* 0x000fe4000f8e00ff */
[----:B------:R-:W-:-:S03]  /*8040*/  IMAD.MOV.U32 R12, RZ, RZ, R7 ;  /* 0x000000ffff0c7224 */ /* 0x000fc600078e0007 */
[----:B------:R-:W-:-:S13]  /*8050*/  ISETP.NE.AND P6, PT, R210, 0x1, PT ;  /* 0x00000001d200780c */ /* 0x000fda0003fc5270 */
[----:B------:R-:W0:Y:S02]  /*8060*/  @P6 LDC.64 R14, c[0x0][0x9e8] ;  /* 0x00027a00ff0e6b82 */ /* 0x000e240000000a00 */
[----:B0-----:R-:W-:-:S05]  /*8070*/  @P6 IMAD.HI.U32 R14, R7, R14, RZ ;  /* 0x0000000e070e6227 */ /* 0x001fca00078e00ff */
[----:B------:R-:W-:-:S04]  /*8080*/  @P6 SHF.R.U32.HI R12, RZ, R15, R14 ;  /* 0x0000000fff0c6219 */ /* 0x000fc8000001160e */
[----:B------:R-:W-:Y:S01]  /*8090*/  LOP3.LUT R211, RZ, R12, RZ, 0x33, !PT ;  /* 0x0000000cffd37212 */ /* 0x000fe200078e33ff */
[----:B------:R-:W-:Y:S06]  /*80a0*/  BRA `(.L_x_1125) ;  /* 0x0000000000187947 */ /* 0x000fec0003800000 */
.L_x_1124:
[----:B------:R-:W-:Y:S02]  /*80b0*/  IMAD.U32 R210, RZ, RZ, UR53 ;  /* 0x00000035ffd27e24 */ /* 0x000fe4000f8e00ff */
[----:B------:R-:W-:-:S03]  /*80c0*/  IMAD.MOV.U32 R211, RZ, RZ, R9 ;  /* 0x000000ffffd37224 */ /* 0x000fc600078e0009 */
[----:B------:R-:W-:-:S13]  /*80d0*/  ISETP.NE.AND P6, PT, R210, 0x1, PT ;  /* 0x00000001d200780c */ /* 0x000fda0003fc5270 */
[----:B------:R-:W0:Y:S02]  /*80e0*/  @P6 LDC.64 R14, c[0x0][0x9e8] ;  /* 0x00027a00ff0e6b82 */ /* 0x000e240000000a00 */
[----:B0-----:R-:W-:-:S05]  /*80f0*/  @P6 IMAD.HI.U32 R14, R9, R14, RZ ;  /* 0x0000000e090e6227 */ /* 0x001fca00078e00ff */
[----:B------:R-:W-:-:S07]  /*8100*/  @P6 SHF.R.U32.HI R211, RZ, R15, R14 ;  /* 0x0000000fffd36219 */ /* 0x000fce000001160e */
.L_x_1125:
[----:B------:R-:W-:Y:S05]  /*8110*/  BSYNC B0 ;  /* 0x0000000000007941 */ /* 0x000fea0003800000 */
.L_x_1123:
[----:B------:R-:W-:-:S05]  /*8120*/  IMAD R8, R211, R210, R8 ;  /* 0x000000d2d3087224 */ /* 0x000fca00078e0208 */
[----:B------:R-:W-:Y:S02]  /*8130*/  VIADDMNMX R21, R8, R210, R21, PT ;  /* 0x000000d208157246 */ /* 0x000fe40003800115 */
[----:B------:R-:W-:-:S07]  /*8140*/  VIMNMX R10, R10, R8, !PT ;  /* 0x000000080a0a7248 */ /* 0x000fce0007fe0100 */
.L_x_1122:
        /* <DEDUP_REMOVED lines=97> */
[----:B------:R-:W-:Y:S02]  /*8760*/  FMNMX.FTZ R12, R101, R8, !PT ;  /* 0x00000008650c7209 */ /* 0x000fe40007810000 */
[----:B------:R-:W-:Y:S02]  /*8770*/  ISETP.LT.OR P1, PT, R21, 0x59, P1 ;  /* 0x000000591500780c */ /* 0x000fe40000f21670 */
[----:B------:R-:W-:Y:S01]  /*8780*/  ISETP.GT.AND P2, PT, R10, 0x89, !P2 ;  /* 0x000000890a00780c */ /* 0x000fe20005744270 */
[----:B------:R-:W0:Y:S01]  /*8790*/  SHFL.BFLY PT, R15, R12, 0x2, 0x1f ;  /* 0x0c401f000c0f7f89 */ /* 0x000e2200000e0000 */
        /* <DEDUP_REMOVED lines=10> */
[C---:B------:R-:W-:Y:S02]  /*8840*/  ISETP.GT.AND P1, PT, R10.reuse, 0x60, !P1 ;  /* 0x000000600a00780c */ /* 0x040fe40004f24270 */
[----:B------:R-:W-:Y:S02]  /*8850*/  ISETP.GT.AND P5, PT, R10, 0x98, !P5 ;  /* 0x000000980a00780c */ /* 0x000fe40006fa4270 */
[----:B------:R-:W-:Y:S02]  /*8860*/  ISETP.LT.OR P1, PT, R21, 0x61, P1 ;  /* 0x000000611500780c */ /* 0x000fe40000f21670 */
[----:B0-----:R-:W-:-:S02]  /*8870*/  FMNMX.FTZ R14, R12, R15, !PT ;  /* 0x0000000f0c0e7209 */ /* 0x001fc40007810000 */
[----:B------:R-:W-:Y:S02]  /*8880*/  FSEL R106, R106, -INF , !P1 ;  /* 0xff8000006a6a7808 */ /* 0x000fe40004800000 */
[----:B------:R-:W-:Y:S01]  /*8890*/  ISETP.NE.AND P1, PT, R198, RZ, PT ;  /* 0x000000ffc600720c */ /* 0x000fe20003f25270 */
[----:B------:R-:W0:Y:S01]  /*88a0*/  SHFL.BFLY PT, R15, R14, 0x1, 0x1f ;  /* 0x0c201f000e0f7f89 */ /* 0x000e2200000e0000 */
[C---:B------:R-:W-:Y:S02]  /*88b0*/  ISETP.LT.OR P3, PT, R21.reuse, 0x91, P3 ;  /* 0x000000911500780c */ /* 0x040fe40001f61670 */
        /* <DEDUP_REMOVED lines=13> */
[----:B0-----:R-:W-:Y:S01]  /*8990*/  FMNMX.FTZ R8, R14, R15, !PT ;  /* 0x0000000f0e087209 */ /* 0x001fe20007810000 */
[----:B------:R-:W-:Y:S01]  /*89a0*/  IMAD.U32 R15, RZ, RZ, UR37 ;  /* 0x00000025ff0f7e24 */ /* 0x000fe2000f8e00ff */
        /* <DEDUP_REMOVED lines=59> */
[----:B------:R-:W-:Y:S02]  /*8d60*/  ISETP.GT.AND P1, PT, R10, RZ, !P6 ;  /* 0x000000ff0a00720c */ /* 0x000fe40007724270 */
[----:B------:R-:W-:Y:S02]  /*8d70*/  ISETP.NE.AND P6, PT, R152, RZ, PT ;  /* 0x000000ff9800720c */ /* 0x000fe40003fc5270 */
        /* <DEDUP_REMOVED lines=56> */
[----:B------:R-:W-:Y:S01]  /*9100*/  FFMA.FTZ R100, R100, UR37, -R154 ;  /* 0x0000002564647c23 */ /* 0x000fe2000801089a */
        /* <DEDUP_REMOVED lines=41> */
[--C-:B------:R-:W-:Y:S01]  /*93a0*/  FFMA.FTZ R109, R113, UR37, -R154.reuse ;  /* 0x00000025716d7c23 */ /* 0x100fe2000801089a */
[----:B0-----:R-:W-:-:S01]  /*93b0*/  FFMA.FTZ R160, R101, UR37, -R154 ;  /* 0x0000002565a07c23 */ /* 0x001fc2000801089a */
[----:B------:R-:W-:Y:S01]  /*93c0*/  FFMA.FTZ R113, R117, UR37, -R154 ;  /* 0x0000002575717c23 */ /* 0x000fe2000801089a */
[----:B------:R-:W-:Y:S01]  /*93d0*/  FMNMX.FTZ R156, R103, R108, !PT ;  /* 0x0000006c679c7209 */ /* 0x000fe20007810000 */
[----:B------:R-:W-:Y:S01]  /*93e0*/  IMAD.U32 R117, RZ, RZ, UR37 ;  /* 0x00000025ff757e24 */ /* 0x000fe2000f8e00ff */
[----:B------:R-:W-:Y:S01]  /*93f0*/  FSEL R101, R8, RZ, P1 ;  /* 0x000000ff08657208 */ /* 0x000fe20000800000 */
[----:B------:R-:W-:Y:S02]  /*9400*/  MUFU.EX2 R108, R164 ;  /* 0x000000a4006c7308 */ /* 0x000fe40000000800 */
[----:B------:R-:W0:Y:S02]  /*9410*/  SHFL.BFLY PT, R165, R156, 0x2, 0x1f ;  /* 0x0c401f009ca57f89 */ /* 0x000e2400000e0000 */
[----:B------:R-:W-:-:S04]  /*9420*/  FADD.FTZ R2, -R101, R2 ;  /* 0x0000000265027221 */ /* 0x000fc80000010100 */
[----:B------:R-:W-:Y:S01]  /*9430*/  FMUL.FTZ R154, R2, UR37 ;  /* 0x00000025029a7c20 */ /* 0x000fe20008410000 */
[----:B------:R1:W-:Y:S08]  /*9440*/  MUFU.EX2 R101, R160 ;  /* 0x000000a000657308 */ /* 0x0003f00000000800 */
[----:B------:R-:W2:Y:S08]  /*9450*/  MUFU.EX2 R154, R154 ;  /* 0x0000009a009a7308 */ /* 0x000eb00000000800 */
[----:B------:R-:W-:Y:S01]  /*9460*/  MUFU.EX2 R145, R145 ;  /* 0x0000009100917308 */ /* 0x000fe20000000800 */
[----:B0-----:R-:W-:-:S05]  /*9470*/  FMNMX.FTZ R165, R156, R165, !PT ;  /* 0x000000a59ca57209 */ /* 0x001fca0007810000 */
[----:B------:R-:W0:Y:S02]  /*9480*/  SHFL.BFLY PT, R88, R165, 0x1, 0x1f ;  /* 0x0c201f00a5587f89 */ /* 0x000e2400000e0000 */
[----:B------:R-:W-:Y:S08]  /*9490*/  MUFU.EX2 R148, R148 ;  /* 0x0000009400947308 */ /* 0x000ff00000000800 */
[----:B------:R-:W-:Y:S08]  /*94a0*/  MUFU.EX2 R149, R149 ;  /* 0x0000009500957308 */ /* 0x000ff00000000800 */
[----:B------:R-:W-:Y:S01]  /*94b0*/  MUFU.EX2 R120, R120 ;  /* 0x0000007800787308 */ /* 0x000fe20000000800 */
[----:B0-----:R-:W-:-:S07]  /*94c0*/  FMNMX.FTZ R88, R165, R88, !PT ;  /* 0x00000058a5587209 */ /* 0x001fce0007810000 */
[----:B------:R-:W-:Y:S01]  /*94d0*/  MUFU.EX2 R121, R121 ;  /* 0x0000007900797308 */ /* 0x000fe20000000800 */
[C---:B------:R-:W-:Y:S01]  /*94e0*/  FSETP.NEU.FTZ.AND P1, PT, R88.reuse, -INF , PT ;  /* 0xff8000005800780b */ /* 0x040fe20003f3d000 */
[----:B------:R-:W-:-:S03]  /*94f0*/  FFMA.FTZ R117, R88, R117, -8 ;  /* 0xc100000058757423 */ /* 0x000fc60000010075 */
[----:B------:R-:W-:Y:S02]  /*9500*/  FSEL R165, R88, RZ, P1 ;  /* 0x000000ff58a57208 */ /* 0x000fe40000800000 */
[----:B------:R-:W-:Y:S01]  /*9510*/  FSEL R2, R117, RZ, P1 ;  /* 0x000000ff75027208 */ /* 0x000fe20000800000 */
[----:B------:R-:W-:Y:S02]  /*9520*/  MUFU.EX2 R124, R124 ;  /* 0x0000007c007c7308 */ /* 0x000fe40000000800 */
[----:B------:R-:W-:-:S02]  /*9530*/  FADD.FTZ R165, -R165, R0 ;  /* 0x00000000a5a57221 */ /* 0x000fc40000010100 */
[--C-:B------:R-:W-:Y:S01]  /*9540*/  FFMA.FTZ R156, R171, UR37, -R2.reuse ;  /* 0x00000025ab9c7c23 */ /* 0x100fe20008010802 */
[----:B------:R-:W-:-:S01]  /*9550*/  FFMA.FTZ R117, R155, UR37, -R2 ;  /* 0x000000259b757c23 */ /* 0x000fc20008010802 */
[----:B------:R-:W-:Y:S01]  /*9560*/  FMUL.FTZ R165, R165, UR37 ;  /* 0x00000025a5a57c20 */ /* 0x000fe20008410000 */
[----:B------:R-:W-:-:S01]  /*9570*/  FFMA.FTZ R155, R158, UR37, -R2 ;  /* 0x000000259e9b7c23 */ /* 0x000fc20008010802 */
[--C-:B------:R-:W-:Y:S01]  /*9580*/  FFMA.FTZ R158, R159, UR37, -R2.reuse ;  /* 0x000000259f9e7c23 */ /* 0x100fe20008010802 */
[----:B------:R-:W-:-:S01]  /*9590*/  FFMA.FTZ R159, R162, UR37, -R2 ;  /* 0x00000025a29f7c23 */ /* 0x000fc20008010802 */
[----:B------:R-:W-:Y:S01]  /*95a0*/  MUFU.EX2 R156, R156 ;  /* 0x0000009c009c7308 */ /* 0x000fe20000000800 */
[----:B-1----:R-:W-:-:S01]  /*95b0*/  FFMA.FTZ R160, R163, UR37, -R2 ;  /* 0x00000025a3a07c23 */ /* 0x002fc20008010802 */
[----:B------:R-:W-:Y:S01]  /*95c0*/  FFMA.FTZ R163, R167, UR37, -R2 ;  /* 0x00000025a7a37c23 */ /* 0x000fe20008010802 */
[----:B--2---:R-:W-:-:S01]  /*95d0*/  FFMA.FTZ R167, R154, R6, R15 ;  /* 0x000000069aa77223 */ /* 0x004fc2000001000f */
[--C-:B------:R-:W-:Y:S01]  /*95e0*/  FFMA.FTZ R162, R166, UR37, -R2.reuse ;  /* 0x00000025a6a27c23 */ /* 0x100fe20008010802 */
[----:B------:R-:W-:-:S01]  /*95f0*/  FFMA.FTZ R164, R126, UR37, -R2 ;  /* 0x000000257ea47c23 */ /* 0x000fc20008010802 */
[----:B------:R-:W-:Y:S01]  /*9600*/  FFMA.FTZ R126, R130, UR37, -R2 ;  /* 0x00000025827e7c23 */ /* 0x000fe20008010802 */
[----:B------:R-:W-:-:S01]  /*9610*/  FADD.FTZ R167, R12, R167 ;  /* 0x000000a70ca77221 */ /* 0x000fc20000010000 */
[----:B------:R-:W0:Y:S01]  /*9620*/  MUFU.EX2 R165, R165 ;  /* 0x000000a500a57308 */ /* 0x000e220000000800 */
[----:B------:R-:W-:-:S01]  /*9630*/  FFMA.FTZ R130, R134, UR37, -R2 ;  /* 0x0000002586827c23 */ /* 0x000fc20008010802 */
[----:B------:R-:W-:Y:S01]  /*9640*/  FFMA.FTZ R138, R138, UR37, -R2 ;  /* 0x000000258a8a7c23 */ /* 0x000fe20008010802 */
[----:B------:R-:W-:-:S01]  /*9650*/  FADD.FTZ R134, R14, R167 ;  /* 0x000000a70e867221 */ /* 0x000fc20000010000 */
[--C-:B------:R-:W-:Y:S01]  /*9660*/  FFMA.FTZ R139, R139, UR37, -R2.reuse ;  /* 0x000000258b8b7c23 */ /* 0x100fe20008010802 */
[----:B------:R-:W-:-:S01]  /*9670*/  FFMA.FTZ R142, R142, UR37, -R2 ;  /* 0x000000258e8e7c23 */ /* 0x000fc20008010802 */
[----:B------:R-:W-:Y:S01]  /*9680*/  FFMA.FTZ R143, R143, UR37, -R2 ;  /* 0x000000258f8f7c23 */ /* 0x000fe20008010802 */
[----:B------:R-:W-:-:S01]  /*9690*/  FADD.FTZ R167, R153, R134 ;  /* 0x0000008699a77221 */ /* 0x000fc20000010000 */
[----:B------:R-:W1:Y:S01]  /*96a0*/  MUFU.EX2 R117, R117 ;  /* 0x0000007500757308 */ /* 0x000e620000000800 */
[----:B------:R-:W-:-:S01]  /*96b0*/  FFMA.FTZ R146, R146, UR37, -R2 ;  /* 0x0000002592927c23 */ /* 0x000fc20008010802 */
[----:B------:R-:W-:Y:S01]  /*96c0*/  FFMA.FTZ R147, R147, UR37, -R2 ;  /* 0x0000002593937c23 */ /* 0x000fe20008010802 */
[----:B------:R-:W-:-:S01]  /*96d0*/  FADD.FTZ R134, R20, R167 ;  /* 0x000000a714867221 */ /* 0x000fc20000010000 */
[--C-:B------:R-:W-:Y:S01]  /*96e0*/  FFMA.FTZ R150, R150, UR37, -R2.reuse ;  /* 0x0000002596967c23 */ /* 0x100fe20008010802 */
[----:B------:R-:W-:-:S01]  /*96f0*/  FFMA.FTZ R151, R151, UR37, -R2 ;  /* 0x0000002597977c23 */ /* 0x000fc20008010802 */
[----:B------:R-:W-:Y:S01]  /*9700*/  FFMA.FTZ R122, R122, UR37, -R2 ;  /* 0x000000257a7a7c23 */ /* 0x000fe20008010802 */
[----:B------:R-:W-:-:S01]  /*9710*/  FADD.FTZ R167, R157, R134 ;  /* 0x000000869da77221 */ /* 0x000fc20000010000 */
[----:B------:R-:W2:Y:S01]  /*9720*/  MUFU.EX2 R155, R155 ;  /* 0x0000009b009b7308 */ /* 0x000ea20000000800 */
[----:B0-----:R-:W-:-:S01]  /*9730*/  FFMA.FTZ R6, R165, R5, R156 ;  /* 0x00000005a5067223 */ /* 0x001fc2000001009c */
[--C-:B------:R-:W-:Y:S01]  /*9740*/  FFMA.FTZ R123, R123, UR37, -R2.reuse ;  /* 0x000000257b7b7c23 */ /* 0x100fe20008010802 */
[----:B------:R-:W-:-:S01]  /*9750*/  FFMA.FTZ R127, R127, UR37, -R2 ;  /* 0x000000257f7f7c23 */ /* 0x000fc20008010802 */
[--C-:B------:R-:W-:Y:S01]  /*9760*/  FFMA.FTZ R131, R131, UR37, -R2.reuse ;  /* 0x0000002583837c23 */ /* 0x100fe20008010802 */
[----:B------:R-:W-:-:S01]  /*9770*/  FFMA.FTZ R135, R135, UR37, -R2 ;  /* 0x0000002587877c23 */ /* 0x000fc20008010802 */
[--C-:B------:R-:W-:Y:S01]  /*9780*/  FFMA.FTZ R106, R106, UR37, -R2.reuse ;  /* 0x000000256a6a7c23 */ /* 0x100fe20008010802 */
[----:B------:R-:W-:-:S01]  /*9790*/  FFMA.FTZ R107, R107, UR37, -R2 ;  /* 0x000000256b6b7c23 */ /* 0x000fc20008010802 */
[----:B------:R-:W0:Y:S01]  /*97a0*/  MUFU.EX2 R158, R158 ;  /* 0x0000009e009e7308 */ /* 0x000e220000000800 */
        /* <DEDUP_REMOVED lines=18> */
[----:B------:R-:W-:-:S05]  /*98d0*/  FFMA.FTZ R2, R103, UR37, -R2 ;  /* 0x0000002567027c23 */ /* 0x000fca0008010802 */
[----:B------:R-:W0:Y:S01]  /*98e0*/  MUFU.EX2 R162, R162 ;  /* 0x000000a200a27308 */ /* 0x000e220000000800 */
[----:B-1----:R-:W-:-:S01]  /*98f0*/  FADD.FTZ R5, R159, R6 ;  /* 0x000000069f057221 */ /* 0x002fc20000010000 */
[----:B------:R-:W-:-:S06]  /*9900*/  FADD.FTZ R6, R152, R167 ;  /* 0x000000a798067221 */ /* 0x000fcc0000010000 */
[----:B------:R-:W1:Y:S01]  /*9910*/  MUFU.EX2 R163, R163 ;  /* 0x000000a300a37308 */ /* 0x000e620000000800 */
[----:B--2---:R-:W-:-:S07]  /*9920*/  FADD.FTZ R5, R160, R5 ;  /* 0x00000005a0057221 */ /* 0x004fce0000010000 */
[----:B------:R-:W2:Y:S01]  /*9930*/  MUFU.EX2 R138, R138 ;  /* 0x0000008a008a7308 */ /* 0x000ea20000000800 */
[----:B0-----:R-:W-:-:S01]  /*9940*/  FADD.FTZ R134, R162, R5 ;  /* 0x00000005a2867221 */ /* 0x001fc20000010000 */
[----:B------:R-:W-:-:S04]  /*9950*/  FADD.FTZ R5, R161, R6 ;  /* 0x00000006a1057221 */ /* 0x000fc80000010000 */
[----:B------:R-:W-:Y:S02]  /*9960*/  FADD.FTZ R6, R136, R5 ;  /* 0x0000000588067221 */ /* 0x000fe40000010000 */
[----:B------:R-:W0:Y:S01]  /*9970*/  MUFU.EX2 R139, R139 ;  /* 0x0000008b008b7308 */ /* 0x000e220000000800 */
        /* <DEDUP_REMOVED lines=58> */
[----:B-1----:R-:W-:-:S04]  /*9d20*/  FADD.FTZ R5, R105, R6 ;  /* 0x0000000669057221 */ /* 0x002fc80000010000 */
[----:B------:R-:W-:-:S03]  /*9d30*/  FADD.FTZ R6, R10, R5 ;  /* 0x000000050a067221 */ /* 0x000fc60000010000 */
        /* <DEDUP_REMOVED lines=17> */
[----:B------:R-:W-:Y:S01]  /*9e50*/  MUFU.EX2 R119, R119 ;  /* 0x0000007700777308 */ /* 0x000fe20000000800 */
[----:B-1----:R-:W-:-:S07]  /*9e60*/  FADD.FTZ R134, R118, R167 ;  /* 0x000000a776867221 */ /* 0x002fce0000010000 */
[----:B------:R-:W0:Y:S01]  /*9e70*/  MUFU.EX2 R116, R116 ;  /* 0x0000007400747308 */ /* 0x000e220000000800 */
[----:B--2---:R-:W-:-:S07]  /*9e80*/  FADD.FTZ R5, R113, R6 ;  /* 0x0000000671057221 */ /* 0x004fce0000010000 */
[----:B------:R-:W-:Y:S08]  /*9e90*/  MUFU.EX2 R90, R90 ;  /* 0x0000005a005a7308 */ /* 0x000ff00000000800 */
        /* <DEDUP_REMOVED lines=8> */
[----:B------:R0:W-:Y:S08]  /*9f20*/  MUFU.EX2 R164, R95 ;  /* 0x0000005f00a47308 */ /* 0x0001f00000000800 */
[----:B------:R-:W2:Y:S01]  /*9f30*/  MUFU.EX2 R96, R96 ;  /* 0x0000006000607308 */ /* 0x000ea20000000800 */
[----:B0-----:R-:W-:-:S01]  /*9f40*/  FADD.FTZ R95, R119, R134 ;  /* 0x00000086775f7221 */ /* 0x001fc20000010000 */
[----:B-1----:R-:W-:-:S06]  /*9f50*/  FADD.FTZ R5, R93, R6 ;  /* 0x000000065d057221 */ /* 0x002fcc0000010000 */
[----:B------:R0:W1:Y:S08]  /*9f60*/  MUFU.EX2 R94, R98 ;  /* 0x00000062005e7308 */ /* 0x0000700000000800 */
[----:B------:R-:W3:Y:S01]  /*9f70*/  MUFU.EX2 R97, R97 ;  /* 0x0000006100617308 */ /* 0x000ee20000000800 */
[----:B0-----:R-:W-:-:S01]  /*9f80*/  FADD.FTZ R98, R90, R95 ;  /* 0x0000005f5a627221 */ /* 0x001fc20000010000 */
[----:B--2---:R-:W-:-:S03]  /*9f90*/  FADD.FTZ R6, R96, R5 ;  /* 0x0000000560067221 */ /* 0x004fc60000010000 */
[----:B------:R-:W-:-:S03]  /*9fa0*/  FADD.FTZ R98, R91, R98 ;  /* 0x000000625b627221 */ /* 0x000fc60000010000 */
[----:B------:R-:W0:Y:S01]  /*9fb0*/  MUFU.EX2 R166, R99 ;  /* 0x0000006300a67308 */ /* 0x000e220000000800 */
[----:B------:R-:W-:-:S04]  /*9fc0*/  FADD.FTZ R98, R169, R98 ;  /* 0x00000062a9627221 */ /* 0x000fc80000010000 */
[----:B------:R-:W-:-:S03]  /*9fd0*/  FADD.FTZ R95, R164, R98 ;  /* 0x00000062a45f7221 */ /* 0x000fc60000010000 */
[----:B------:R-:W2:Y:S01]  /*9fe0*/  MUFU.EX2 R100, R100 ;  /* 0x0000006400647308 */ /* 0x000ea20000000800 */
[----:B-1----:R-:W-:-:S01]  /*9ff0*/  FADD.FTZ R95, R94, R95 ;  /* 0x0000005f5e5f7221 */ /* 0x002fc20000010000 */
[----:B---3--:R-:W-:-:S06]  /*a000*/  FADD.FTZ R5, R97, R6 ;  /* 0x0000000661057221 */ /* 0x008fcc0000010000 */
[----:B------:R-:W1:Y:S01]  /*a010*/  MUFU.EX2 R102, R102 ;  /* 0x0000006600667308 */ /* 0x000e620000000800 */
[----:B0-----:R-:W-:-:S07]  /*a020*/  FADD.FTZ R95, R166, R95 ;  /* 0x0000005fa65f7221 */ /* 0x001fce0000010000 */
[----:B------:R-:W0:Y:S01]  /*a030*/  MUFU.EX2 R99, R2 ;  /* 0x0000000200637308 */ /* 0x000e220000000800 */
[----:B--2---:R-:W-:-:S04]  /*a040*/  FADD.FTZ R6, R100, R5 ;  /* 0x0000000564067221 */ /* 0x004fc80000010000 */
[----:B------:R-:W-:Y:S01]  /*a050*/  FADD.FTZ R6, R101, R6 ;  /* 0x0000000665067221 */ /* 0x000fe20000010000 */
[----:B-1----:R-:W-:-:S04]  /*a060*/  FADD.FTZ R95, R102, R95 ;  /* 0x0000005f665f7221 */ /* 0x002fc80000010000 */
[----:B0-----:R-:W-:Y:S01]  /*a070*/  FADD.FTZ R5, R99, R95 ;  /* 0x0000005f63057221 */ /* 0x001fe20000010000 */
[----:B------:R-:W-:Y:S06]  /*a080*/  @!P0 BRA `(.L_x_1126) ;  /* 0x0000000000048947 */ /* 0x000fec0003800000 */
[----:B------:R-:W-:Y:S01]  /*a090*/  BPT.TRAP 0x1 ;  /* 0x000000040000795c */ /* 0x000fe20000300000 */
.L_x_1126:
        /* <DEDUP_REMOVED lines=12> */
[----:B------:R-:W-:Y:S01]  /*a160*/  FMUL.FTZ R25, R25, R154 ;  /* 0x0000009a19197220 */ /* 0x000fe20000410000 */
[----:B------:R-:W-:Y:S01]  /*a170*/  F2FP.SATFINITE.E4M3.F32.PACK_AB_MERGE_C R152, R161, R152, RZ ;  /* 0x00000098a198723e */ /* 0x000fe200048070ff */
[----:B------:R-:W-:Y:S01]  /*a180*/  FMUL.FTZ R28, R28, R154 ;  /* 0x0000009a1c1c7220 */ /* 0x000fe20000410000 */
[----:B------:R-:W-:Y:S01]  /*a190*/  F2FP.SATFINITE.E4M3.F32.PACK_AB_MERGE_C R162, R163, R162, RZ ;  /* 0x000000a2a3a2723e */ /* 0x000fe200048070ff */
[----:B------:R-:W-:Y:S01]  /*a1a0*/  FMUL.FTZ R29, R29, R154 ;  /* 0x0000009a1d1d7220 */ /* 0x000fe20000410000 */
[----:B------:R-:W-:Y:S01]  /*a1b0*/  F2FP.SATFINITE.E4M3.F32.PACK_AB_MERGE_C R140, R141, R140, RZ ;  /* 0x0000008c8d8c723e */ /* 0x000fe200048070ff */
[----:B------:R-:W-:Y:S01]  /*a1c0*/  SYNCS.ARRIVE.TRANS64.RED.A1T0 RZ, [UR6], RZ ;  /* 0x000000ffffff79a7 */ /* 0x000fe20008100406 */
        /* <DEDUP_REMOVED lines=57> */
[----:B------:R-:W-:Y:S01]  /*a560*/  VIADD R3, R3, 0xffffffff ;  /* 0xffffffff03037836 */ /* 0x000fe20000000000 */
        /* <DEDUP_REMOVED lines=42> */
.L_x_1109:
[----:B------:R-:W0:Y:S01]  /*a810*/  LDC R7, c[0x0][0x9e4] ;  /* 0x00027900ff077b82 */ /* 0x000e220000000800 */
[----:B------:R-:W-:Y:S01]  /*a820*/  VIADD R8, R188, -UR54 ;  /* 0x80000036bc087c36 */ /* 0x000fe20008000000 */
[----:B------:R-:W-:-:S04]  /*a830*/  LOP3.LUT R189, R189, 0xffffffef, RZ, 0xc0, !PT ;  /* 0xffffffefbdbd7812 */ /* 0x000fc800078ec0ff */
[----:B------:R-:W-:Y:S02]  /*a840*/  R2UR UR6, R8 ;  /* 0x00000000080672ca */ /* 0x000fe400000e0000 */
[----:B0-----:R-:W-:-:S13]  /*a850*/  ISETP.GE.AND P1, PT, R7, 0x1, PT ;  /* 0x000000010700780c */ /* 0x001fda0003f26270 */
[----:B------:R-:W-:Y:S01]  /*a860*/  @P1 LOP3.LUT R189, R189, 0x10, RZ, 0xfc, !PT ;  /* 0x00000010bdbd1812 */ /* 0x000fe200078efcff */
[----:B------:R-:W-:Y:S06]  /*a870*/  @!P1 BRA `(.L_x_1128) ;  /* 0x0000000000449947 */ /* 0x000fec0003800000 */
        /* <DEDUP_REMOVED lines=9> */
.L_x_1129:
[----:B------:R-:W-:-:S13]  /*a910*/  ISETP.NE.AND P1, PT, R7, 0x1, PT ;  /* 0x000000010700780c */ /* 0x000fda0003f25270 */
[----:B------:R-:W0:Y:S02]  /*a920*/  @P1 LDC.64 R8, c[0x0][0x9e8] ;  /* 0x00027a00ff081b82 */ /* 0x000e240000000a00 */
[----:B0-----:R-:W-:-:S05]  /*a930*/  @P1 IMAD.HI.U32 R8, R188, R8, RZ ;  /* 0x00000008bc081227 */ /* 0x001fca00078e00ff */
[----:B------:R-:W-:-:S07]  /*a940*/  @P1 SHF.R.U32.HI R188, RZ, R9, R8 ;  /* 0x00000009ffbc1219 */ /* 0x000fce0000011608 */
.L_x_1130:
[----:B------:R-:W-:-:S05]  /*a950*/  IMAD R188, R188, R7, RZ ;  /* 0x00000007bcbc7224 */ /* 0x000fca00078e02ff */
[----:B------:R-:W-:-:S13]  /*a960*/  R2UR UR7, R188 ;  /* 0x00000000bc0772ca */ /* 0x000fda00000e0000 */
[----:B------:R-:W-:-:S04]  /*a970*/  UISETP.LT.AND UP0, UPT, UR6, UR7, UPT ;  /* 0x000000070600728c */ /* 0x000fc8000bf01270 */
[----:B------:R-:W-:-:S12]  /*a980*/  USEL UR6, UR6, UR7, !UP0 ;  /* 0x0000000706067287 */ /* 0x000fd8000c000000 */
.L_x_1128:
        /* <DEDUP_REMOVED lines=12> */
.L_x_1141:
[----:B------:R-:W-:Y:S01]  /*aa50*/  ISETP.NE.AND P2, PT, RZ, UR43, PT ;  /* 0x0000002bff007c0c */ /* 0x000fe2000bf45270 */
[----:B------:R-:W-:-:S04]  /*aa60*/  UISETP.NE.AND UP0, UPT, UR54, 0x1, UPT ;  /* 0x000000013600788c */ /* 0x000fc8000bf05270 */
[----:B------:R-:W-:-:S04]  /*aa70*/  USEL UR45, URZ, 0x1, UP0 ;  /* 0x000000013f2d7887 */ /* 0x000fc80008000000 */
[----:B------:R-:W-:-:S04]  /*aa80*/  ULOP3.LUT UR45, UR55, UR45, URZ, 0x3c, !UPT ;  /* 0x0000002d372d7292 */ /* 0x000fc8000f8e3c3f */
[----:B------:R-:W-:Y:S08]  /*aa90*/  @P2 BRA `(.L_x_1132) ;  /* 0x0000000000382947 */ /* 0x000ff00003800000 */
[----:B------:R-:W-:Y:S05]  /*aaa0*/  @!P0 BRA `(.L_x_1133) ;  /* 0x0000000000048947 */ /* 0x000fea0003800000 */
[----:B------:R-:W-:Y:S01]  /*aab0*/  BPT.TRAP 0x1 ;  /* 0x000000040000795c */ /* 0x000fe20000300000 */
.L_x_1133:
[----:B------:R-:W-:Y:S01]  /*aac0*/  UIADD3 UR6, UR54, 0x1, URZ ;  /* 0x0000000136067890 */ /* 0x000fe2000fffe03f */
[----:B------:R-:W-:-:S03]  /*aad0*/  IMAD.U32 R0, RZ, RZ, UR45 ;  /* 0x0000002dff007e24 */ /* 0x000fc6000f8e00ff */
[----:B------:R-:W-:Y:S02]  /*aae0*/  UISETP.NE.AND UP0, UPT, UR6, 0x2, UPT ;  /* 0x000000020600788c */ /* 0x000fe4000bf05270 */
[----:B------:R-:W-:Y:S02]  /*aaf0*/  SHF.L.U32 R0, R0, 0x1f, RZ ;  /* 0x0000001f00007819 */ /* 0x000fe400000006ff */
[----:B------:R-:W-:-:S04]  /*ab00*/  USEL UR6, UR6, URZ, UP0 ;  /* 0x0000003f06067287 */ /* 0x000fc80008000000 */
[----:B------:R-:W-:-:S09]  /*ab10*/  ULEA UR6, UR6, UR41, 0x3 ;  /* 0x0000002906067291 */ /* 0x000fd2000f8e183f */
[----:B------:R0:W1:Y:S01]  /*ab20*/  SYNCS.PHASECHK.TRANS64.TRYWAIT P1, [UR6+0x29830], R0 ;  /* 0x02983000ff0075a7 */ /* 0x0000620008020146 */
[----:B------:R-:W-:Y:S05]  /*ab30*/  @!P0 BRA `(.L_x_1134) ;  /* 0x0000000000048947 */ /* 0x000fea0003800000 */
[----:B------:R-:W-:Y:S01]  /*ab40*/  BPT.TRAP 0x1 ;  /* 0x000000040000795c */ /* 0x000fe20000300000 */
.L_x_1134:
[----:B-1----:R-:W-:Y:S05]  /*ab50*/  @P1 BRA `(.L_x_1132) ;  /* 0x0000000000081947 */ /* 0x002fea0003800000 */
[----:B------:R-:W1:Y:S02]  /*ab60*/  SYNCS.PHASECHK.TRANS64.TRYWAIT P1, [UR6+0x29830], R0 ;  /* 0x02983000ff0075a7 */ /* 0x000e640008020146 */
[----:B-1----:R-:W-:Y:S05]  /*ab70*/  @!P1 BRA `(.L_x_1135) ;  /* 0x000000f8002c9947 */ /* 0x002fea0003800000 */
.L_x_1132:
[----:B------:R-:W2:Y:S01]  /*ab80*/  S2R R2, SR_TID.X ;  /* 0x0000000000027919 */ /* 0x000ea20000002100 */
        /* <DEDUP_REMOVED lines=21> */
[----:B--2---:R-:W-:Y:S01]  /*ace0*/  SHF.R.U32.HI R2, RZ, 0x7, R2 ;  /* 0x00000007ff027819 */ /* 0x004fe20000011602 */
[----:B------:R-:W-:Y:S01]  /*acf0*/  UMOV UR19, 0x80000020 ;  /* 0x8000002000137882 */ /* 0x000fe20000000000 */
[----:B------:R-:W-:Y:S01]  /*ad00*/  UIADD3 UR22, UR56, 0x502, URZ ;  /* 0x0000050238167890 */ /* 0x000fe2000fffe03f */
[----:B------:R-:W-:-:S02]  /*ad10*/  UMOV UR23, 0x80000020 ;  /* 0x8000002000177882 */ /* 0x000fc40000000000 */
        /* <DEDUP_REMOVED lines=165> */
.L_x_1137:
[----:B------:R-:W-:Y:S01]  /*b770*/  ULEA UR6, UR54, UR41, 0x3 ;  /* 0x0000002936067291 */ /* 0x000fe2000f8e183f */
[----:B------:R-:W-:-:S05]  /*b780*/  IMAD.U32 R0, RZ, RZ, UR55 ;  /* 0x00000037ff007e24 */ /* 0x000fca000f8e00ff */
[----:B------:R-:W-:-:S04]  /*b790*/  SHF.L.U32 R0, R0, 0x1f, RZ ;  /* 0x0000001f00007819 */ /* 0x000fc800000006ff */
[----:B------:R0:W1:Y:S01]  /*b7a0*/  SYNCS.PHASECHK.TRANS64.TRYWAIT P1, [UR6+0x29850], R0 ;  /* 0x02985000ff0075a7 */ /* 0x0000620008020146 */
[----:B------:R-:W-:Y:S05]  /*b7b0*/  @!P0 BRA `(.L_x_1138) ;  /* 0x0000000000048947 */ /* 0x000fea0003800000 */
[----:B------:R-:W-:Y:S01]  /*b7c0*/  BPT.TRAP 0x1 ;  /* 0x000000040000795c */ /* 0x000fe20000300000 */
.L_x_1138:
[----:B-1----:R-:W-:Y:S05]  /*b7d0*/  @P1 BRA `(.L_x_1136) ;  /* 0x0000000000081947 */ /* 0x002fea0003800000 */
[----:B------:R-:W1:Y:S02]  /*b7e0*/  SYNCS.PHASECHK.TRANS64.TRYWAIT P1, [UR6+0x29850], R0 ;  /* 0x02985000ff0075a7 */ /* 0x000e640008020146 */
[----:B-1----:R-:W-:Y:S05]  /*b7f0*/  @!P1 BRA `(.L_x_1139) ;  /* 0x000000ec00249947 */ /* 0x002fea0003800000 */
.L_x_1136:
[----:B------:R-:W-:Y:S01]  /*b800*/  UIADD3 UR6, UR41, 0x400, URZ ;  /* 0x0000040029067890 */ /* 0x000fe2000fffe03f */
[----:B------:R-:W-:Y:S01]  /*b810*/  WARPGROUP.ARRIVE ;  /* 0x00000000000079c5 */ /* 0x000fe20000000000 */
[----:B------:R-:W-:Y:S01]  /*b820*/  UMOV UR7, 0xc0000010 ;  /* 0xc000001000077882 */ /* 0x000fe20000000000 */
[----:B01----:R-:W-:Y:S01]  /*b830*/  FMNMX.FTZ R0, R152, R9, !PT ;  /* 0x0000000998007209 */ /* 0x003fe20007810000 */
[----:B------:R-:W-:-:S03]  /*b840*/  USHF.R.U32.HI UR6, URZ, 0x4, UR6 ;  /* 0x000000043f067899 */ /* 0x000fc60008011606 */
[----:B------:R-:W0:Y:S01]  /*b850*/  S2R R196, SR_TID.X ;  /* 0x0000000000c47919 */ /* 0x000e220000002100 */
        /* <DEDUP_REMOVED lines=85> */
[----:B0-----:R-:W-:Y:S01]  /*bdb0*/  SHF.R.U32.HI R196, RZ, 0x7, R196 ;  /* 0x00000007ffc47819 */ /* 0x001fe200000116c4 */
[----:B------:R-:W0:Y:S01]  /*bdc0*/  SHFL.BFLY PT, R13, R8, 0x2, 0x1f ;  /* 0x0c401f00080d7f89 */ /* 0x000e2200000e0000 */
[----:B------:R-:W-:Y:S02]  /*bdd0*/  WARPGROUP.DEPBAR.LE gsb0, 0x0 ;  /* 0x00008000000079c5 */ /* 0x000fe40000010000 */
[----:B------:R-:W-:Y:S01]  /*bde0*/  WARPGROUP.ARRIVE ;  /* 0x00000000000079c5 */ /* 0x000fe20000000000 */
[----:B------:R-:W-:-:S05]  /*bdf0*/  FMNMX.FTZ R10, R103, R0, !PT ;  /* 0x00000000670a7209 */ /* 0x000fca0007810000 */
[----:B------:R-:W-:Y:S01]  /*be00*/  QGMMA.64x128x32.F32.E4M3.E4M3 R24, R180, gdesc[UR4], R24, gsb0 ;  /* 0x01e00004b4187df3 */ /* 0x000fe20008000818 */
[----:B------:R-:W-:Y:S01]  /*be10*/  UIADD3 UR6, UR10, 0x200, URZ ;  /* 0x000002000a067890 */ /* 0x000fe2000fffe03f */
[----:B------:R-:W1:Y:S01]  /*be20*/  SHFL.BFLY PT, R15, R10, 0x2, 0x1f ;  /* 0x0c401f000a0f7f89 */ /* 0x000e6200000e0000 */
[----:B------:R-:W-:Y:S01]  /*be30*/  UMOV UR7, 0xc0000010 ;  /* 0xc000001000077882 */ /* 0x000fe20000000000 */
[----:B0-----:R-:W-:-:S05]  /*be40*/  FMNMX.FTZ R13, R8, R13, !PT ;  /* 0x0000000d080d7209 */ /* 0x001fca0007810000 */
[----:B------:R-:W0:Y:S01]  /*be50*/  SHFL.BFLY PT, R2, R13, 0x1, 0x1f ;  /* 0x0c201f000d027f89 */ /* 0x000e2200000e0000 */
[----:B-1----:R-:W-:-:S05]  /*be60*/  FMNMX.FTZ R15, R10, R15, !PT ;  /* 0x0000000f0a0f7209 */ /* 0x002fca0007810000 */
[----:B------:R-:W1:Y:S01]  /*be70*/  SHFL.BFLY PT, R0, R15, 0x1, 0x1f ;  /* 0x0c201f000f007f89 */ /* 0x000e6200000e0000 */
[----:B0-----:R-:W-:-:S05]  /*be80*/  FMNMX.FTZ R2, R13, R2, !PT ;  /* 0x000000020d027209 */ /* 0x001fca0007810000 */
[----:B------:R-:W-:-:S04]  /*be90*/  FADD.FTZ R9, -R2, R9 ;  /* 0x0000000902097221 */ /* 0x000fc80000010100 */
[----:B------:R-:W-:Y:S01]  /*bea0*/  FMUL.FTZ R9, R9, UR37 ;  /* 0x0000002509097c20 */ /* 0x000fe20008410000 */
[----:B-1----:R-:W-:-:S05]  /*beb0*/  FMNMX.FTZ R0, R15, R0, !PT ;  /* 0x000000000f007209 */ /* 0x002fca0007810000 */
        /* <DEDUP_REMOVED lines=19> */
[----:B------:R-:W0:Y:S01]  /*bff0*/  MUFU.EX2 R10, R10 ;  /* 0x0000000a000a7308 */ /* 0x000e220000000800 */
[----:B------:R-:W-:-:S01]  /*c000*/  FFMA.FTZ R159, R163, UR37, -R101 ;  /* 0x00000025a39f7c23 */ /* 0x000fc20008010865 */
[----:B------:R-:W-:Y:S01]  /*c010*/  FFMA.FTZ R15, R161, UR37, -R188 ;  /* 0x00000025a10f7c23 */ /* 0x000fe200080108bc */
[----:B------:R-:W-:-:S01]  /*c020*/  FFMA.FTZ R158, R166, UR37, -R101 ;  /* 0x00000025a69e7c23 */ /* 0x000fc20008010865 */
[----:B------:R-:W-:Y:S01]  /*c030*/  FFMA.FTZ R20, R164, UR37, -R188 ;  /* 0x00000025a4147c23 */ /* 0x000fe200080108bc */
[----:B------:R-:W-:-:S01]  /*c040*/  FFMA.FTZ R161, R167, UR37, -R101 ;  /* 0x00000025a7a17c23 */ /* 0x000fc20008010865 */
[----:B------:R-:W-:Y:S01]  /*c050*/  FFMA.FTZ R21, R165, UR37, -R188 ;  /* 0x00000025a5157c23 */ /* 0x000fe200080108bc */
        /* <DEDUP_REMOVED lines=47> */
[----:B------:R-:W-:Y:S01]  /*c350*/  IADD3 R166, -R196, 0xb, RZ ;  /* 0x0000000bc4a67810 */ /* 0x000fe20007ffe1ff */
[----:B------:R-:W-:-:S01]  /*c360*/  FFMA.FTZ R110, R110, UR37, -R101 ;  /* 0x000000256e6e7c23 */ /* 0x000fc20008010865 */
[----:B------:R-:W1:Y:S01]  /*c370*/  MUFU.EX2 R13, R13 ;  /* 0x0000000d000d7308 */ /* 0x000e620000000800 */
[----:B--2---:R-:W-:-:S01]  /*c380*/  FADD.FTZ R6, R12, R163 ;  /* 0x000000a30c067221 */ /* 0x004fc20000010000 */
[----:B------:R-:W2:Y:S01]  /*c390*/  S2R R196, SR_TID.X ;  /* 0x0000000000c47919 */ /* 0x000ea20000002100 */
[----:B------:R-:W-:-:S02]  /*c3a0*/  WARPGROUP.DEPBAR.LE gsb0, 0x0 ;  /* 0x00008000000079c5 */ /* 0x000fc40000010000 */
[----:B------:R-:W-:Y:S01]  /*c3b0*/  WARPGROUP.ARRIVE ;  /* 0x00000000000079c5 */ /* 0x000fe20000000000 */
[----:B------:R-:W-:-:S01]  /*c3c0*/  FFMA.FTZ R108, R108, UR37, -R188 ;  /* 0x000000256c6c7c23 */ /* 0x000fc200080108bc */
[----:B------:R-:W-:Y:S01]  /*c3d0*/  FFMA.FTZ R111, R111, UR37, -R101 ;  /* 0x000000256f6f7c23 */ /* 0x000fe20008010865 */
[----:B------:R-:W3:Y:S01]  /*c3e0*/  MUFU.EX2 R156, R156 ;  /* 0x0000009c009c7308 */ /* 0x000ee20000000800 */
[----:B0-----:R-:W-:-:S01]  /*c3f0*/  FADD.FTZ R163, R155, R160 ;  /* 0x000000a09ba37221 */ /* 0x001fc20000010000 */
[--C-:B------:R-:W-:Y:S01]  /*c400*/  FFMA.FTZ R109, R109, UR37, -R188.reuse ;  /* 0x000000256d6d7c23 */ /* 0x100fe200080108bc */
[----:B------:R-:W-:Y:S01]  /*c410*/  QGMMA.64x128x32.F32.E4M3.E4M3 R24, R176, gdesc[UR4], R24, gsb0 ;  /* 0x01e00004b0187df3 */ /* 0x000fe20008000818 */
[----:B------:R-:W-:Y:S01]  /*c420*/  UIADD3 UR6, UR10, 0x300, URZ ;  /* 0x000003000a067890 */ /* 0x000fe2000fffe03f */
[----:B------:R-:W-:Y:S01]  /*c430*/  FFMA.FTZ R114, R114, UR37, -R101 ;  /* 0x0000002572727c23 */ /* 0x000fe20008010865 */
[----:B------:R-:W-:Y:S01]  /*c440*/  UMOV UR7, 0xc0000010 ;  /* 0xc000001000077882 */ /* 0x000fe20000000000 */
[----:B------:R-:W-:Y:S01]  /*c450*/  FFMA.FTZ R112, R112, UR37, -R188 ;  /* 0x0000002570707c23 */ /* 0x000fe200080108bc */
        /* <DEDUP_REMOVED lines=17> */
[----:B0-----:R-:W-:-:S01]  /*c570*/  FADD.FTZ R6, R14, R5 ;  /* 0x000000050e067221 */ /* 0x001fc20000010000 */
[----:B--2---:R-:W-:Y:S01]  /*c580*/  LOP3.LUT P1, RZ, R196, 0x7f, RZ, 0xc0, !PT ;  /* 0x0000007fc4ff7812 */ /* 0x004fe2000782c0ff */
        /* <DEDUP_REMOVED lines=9> */
[--C-:B------:R-:W-:Y:S01]  /*c620*/  FFMA.FTZ R102, R102, UR37, -R101.reuse ;  /* 0x0000002566667c23 */ /* 0x100fe20008010865 */
[----:B------:R-:W-:-:S03]  /*c630*/  FFMA.FTZ R101, R103, UR37, -R101 ;  /* 0x0000002567657c23 */ /* 0x000fc60008010865 */
[----:B------:R-:W1:Y:S01]  /*c640*/  MUFU.EX2 R20, R20 ;  /* 0x0000001400147308 */ /* 0x000e620000000800 */
[----:B---3--:R-:W-:-:S07]  /*c650*/  FADD.FTZ R5, R15, R6 ;  /* 0x000000060f057221 */ /* 0x008fce0000010000 */
        /* <DEDUP_REMOVED lines=25> */
[----:B------:R-:W-:Y:S02]  /*c7f0*/  WARPGROUP.DEPBAR.LE gsb0, 0x0 ;  /* 0x00008000000079c5 */ /* 0x000fe40000010000 */
[----:B------:R-:W-:Y:S01]  /*c800*/  WARPGROUP.ARRIVE ;  /* 0x00000000000079c5 */ /* 0x000fe20000000000 */
[----:B0-----:R-:W-:-:S04]  /*c810*/  FADD.FTZ R160, R146, R163 ;  /* 0x000000a392a07221 */ /* 0x001fc80000010000 */
[----:B------:R-:W0:Y:S01]  /*c820*/  MUFU.EX2 R145, R145 ;  /* 0x0000009100917308 */ /* 0x000e220000000800 */
[----:B------:R-:W-:Y:S01]  /*c830*/  QGMMA.64x128x32.F32.E4M3.E4M3 R24, R172, gdesc[UR4], R24, gsb0 ;  /* 0x01e00004ac187df3 */ /* 0x000fe20008000818 */
[----:B------:R-:W-:Y:S01]  /*c840*/  UIADD3 UR6, UR10, 0x400, URZ ;  /* 0x000004000a067890 */ /* 0x000fe2000fffe03f */
[----:B-1----:R-:W-:Y:S01]  /*c850*/  FADD.FTZ R6, R144, R5 ;  /* 0x0000000590067221 */ /* 0x002fe20000010000 */
        /* <DEDUP_REMOVED lines=40> */
[----:B--2---:R-:W-:-:S05]  /*cae0*/  FADD.FTZ R160, R134, R163 ;  /* 0x000000a386a07221 */ /* 0x004fca0000010000 */
        /* <DEDUP_REMOVED lines=33> */
[----:B------:R-:W-:-:S06]  /*cd00*/  IMAD.U32 R163, RZ, RZ, UR52 ;  /* 0x00000034ffa37e24 */ /* 0x000fcc000f8e00ff */
[----:B------:R-:W-:Y:S01]  /*cd10*/  MUFU.EX2 R119, R119 ;  /* 0x0000007700777308 */ /* 0x000fe20000000800 */
[----:B-1----:R-:W-:-:S01]  /*cd20*/  FADD.FTZ R6, R116, R5 ;  /* 0x0000000574067221 */ /* 0x002fc20000010000 */
[----:B------:R-:W-:-:S06]  /*cd30*/  WARPGROUP.DEPBAR.LE gsb0, 0x0 ;  /* 0x00008000000079c5 */ /* 0x000fcc0000010000 */
[----:B------:R-:W0:Y:S01]  /*cd40*/  MUFU.EX2 R88, R88 ;  /* 0x0000005800587308 */ /* 0x000e220000000800 */
[----:B--2---:R-:W-:-:S07]  /*cd50*/  FADD.FTZ R5, R117, R6 ;  /* 0x0000000675057221 */ /* 0x004fce0000010000 */
[----:B------:R-:W1:Y:S08]  /*cd60*/  MUFU.EX2 R90, R90 ;  /* 0x0000005a005a7308 */ /* 0x000e700000000800 */
[----:B------:R-:W2:Y:S01]  /*cd70*/  MUFU.EX2 R89, R89 ;  /* 0x0000005900597308 */ /* 0x000ea20000000800 */
[----:B0-----:R-:W-:-:S07]  /*cd80*/  FADD.FTZ R6, R88, R5 ;  /* 0x0000000558067221 */ /* 0x001fce0000010000 */
[----:B------:R-:W0:Y:S08]  /*cd90*/  MUFU.EX2 R91, R91 ;  /* 0x0000005b005b7308 */ /* 0x000e300000000800 */
[----:B------:R-:W3:Y:S08]  /*cda0*/  MUFU.EX2 R92, R92 ;  /* 0x0000005c005c7308 */ /* 0x000ef00000000800 */
[----:B------:R-:W4:Y:S08]  /*cdb0*/  MUFU.EX2 R165, R94 ;  /* 0x0000005e00a57308 */ /* 0x000f300000000800 */
[----:B------:R-:W5:Y:S08]  /*cdc0*/  MUFU.EX2 R93, R93 ;  /* 0x0000005d005d7308 */ /* 0x000f700000000800 */
[----:B------:R1:W5:Y:S08]  /*cdd0*/  MUFU.EX2 R162, R95 ;  /* 0x0000005f00a27308 */ /* 0x0003700000000800 */
[----:B------:R-:W5:Y:S01]  /*cde0*/  MUFU.EX2 R96, R96 ;  /* 0x0000006000607308 */ /* 0x000f620000000800 */
[----:B-1----:R-:W-:-:S01]  /*cdf0*/  FADD.FTZ R95, R119, R160 ;  /* 0x000000a0775f7221 */ /* 0x002fc20000010000 */
[----:B------:R-:W-:-:S05]  /*ce00*/  @!P1 LEA R160, R163, UR41, 0x3 ;  /* 0x00000029a3a09c11 */ /* 0x000fca000f8e18ff */
[----:B------:R-:W-:Y:S01]  /*ce10*/  @!P1 VIADD R5, R160, 0x29840 ;  /* 0x00029840a0059836 */ /* 0x000fe20000000000 */
[----:B------:R1:W5:Y:S04]  /*ce20*/  MUFU.EX2 R94, R98 ;  /* 0x00000062005e7308 */ /* 0x0003680000000800 */
[----:B------:R-:W-:Y:S01]  /*ce30*/  @!P1 PRMT R5, RZ, 0x654, R5 ;  /* 0x00000654ff059816 */ /* 0x000fe20000000005 */
[----:B------:R0:W-:Y:S06]  /*ce40*/  BAR.ARV R166, 0x100 ;  /* 0x000400a60000751d */ /* 0x0001ec0000002000 */
[----:B-1----:R-:W-:-:S01]  /*ce50*/  FADD.FTZ R98, R90, R95 ;  /* 0x0000005f5a627221 */ /* 0x002fc20000010000 */
[----:B------:R-:W1:Y:S01]  /*ce60*/  MUFU.EX2 R97, R97 ;  /* 0x0000006100617308 */ /* 0x000e620000000800 */
[----:B--2---:R-:W-:-:S01]  /*ce70*/  FADD.FTZ R95, R89, R6 ;  /* 0x00000006595f7221 */ /* 0x004fc20000010000 */
[----:B------:R5:W-:Y:S01]  /*ce80*/  @!P1 SYNCS.ARRIVE.TRANS64.RED.A1T0 RZ, [R5+URZ], RZ ;  /* 0x000000ff05ff99a7 */ /* 0x000be2000810043f */
[----:B0-----:R-:W-:-:S02]  /*ce90*/  FADD.FTZ R98, R91, R98 ;  /* 0x000000625b627221 */ /* 0x001fc40000010000 */
[----:B---3--:R-:W-:Y:S02]  /*cea0*/  FADD.FTZ R6, R92, R95 ;  /* 0x0000005f5c067221 */ /* 0x008fe40000010000 */
[----:B----4-:R-:W-:-:S01]  /*ceb0*/  FADD.FTZ R98, R165, R98 ;  /* 0x00000062a5627221 */ /* 0x010fc20000010000 */
[----:B------:R-:W0:Y:S01]  /*cec0*/  MUFU.EX2 R164, R99 ;  /* 0x0000006300a47308 */ /* 0x000e220000000800 */
[----:B-----5:R-:W-:-:S02]  /*ced0*/  FADD.FTZ R5, R93, R6 ;  /* 0x000000065d057221 */ /* 0x020fc40000010000 */
[----:B------:R-:W-:Y:S02]  /*cee0*/  FADD.FTZ R95, R162, R98 ;  /* 0x00000062a25f7221 */ /* 0x000fe40000010000 */
[----:B------:R-:W-:-:S02]  /*cef0*/  FADD.FTZ R6, R96, R5 ;  /* 0x0000000560067221 */ /* 0x000fc40000010000 */
[----:B------:R-:W-:Y:S01]  /*cf00*/  FADD.FTZ R95, R94, R95 ;  /* 0x0000005f5e5f7221 */ /* 0x000fe20000010000 */
        /* <DEDUP_REMOVED lines=8> */
[----:B0-----:R-:W-:-:S03]  /*cf90*/  FADD.FTZ R6, R153, R6 ;  /* 0x0000000699067221 */ /* 0x001fc60000010000 */
[----:B--2---:R-:W-:Y:S01]  /*cfa0*/  FADD.FTZ R5, R101, R95 ;  /* 0x0000005f65057221 */ /* 0x004fe20000010000 */
[----:B------:R-:W-:Y:S06]  /*cfb0*/  @!P0 BRA `(.L_x_1140) ;  /* 0x0000000000048947 */ /* 0x000fec0003800000 */
[----:B------:R-:W-:Y:S01]  /*cfc0*/  BPT.TRAP 0x1 ;  /* 0x000000040000795c */ /* 0x000fe20000300000 */
.L_x_1140:
        /* <DEDUP_REMOVED lines=115> */
.L_x_1131:
[----:B------:R-:W-:-:S13]  /*d700*/  ISETP.GE.AND P1, PT, R3, UR38, PT ;  /* 0x0000002603007c0c */ /* 0x000fda000bf26270 */
[----:B------:R-:W-:Y:S05]  /*d710*/  @!P1 BRA `(.L_x_1142) ;  /* 0x0000004400d49947 */ /* 0x000fea0003800000 */
[----:B------:R-:W-:Y:S01]  /*d720*/  IMAD.IADD R11, R17, 0x1, -R18 ;  /* 0x00000001110b7824 */ /* 0x000fe200078e0a12 */
[----:B------:R-:W-:Y:S01]  /*d730*/  UMOV UR56, UR52 ;  /* 0x0000003400387c82 */ /* 0x000fe20008000000 */
[----:B------:R-:W-:Y:S01]  /*d740*/  IMAD.MOV.U32 R10, RZ, RZ, R0 ;  /* 0x000000ffff0a7224 */ /* 0x000fe200078e0000 */
[----:B------:R-:W-:Y:S01]  /*d750*/  UMOV UR57, UR45 ;  /* 0x0000002d00397c82 */ /* 0x000fe20008000000 */
[----:B------:R-:W-:Y:S01]  /*d760*/  IMAD.MOV.U32 R8, RZ, RZ, R2 ;  /* 0x000000ffff087224 */ /* 0x000fe200078e0002 */
[C-C-:B------:R-:W-:Y:S01]  /*d770*/  IADD3 R13, R11.reuse, 0x8, R4.reuse ;  /* 0x000000080b0d7810 */ /* 0x140fe20007ffe004 */
[----:B------:R-:W-:Y:S01]  /*d780*/  IMAD.IADD R11, R11, 0x1, R4 ;  /* 0x000000010b0b7824 */ /* 0x000fe200078e0204 */
[----:B------:R-:W-:Y:S01]  /*d790*/  ULDC UR52, c[0x0][0x9e4] ;  /* 0x0002790000347ab9 */ /* 0x000fe20000000800 */
[----:B------:R-:W-:Y:S01]  /*d7a0*/  ULDC UR54, c[0x0][0x9dc] ;  /* 0x0002770000367ab9 */ /* 0x000fe20000000800 */
[----:B------:R-:W-:Y:S01]  /*d7b0*/  LOP3.LUT R9, RZ, R13, RZ, 0x33, !PT ;  /* 0x0000000dff097212 */ /* 0x000fe200078e33ff */
[----:B------:R-:W-:-:S06]  /*d7c0*/  ULDC UR53, c[0x0][0x9e0] ;  /* 0x0002780000357ab9 */ /* 0x000fcc0000000800 */
.L_x_1160:
[----:B------:R-:W-:Y:S01]  /*d7d0*/  ISETP.NE.AND P2, PT, RZ, UR43, PT ;  /* 0x0000002bff007c0c */ /* 0x000fe2000bf45270 */
[----:B------:R-:W-:-:S04]  /*d7e0*/  UISETP.NE.AND UP0, UPT, UR56, 0x1, UPT ;  /* 0x000000013800788c */ /* 0x000fc8000bf05270 */
[----:B------:R-:W-:-:S04]  /*d7f0*/  USEL UR45, URZ, 0x1, UP0 ;  /* 0x000000013f2d7887 */ /* 0x000fc80008000000 */
[----:B------:R-:W-:-:S04]  /*d800*/  ULOP3.LUT UR45, UR57, UR45, URZ, 0x3c, !UPT ;  /* 0x0000002d392d7292 */ /* 0x000fc8000f8e3c3f */
[----:B------:R-:W-:Y:S08]  /*d810*/  @P2 BRA `(.L_x_1143) ;  /* 0x0000000000382947 */ /* 0x000ff00003800000 */
[----:B------:R-:W-:Y:S05]  /*d820*/  @!P0 BRA `(.L_x_1144) ;  /* 0x0000000000048947 */ /* 0x000fea0003800000 */
[----:B------:R-:W-:Y:S01]  /*d830*/  BPT.TRAP 0x1 ;  /* 0x000000040000795c */ /* 0x000fe20000300000 */
.L_x_1144:
        /* <DEDUP_REMOVED lines=9> */
.L_x_1145:
[----:B-1----:R-:W-:Y:S05]  /*d8d0*/  @P1 BRA `(.L_x_1143) ;  /* 0x0000000000081947 */ /* 0x002fea0003800000 */
[----:B------:R-:W1:Y:S02]  /*d8e0*/  SYNCS.PHASECHK.TRANS64.TRYWAIT P1, [UR6+0x29830], R0 ;  /* 0x02983000ff0075a7 */ /* 0x000e640008020146 */
[----:B-1----:R-:W-:Y:S05]  /*d8f0*/  @!P1 BRA `(.L_x_1146) ;  /* 0x000000c800fc9947 */ /* 0x002fea0003800000 */
.L_x_1143:
        /* <DEDUP_REMOVED lines=191> */
.L_x_1148:
[----:B------:R-:W-:Y:S01]  /*e4f0*/  ULEA UR6, UR56, UR41, 0x3 ;  /* 0x0000002938067291 */ /* 0x000fe2000f8e183f */
[----:B------:R-:W-:-:S05]  /*e500*/  IMAD.U32 R0, RZ, RZ, UR57 ;  /* 0x00000039ff007e24 */ /* 0x000fca000f8e00ff */
[----:B------:R-:W-:-:S04]  /*e510*/  SHF.L.U32 R0, R0, 0x1f, RZ ;  /* 0x0000001f00007819 */ /* 0x000fc800000006ff */
[----:B------:R0:W1:Y:S01]  /*e520*/  SYNCS.PHASECHK.TRANS64.TRYWAIT P1, [UR6+0x29850], R0 ;  /* 0x02985000ff0075a7 */ /* 0x0000620008020146 */
[----:B------:R-:W-:Y:S05]  /*e530*/  @!P0 BRA `(.L_x_1149) ;  /* 0x0000000000048947 */ /* 0x000fea0003800000 */
[----:B------:R-:W-:Y:S01]  /*e540*/  BPT.TRAP 0x1 ;  /* 0x000000040000795c */ /* 0x000fe20000300000 */
.L_x_1149:
[----:B-1----:R-:W-:Y:S05]  /*e550*/  @P1 BRA `(.L_x_1147) ;  /* 0x0000000000081947 */ /* 0x002fea0003800000 */
[----:B------:R-:W1:Y:S02]  /*e560*/  SYNCS.PHASECHK.TRANS64.TRYWAIT P1, [UR6+0x29850], R0 ;  /* 0x02985000ff0075a7 */ /* 0x000e640008020146 */
[----:B-1----:R-:W-:Y:S05]  /*e570*/  @!P1 BRA `(.L_x_1150) ;  /* 0x000000bc00f49947 */ /* 0x002fea0003800000 */
.L_x_1147:
        /* <DEDUP_REMOVED lines=44> */
[----:B------:R-:W-:-:S04]  /*e840*/  VIADD R15, R15, UR6 ;  /* 0x000000060f0f7c36 */ /* 0x000fc80008000000 */
[----:B------:R-:W-:Y:S01]  /*e850*/  IMAD.IADD R2, R4, 0x1, R15 ;  /* 0x0000000104027824 */ /* 0x000fe200078e020f */
[----:B------:R-:W-:Y:S02]  /*e860*/  WARPGROUP.DEPBAR.LE gsb0, 0x0 ;  /* 0x00008000000079c5 */ /* 0x000fe40000010000 */
[----:B------:R0:W-:Y:S06]  /*e870*/  BAR.ARV R20, 0x100 ;  /* 0x000400140000751d */ /* 0x0001ec0000002000 */
[----:B------:R1:W-:Y:S01]  /*e880*/  @!P1 SYNCS.ARRIVE.TRANS64.RED.A1T0 RZ, [R0+URZ], RZ ;  /* 0x000000ff00ff99a7 */ /* 0x0003e2000810043f */
[----:B------:R-:W-:Y:S01]  /*e890*/  ISETP.GE.AND P1, PT, R7, 0x1, PT ;  /* 0x000000010700780c */ /* 0x000fe20003f26270 */
[----:B-1----:R-:W-:-:S12]  /*e8a0*/  IMAD R0, R16, -0x2, R14 ;  /* 0xfffffffe10007824 */ /* 0x002fd800078e020e */
[----:B0-----:R-:W-:Y:S05]  /*e8b0*/  @!P1 BRA `(.L_x_1151) ;  /* 0x0000000000589947 */ /* 0x001fea0003800000 */
[----:B------:R-:W-:Y:S01]  /*e8c0*/  ISETP.GT.AND P1, PT, R11, -0x1, PT ;  /* 0xffffffff0b00780c */ /* 0x000fe20003f24270 */
[----:B------:R-:W-:-:S12]  /*e8d0*/  BSSY B0, `(.L_x_1152) ;  /* 0x0000011000007945 */ /* 0x000fd80003800000 */
[----:B------:R-:W-:Y:S05]  /*e8e0*/  @P1 BRA `(.L_x_1153) ;  /* 0x0000000000241947 */ /* 0x000fea0003800000 */
[----:B------:R-:W-:Y:S01]  /*e8f0*/  IMAD.U32 R168, RZ, RZ, UR52 ;  /* 0x00000034ffa87e24 */ /* 0x000fe2000f8e00ff */
[----:B------:R-:W-:-:S04]  /*e900*/  IADD3 R20, R4, R17, -R18 ;  /* 0x0000001104147210 */ /* 0x000fc80007ffe812 */
[----:B------:R-:W-:Y:S02]  /*e910*/  ISETP.NE.AND P1, PT, R168, 0x1, PT ;  /* 0x00000001a800780c */ /* 0x000fe40003f25270 */
[----:B------:R-:W-:-:S11]  /*e920*/  LOP3.LUT R169, RZ, R20, RZ, 0x33, !PT ;  /* 0x00000014ffa97212 */ /* 0x000fd600078e33ff */
[----:B------:R-:W0:Y:S02]  /*e930*/  @P1 LDC.64 R170, c[0x0][0x9e8] ;  /* 0x00027a00ffaa1b82 */ /* 0x000e240000000a00 */
[----:B0-----:R-:W-:-:S05]  /*e940*/  @P1 IMAD.HI.U32 R20, R169, R170, RZ ;  /* 0x000000aaa9141227 */ /* 0x001fca00078e00ff */
[----:B------:R-:W-:-:S04]  /*e950*/  @P1 SHF.R.U32.HI R169, RZ, R171, R20 ;  /* 0x000000abffa91219 */ /* 0x000fc80000011614 */
[----:B------:R-:W-:Y:S01]  /*e960*/  LOP3.LUT R169, RZ, R169, RZ, 0x33, !PT ;  /* 0x000000a9ffa97212 */ /* 0x000fe200078e33ff */
[----:B------:R-:W-:Y:S06]  /*e970*/  BRA `(.L_x_1154) ;  /* 0x0000000000187947 */ /* 0x000fec0003800000 */
.L_x_1153:
[----:B------:R-:W-:Y:S02]  /*e980*/  IMAD.U32 R168, RZ, RZ, UR52 ;  /* 0x00000034ffa87e24 */ /* 0x000fe4000f8e00ff */
[----:B------:R-:W-:-:S03]  /*e990*/  IMAD.MOV.U32 R169, RZ, RZ, R11 ;  /* 0x000000ffffa97224 */ /* 0x000fc600078e000b */
[----:B------:R-:W-:-:S13]  /*e9a0*/  ISETP.NE.AND P1, PT, R168, 0x1, PT ;  /* 0x00000001a800780c */ /* 0x000fda0003f25270 */
[----:B------:R-:W0:Y:S02]  /*e9b0*/  @P1 LDC.64 R170, c[0x0][0x9e8] ;  /* 0x00027a00ffaa1b82 */ /* 0x000e240000000a00 */
[----:B0-----:R-:W-:-:S05]  /*e9c0*/  @P1 IMAD.HI.U32 R20, R11, R170, RZ ;  /* 0x000000aa0b141227 */ /* 0x001fca00078e00ff */
[----:B------:R-:W-:-:S07]  /*e9d0*/  @P1 SHF.R.U32.HI R169, RZ, R171, R20 ;  /* 0x000000abffa91219 */ /* 0x000fce0000011614 */
.L_x_1154:
[----:B------:R-:W-:Y:S05]  /*e9e0*/  BSYNC B0 ;  /* 0x0000000000007941 */ /* 0x000fea0003800000 */
.L_x_1152:
[----:B------:R-:W-:-:S05]  /*e9f0*/  IMAD R169, R169, R168, R0 ;  /* 0x000000a8a9a97224 */ /* 0x000fca00078e0200 */
[----:B------:R-:W-:Y:S02]  /*ea00*/  VIADDMNMX R12, R169, R168, R12, PT ;  /* 0x000000a8a90c7246 */ /* 0x000fe4000380010c */
[----:B------:R-:W-:-:S07]  /*ea10*/  VIMNMX R2, R2, R169, !PT ;  /* 0x000000a902027248 */ /* 0x000fce0007fe0100 */
.L_x_1151:
        /* <DEDUP_REMOVED lines=12> */
[----:B------:R-:W-:Y:S02]  /*eae0*/  ISETP.LT.OR P1, PT, R12, 0xa, P1 ;  /* 0x0000000a0c00780c */ /* 0x000fe40000f21670 */
        /* <DEDUP_REMOVED lines=182> */
[----:B------:R-:W-:Y:S02]  /*f650*/  IADD3 R12, R15, 0x8, R4 ;  /* 0x000000080f0c7810 */ /* 0x000fe40007ffe004 */
[----:B------:R-:W-:Y:S02]  /*f660*/  FSEL R101, R101, -INF , !P6 ;  /* 0xff80000065657808 */ /* 0x000fe40007000000 */
[----:B------:R-:W-:-:S13]  /*f670*/  ISETP.GE.AND P6, PT, R7, 0x1, PT ;  /* 0x000000010700780c */ /* 0x000fda0003fc6270 */
[----:B------:R-:W-:Y:S05]  /*f680*/  @!P6 BRA `(.L_x_1155) ;  /* 0x000000000054e947 */ /* 0x000fea0003800000 */
        /* <DEDUP_REMOVED lines=11> */
.L_x_1157:
[----:B------:R-:W-:Y:S02]  /*f740*/  IMAD.U32 R210, RZ, RZ, UR52 ;  /* 0x00000034ffd27e24 */ /* 0x000fe4000f8e00ff */
[----:B------:R-:W-:-:S03]  /*f750*/  IMAD.MOV.U32 R209, RZ, RZ, R13 ;  /* 0x000000ffffd17224 */ /* 0x000fc600078e000d */
[----:B------:R-:W-:-:S13]  /*f760*/  ISETP.NE.AND P6, PT, R210, 0x1, PT ;  /* 0x00000001d200780c */ /* 0x000fda0003fc5270 */
[----:B------:R-:W0:Y:S02]  /*f770*/  @P6 LDC.64 R14, c[0x0][0x9e8] ;  /* 0x00027a00ff0e6b82 */ /* 0x000e240000000a00 */
[----:B0-----:R-:W-:-:S05]  /*f780*/  @P6 IMAD.HI.U32 R14, R13, R14, RZ ;  /* 0x0000000e0d0e6227 */ /* 0x001fca00078e00ff */
[----:B------:R-:W-:-:S07]  /*f790*/  @P6 SHF.R.U32.HI R209, RZ, R15, R14 ;  /* 0x0000000fffd16219 */ /* 0x000fce000001160e */
.L_x_1158:
[----:B------:R-:W-:Y:S05]  /*f7a0*/  BSYNC B0 ;  /* 0x0000000000007941 */ /* 0x000fea0003800000 */
.L_x_1156:
[----:B------:R-:W-:-:S05]  /*f7b0*/  IMAD R0, R209, R210, R0 ;  /* 0x000000d2d1007224 */ /* 0x000fca00078e0200 */
[----:B------:R-:W-:Y:S02]  /*f7c0*/  VIADDMNMX R21, R0, R210, R21, PT ;  /* 0x000000d200157246 */ /* 0x000fe40003800115 */
[----:B------:R-:W-:-:S07]  /*f7d0*/  VIMNMX R12, R12, R0, !PT ;  /* 0x000000000c0c7248 */ /* 0x000fce0007fe0100 */
.L_x_1155:
        /* <DEDUP_REMOVED lines=114> */
[----:B------:R-:W-:-:S02]  /*ff00*/  FSEL R98, R98, -INF , !P3 ;  /* 0xff80000062627808 */ /* 0x000fc40005800000 */
[----:B------:R-:W-:Y:S02]  /*ff10*/  FSEL R106, R106, -INF , !P1 ;  /* 0xff8000006a6a7808 */ /* 0x000fe40004800000 */
[----:B------:R-:W-:Y:S02]  /*ff20*/  ISETP.NE.AND P1, PT, R175, RZ, PT ;  /* 0x000000ffaf00720c */ /* 0x000fe40003f25270 */
[C---:B------:R-:W-:Y:S02]  /*ff30*/  ISETP.GT.AND P5, PT, R12.reuse, 0x98, !P5 ;  /* 0x000000980c00780c */ /* 0x040fe40006fa4270 */
[----:B------:R-:W-:Y:S02]  /*ff40*/  ISETP.GT.AND P1, PT, R12, 0x61, !P1 ;  /* 0x000000610c00780c */ /* 0x000fe40004f24270 */
[C---:B------:R-:W-:Y:S02]  /*ff50*/  ISETP.LT.OR P4, PT, R21.reuse, 0x92, P4 ;  /* 0x000000921500780c */ /* 0x040fe40002781670 */
[----:B------:R-:W-:-:S02]  /*ff60*/  ISETP.LT.OR P1, PT, R21, 0x62, P1 ;  /* 0x000000621500780c */ /* 0x000fc40000f21670 */
[----:B------:R-:W-:Y:S02]  /*ff70*/  ISETP.LT.OR P5, PT, R21, 0x99, P5 ;  /* 0x000000991500780c */ /* 0x000fe40002fa1670 */
[----:B------:R-:W-:Y:S02]  /*ff80*/  FSEL R107, R107, -INF , !P1 ;  /* 0xff8000006b6b7808 */ /* 0x000fe40004800000 */
[----:B------:R-:W-:Y:S02]  /*ff90*/  ISETP.NE.AND P1, PT, R198, RZ, PT ;  /* 0x000000ffc600720c */ /* 0x000fe40003f25270 */
[----:B------:R-:W-:Y:S02]  /*ffa0*/  FSEL R99, R99, -INF , !P4 ;  /* 0xff80000063637808 */ /* 0x000fe40006000000 */
        /* <DEDUP_REMOVED lines=29> */
[----:B0-----:R-:W-:Y:S02]  /*10180*/  FMNMX.FTZ R20, R14, R15, !PT ;  /* 0x0000000f0e147209 */ /* 0x001fe40007810000 */
[----:B------:R-:W-:-:S03]  /*10190*/  ISETP.GT.AND P1, PT, R12, 0x8, !P1 ;  /* 0x000000080c00780c */ /* 0x000fc60004f24270 */
[----:B------:R-:W0:Y:S01]  /*101a0*/  SHFL.BFLY PT, R15, R20, 0x1, 0x1f ;  /* 0x0c201f00140f7f89 */ /* 0x000e2200000e0000 */
[----:B------:R-:W-:-:S04]  /*101b0*/  ISETP.LT.OR P1, PT, R21, 0x9, P1 ;  /* 0x000000091500780c */ /* 0x000fc80000f21670 */
[----:B------:R-:W-:Y:S02]  /*101c0*/  FSEL R158, R158, -INF , !P1 ;  /* 0xff8000009e9e7808 */ /* 0x000fe40004800000 */
[----:B------:R-:W-:-:S04]  /*101d0*/  ISETP.NE.AND P1, PT, R170, RZ, PT ;  /* 0x000000ffaa00720c */ /* 0x000fc80003f25270 */
[----:B------:R-:W-:-:S04]  /*101e0*/  ISETP.GT.AND P1, PT, R12, 0x9, !P1 ;  /* 0x000000090c00780c */ /* 0x000fc80004f24270 */
[----:B------:R-:W-:-:S04]  /*101f0*/  ISETP.LT.OR P1, PT, R21, 0xa, P1 ;  /* 0x0000000a1500780c */ /* 0x000fc80000f21670 */
[----:B------:R-:W-:Y:S02]  /*10200*/  FSEL R159, R159, -INF , !P1 ;  /* 0xff8000009f9f7808 */ /* 0x000fe40004800000 */
[----:B------:R-:W-:Y:S02]  /*10210*/  ISETP.NE.AND P1, PT, R171, RZ, PT ;  /* 0x000000ffab00720c */ /* 0x000fe40003f25270 */
[----:B0-----:R-:W-:Y:S01]  /*10220*/  FMNMX.FTZ R2, R20, R15, !PT ;  /* 0x0000000f14027209 */ /* 0x001fe20007810000 */
[----:B------:R-:W-:Y:S01]  /*10230*/  IMAD.U32 R15, RZ, RZ, UR37 ;  /* 0x00000025ff0f7e24 */ /* 0x000fe2000f8e00ff */
[----:B------:R-:W-:-:S03]  /*10240*/  ISETP.GT.AND P1, PT, R12, 0x10, !P1 ;  /* 0x000000100c00780c */ /* 0x000fc60004f24270 */
[----:B------:R-:W-:Y:S01]  /*10250*/  FFMA.FTZ R0, R2, R15, -8 ;  /* 0xc100000002007423 */ /* 0x000fe2000001000f */
        /* <DEDUP_REMOVED lines=124> */
[----:B------:R-:W-:Y:S01]  /*10a20*/  FMNMX.FTZ R108, R102, R109, !PT ;  /* 0x0000006d666c7209 */ /* 0x000fe20007810000 */
[--C-:B------:R-:W-:Y:S01]  /*10a30*/  FFMA.FTZ R109, R113, UR37, -R0.reuse ;  /* 0x00000025716d7c23 */ /* 0x100fe20008010800 */
[----:B------:R-:W-:-:S01]  /*10a40*/  FFMA.FTZ R113, R117, UR37, -R0 ;  /* 0x0000002575717c23 */ /* 0x000fc20008010800 */
[----:B------:R-:W-:Y:S01]  /*10a50*/  IMAD.U32 R117, RZ, RZ, UR37 ;  /* 0x00000025ff757e24 */ /* 0x000fe2000f8e00ff */
[----:B------:R-:W-:-:S03]  /*10a60*/  FMNMX.FTZ R156, R103, R108, !PT ;  /* 0x0000006c679c7209 */ /* 0x000fc60007810000 */
[----:B------:R0:W-:Y:S02]  /*10a70*/  MUFU.EX2 R108, R160 ;  /* 0x000000a0006c7308 */ /* 0x0001e40000000800 */
[----:B------:R-:W1:Y:S06]  /*10a80*/  SHFL.BFLY PT, R165, R156, 0x2, 0x1f ;  /* 0x0c401f009ca57f89 */ /* 0x000e6c00000e0000 */
[----:B------:R-:W-:Y:S01]  /*10a90*/  MUFU.EX2 R148, R148 ;  /* 0x0000009400947308 */ /* 0x000fe20000000800 */
[----:B0-----:R-:W-:-:S01]  /*10aa0*/  FFMA.FTZ R160, R101, UR37, -R0 ;  /* 0x0000002565a07c23 */ /* 0x001fc20008010800 */
[----:B------:R-:W-:-:S05]  /*10ab0*/  FSEL R101, R2, RZ, P1 ;  /* 0x000000ff02657208 */ /* 0x000fca0000800000 */
[----:B------:R-:W-:Y:S01]  /*10ac0*/  FADD.FTZ R8, -R101, R8 ;  /* 0x0000000865087221 */ /* 0x000fe20000010100 */
[----:B------:R-:W-:Y:S08]  /*10ad0*/  MUFU.EX2 R149, R149 ;  /* 0x0000009500957308 */ /* 0x000ff00000000800 */
[----:B------:R0:W-:Y:S01]  /*10ae0*/  MUFU.EX2 R101, R160 ;  /* 0x000000a000657308 */ /* 0x0001e20000000800 */
[----:B-1----:R-:W-:-:S05]  /*10af0*/  FMNMX.FTZ R165, R156, R165, !PT ;  /* 0x000000a59ca57209 */ /* 0x002fca0007810000 */
[----:B------:R-:W1:Y:S02]  /*10b00*/  SHFL.BFLY PT, R116, R165, 0x1, 0x1f ;  /* 0x0c201f00a5747f89 */ /* 0x000e6400000e0000 */
[----:B------:R-:W-:Y:S08]  /*10b10*/  MUFU.EX2 R120, R120 ;  /* 0x0000007800787308 */ /* 0x000ff00000000800 */
[----:B------:R-:W-:Y:S08]  /*10b20*/  MUFU.EX2 R121, R121 ;  /* 0x0000007900797308 */ /* 0x000ff00000000800 */
[----:B------:R-:W-:Y:S01]  /*10b30*/  MUFU.EX2 R124, R124 ;  /* 0x0000007c007c7308 */ /* 0x000fe20000000800 */
[----:B-1----:R-:W-:Y:S01]  /*10b40*/  FMNMX.FTZ R0, R165, R116, !PT ;  /* 0x00000074a5007209 */ /* 0x002fe20007810000 */
[----:B------:R-:W-:-:S06]  /*10b50*/  FMUL.FTZ R116, R8, UR37 ;  /* 0x0000002508747c20 */ /* 0x000fcc0008410000 */
[----:B------:R-:W-:Y:S01]  /*10b60*/  MUFU.EX2 R125, R125 ;  /* 0x0000007d007d7308 */ /* 0x000fe20000000800 */
[C---:B------:R-:W-:Y:S01]  /*10b70*/  FSETP.NEU.FTZ.AND P1, PT, R0.reuse, -INF , PT ;  /* 0xff8000000000780b */ /* 0x040fe20003f3d000 */
[----:B------:R-:W-:-:S03]  /*10b80*/  FFMA.FTZ R117, R0, R117, -8 ;  /* 0xc100000000757423 */ /* 0x000fc60000010075 */
[----:B------:R-:W-:Y:S02]  /*10b90*/  FSEL R165, R0, RZ, P1 ;  /* 0x000000ff00a57208 */ /* 0x000fe40000800000 */
[----:B------:R-:W-:Y:S01]  /*10ba0*/  FSEL R8, R117, RZ, P1 ;  /* 0x000000ff75087208 */ /* 0x000fe20000800000 */
[----:B------:R-:W1:Y:S02]  /*10bb0*/  MUFU.EX2 R116, R116 ;  /* 0x0000007400747308 */ /* 0x000e640000000800 */
        /* <DEDUP_REMOVED lines=8> */
[----:B0-----:R-:W-:-:S01]  /*10c40*/  FFMA.FTZ R160, R163, UR37, -R8 ;  /* 0x00000025a3a07c23 */ /* 0x001fc20008010808 */
[--C-:B------:R-:W-:Y:S01]  /*10c50*/  FFMA.FTZ R163, R167, UR37, -R8.reuse ;  /* 0x00000025a7a37c23 */ /* 0x100fe20008010808 */
[----:B------:R-:W-:-:S01]  /*10c60*/  FFMA.FTZ R162, R166, UR37, -R8 ;  /* 0x00000025a6a27c23 */ /* 0x000fc20008010808 */
[--C-:B------:R-:W-:Y:S01]  /*10c70*/  FFMA.FTZ R164, R126, UR37, -R8.reuse ;  /* 0x000000257ea47c23 */ /* 0x100fe20008010808 */
[----:B------:R-:W-:-:S01]  /*10c80*/  FFMA.FTZ R126, R130, UR37, -R8 ;  /* 0x00000025827e7c23 */ /* 0x000fc20008010808 */
[----:B------:R-:W-:Y:S01]  /*10c90*/  FFMA.FTZ R130, R134, UR37, -R8 ;  /* 0x0000002586827c23 */ /* 0x000fe20008010808 */
[----:B-1----:R-:W-:-:S01]  /*10ca0*/  FFMA.FTZ R167, R116, R6, R15 ;  /* 0x0000000674a77223 */ /* 0x002fc2000001000f */
        /* <DEDUP_REMOVED lines=18> */
[----:B------:R-:W-:Y:S01]  /*10dd0*/  FFMA.FTZ R127, R127, UR37, -R8 ;  /* 0x000000257f7f7c23 */ /* 0x000fe20008010808 */
[----:B------:R-:W-:-:S01]  /*10de0*/  FADD.FTZ R167, R157, R134 ;  /* 0x000000869da77221 */ /* 0x000fc20000010000 */
        /* <DEDUP_REMOVED lines=55> */
[----:B------:R-:W-:-:S06]  /*11160*/  FADD.FTZ R5, R125, R6 ;  /* 0x000000067d057221 */ /* 0x000fcc0000010000 */
        /* <DEDUP_REMOVED lines=92> */
.L_x_1159:
        /* <DEDUP_REMOVED lines=116> */
.L_x_1142:
[----:B------:R-:W-:Y:S06]  /*11e70*/  BAR.ARV 0x8, 0x120 ;  /* 0x0204800000007b1d */ /* 0x000fec0000002000 */
[----:B------:R-:W-:Y:S05]  /*11e80*/  @!P0 BRA `(.L_x_1161) ;  /* 0x0000000000048947 */ /* 0x000fea0003800000 */
[----:B------:R-:W-:Y:S01]  /*11e90*/  BPT.TRAP 0x1 ;  /* 0x000000040000795c */ /* 0x000fe20000300000 */
.L_x_1161:
[----:B------:R-:W-:Y:S01]  /*11ea0*/  ULEA UR9, UR52, UR41, 0x3 ;  /* 0x0000002934097291 */ /* 0x000fe2000f8e183f */
[----:B------:R-:W-:-:S05]  /*11eb0*/  IMAD.U32 R3, RZ, RZ, UR45 ;  /* 0x0000002dff037e24 */ /* 0x000fca000f8e00ff */
[----:B------:R-:W-:-:S04]  /*11ec0*/  SHF.L.U32 R3, R3, 0x1f, RZ ;  /* 0x0000001f03037819 */ /* 0x000fc800000006ff */
[----:B------:R0:W1:Y:S01]  /*11ed0*/  SYNCS.PHASECHK.TRANS64.TRYWAIT P1, [UR9+0x29850], R3 ;  /* 0x02985003ff0075a7 */ /* 0x0000620008020149 */
[----:B------:R-:W-:Y:S05]  /*11ee0*/  @!P0 BRA `(.L_x_1162) ;  /* 0x0000000000048947 */ /* 0x000fea0003800000 */
[----:B------:R-:W-:Y:S01]  /*11ef0*/  BPT.TRAP 0x1 ;  /* 0x000000040000795c */ /* 0x000fe20000300000 */
.L_x_1162:
[----:B-1----:R-:W-:Y:S05]  /*11f00*/  @P1 BRA `(.L_x_1163) ;  /* 0x0000000000081947 */ /* 0x002fea0003800000 */
[----:B------:R-:W1:Y:S02]  /*11f10*/  SYNCS.PHASECHK.TRANS64.TRYWAIT P1, [UR9+0x29850], R3 ;  /* 0x02985003ff0075a7 */ /* 0x000e640008020149 */
[----:B-1----:R-:W-:Y:S05]  /*11f20*/  @!P1 BRA `(.L_x_1164) ;  /* 0x0000008400a09947 */ /* 0x002fea0003800000 */
.L_x_1163:
        /* <DEDUP_REMOVED lines=35> */
[----:B------:R-:W-:-:S03]  /*12160*/  IMAD.U32 R8, RZ, RZ, UR6 ;  /* 0x00000006ff087e24 */ /* 0x000fc6000f8e00ff */
        /* <DEDUP_REMOVED lines=11> */
[----:B01----:R-:W0:Y:S04]  /*12220*/  SHFL.BFLY PT, R3, R6, 0x2, 0x1f ;  /* 0x0c401f0006037f89 */ /* 0x003e2800000e0000 */
[----:B------:R-:W1:Y:S01]  /*12230*/  SHFL.BFLY PT, R10, R5, 0x2, 0x1f ;  /* 0x0c401f00050a7f89 */ /* 0x000e6200000e0000 */
[----:B------:R-:W-:Y:S02]  /*12240*/  WARPGROUP.DEPBAR.LE gsb0, 0x0 ;  /* 0x00008000000079c5 */ /* 0x000fe40000010000 */
[----:B------:R-:W-:-:S06]  /*12250*/  WARPGROUP.ARRIVE ;  /* 0x00000000000079c5 */ /* 0x000fcc0000000000 */
[----:B------:R-:W-:Y:S01]  /*12260*/  QGMMA.64x128x32.F32.E4M3.E4M3 R24, R172, gdesc[UR4], R24, gsb0 ;  /* 0x01e00004ac187df3 */ /* 0x000fe20008000818 */
[----:B------:R-:W-:Y:S01]  /*12270*/  UMOV UR6, UR8 ;  /* 0x0000000800067c82 */ /* 0x000fe20008000000 */
[----:B------:R-:W-:Y:S01]  /*12280*/  UMOV UR7, 0xc0000010 ;  /* 0xc000001000077882 */ /* 0x000fe20000000000 */
[----:B0-----:R-:W-:-:S01]  /*12290*/  FADD.FTZ R3, R3, R6 ;  /* 0x0000000603037221 */ /* 0x001fc20000010000 */
[----:B-1----:R-:W-:-:S04]  /*122a0*/  FADD.FTZ R10, R10, R5 ;  /* 0x000000050a0a7221 */ /* 0x002fc80000010000 */
[----:B------:R-:W0:Y:S04]  /*122b0*/  SHFL.BFLY PT, R4, R3, 0x1, 0x1f ;  /* 0x0c201f0003047f89 */ /* 0x000e2800000e0000 */
[----:B--2---:R-:W1:Y:S01]  /*122c0*/  SHFL.BFLY PT, R9, R10, 0x1, 0x1f ;  /* 0x0c201f000a097f89 */ /* 0x004e6200000e0000 */
[----:B------:R-:W-:Y:S02]  /*122d0*/  IMAD.MOV.U32 R6, RZ, RZ, RZ ;  /* 0x000000ffff067224 */ /* 0x000fe400078e00ff */
[----:B0-----:R-:W-:Y:S01]  /*122e0*/  FADD.FTZ R11, R3, R4 ;  /* 0x00000004030b7221 */ /* 0x001fe20000010000 */
[----:B-1----:R-:W-:-:S04]  /*122f0*/  FADD.FTZ R12, R10, R9 ;  /* 0x000000090a0c7221 */ /* 0x002fc80000010000 */
        /* <DEDUP_REMOVED lines=11> */
[----:B------:R-:W0:Y:S08]  /*123b0*/  @P2 MUFU.LG2 R8, R8 ;  /* 0x0000000800082308 */ /* 0x000e300000000c00 */
[----:B------:R-:W1:Y:S08]  /*123c0*/  @P3 MUFU.LG2 R9, R13 ;  /* 0x0000000d00093308 */ /* 0x000e700000000c00 */
[----:B------:R-:W2:Y:S01]  /*123d0*/  @P1 MUFU.RCP R10, R12 ;  /* 0x0000000c000a1308 */ /* 0x000ea20000001000 */
[----:B------:R-:W-:-:S02]  /*123e0*/  IMAD.U32 R5, RZ, RZ, UR37 ;  /* 0x00000025ff057e24 */ /* 0x000fc4000f8e00ff */
[----:B------:R-:W-:Y:S02]  /*123f0*/  IMAD.U32 R14, RZ, RZ, UR37 ;  /* 0x00000025ff0e7e24 */ /* 0x000fe4000f8e00ff */
[----:B0-----:R-:W-:Y:S01]  /*12400*/  @P2 FMUL.FTZ R8, R8, 0.69314718246459960938 ;  /* 0x3f31721808082820 */ /* 0x001fe20000410000 */
[----:B------:R-:W-:Y:S01]  /*12410*/  @P2 FMUL.FTZ R5, R5, 0.69314718246459960938 ;  /* 0x3f31721805052820 */ /* 0x000fe20000410000 */
[----:B------:R-:W-:Y:S01]  /*12420*/  @P3 FMUL.FTZ R14, R14, 0.69314718246459960938 ;  /* 0x3f3172180e0e3820 */ /* 0x000fe20000410000 */
[----:B-1----:R-:W-:Y:S01]  /*12430*/  @P3 FMUL.FTZ R9, R9, 0.69314718246459960938 ;  /* 0x3f31721809093820 */ /* 0x002fe20000410000 */
[----:B------:R-:W-:Y:S02]  /*12440*/  IMAD.MOV.U32 R4, RZ, RZ, -0x800000 ;  /* 0xff800000ff047424 */ /* 0x000fe400078e00ff */
[----:B---3--:R-:W-:Y:S01]  /*12450*/  FMUL.FTZ R6, R6, R7 ;  /* 0x0000000706067220 */ /* 0x008fe20000410000 */
[----:B------:R-:W-:Y:S02]  /*12460*/  IMAD.MOV.U32 R3, RZ, RZ, -0x800000 ;  /* 0xff800000ff037424 */ /* 0x000fe400078e00ff */
[----:B------:R-:W-:Y:S01]  /*12470*/  @P2 FFMA.FTZ R4, R5, R2, R8 ;  /* 0x0000000205042223 */ /* 0x000fe20000010008 */
[----:B------:R-:W-:-:S01]  /*12480*/  @P3 FFMA.FTZ R3, R14, R0, R9 ;  /* 0x000000000e033223 */ /* 0x000fc20000010009 */
[----:B--2---:R-:W-:Y:S01]  /*12490*/  FMUL.FTZ R7, R10, R7 ;  /* 0x000000070a077220 */ /* 0x004fe20000410000 */
[----:B------:R-:W-:-:S02]  /*124a0*/  WARPGROUP.DEPBAR.LE gsb0, 0x0 ;  /* 0x00008000000079c5 */ /* 0x000fc40000010000 */
[----:B------:R-:W-:Y:S05]  /*124b0*/  @!P0 BRA `(.L_x_1165) ;  /* 0x0000000000048947 */ /* 0x000fea0003800000 */
[----:B------:R-:W-:Y:S01]  /*124c0*/  BPT.TRAP 0x1 ;  /* 0x000000040000795c */ /* 0x000fe20000300000 */
.L_x_1165:
        /* <DEDUP_REMOVED lines=74> */
.L_x_1091:
[----:B------:R-:W0:Y:S01]  /*12970*/  S2R R7, SR_CgaCtaId ;  /* 0x0000000000077919 */ /* 0x000e220000008800 */
[----:B------:R-:W-:Y:S01]  /*12980*/  MOV R0, 0x400 ;  /* 0x0000040000007802 */ /* 0x000fe20000000f00 */
[----:B------:R-:W-:Y:S01]  /*12990*/  BSSY B0, `(.L_x_1166) ;  /* 0x0000256000007945 */ /* 0x000fe20003800000 */
[----:B------:R-:W-:Y:S02]  /*129a0*/  BAR.SYNC.DEFER_BLOCKING 0x5, 0x180 ;  /* 0x0146000000007b1d */ /* 0x000fe40000010000 */
[----:B0-----:R-:W-:-:S05]  /*129b0*/  LEA R0, R7, R0, 0x18 ;  /* 0x0000000007007211 */ /* 0x001fca00078ec0ff */
[----:B------:R-:W0:Y:S02]  /*129c0*/  LDS.128 R108, [R0+0x298d0] ;  /* 0x0298d000006c7984 */ /* 0x000e240000000c00 */
[----:B0-----:R-:W-:Y:S02]  /*129d0*/  R2UR UR44, R110 ;  /* 0x000000006e2c72ca */ /* 0x001fe400000e0000 */
[----:B------:R-:W-:Y:S01]  /*129e0*/  R2UR UR48, R111 ;  /* 0x000000006f3072ca */ /* 0x000fe200000e0000 */
        /* <DEDUP_REMOVED lines=8> */
[----:B------:R-:W0:Y:S01]  /*12a70*/  S2R R51, SR_SWINHI ;  /* 0x0000000000337919 */ /* 0x000e220000002f00 */
[----:B------:R-:W-:Y:S01]  /*12a80*/  F2FP.BF16.F32.PACK_AB R9, R84, R9 ;  /* 0x000000095409723e */ /* 0x000fe200000010ff */
[----:B------:R-:W-:Y:S02]  /*12a90*/  ULDC.64 UR4, c[0x0][0xbd8] ;  /* 0x0002f60000047ab9 */ /* 0x000fe40000000a00 */
[----:B------:R1:W2:Y:S01]  /*12aa0*/  LDG.E.CONSTANT R17, desc[UR50][R6.64] ;  /* 0x0000003206117981 */ /* 0x0002a2000c1e9900 */
[----:B------:R-:W-:Y:S01]  /*12ab0*/  F2FP.BF16.F32.PACK_AB R8, R85, R8 ;  /* 0x000000085508723e */ /* 0x000fe200000010ff */
[----:B------:R-:W-:Y:S01]  /*12ac0*/  UISETP.NE.U32.AND UP0, UPT, UR4, URZ, UPT ;  /* 0x0000003f0400728c */ /* 0x000fe2000bf05070 */
[----:B------:R-:W-:Y:S02]  /*12ad0*/  F2FP.BF16.F32.PACK_AB R31, R46, R31 ;  /* 0x0000001f2e1f723e */ /* 0x000fe400000010ff */
[----:B------:R-:W-:Y:S01]  /*12ae0*/  F2FP.BF16.F32.PACK_AB R36, R45, R36 ;  /* 0x000000242d24723e */ /* 0x000fe200000010ff */
[----:B------:R-:W-:Y:S01]  /*12af0*/  UISETP.NE.AND.EX UP0, UPT, UR5, URZ, UPT, UP0 ;  /* 0x0000003f0500728c */ /* 0x000fe2000bf05300 */
[----:B------:R-:W-:-:S02]  /*12b00*/  F2FP.BF16.F32.PACK_AB R5, R86, R5 ;  /* 0x000000055605723e */ /* 0x000fc400000010ff */
[----:B------:R-:W-:Y:S01]  /*12b10*/  F2FP.BF16.F32.PACK_AB R2, R87, R2 ;  /* 0x000000025702723e */ /* 0x000fe200000010ff */
[----:B------:R-:W-:Y:S01]  /*12b20*/  ULDC.64 UR4, c[0x0][0xbd8] ;  /* 0x0002f60000047ab9 */ /* 0x000fe20000000a00 */
[----:B-1----:R-:W-:Y:S01]  /*12b30*/  LOP3.LUT P0, R6, R18, 0x3, RZ, 0xc0, !PT ;  /* 0x0000000312067812 */ /* 0x002fe2000780c0ff */
[----:B------:R-:W-:Y:S01]  /*12b40*/  UIMAD.WIDE UR4, UR36, 0x4, UR4 ;  /* 0x00000004240478a5 */ /* 0x000fe2000f8e0204 */
[----:B------:R-:W-:Y:S02]  /*12b50*/  F2FP.BF16.F32.PACK_AB R48, R48, R57 ;  /* 0x000000393030723e */ /* 0x000fe400000010ff */
[----:B------:R-:W-:Y:S02]  /*12b60*/  ISETP.EQ.OR P0, PT, R6, 0x3, !P0 ;  /* 0x000000030600780c */ /* 0x000fe40004702670 */
[----:B------:R-:W-:Y:S02]  /*12b70*/  F2FP.BF16.F32.PACK_AB R13, R76, R13 ;  /* 0x0000000d4c0d723e */ /* 0x000fe400000010ff */
[----:B------:R-:W-:-:S02]  /*12b80*/  SEL R46, R9, R8, P0 ;  /* 0x00000008092e7207 */ /* 0x000fc40000000000 */
[----:B------:R-:W-:Y:S02]  /*12b90*/  SEL R45, R8, R9, P0 ;  /* 0x00000009082d7207 */ /* 0x000fe40000000000 */
[----:B------:R-:W-:Y:S02]  /*12ba0*/  F2FP.BF16.F32.PACK_AB R12, R77, R12 ;  /* 0x0000000c4d0c723e */ /* 0x000fe400000010ff */
[----:B------:R-:W-:Y:S02]  /*12bb0*/  F2FP.BF16.F32.PACK_AB R37, R44, R37 ;  /* 0x000000252c25723e */ /* 0x000fe400000010ff */
[----:B------:R-:W-:Y:S02]  /*12bc0*/  SEL R58, R5, R2, P0 ;  /* 0x00000002053a7207 */ /* 0x000fe40000000000 */
[----:B------:R-:W-:Y:S02]  /*12bd0*/  MOV R6, R0 ;  /* 0x0000000000067202 */ /* 0x000fe40000000f00 */
[----:B0-----:R-:W-:-:S02]  /*12be0*/  MOV R7, R51 ;  /* 0x0000003300077202 */ /* 0x001fc40000000f00 */
[----:B------:R-:W-:Y:S02]  /*12bf0*/  SEL R57, R2, R5, P0 ;  /* 0x0000000502397207 */ /* 0x000fe40000000000 */
[----:B------:R-:W-:Y:S01]  /*12c00*/  F2FP.BF16.F32.PACK_AB R33, R52, R33 ;  /* 0x000000213421723e */ /* 0x000fe200000010ff */
[----:B------:R-:W-:Y:S01]  /*12c10*/  IMAD.WIDE R8, R194, 0x2, R6 ;  /* 0x00000002c2087825 */ /* 0x000fe200078e0206 */
[----:B------:R-:W-:Y:S02]  /*12c20*/  F2FP.BF16.F32.PACK_AB R32, R53, R32 ;  /* 0x000000203520723e */ /* 0x000fe400000010ff */
[----:B------:R-:W-:Y:S02]  /*12c30*/  F2FP.BF16.F32.PACK_AB R49, R40, R49 ;  /* 0x000000312831723e */ /* 0x000fe400000010ff */
[----:B------:R-:W-:Y:S02]  /*12c40*/  IADD3 R59, P6, R8, 0x20, RZ ;  /* 0x00000020083b7810 */ /* 0x000fe40007fde0ff */
[----:B------:R-:W-:-:S02]  /*12c50*/  F2FP.BF16.F32.PACK_AB R11, R78, R11 ;  /* 0x0000000b4e0b723e */ /* 0x000fc400000010ff */
[----:B------:R-:W-:Y:S02]  /*12c60*/  LOP3.LUT R2, R59, 0x380, RZ, 0xc0, !PT ;  /* 0x000003803b027812 */ /* 0x000fe400078ec0ff */
[----:B------:R-:W-:Y:S02]  /*12c70*/  F2FP.BF16.F32.PACK_AB R10, R79, R10 ;  /* 0x0000000a4f0a723e */ /* 0x000fe400000010ff */
[----:B------:R-:W-:Y:S02]  /*12c80*/  SEL R44, R13, R12, P0 ;  /* 0x0000000c0d2c7207 */ /* 0x000fe40000000000 */
[----:B------:R-:W-:Y:S02]  /*12c90*/  SEL R43, R12, R13, P0 ;  /* 0x0000000d0c2b7207 */ /* 0x000fe40000000000 */
[----:B------:R-:W-:Y:S02]  /*12ca0*/  LOP3.LUT R5, R8, 0x380, RZ, 0xc0, !PT ;  /* 0x0000038008057812 */ /* 0x000fe400078ec0ff */
[----:B------:R-:W-:-:S02]  /*12cb0*/  F2FP.BF16.F32.PACK_AB R29, R60, R29 ;  /* 0x0000001d3c1d723e */ /* 0x000fc400000010ff */
[----:B------:R-:W-:Y:S02]  /*12cc0*/  F2FP.BF16.F32.PACK_AB R28, R61, R28 ;  /* 0x0000001c3d1c723e */ /* 0x000fe400000010ff */
[----:B------:R-:W-:Y:S02]  /*12cd0*/  SEL R40, R37, R36, P0 ;  /* 0x0000002425287207 */ /* 0x000fe40000000000 */
[----:B------:R-:W-:Y:S02]  /*12ce0*/  IADD3 R12, P1, R8, 0x40, RZ ;  /* 0x00000040080c7810 */ /* 0x000fe40007f3e0ff */
[----:B------:R-:W-:Y:S02]  /*12cf0*/  F2FP.BF16.F32.PACK_AB R24, R63, R24 ;  /* 0x000000183f18723e */ /* 0x000fe400000010ff */
[----:B------:R-:W-:Y:S02]  /*12d00*/  SEL R37, R36, R37, P0 ;  /* 0x0000002524257207 */ /* 0x000fe40000000000 */
[----:B------:R-:W-:-:S02]  /*12d10*/  SHF.R.U64 R2, R2, 0x3, RZ ;  /* 0x0000000302027819 */ /* 0x000fc400000012ff */
[----:B------:R-:W-:Y:S02]  /*12d20*/  F2FP.BF16.F32.PACK_AB R26, R55, R26 ;  /* 0x0000001a371a723e */ /* 0x000fe400000010ff */
[----:B------:R-:W-:Y:S02]  /*12d30*/  SEL R36, R33, R32, P0 ;  /* 0x0000002021247207 */ /* 0x000fe40000000000 */
[----:B------:R-:W-:Y:S02]  /*12d40*/  IADD3 R63, P3, R8, 0x4000, RZ ;  /* 0x00004000083f7810 */ /* 0x000fe40007f7e0ff */
[----:B------:R-:W-:Y:S02]  /*12d50*/  F2FP.BF16.F32.PACK_AB R38, R38, R41 ;  /* 0x000000292626723e */ /* 0x000fe400000010ff */
[----:B------:R-:W-:Y:S02]  /*12d60*/  F2FP.BF16.F32.PACK_AB R39, R39, R34 ;  /* 0x000000222727723e */ /* 0x000fe400000010ff */
[----:B------:R-:W-:-:S02]  /*12d70*/  SEL R33, R32, R33, P0 ;  /* 0x0000002120217207 */ /* 0x000fc40000000000 */
[----:B------:R-:W-:Y:S02]  /*12d80*/  SEL R56, R11, R10, P0 ;  /* 0x0000000a0b387207 */ /* 0x000fe40000000000 */
[----:B------:R-:W-:Y:S02]  /*12d90*/  SEL R55, R10, R11, P0 ;  /* 0x0000000b0a377207 */ /* 0x000fe40000000000 */
[----:B------:R-:W-:Y:S02]  /*12da0*/  SHF.R.U64 R5, R5, 0x3, RZ ;  /* 0x0000000305057819 */ /* 0x000fe400000012ff */
[----:B------:R-:W-:Y:S02]  /*12db0*/  SEL R32, R29, R28, P0 ;  /* 0x0000001c1d207207 */ /* 0x000fe40000000000 */
[----:B------:R-:W-:Y:S01]  /*12dc0*/  SEL R35, R28, R29, P0 ;  /* 0x0000001d1c237207 */ /* 0x000fe20000000000 */
[----:B------:R-:W-:Y:S01]  /*12dd0*/  IMAD.X R29, RZ, RZ, R9, P6 ;  /* 0x000000ffff1d7224 */ /* 0x000fe200030e0609 */
[----:B------:R-:W-:-:S02]  /*12de0*/  LOP3.LUT R10, R12, 0x380, RZ, 0xc0, !PT ;  /* 0x000003800c0a7812 */ /* 0x000fc400078ec0ff */
[----:B------:R-:W-:Y:S02]  /*12df0*/  F2FP.BF16.F32.PACK_AB R30, R47, R30 ;  /* 0x0000001e2f1e723e */ /* 0x000fe400000010ff */
[----:B------:R-:W-:Y:S02]  /*12e00*/  F2FP.BF16.F32.PACK_AB R25, R62, R25 ;  /* 0x000000193e19723e */ /* 0x000fe400000010ff */
[----:B------:R-:W-:Y:S02]  /*12e10*/  SEL R50, R48, R49, P0 ;  /* 0x0000003130327207 */ /* 0x000fe40000000000 */
[----:B------:R-:W-:Y:S02]  /*12e20*/  LOP3.LUT R28, R2, R59, RZ, 0x3c, !PT ;  /* 0x0000003b021c7212 */ /* 0x000fe400078e3cff */
[----:B------:R-:W-:Y:S02]  /*12e30*/  SEL R49, R49, R48, P0 ;  /* 0x0000003031317207 */ /* 0x000fe40000000000 */
[----:B------:R-:W-:-:S02]  /*12e40*/  IADD3 R61, P2, R8, 0x60, RZ ;  /* 0x00000060083d7810 */ /* 0x000fc40007f5e0ff */
[C---:B------:R-:W-:Y:S02]  /*12e50*/  IADD3 R60, P4, R8.reuse, 0x4020, RZ ;  /* 0x00004020083c7810 */ /* 0x040fe40007f9e0ff */
[C---:B------:R-:W-:Y:S02]  /*12e60*/  IADD3 R65, P5, R8.reuse, 0x4040, RZ ;  /* 0x0000404008417810 */ /* 0x040fe40007fbe0ff */
[----:B------:R-:W-:Y:S02]  /*12e70*/  IADD3 R62, P6, R8, 0x4060, RZ ;  /* 0x00004060083e7810 */ /* 0x000fe40007fde0ff */
[----:B------:R-:W-:Y:S01]  /*12e80*/  LOP3.LUT R2, R63, 0x380, RZ, 0xc0, !PT ;  /* 0x000003803f027812 */ /* 0x000fe200078ec0ff */
[--C-:B------:R-:W-:Y:S01]  /*12e90*/  IMAD.X R13, RZ, RZ, R9.reuse, P5 ;  /* 0x000000ffff0d7224 */ /* 0x100fe200028e0609 */
[----:B------:R-:W-:Y:S01]  /*12ea0*/  F2FP.BF16.F32.PACK_AB R27, R54, R27 ;  /* 0x0000001b361b723e */ /* 0x000fe200000010ff */
[----:B------:R-:W-:Y:S01]  /*12eb0*/  IMAD.X R11, RZ, RZ, R9, P6 ;  /* 0x000000ffff0b7224 */ /* 0x000fe200030e0609 */
[----:B------:R-:W-:-:S02]  /*12ec0*/  SEL R48, R38, R39, P0 ;  /* 0x0000002726307207 */ /* 0x000fc40000000000 */
[----:B------:R-:W-:Y:S02]  /*12ed0*/  LOP3.LUT R8, R5, R8, RZ, 0x3c, !PT ;  /* 0x0000000805087212 */ /* 0x000fe400078e3cff */
[----:B------:R-:W-:Y:S02]  /*12ee0*/  F2FP.BF16.F32.PACK_AB R15, R70, R15 ;  /* 0x0000000f460f723e */ /* 0x000fe400000010ff */
[----:B------:R-:W-:Y:S02]  /*12ef0*/  F2FP.BF16.F32.PACK_AB R14, R71, R14 ;  /* 0x0000000e470e723e */ /* 0x000fe400000010ff */
[----:B------:R-:W-:Y:S02]  /*12f00*/  SEL R39, R39, R38, P0 ;  /* 0x0000002627277207 */ /* 0x000fe40000000000 */
[----:B------:R-:W-:Y:S02]  /*12f10*/  SHF.R.U64 R5, R10, 0x3, RZ ;  /* 0x000000030a057819 */ /* 0x000fe400000012ff */
[----:B------:R-:W-:-:S02]  /*12f20*/  F2FP.BF16.F32.PACK_AB R94, R94, R95 ;  /* 0x0000005f5e5e723e */ /* 0x000fc400000010ff */
[----:B------:R-:W-:Y:S02]  /*12f30*/  F2FP.BF16.F32.PACK_AB R93, R92, R93 ;  /* 0x0000005d5c5d723e */ /* 0x000fe400000010ff */
[----:B------:R-:W-:Y:S02]  /*12f40*/  F2FP.BF16.F32.PACK_AB R21, R68, R21 ;  /* 0x000000154415723e */ /* 0x000fe400000010ff */
[----:B------:R-:W-:Y:S02]  /*12f50*/  F2FP.BF16.F32.PACK_AB R20, R69, R20 ;  /* 0x000000144514723e */ /* 0x000fe400000010ff */
[----:B------:R-:W-:Y:S02]  /*12f60*/  SEL R38, R31, R30, P0 ;  /* 0x0000001e1f267207 */ /* 0x000fe40000000000 */
[----:B------:R-:W-:Y:S02]  /*12f70*/  F2FP.BF16.F32.PACK_AB R90, R90, R91 ;  /* 0x0000005b5a5a723e */ /* 0x000fe400000010ff */
[----:B------:R-:W-:-:S02]  /*12f80*/  F2FP.BF16.F32.PACK_AB R89, R88, R89 ;  /* 0x000000595859723e */ /* 0x000fc400000010ff */
[----:B------:R-:W-:Y:S02]  /*12f90*/  SEL R31, R30, R31, P0 ;  /* 0x0000001f1e1f7207 */ /* 0x000fe40000000000 */
[----:B------:R-:W-:Y:S02]  /*12fa0*/  SHF.R.U64 R2, R2, 0x3, RZ ;  /* 0x0000000302027819 */ /* 0x000fe400000012ff */
[----:B------:R-:W-:Y:S02]  /*12fb0*/  SEL R30, R27, R26, P0 ;  /* 0x0000001a1b1e7207 */ /* 0x000fe40000000000 */
[----:B------:R-:W-:Y:S01]  /*12fc0*/  SEL R47, R26, R27, P0 ;  /* 0x0000001b1a2f7207 */ /* 0x000fe20000000000 */
[--C-:B------:R-:W-:Y:S01]  /*12fd0*/  IMAD.X R27, RZ, RZ, R9.reuse, P1 ;  /* 0x000000ffff1b7224 */ /* 0x100fe200008e0609 */
[----:B------:R-:W-:Y:S02]  /*12fe0*/  SEL R54, R15, R14, P0 ;  /* 0x0000000e0f367207 */ /* 0x000fe40000000000 */
[----:B------:R-:W-:Y:S01]  /*12ff0*/  SEL R53, R14, R15, P0 ;  /* 0x0000000f0e357207 */ /* 0x000fe20000000000 */
[----:B------:R-:W-:Y:S01]  /*13000*/  IMAD.X R15, RZ, RZ, R9, P4 ;  /* 0x000000ffff0f7224 */ /* 0x000fe200020e0609 */
[----:B------:R-:W-:-:S02]  /*13010*/  LOP3.LUT R26, R5, R12, RZ, 0x3c, !PT ;  /* 0x0000000c051a7212 */ /* 0x000fc400078e3cff */
[----:B------:R-:W-:Y:S02]  /*13020*/  SEL R18, R94, R93, P0 ;  /* 0x0000005d5e127207 */ /* 0x000fe40000000000 */
[----:B------:R-:W-:Y:S02]  /*13030*/  SEL R42, R21, R20, P0 ;  /* 0x00000014152a7207 */ /* 0x000fe40000000000 */
[----:B------:R-:W-:Y:S01]  /*13040*/  SEL R41, R20, R21, P0 ;  /* 0x0000001514297207 */ /* 0x000fe20000000000 */
[----:B------:R-:W-:Y:S01]  /*13050*/  IMAD.X R21, RZ, RZ, R9, P3 ;  /* 0x000000ffff157224 */ /* 0x000fe200018e0609 */
[----:B------:R-:W-:Y:S02]  /*13060*/  LOP3.LUT R14, R61, 0x380, RZ, 0xc0, !PT ;  /* 0x000003803d0e7812 */ /* 0x000fe400078ec0ff */
[----:B------:R-:W-:Y:S02]  /*13070*/  LOP3.LUT R5, R60, 0x380, RZ, 0xc0, !PT ;  /* 0x000003803c057812 */ /* 0x000fe400078ec0ff */
[----:B------:R-:W-:-:S02]  /*13080*/  SEL R93, R93, R94, P0 ;  /* 0x0000005e5d5d7207 */ /* 0x000fc40000000000 */
[----:B------:R-:W-:Y:S02]  /*13090*/  SEL R34, R90, R89, P0 ;  /* 0x000000595a227207 */ /* 0x000fe40000000000 */
[----:B------:R-:W-:Y:S02]  /*130a0*/  LOP3.LUT R20, R2, R63, RZ, 0x3c, !PT ;  /* 0x0000003f02147212 */ /* 0x000fe400078e3cff */
        /* <DEDUP_REMOVED lines=8> */
[----:B------:R-:W-:Y:S02]  /*13130*/  MOV R61, R20 ;  /* 0x00000014003d7202 */ /* 0x000fe40000000f00 */
[----:B------:R-:W-:Y:S02]  /*13140*/  LOP3.LUT R10, R65, 0x380, RZ, 0xc0, !PT ;  /* 0x00000380410a7812 */ /* 0x000fe400078ec0ff */
[----:B------:R-:W-:-:S02]  /*13150*/  LOP3.LUT R59, R62, 0x380, RZ, 0xc0, !PT ;  /* 0x000003803e3b7812 */ /* 0x000fc400078ec0ff */
[----:B------:R-:W-:Y:S02]  /*13160*/  SHF.R.U64 R10, R10, 0x3, RZ ;  /* 0x000000030a0a7819 */ /* 0x000fe400000012ff */
[----:B------:R-:W-:Y:S02]  /*13170*/  SHF.R.U64 R59, R59, 0x3, RZ ;  /* 0x000000033b3b7819 */ /* 0x000fe400000012ff */
[----:B------:R-:W-:Y:S02]  /*13180*/  LOP3.LUT R12, R10, R65, RZ, 0x3c, !PT ;  /* 0x000000410a0c7212 */ /* 0x000fe400078e3cff */
[----:B------:R-:W-:Y:S02]  /*13190*/  LOP3.LUT R10, R59, R62, RZ, 0x3c, !PT ;  /* 0x0000003e3b0a7212 */ /* 0x000fe400078e3cff */
[----:B------:R-:W-:Y:S02]  /*131a0*/  MOV R65, R8 ;  /* 0x0000000800417202 */ /* 0x000fe40000000f00 */
[----:B------:R-:W-:-:S02]  /*131b0*/  MOV R21, R10 ;  /* 0x0000000a00157202 */ /* 0x000fc40000000f00 */
[----:B------:R-:W-:Y:S02]  /*131c0*/  MOV R60, R14 ;  /* 0x0000000e003c7202 */ /* 0x000fe40000000f00 */
[----:B------:R-:W-:Y:S02]  /*131d0*/  MOV R59, R12 ;  /* 0x0000000c003b7202 */ /* 0x000fe40000000f00 */
[----:B------:R-:W-:Y:S02]  /*131e0*/  MOV R64, R28 ;  /* 0x0000001c00407202 */ /* 0x000fe40000000f00 */
[----:B------:R-:W-:Y:S02]  /*131f0*/  MOV R63, R26 ;  /* 0x0000001a003f7202 */ /* 0x000fe40000000f00 */
[----:B------:R-:W-:Y:S02]  /*13200*/  MOV R62, R24 ;  /* 0x00000018003e7202 */ /* 0x000fe40000000f00 */
[----:B------:R-:W-:-:S02]  /*13210*/  PLOP3.LUT P2, PT, PT, PT, UP0, 0x80, 0x0 ;  /* 0x000000000000781c */ /* 0x000fc40003f4f008 */
[----:B--2---:R-:W-:Y:S01]  /*13220*/  LOP3.LUT R2, R17, 0x2, RZ, 0x3c, !PT ;  /* 0x0000000211027812 */ /* 0x004fe200078e3cff */
[----:B------:R-:W-:Y:S04]  /*13230*/  SHFL.IDX PT, R18, R18, R17, 0x1c1f ;  /* 0x001c1f1112127589 */ /* 0x000fe800000e0000 */
[----:B------:R-:W0:Y:S04]  /*13240*/  SHFL.IDX PT, R93, R93, R2, 0x1c1f ;  /* 0x001c1f025d5d7589 */ /* 0x000e2800000e0000 */
[----:B------:R-:W-:Y:S04]  /*13250*/  SHFL.IDX PT, R50, R50, R17, 0x1c1f ;  /* 0x001c1f1132327589 */ /* 0x000fe800000e0000 */
[----:B------:R-:W1:Y:S04]  /*13260*/  SHFL.IDX PT, R49, R49, R2, 0x1c1f ;  /* 0x001c1f0231317589 */ /* 0x000e6800000e0000 */
[----:B------:R-:W-:Y:S04]  /*13270*/  SHFL.IDX PT, R34, R34, R17, 0x1c1f ;  /* 0x001c1f1122227589 */ /* 0x000fe800000e0000 */
[----:B------:R-:W2:Y:S04]  /*13280*/  SHFL.IDX PT, R89, R89, R2, 0x1c1f ;  /* 0x001c1f0259597589 */ /* 0x000ea800000e0000 */
[----:B------:R-:W-:Y:S04]  /*13290*/  SHFL.IDX PT, R48, R48, R17, 0x1c1f ;  /* 0x001c1f1130307589 */ /* 0x000fe800000e0000 */
[----:B------:R-:W3:Y:S01]  /*132a0*/  SHFL.IDX PT, R39, R39, R2, 0x1c1f ;  /* 0x001c1f0227277589 */ /* 0x000ee200000e0000 */
[----:B0-----:R-:W-:-:S02]  /*132b0*/  SEL R8, R18, R93, P0 ;  /* 0x0000005d12087207 */ /* 0x001fc40000000000 */
[----:B------:R-:W-:Y:S01]  /*132c0*/  SEL R10, R93, R18, P0 ;  /* 0x000000125d0a7207 */ /* 0x000fe20000000000 */
[----:B------:R-:W-:Y:S04]  /*132d0*/  SHFL.IDX PT, R40, R40, R17, 0x1c1f ;  /* 0x001c1f1128287589 */ /* 0x000fe800000e0000 */
[----:B------:R-:W-:Y:S01]  /*132e0*/  SHFL.IDX PT, R36, R36, R17, 0x1c1f ;  /* 0x001c1f1124247589 */ /* 0x000fe200000e0000 */
[----:B-1----:R-:W-:Y:S02]  /*132f0*/  SEL R9, R50, R49, P0 ;  /* 0x0000003132097207 */ /* 0x002fe40000000000 */
[----:B------:R-:W-:Y:S01]  /*13300*/  SEL R11, R49, R50, P0 ;  /* 0x00000032310b7207 */ /* 0x000fe20000000000 */
[----:B------:R-:W0:Y:S04]  /*13310*/  SHFL.IDX PT, R37, R37, R2, 0x1c1f ;  /* 0x001c1f0225257589 */ /* 0x000e2800000e0000 */
[----:B------:R-:W-:Y:S01]  /*13320*/  SHFL.IDX PT, R38, R38, R17, 0x1c1f ;  /* 0x001c1f1126267589 */ /* 0x000fe200000e0000 */
[----:B--2---:R-:W-:-:S02]  /*13330*/  SEL R12, R34, R89, P0 ;  /* 0x00000059220c7207 */ /* 0x004fc40000000000 */
[----:B------:R-:W-:Y:S01]  /*13340*/  SEL R14, R89, R34, P0 ;  /* 0x00000022590e7207 */ /* 0x000fe20000000000 */
[----:B------:R-:W1:Y:S04]  /*13350*/  SHFL.IDX PT, R33, R33, R2, 0x1c1f ;  /* 0x001c1f0221217589 */ /* 0x000e6800000e0000 */
[----:B------:R-:W2:Y:S01]  /*13360*/  SHFL.IDX PT, R31, R31, R2, 0x1c1f ;  /* 0x001c1f021f1f7589 */ /* 0x000ea200000e0000 */
[----:B---3--:R-:W-:Y:S02]  /*13370*/  SEL R13, R48, R39, P0 ;  /* 0x00000027300d7207 */ /* 0x008fe40000000000 */
[----:B------:R-:W-:Y:S01]  /*13380*/  SEL R15, R39, R48, P0 ;  /* 0x00000030270f7207 */ /* 0x000fe20000000000 */
[----:B------:R-:W-:Y:S04]  /*13390*/  SHFL.IDX PT, R32, R32, R17, 0x1c1f ;  /* 0x001c1f1120207589 */ /* 0x000fe800000e0000 */
[----:B------:R-:W-:Y:S04]  /*133a0*/  SHFL.IDX PT, R42, R42, R17, 0x1c1f ;  /* 0x001c1f112a2a7589 */ /* 0x000fe800000e0000 */
[----:B------:R3:W-:Y:S01]  /*133b0*/  SHFL.IDX PT, R5, R30, R17, 0x1c1f ;  /* 0x001c1f111e057589 */ /* 0x0007e200000e0000 */
[----:B0-----:R-:W-:-:S02]  /*133c0*/  SEL R24, R40, R37, P0 ;  /* 0x0000002528187207 */ /* 0x001fc40000000000 */
[----:B------:R-:W-:Y:S01]  /*133d0*/  SEL R26, R37, R40, P0 ;  /* 0x00000028251a7207 */ /* 0x000fe20000000000 */
[----:B------:R-:W0:Y:S04]  /*133e0*/  SHFL.IDX PT, R20, R47, R2, 0x1c1f ;  /* 0x001c1f022f147589 */ /* 0x000e2800000e0000 */
[----:B------:R-:W4:Y:S01]  /*133f0*/  SHFL.IDX PT, R35, R35, R2, 0x1c1f ;  /* 0x001c1f0223237589 */ /* 0x000f2200000e0000 */
[----:B-1----:R-:W-:Y:S02]  /*13400*/  SEL R28, R36, R33, P0 ;  /* 0x00000021241c7207 */ /* 0x002fe40000000000 */
[----:B---3--:R-:W-:Y:S01]  /*13410*/  SEL R30, R33, R36, P0 ;  /* 0x00000024211e7207 */ /* 0x008fe20000000000 */
[----:B------:R-:W1:Y:S01]  /*13420*/  SHFL.IDX PT, R41, R41, R2, 0x1c1f ;  /* 0x001c1f0229297589 */ /* 0x000e6200000e0000 */
[----:B--2---:R-:W-:-:S02]  /*13430*/  SEL R25, R38, R31, P0 ;  /* 0x0000001f26197207 */ /* 0x004fc40000000000 */
[----:B------:R-:W-:Y:S01]  /*13440*/  SEL R27, R31, R38, P0 ;  /* 0x000000261f1b7207 */ /* 0x000fe20000000000 */
[----:B------:R-:W-:Y:S04]  /*13450*/  SHFL.IDX PT, R44, R44, R17, 0x1c1f ;  /* 0x001c1f112c2c7589 */ /* 0x000fe800000e0000 */
[----:B------:R-:W-:Y:S04]  /*13460*/  SHFL.IDX PT, R52, R52, R17, 0x1c1f ;  /* 0x001c1f1134347589 */ /* 0x000fe800000e0000 */
[----:B------:R-:W2:Y:S04]  /*13470*/  SHFL.IDX PT, R43, R43, R2, 0x1c1f ;  /* 0x001c1f022b2b7589 */ /* 0x000ea800000e0000 */
[----:B------:R-:W3:Y:S01]  /*13480*/  SHFL.IDX PT, R51, R51, R2, 0x1c1f ;  /* 0x001c1f0233337589 */ /* 0x000ee200000e0000 */
[----:B0-----:R-:W-:-:S02]  /*13490*/  SEL R29, R5, R20, P0 ;  /* 0x00000014051d7207 */ /* 0x001fc40000000000 */
[----:B------:R-:W-:Y:S01]  /*134a0*/  SEL R31, R20, R5, P0 ;  /* 0x00000005141f7207 */ /* 0x000fe20000000000 */
[----:B------:R-:W-:Y:S01]  /*134b0*/  SHFL.IDX PT, R46, R46, R17, 0x1c1f ;  /* 0x001c1f112e2e7589 */ /* 0x000fe200000e0000 */
[----:B----4-:R-:W-:Y:S02]  /*134c0*/  SEL R36, R32, R35, P0 ;  /* 0x0000002320247207 */ /* 0x010fe40000000000 */
[----:B------:R-:W-:Y:S01]  /*134d0*/  SEL R38, R35, R32, P0 ;  /* 0x0000002023267207 */ /* 0x000fe20000000000 */
[----:B------:R-:W-:Y:S01]  /*134e0*/  SHFL.IDX PT, R54, R54, R17, 0x1c1f ;  /* 0x001c1f1136367589 */ /* 0x000fe200000e0000 */
[----:B-1----:R-:W-:Y:S02]  /*134f0*/  SEL R40, R42, R41, P0 ;  /* 0x000000292a287207 */ /* 0x002fe40000000000 */
[----:B------:R-:W-:Y:S01]  /*13500*/  SEL R42, R41, R42, P0 ;  /* 0x0000002a292a7207 */ /* 0x000fe20000000000 */
[----:B------:R-:W0:Y:S04]  /*13510*/  SHFL.IDX PT, R45, R45, R2, 0x1c1f ;  /* 0x001c1f022d2d7589 */ /* 0x000e2800000e0000 */
[----:B------:R-:W1:Y:S01]  /*13520*/  SHFL.IDX PT, R53, R53, R2, 0x1c1f ;  /* 0x001c1f0235357589 */ /* 0x000e6200000e0000 */
[----:B------:R-:W-:Y:S01]  /*13530*/  BAR.SYNC.DEFER_BLOCKING 0x1, 0x100 ;  /* 0x0044000000007b1d */ /* 0x000fe20000010000 */
[----:B--2---:R-:W-:-:S02]  /*13540*/  SEL R32, R44, R43, P0 ;  /* 0x0000002b2c207207 */ /* 0x004fc40000000000 */
[----:B------:R-:W-:Y:S02]  /*13550*/  SEL R34, R43, R44, P0 ;  /* 0x0000002c2b227207 */ /* 0x000fe40000000000 */
[----:B---3--:R-:W-:Y:S02]  /*13560*/  SEL R37, R52, R51, P0 ;  /* 0x0000003334257207 */ /* 0x008fe40000000000 */
[----:B------:R-:W-:Y:S01]  /*13570*/  SEL R39, R51, R52, P0 ;  /* 0x0000003433277207 */ /* 0x000fe20000000000 */
[----:B------:R-:W-:Y:S04]  /*13580*/  SHFL.IDX PT, R56, R56, R17, 0x1c1f ;  /* 0x001c1f1138387589 */ /* 0x000fe800000e0000 */
[----:B------:R-:W2:Y:S04]  /*13590*/  SHFL.IDX PT, R55, R55, R2, 0x1c1f ;  /* 0x001c1f0237377589 */ /* 0x000ea800000e0000 */
[----:B------:R-:W-:Y:S01]  /*135a0*/  SHFL.IDX PT, R58, R58, R17, 0x1c1f ;  /* 0x001c1f113a3a7589 */ /* 0x000fe200000e0000 */
[----:B0-----:R-:W-:-:S02]  /*135b0*/  SEL R44, R46, R45, P0 ;  /* 0x0000002d2e2c7207 */ /* 0x001fc40000000000 */
[----:B------:R-:W-:Y:S01]  /*135c0*/  SEL R46, R45, R46, P0 ;  /* 0x0000002e2d2e7207 */ /* 0x000fe20000000000 */
[----:B------:R-:W0:Y:S01]  /*135d0*/  SHFL.IDX PT, R57, R57, R2, 0x1c1f ;  /* 0x001c1f0239397589 */ /* 0x000e2200000e0000 */
[----:B-1----:R-:W-:Y:S02]  /*135e0*/  SEL R41, R54, R53, P0 ;  /* 0x0000003536297207 */ /* 0x002fe40000000000 */
[----:B------:R-:W-:Y:S01]  /*135f0*/  SEL R43, R53, R54, P0 ;  /* 0x00000036352b7207 */ /* 0x000fe20000000000 */
[----:B------:R1:W-:Y:S04]  /*13600*/  STSM.16.M88.4 [R65], R8 ;  /* 0x0000000841007844 */ /* 0x0003e80000000200 */
[----:B------:R-:W-:Y:S04]  /*13610*/  STSM.16.M88.4 [R64], R12 ;  /* 0x0000000c40007844 */ /* 0x000fe80000000200 */
[----:B------:R-:W-:Y:S01]  /*13620*/  STSM.16.M88.4 [R63], R24 ;  /* 0x000000183f007844 */ /* 0x000fe20000000200 */
[----:B--2---:R-:W-:-:S03]  /*13630*/  SEL R33, R56, R55, P0 ;  /* 0x0000003738217207 */ /* 0x004fc60000000000 */
[----:B------:R-:W-:Y:S01]  /*13640*/  STSM.16.M88.4 [R62], R28 ;  /* 0x0000001c3e007844 */ /* 0x000fe20000000200 */
[----:B------:R-:W-:Y:S01]  /*13650*/  SEL R35, R55, R56, P0 ;  /* 0x0000003837237207 */ /* 0x000fe20000000000 */
[----:B-1----:R-:W-:Y:S02]  /*13660*/  IMAD.U32 R8, RZ, RZ, UR4 ;  /* 0x00000004ff087e24 */ /* 0x002fe4000f8e00ff */
[----:B------:R-:W-:Y:S01]  /*13670*/  STSM.16.M88.4 [R61], R36 ;  /* 0x000000243d007844 */ /* 0x000fe20000000200 */
[----:B------:R-:W-:Y:S01]  /*13680*/  IMAD.U32 R9, RZ, RZ, UR5 ;  /* 0x00000005ff097e24 */ /* 0x000fe2000f8e00ff */
[----:B------:R-:W-:Y:S01]  /*13690*/  ULDC.64 UR4, c[0x0][0xbe0] ;  /* 0x0002f80000047ab9 */ /* 0x000fe20000000a00 */
[----:B0-----:R-:W-:Y:S01]  /*136a0*/  SEL R45, R58, R57, P0 ;  /* 0x000000393a2d7207 */ /* 0x001fe20000000000 */
[----:B------:R-:W-:Y:S01]  /*136b0*/  STSM.16.M88.4 [R60], R40 ;  /* 0x000000283c007844 */ /* 0x000fe20000000200 */
[----:B------:R-:W-:-:S03]  /*136c0*/  SEL R47, R57, R58, P0 ;  /* 0x0000003a392f7207 */ /* 0x000fc60000000000 */
[----:B------:R0:W-:Y:S04]  /*136d0*/  STSM.16.M88.4 [R59], R32 ;  /* 0x000000203b007844 */ /* 0x0001e80000000200 */
[----:B------:R1:W-:Y:S01]  /*136e0*/  STSM.16.M88.4 [R21], R44 ;  /* 0x0000002c15007844 */ /* 0x0003e20000000200 */
[----:B------:R-:W-:Y:S01]  /*136f0*/  UISETP.NE.U32.AND UP1, UPT, UR4, URZ, UPT ;  /* 0x0000003f0400728c */ /* 0x000fe2000bf25070 */
[----:B------:R-:W-:Y:S03]  /*13700*/  BAR.SYNC.DEFER_BLOCKING 0x1, 0x100 ;  /* 0x0044000000007b1d */ /* 0x000fe60000010000 */
[----:B------:R-:W-:-:S05]  /*13710*/  UISETP.NE.AND.EX UP1, UPT, UR5, URZ, UPT, UP1 ;  /* 0x0000003f0500728c */ /* 0x000fca000bf25310 */
[----:B------:R-:W2:Y:S01]  /*13720*/  LDC R17, c[0x0][0xa88] ;  /* 0x0002a200ff117b82 */ /* 0x000ea20000000800 */
[----:B------:R-:W-:-:S05]  /*13730*/  PLOP3.LUT P0, PT, PT, PT, UP1, 0x80, 0x0 ;  /* 0x000000000000781c */ /* 0x000fca0003f0f018 */
[----:B------:R-:W-:Y:S02]  /*13740*/  @UP1 ULDC.64 UR6, c[0x0][0xbe0] ;  /* 0x0002f80000061ab9 */ /* 0x000fe40000000a00 */
[----:B------:R-:W-:-:S06]  /*13750*/  @UP1 UIMAD.WIDE UR6, UR36, 0x4, UR6 ;  /* 0x00000004240618a5 */ /* 0x000fcc000f8e0206 */
[----:B------:R-:W-:Y:S02]  /*13760*/  IMAD.U32 R10, RZ, RZ, UR6 ;  /* 0x00000006ff0a7e24 */ /* 0x000fe4000f8e00ff */
[----:B------:R-:W-:Y:S01]  /*13770*/  IMAD.U32 R11, RZ, RZ, UR7 ;  /* 0x00000007ff0b7e24 */ /* 0x000fe2000f8e00ff */
[----:B------:R-:W3:Y:S01]  /*13780*/  @P2 LDG.E R2, desc[UR50][R8.64] ;  /* 0x0000003208022981 */ /* 0x000ee2000c1e1900 */
[----:B------:R-:W-:Y:S01]  /*13790*/  IMAD R5, R22, 0x40, R19 ;  /* 0x0000004016057824 */ /* 0x000fe200078e0213 */
[----:B------:R-:W-:-:S03]  /*137a0*/  UMOV UR4, URZ ;  /* 0x0000003f00047c82 */ /* 0x000fc60008000000 */
[----:B------:R-:W-:Y:S01]  /*137b0*/  IMAD.WIDE R6, R5, 0x2, R6 ;  /* 0x0000000205067825 */ /* 0x000fe200078e0206 */
[----:B--2---:R1:W5:Y:S02]  /*137c0*/  @P0 LDG.E R17, desc[UR50][R10.64] ;  /* 0x000000320a110981 */ /* 0x004364000c1e1900 */
[----:B0-----:R-:W-:Y:S02]  /*137d0*/  IADD3 R33, P1, R6, 0x1000, RZ ;  /* 0x0000100006217810 */ /* 0x001fe40007f3e0ff */
[----:B---3--:R-:W-:Y:S01]  /*137e0*/  @P2 R2UR UR4, R2 ;  /* 0x00000000020422ca */ /* 0x008fe200000e0000 */
[----:B-1----:R-:W-:-:S14]  /*137f0*/  @P0 BRA `(.L_x_1168) ;  /* 0x0000000000100947 */ /* 0x002fdc0003800000 */
[----:B------:R-:W-:Y:S05]  /*13800*/  @!P2 BRA `(.L_x_1168) ;  /* 0x00000000000ca947 */ /* 0x000fea0003800000 */
[----:B------:R-:W2:Y:S04]  /*13810*/  LDG.E R2, desc[UR50][R8.64] ;  /* 0x0000003208027981 */ /* 0x000ea8000c1e1900 */
[----:B-----5:R-:W2:Y:S02]  /*13820*/  LDG.E R17, desc[UR50][R8.64+0x4] ;  /* 0x0000043208117981 */ /* 0x020ea4000c1e1900 */
[----:B--2---:R-:W-:-:S07]  /*13830*/  IMAD.IADD R17, R17, 0x1, -R2 ;  /* 0x0000000111117824 */ /* 0x004fce00078e0a02 */
.L_x_1168:
[----:B------:R-:W-:Y:S01]  /*13840*/  USHF.R.S32.HI UR9, URZ, 0x1f, UR42 ;  /* 0x0000001f3f097899 */ /* 0x000fe2000801142a */
[----:B------:R-:W-:Y:S01]  /*13850*/  IMAD R10, R190, 0x80, R192 ;  /* 0x00000080be0a7824 */ /* 0x000fe200078e02c0 */
[----:B------:R-:W-:Y:S01]  /*13860*/  ULDC.64 UR10, c[0x0][0xb70] ;  /* 0x0002dc00000a7ab9 */ /* 0x000fe20000000a00 */
[----:B------:R-:W-:Y:S01]  /*13870*/  USHF.R.S32.HI UR5, URZ, 0x1f, UR4 ;  /* 0x0000001f3f057899 */ /* 0x000fe20008011404 */
[----:B------:R-:W-:Y:S01]  /*13880*/  IADD3 R25, P2, R6, 0x2000, RZ ;  /* 0x0000200006197810 */ /* 0x000fe20007f5e0ff */
[----:B------:R-:W-:Y:S01]  /*13890*/  UIMAD UR8, UR9, UR10, URZ ;  /* 0x0000000a090872a4 */ /* 0x000fe2000f8e023f */
[----:B------:R-:W-:Y:S01]  /*138a0*/  SHF.R.S32.HI R2, RZ, 0x1f, R10 ;  /* 0x0000001fff027819 */ /* 0x000fe2000001140a */
[----:B------:R-:W-:Y:S01]  /*138b0*/  USHF.R.S32.HI UR13, URZ, 0x1f, UR36 ;  /* 0x0000001f3f0d7899 */ /* 0x000fe20008011424 */
        /* <DEDUP_REMOVED lines=10> */
[----:B------:R-:W-:Y:S01]  /*13960*/  USEL UR12, UR36, URZ, !UP0 ;  /* 0x0000003f240c7287 */ /* 0x000fe2000c000000 */
[----:B------:R-:W-:Y:S01]  /*13970*/  LOP3.LUT R32, R32, R33, RZ, 0x3c, !PT ;  /* 0x0000002120207212 */ /* 0x000fe200078e3cff */
[----:B------:R-:W-:Y:S01]  /*13980*/  UIMAD UR8, UR13, UR10, URZ ;  /* 0x0000000a0d0872a4 */ /* 0x000fe2000f8e023f */
[C---:B------:R-:W-:Y:S01]  /*13990*/  IADD3 R9, P6, R6.reuse, 0x3000, RZ ;  /* 0x0000300006097810 */ /* 0x040fe20007fde0ff */
[----:B------:R-:W-:Y:S01]  /*139a0*/  UIMAD.WIDE.U32 UR6, UR12, UR10, UR6 ;  /* 0x0000000a0c0672a5 */ /* 0x000fe2000f8e0006 */
[C---:B------:R-:W-:Y:S01]  /*139b0*/  IADD3 R41, P5, R6.reuse, 0x4000, RZ ;  /* 0x0000400006297810 */ /* 0x040fe20007fbe0ff */
[----:B------:R-:W-:Y:S01]  /*139c0*/  UIMAD UR8, UR12, UR11, UR8 ;  /* 0x0000000b0c0872a4 */ /* 0x000fe2000f8e0208 */
[C---:B------:R-:W-:Y:S01]  /*139d0*/  IADD3 R45, P4, R6.reuse, 0x5000, RZ ;  /* 0x00005000062d7810 */ /* 0x040fe20007f9e0ff */
[--C-:B------:R-:W-:Y:S01]  /*139e0*/  IMAD.X R25, RZ, RZ, R7.reuse, P2 ;  /* 0x000000ffff197224 */ /* 0x100fe200010e0607 */
[----:B------:R-:W-:Y:S01]  /*139f0*/  IADD3 R29, P3, R6, 0x6000, RZ ;  /* 0x00006000061d7810 */ /* 0x000fe20007f7e0ff */
[----:B------:R-:W-:Y:S01]  /*13a00*/  IMAD.X R33, RZ, RZ, R7, P1 ;  /* 0x000000ffff217224 */ /* 0x000fe200008e0607 */
[----:B------:R-:W-:Y:S01]  /*13a10*/  IADD3 R5, P0, R10, UR6, RZ ;  /* 0x000000060a057c10 */ /* 0x000fe2000ff1e0ff */
[----:B------:R-:W-:Y:S01]  /*13a20*/  IMAD.U32 R11, RZ, RZ, UR8 ;  /* 0x00000008ff0b7e24 */ /* 0x000fe2000f8e00ff */
[----:B------:R-:W-:-:S02]  /*13a30*/  LOP3.LUT R8, R9, 0x380, RZ, 0xc0, !PT ;  /* 0x0000038009087812 */ /* 0x000fc400078ec0ff */
[----:B------:R-:W-:Y:S02]  /*13a40*/  LOP3.LUT R40, R41, 0x380, RZ, 0xc0, !PT ;  /* 0x0000038029287812 */ /* 0x000fe400078ec0ff */
[----:B------:R-:W-:Y:S01]  /*13a50*/  IADD3.X R2, R2, UR7, R11, P0, !PT ;  /* 0x0000000702027c10 */ /* 0x000fe200087fe40b */
[----:B------:R-:W-:Y:S01]  /*13a60*/  ULDC.64 UR6, c[0x0][0xb40] ;  /* 0x0002d00000067ab9 */ /* 0x000fe20000000a00 */
[----:B------:R-:W-:Y:S02]  /*13a70*/  LOP3.LUT R44, R45, 0x380, RZ, 0xc0, !PT ;  /* 0x000003802d2c7812 */ /* 0x000fe400078ec0ff */
[----:B------:R-:W-:Y:S02]  /*13a80*/  LEA R20, P0, R5, UR6, 0x2 ;  /* 0x0000000605147c11 */ /* 0x000fe4000f8010ff */
[----:B------:R-:W-:Y:S02]  /*13a90*/  LOP3.LUT R28, R29, 0x380, RZ, 0xc0, !PT ;  /* 0x000003801d1c7812 */ /* 0x000fe400078ec0ff */
[----:B------:R-:W-:Y:S01]  /*13aa0*/  LEA.HI.X R21, R5, UR7, R2, 0x2, P0 ;  /* 0x0000000705157c11 */ /* 0x000fe200080f1402 */
[----:B------:R-:W-:Y:S01]  /*13ab0*/  VIADD R2, R10, 0x8 ;  /* 0x000000080a027836 */ /* 0x000fe20000000000 */
[----:B------:R-:W-:Y:S01]  /*13ac0*/  LOP3.LUT P0, RZ, R191, 0x3, RZ, 0xc0, !PT ;  /* 0x00000003bfff7812 */ /* 0x000fe2000780c0ff */
[----:B------:R-:W-:Y:S01]  /*13ad0*/  ULDC.64 UR6, c[0x0][0xaa0] ;  /* 0x0002a80000067ab9 */ /* 0x000fe20000000a00 */
[----:B------:R-:W-:-:S02]  /*13ae0*/  IADD3 R5, P2, R6, 0x7000, RZ ;  /* 0x0000700006057810 */ /* 0x000fc40007f5e0ff */
[-C--:B-----5:R-:W-:Y:S02]  /*13af0*/  ISETP.GE.OR P1, PT, R10, R17.reuse, P0 ;  /* 0x000000110a00720c */ /* 0x0a0fe40000726670 */
[----:B------:R-:W-:Y:S01]  /*13b00*/  ISETP.GE.OR P0, PT, R2, R17, P0 ;  /* 0x000000110200720c */ /* 0x000fe20000706670 */
[----:B------:R-:W-:Y:S01]  /*13b10*/  IMAD.X R13, RZ, RZ, R7, P2 ;  /* 0x000000ffff0d7224 */ /* 0x000fe200010e0607 */
[----:B------:R-:W-:Y:S02]  /*13b20*/  LOP3.LUT R2, R5, 0x380, RZ, 0xc0, !PT ;  /* 0x0000038005027812 */ /* 0x000fe400078ec0ff */
[----:B------:R-:W-:Y:S02]  /*13b30*/  LOP3.LUT R11, R6, 0x380, RZ, 0xc0, !PT ;  /* 0x00000380060b7812 */ /* 0x000fe400078ec0ff */
[----:B------:R-:W-:Y:S02]  /*13b40*/  SHF.R.U64 R8, R8, 0x3, RZ ;  /* 0x0000000308087819 */ /* 0x000fe400000012ff */
[----:B------:R-:W-:-:S02]  /*13b50*/  SHF.R.U64 R40, R40, 0x3, RZ ;  /* 0x0000000328287819 */ /* 0x000fc400000012ff */
[----:B------:R-:W-:Y:S02]  /*13b60*/  SHF.R.U64 R44, R44, 0x3, RZ ;  /* 0x000000032c2c7819 */ /* 0x000fe400000012ff */
[----:B------:R-:W-:Y:S01]  /*13b70*/  SHF.R.U64 R28, R28, 0x3, RZ ;  /* 0x000000031c1c7819 */ /* 0x000fe200000012ff */
[----:B------:R-:W-:Y:S01]  /*13b80*/  UIMAD UR5, UR5, UR6, URZ ;  /* 0x00000006050572a4 */ /* 0x000fe2000f8e023f */
[----:B------:R-:W-:Y:S01]  /*13b90*/  SHF.R.U64 R2, R2, 0x3, RZ ;  /* 0x0000000302027819 */ /* 0x000fe200000012ff */
[----:B------:R0:W-:Y:S01]  /*13ba0*/  @!P1 STG.E desc[UR50][R20.64], R4 ;  /* 0x0000000414009986 */ /* 0x0001e2000c101932 */
        /* <DEDUP_REMOVED lines=10> */
[----:B------:R1:W-:Y:S01]  /*13c50*/  @!P0 STG.E desc[UR50][R20.64+0x20], R3 ;  /* 0x0000200314008986 */ /* 0x0003e2000c101932 */
[----:B------:R-:W-:Y:S01]  /*13c60*/  LOP3.LUT R6, R11, R6, RZ, 0x3c, !PT ;  /* 0x000000060b067212 */ /* 0x000fe200078e3cff */
[--C-:B0-----:R-:W-:Y:S01]  /*13c70*/  IMAD.MOV.U32 R4, RZ, RZ, R19.reuse ;  /* 0x000000ffff047224 */ /* 0x101fe200078e0013 */
[----:B------:R-:W-:Y:S01]  /*13c80*/  SHF.R.S32.HI R5, RZ, 0x1f, R19 ;  /* 0x0000001fff057819 */ /* 0x000fe20000011413 */
[----:B------:R-:W5:Y:S01]  /*13c90*/  LD.E.128 R32, desc[UR50][R32.64] ;  /* 0x0000003220207980 */ /* 0x000f62000c101d00 */
[----:B------:R-:W-:-:S03]  /*13ca0*/  UIMAD UR5, UR4, UR7, UR5 ;  /* 0x00000007040572a4 */ /* 0x000fc6000f8e0205 */
[----:B------:R0:W5:Y:S01]  /*13cb0*/  LD.E.128 R36, desc[UR50][R6.64] ;  /* 0x0000003206247980 */ /* 0x000162000c101d00 */
[----:B-1----:R-:W-:-:S03]  /*13cc0*/  IMAD.U32 R3, RZ, RZ, UR6 ;  /* 0x00000006ff037e24 */ /* 0x002fc6000f8e00ff */
[----:B------:R-:W5:Y:S01]  /*13cd0*/  LD.E.128 R24, desc[UR50][R24.64] ;  /* 0x0000003218187980 */ /* 0x000f62000c101d00 */
[----:B------:R-:W-:-:S03]  /*13ce0*/  ULDC.64 UR6, c[0x0][0xae0] ;  /* 0x0002b80000067ab9 */ /* 0x000fc60000000a00 */
[----:B------:R-:W5:Y:S01]  /*13cf0*/  LD.E.128 R8, desc[UR50][R8.64] ;  /* 0x0000003208087980 */ /* 0x000f62000c101d00 */
[----:B------:R-:W-:-:S03]  /*13d00*/  IMAD.WIDE.U32 R2, R3, UR4, R4 ;  /* 0x0000000403027c25 */ /* 0x000fc6000f8e0004 */
[----:B------:R-:W5:Y:S04]  /*13d10*/  LD.E.128 R40, desc[UR50][R40.64] ;  /* 0x0000003228287980 */ /* 0x000f68000c101d00 */
[----:B------:R-:W5:Y:S04]  /*13d20*/  LD.E.128 R44, desc[UR50][R44.64] ;  /* 0x000000322c2c7980 */ /* 0x000f68000c101d00 */
        /* <DEDUP_REMOVED lines=8> */
[----:B-1----:R-:W1:Y:S01]  /*13db0*/  FENCE.VIEW.ASYNC.S ;  /* 0x00000000000073c6 */ /* 0x002e620000000000 */
[----:B------:R-:W-:-:S02]  /*13dc0*/  VIADD R3, R3, UR5 ;  /* 0x0000000503037c36 */ /* 0x000fc40008000000 */
[----:B0-----:R-:W-:Y:S01]  /*13dd0*/  IMAD.U32 R7, RZ, RZ, UR6 ;  /* 0x00000006ff077e24 */ /* 0x001fe2000f8e00ff */
[----:B------:R-:W-:Y:S01]  /*13de0*/  UIMAD UR4, UR42, UR7, UR4 ;  /* 0x000000072a0472a4 */ /* 0x000fe2000f8e0204 */
[----:B------:R-:W-:Y:S02]  /*13df0*/  IMAD R17, R190, -0x80, R17 ;  /* 0xffffff80be117824 */ /* 0x000fe400078e0211 */
[----:B------:R-:W-:Y:S01]  /*13e00*/  IMAD.WIDE.U32 R2, R7, UR42, R2 ;  /* 0x0000002a07027c25 */ /* 0x000fe2000f8e0002 */
[----:B------:R-:W-:Y:S02]  /*13e10*/  ULDC.64 UR6, c[0x0][0xae8] ;  /* 0x0002ba0000067ab9 */ /* 0x000fe40000000a00 */
[C---:B------:R-:W-:Y:S01]  /*13e20*/  ISETP.GE.AND P2, PT, R22.reuse, R17, PT ;  /* 0x000000111600720c */ /* 0x040fe20003f46270 */
[----:B------:R-:W-:Y:S01]  /*13e30*/  VIADD R3, R3, UR4 ;  /* 0x0000000403037c36 */ /* 0x000fe20008000000 */
[----:B------:R-:W-:Y:S01]  /*13e40*/  UIMAD UR4, UR13, UR6, URZ ;  /* 0x000000060d0472a4 */ /* 0x000fe2000f8e023f */
[----:B------:R-:W-:-:S02]  /*13e50*/  VIADD R4, R22, 0x20 ;  /* 0x0000002016047836 */ /* 0x000fc40000000000 */
[----:B------:R-:W-:Y:S02]  /*13e60*/  VIADD R0, R0, 0x29820 ;  /* 0x0002982000007836 */ /* 0x000fe40000000000 */
[----:B------:R-:W-:Y:S01]  /*13e70*/  IMAD.U32 R7, RZ, RZ, UR6 ;  /* 0x00000006ff077e24 */ /* 0x000fe2000f8e00ff */
[----:B------:R-:W-:Y:S01]  /*13e80*/  UIMAD UR4, UR12, UR7, UR4 ;  /* 0x000000070c0472a4 */ /* 0x000fe2000f8e0204 */
[----:B------:R-:W-:Y:S01]  /*13e90*/  ISETP.GE.AND P4, PT, R4, R17, PT ;  /* 0x000000110400720c */ /* 0x000fe20003f86270 */
[C---:B------:R-:W-:Y:S01]  /*13ea0*/  VIADD R4, R22.reuse, 0x40 ;  /* 0x0000004016047836 */ /* 0x040fe20000000000 */
[----:B------:R-:W-:Y:S01]  /*13eb0*/  PRMT R0, RZ, 0x654, R0 ;  /* 0x00000654ff007816 */ /* 0x000fe20000000000 */
[----:B------:R-:W-:Y:S01]  /*13ec0*/  IMAD.WIDE.U32 R6, R7, UR12, R2 ;  /* 0x0000000c07067c25 */ /* 0x000fe2000f8e0002 */
[----:B------:R-:W-:Y:S01]  /*13ed0*/  SHF.R.S32.HI R23, RZ, 0x1f, R22 ;  /* 0x0000001fff177819 */ /* 0x000fe20000011416 */
[----:B------:R-:W-:Y:S01]  /*13ee0*/  BSSY B1, `(.L_x_1169) ;  /* 0x0000018000017945 */ /* 0x000fe20003800000 */
[----:B-1----:R0:W-:Y:S01]  /*13ef0*/  SYNCS.ARRIVE.TRANS64.RED.A1T0 RZ, [R0+URZ], RZ ;  /* 0x000000ff00ff79a7 */ /* 0x0021e2000810043f */
[----:B------:R-:W-:-:S02]  /*13f00*/  VIADD R5, R22, 0x60 ;  /* 0x0000006016057836 */ /* 0x000fc40000000000 */
[----:B------:R-:W-:Y:S01]  /*13f10*/  VIADD R49, R7, UR4 ;  /* 0x0000000407317c36 */ /* 0x000fe20008000000 */
[-C--:B------:R-:W-:Y:S02]  /*13f20*/  ISETP.GE.AND P0, PT, R4, R17.reuse, PT ;  /* 0x000000110400720c */ /* 0x080fe40003f06270 */
[----:B------:R-:W-:Y:S01]  /*13f30*/  ISETP.GE.AND P1, PT, R5, R17, PT ;  /* 0x000000110500720c */ /* 0x000fe20003f26270 */
[----:B------:R-:W-:Y:S01]  /*13f40*/  IMAD.WIDE R4, R190, 0x80, R22 ;  /* 0x00000080be047825 */ /* 0x000fe200078e0216 */
[----:B0-----:R-:W-:Y:S11]  /*13f50*/  @P2 BRA `(.L_x_1170) ;  /* 0x0000000000402947 */ /* 0x001ff60003800000 */
[----:B------:R-:W-:Y:S01]  /*13f60*/  ULDC.64 UR4, c[0x0][0xad8] ;  /* 0x0002b60000047ab9 */ /* 0x000fe20000000a00 */
[----:B------:R-:W-:Y:S01]  /*13f70*/  IMAD.MOV.U32 R2, RZ, RZ, R6 ;  /* 0x000000ffff027224 */ /* 0x000fe200078e0006 */
[----:B------:R-:W-:Y:S01]  /*13f80*/  ULDC.64 UR6, c[0x0][0xa80] ;  /* 0x0002a00000067ab9 */ /* 0x000fe20000000a00 */
[----:B------:R-:W-:Y:S02]  /*13f90*/  IMAD.MOV.U32 R3, RZ, RZ, R49 ;  /* 0x000000ffff037224 */ /* 0x000fe400078e0031 */
[----:B------:R-:W-:Y:S02]  /*13fa0*/  IMAD R17, R5, UR4, RZ ;  /* 0x0000000405117c24 */ /* 0x000fe4000f8e02ff */
[----:B------:R-:W-:Y:S02]  /*13fb0*/  VIADD R0, R19, 0x40 ;  /* 0x0000004013007836 */ /* 0x000fe40000000000 */
        /* <DEDUP_REMOVED lines=8> */
[----:B-----5:R0:W-:Y:S04]  /*14040*/  @!P2 STG.E.128 desc[UR50][R20.64], R36 ;  /* 0x000000241400a986 */ /* 0x0201e8000c101d32 */
[----:B------:R0:W-:Y:S02]  /*14050*/  @!P3 STG.E.128 desc[UR50][R20.64+0x80], R40 ;  /* 0x000080281400b986 */ /* 0x0001e4000c101d32 */
.L_x_1170:
[----:B------:R-:W-:Y:S05]  /*14060*/  BSYNC B1 ;  /* 0x0000000000017941 */ /* 0x000fea0003800000 */
.L_x_1169:
[----:B------:R-:W-:Y:S04]  /*14070*/  BSSY B1, `(.L_x_1171) ;  /* 0x0000014000017945 */ /* 0x000fe80003800000 */
[----:B------:R-:W-:Y:S05]  /*14080*/  @P4 BRA `(.L_x_1172) ;  /* 0x0000000000484947 */ /* 0x000fea0003800000 */
[----:B------:R-:W-:Y:S01]  /*14090*/  IADD3 R17, P2, R4, 0x20, RZ ;  /* 0x0000002004117810 */ /* 0x000fe20007f5e0ff */
[----:B------:R-:W-:Y:S01]  /*140a0*/  ULDC.64 UR4, c[0x0][0xad8] ;  /* 0x0002b60000047ab9 */ /* 0x000fe20000000a00 */
[----:B------:R-:W-:Y:S01]  /*140b0*/  IMAD.MOV.U32 R2, RZ, RZ, R6 ;  /* 0x000000ffff027224 */ /* 0x000fe200078e0006 */
[----:B------:R-:W-:Y:S01]  /*140c0*/  ULDC.64 UR6, c[0x0][0xa80] ;  /* 0x0002a00000067ab9 */ /* 0x000fe20000000a00 */
[----:B------:R-:W-:Y:S02]  /*140d0*/  IMAD.MOV.U32 R3, RZ, RZ, R49 ;  /* 0x000000ffff037224 */ /* 0x000fe400078e0031 */
[----:B------:R-:W-:Y:S02]  /*140e0*/  IMAD.X R0, RZ, RZ, R5, P2 ;  /* 0x000000ffff007224 */ /* 0x000fe400010e0605 */
[----:B------:R-:W-:Y:S02]  /*140f0*/  VIADD R18, R19, 0x40 ;  /* 0x0000004013127836 */ /* 0x000fe40000000000 */
[----:B------:R-:W-:-:S02]  /*14100*/  IMAD R0, R0, UR4, RZ ;  /* 0x0000000400007c24 */ /* 0x000fc4000f8e02ff */
[----:B------:R-:W-:Y:S01]  /*14110*/  IMAD.WIDE.U32 R2, R17, UR4, R2 ;  /* 0x0000000411027c25 */ /* 0x000fe2000f8e0002 */
[----:B------:R-:W-:Y:S02]  /*14120*/  ULDC UR4, c[0x0][0xa8c] ;  /* 0x0002a30000047ab9 */ /* 0x000fe40000000800 */
[----:B------:R-:W-:Y:S01]  /*14130*/  ISETP.GE.AND P3, PT, R19, UR4, PT ;  /* 0x0000000413007c0c */ /* 0x000fe2000bf66270 */
[----:B------:R-:W-:Y:S01]  /*14140*/  IMAD R17, R17, UR5, R0 ;  /* 0x0000000511117c24 */ /* 0x000fe2000f8e0200 */
[----:B------:R-:W-:Y:S02]  /*14150*/  ISETP.GE.AND P4, PT, R18, UR4, PT ;  /* 0x0000000412007c0c */ /* 0x000fe4000bf86270 */
[----:B0-----:R-:W-:Y:S01]  /*14160*/  LEA R20, P2, R2, UR6, 0x1 ;  /* 0x0000000602147c11 */ /* 0x001fe2000f8408ff */
[----:B------:R-:W-:-:S05]  /*14170*/  IMAD.IADD R3, R3, 0x1, R17 ;  /* 0x0000000103037824 */ /* 0x000fca00078e0211 */
[----:B------:R-:W-:-:S05]  /*14180*/  LEA.HI.X R21, R2, UR7, R3, 0x1, P2 ;  /* 0x0000000702157c11 */ /* 0x000fca00090f0c03 */
[----:B-----5:R1:W-:Y:S04]  /*14190*/  @!P3 STG.E.128 desc[UR50][R20.64], R32 ;  /* 0x000000201400b986 */ /* 0x0203e8000c101d32 */
[----:B------:R1:W-:Y:S02]  /*141a0*/  @!P4 STG.E.128 desc[UR50][R20.64+0x80], R44 ;  /* 0x0000802c1400c986 */ /* 0x0003e4000c101d32 */
.L_x_1172:
[----:B------:R-:W-:Y:S05]  /*141b0*/  BSYNC B1 ;  /* 0x0000000000017941 */ /* 0x000fea0003800000 */
.L_x_1171:
        /* <DEDUP_REMOVED lines=15> */
[----:B01----:R-:W-:Y:S01]  /*142b0*/  LEA R20, P0, R2, UR6, 0x1 ;  /* 0x0000000602147c11 */ /* 0x003fe2000f8008ff */
[----:B------:R-:W-:-:S05]  /*142c0*/  IMAD.IADD R3, R3, 0x1, R17 ;  /* 0x0000000103037824 */ /* 0x000fca00078e0211 */
[----:B------:R-:W-:-:S05]  /*142d0*/  LEA.HI.X R21, R2, UR7, R3, 0x1, P0 ;  /* 0x0000000702157c11 */ /* 0x000fca00080f0c03 */
[----:B-----5:R2:W-:Y:S04]  /*142e0*/  @!P2 STG.E.128 desc[UR50][R20.64], R24 ;  /* 0x000000181400a986 */ /* 0x0205e8000c101d32 */
[----:B------:R2:W-:Y:S02]  /*142f0*/  @!P3 STG.E.128 desc[UR50][R20.64+0x80], R28 ;  /* 0x0000801c1400b986 */ /* 0x0005e4000c101d32 */
.L_x_1174:
[----:B------:R-:W-:Y:S05]  /*14300*/  BSYNC B1 ;  /* 0x0000000000017941 */ /* 0x000fea0003800000 */
.L_x_1173:
[----:B------:R-:W-:Y:S05]  /*14310*/  @P1 BRA `(.L_x_1175) ;  /* 0x0000000800f41947 */ /* 0x000fea0003800000 */
[----:B------:R-:W-:Y:S01]  /*14320*/  IADD3 R7, P0, R4, 0x60, RZ ;  /* 0x0000006004077810 */ /* 0x000fe20007f1e0ff */
        /* <DEDUP_REMOVED lines=19> */
.L_x_1167:
        /* <DEDUP_REMOVED lines=20> */
[----:B------:R-:W-:Y:S01]  /*145a0*/  USHF.R.S32.HI UR6, URZ, 0x1f, UR42 ;  /* 0x0000001f3f067899 */ /* 0x000fe2000801142a */
[----:B------:R-:W-:Y:S01]  /*145b0*/  ISETP.GT.AND P0, PT, R195, 0x7f, PT ;  /* 0x0000007fc300780c */ /* 0x000fe20003f04270 */
[----:B------:R-:W-:-:S12]  /*145c0*/  @P2 BRA `(.L_x_1176) ;  /* 0x0000000000102947 */ /* 0x000fd80003800000 */
[----:B------:R-:W-:Y:S05]  /*145d0*/  @!P1 BRA `(.L_x_1176) ;  /* 0x00000000000c9947 */ /* 0x000fea0003800000 */
[----:B------:R-:W2:Y:S04]  /*145e0*/  LDG.E R0, desc[UR50][R2.64] ;  /* 0x0000003202007981 */ /* 0x000ea8000c1e1900 */
[----:B-----5:R-:W2:Y:S02]  /*145f0*/  LDG.E R7, desc[UR50][R2.64+0x4] ;  /* 0x0000043202077981 */ /* 0x020ea4000c1e1900 */
[----:B--2---:R-:W-:-:S07]  /*14600*/  IMAD.IADD R7, R7, 0x1, -R0 ;  /* 0x0000000107077824 */ /* 0x004fce00078e0a00 */
.L_x_1176:
        /* <DEDUP_REMOVED lines=31> */
.L_x_1178:
[----:B------:R-:W-:Y:S05]  /*14800*/  BSYNC B1 ;  /* 0x0000000000017941 */ /* 0x000fea0003800000 */
.L_x_1177:
[----:B------:R-:W-:Y:S01]  /*14810*/  ULDC.64 UR4, c[0x0][0xaa0] ;  /* 0x0002a80000047ab9 */ /* 0x000fe20000000a00 */
[----:B-1----:R-:W-:Y:S01]  /*14820*/  IMAD.MOV.U32 R2, RZ, RZ, R19 ;  /* 0x000000ffff027224 */ /* 0x002fe200078e0013 */
[----:B------:R-:W-:Y:S01]  /*14830*/  ULDC.64 UR10, c[0x0][0xae0] ;  /* 0x0002b800000a7ab9 */ /* 0x000fe20000000a00 */
[----:B0-----:R-:W-:Y:S01]  /*14840*/  IMAD.MOV.U32 R3, RZ, RZ, R8 ;  /* 0x000000ffff037224 */ /* 0x001fe200078e0008 */
[----:B------:R-:W-:Y:S01]  /*14850*/  BSSY B1, `(.L_x_1179) ;  /* 0x000002c000017945 */ /* 0x000fe20003800000 */
[----:B------:R-:W-:Y:S02]  /*14860*/  IMAD R0, R6, UR4, RZ ;  /* 0x0000000406007c24 */ /* 0x000fe4000f8e02ff */
[----:B------:R-:W-:Y:S01]  /*14870*/  IMAD.WIDE.U32 R2, R9, UR4, R2 ;  /* 0x0000000409027c25 */ /* 0x000fe2000f8e0002 */
[----:B------:R-:W-:-:S03]  /*14880*/  UIMAD UR4, UR6, UR10, URZ ;  /* 0x0000000a060472a4 */ /* 0x000fc6000f8e023f */
[----:B------:R-:W-:Y:S01]  /*14890*/  IMAD R9, R9, UR5, R0 ;  /* 0x0000000509097c24 */ /* 0x000fe2000f8e0200 */
[----:B------:R-:W-:Y:S01]  /*148a0*/  UIMAD UR4, UR42, UR11, UR4 ;  /* 0x0000000b2a0472a4 */ /* 0x000fe2000f8e0204 */
[----:B------:R-:W-:Y:S02]  /*148b0*/  IMAD.U32 R5, RZ, RZ, UR10 ;  /* 0x0000000aff057e24 */ /* 0x000fe4000f8e00ff */
[----:B------:R-:W-:Y:S01]  /*148c0*/  IMAD.IADD R3, R3, 0x1, R9 ;  /* 0x0000000103037824 */ /* 0x000fe200078e0209 */
[----:B------:R-:W-:Y:S01]  /*148d0*/  ULDC.64 UR10, c[0x0][0xae8] ;  /* 0x0002ba00000a7ab9 */ /* 0x000fe20000000a00 */
[----:B------:R-:W-:Y:S02]  /*148e0*/  IMAD R7, R190, -0x80, R7 ;  /* 0xffffff80be077824 */ /* 0x000fe400078e0207 */
[----:B------:R-:W-:-:S03]  /*148f0*/  IMAD.WIDE.U32 R2, R5, UR42, R2 ;  /* 0x0000002a05027c25 */ /* 0x000fc6000f8e0002 */
[CC--:B------:R-:W-:Y:S01]  /*14900*/  ISETP.GE.AND P2, PT, R22.reuse, R7.reuse, PT ;  /* 0x000000071600720c */ /* 0x0c0fe20003f46270 */
[C---:B------:R-:W-:Y:S02]  /*14910*/  VIADD R0, R22.reuse, 0x20 ;  /* 0x0000002016007836 */ /* 0x040fe40000000000 */
[----:B------:R-:W-:Y:S01]  /*14920*/  VIADD R3, R3, UR4 ;  /* 0x0000000403037c36 */ /* 0x000fe20008000000 */
[----:B------:R-:W-:Y:S01]  /*14930*/  UIMAD UR4, UR7, UR10, URZ ;  /* 0x0000000a070472a4 */ /* 0x000fe2000f8e023f */
[----:B------:R-:W-:Y:S01]  /*14940*/  VIADD R4, R22, 0x40 ;  /* 0x0000004016047836 */ /* 0x000fe20000000000 */
[-C--:B------:R-:W-:Y:S01]  /*14950*/  ISETP.GE.AND P3, PT, R0, R7.reuse, PT ;  /* 0x000000070000720c */ /* 0x080fe20003f66270 */
        /* <DEDUP_REMOVED lines=27> */
.L_x_1180:
[----:B------:R-:W-:Y:S05]  /*14b10*/  BSYNC B1 ;  /* 0x0000000000017941 */ /* 0x000fea0003800000 */
.L_x_1179:
[----:B------:R-:W-:Y:S04]  /*14b20*/  BSSY B1, `(.L_x_1181) ;  /* 0x0000014000017945 */ /* 0x000fe80003800000 */
[----:B------:R-:W-:Y:S05]  /*14b30*/  @P3 BRA `(.L_x_1182) ;  /* 0x0000000000483947 */ /* 0x000fea0003800000 */
[----:B0-----:R-:W-:Y:S01]  /*14b40*/  IADD3 R9, P2, R6, 0x20, RZ ;  /* 0x0000002006097810 */ /* 0x001fe20007f5e0ff */
        /* <DEDUP_REMOVED lines=17> */
.L_x_1182:
[----:B------:R-:W-:Y:S05]  /*14c60*/  BSYNC B1 ;  /* 0x0000000000017941 */ /* 0x000fea0003800000 */
.L_x_1181:
[----:B------:R-:W-:Y:S04]  /*14c70*/  BSSY B1, `(.L_x_1183) ;  /* 0x0000014000017945 */ /* 0x000fe80003800000 */
[----:B------:R-:W-:Y:S05]  /*14c80*/  @P1 BRA `(.L_x_1184) ;  /* 0x0000000000481947 */ /* 0x000fea0003800000 */
[----:B01----:R-:W-:Y:S01]  /*14c90*/  IADD3 R9, P1, R6, 0x40, RZ ;  /* 0x0000004006097810 */ /* 0x003fe20007f3e0ff */
        /* <DEDUP_REMOVED lines=17> */
.L_x_1184:
[----:B------:R-:W-:Y:S05]  /*14db0*/  BSYNC B1 ;  /* 0x0000000000017941 */ /* 0x000fea0003800000 */
.L_x_1183:
        /* <DEDUP_REMOVED lines=19> */
.L_x_1175:
[----:B------:R-:W-:Y:S05]  /*14ef0*/  BSYNC B0 ;  /* 0x0000000000007941 */ /* 0x000fea0003800000 */
.L_x_1166:
[----:B------:R-:W-:Y:S02]  /*14f00*/  ULDC UR4, c[0x0][0xc14] ;  /* 0x0003050000047ab9 */ /* 0x000fe40000000800 */
[----:B------:R-:W-:-:S06]  /*14f10*/  UISETP.GE.AND UP0, UPT, UR48, UR4, UPT ;  /* 0x000000043000728c */ /* 0x000fcc000bf06270 */
[----:B------:R-:W-:-:S13]  /*14f20*/  PLOP3.LUT P0, PT, PT, PT, UP0, 0x80, 0x0 ;  /* 0x000000000000781c */ /* 0x000fda0003f0f008 */
[----:B------:R-:W-:Y:S05]  /*14f30*/  @!P0 BRA `(.L_x_1185) ;  /* 0xfffffebc00948947 */ /* 0x000fea000383ffff */
[----:B------:R-:W-:Y:S05]  /*14f40*/  EXIT ;  /* 0x000000000000794d */ /* 0x000fea0003800000 */
.L_x_1080:
[----:B------:R-:W-:-:S08]  /*14f50*/  NOP ;  /* 0x0000000000007918 */ /* 0x000fd00000000000 */
[----:B------:R-:W0:-:S00]  /*14f60*/  USETMAXREG.DEALLOC.CTAPOOL 0x18 ;  /* 0x00000018000079c8 */ /* 0x000e0000080e0500 */
[----:B0-----:R-:W2:Y:S01]  /*14f70*/  LDL.LU R2, [R1+0x30] ;  /* 0x0000300001027983 */ /* 0x001ea20000300800 */
[----:B------:R-:W-:Y:S01]  /*14f80*/  LOP3.LUT R0, R0, 0x3, RZ, 0xc0, !PT ;  /* 0x0000000300007812 */ /* 0x000fe200078ec0ff */
[----:B------:R-:W-:-:S05]  /*14f90*/  IMAD.MOV.U32 R6, RZ, RZ, RZ ;  /* 0x000000ffff067224 */ /* 0x000fca00078e00ff */
[----:B------:R-:W0:Y:S02]  /*14fa0*/  SHFL.IDX PT, R0, R0, RZ, 0x1f ;  /* 0x00001fff00007589 */ /* 0x000e2400000e0000 */
[----:B0-----:R-:W-:Y:S02]  /*14fb0*/  ISETP.NE.AND P0, PT, R0, RZ, PT ;  /* 0x000000ff0000720c */ /* 0x001fe40003f05270 */
        /* <DEDUP_REMOVED lines=15> */
.L_x_1186:
[----:B------:R-:W1:Y:S01]  /*150b0*/  S2R R0, SR_TID.X ;  /* 0x0000000000007919 */ /* 0x000e620000002100 */
[----:B------:R-:W-:Y:S01]  /*150c0*/  ULDC UR4, c[0x0][0xc14] ;  /* 0x0003050000047ab9 */ /* 0x000fe20000000800 */
[----:B-1----:R-:W-:-:S04]  /*150d0*/  LOP3.LUT R5, R0, 0x1f, RZ, 0xc0, !PT ;  /* 0x0000001f00057812 */ /* 0x002fc800078ec0ff */
[----:B------:R-:W-:-:S04]  /*150e0*/  ISETP.NE.AND P0, PT, R5, 0x1f, PT ;  /* 0x0000001f0500780c */ /* 0x000fc80003f05270 */
[----:B------:R-:W-:-:S13]  /*150f0*/  ISETP.GE.OR P1, PT, R5, UR4, !P0 ;  /* 0x0000000405007c0c */ /* 0x000fda000c726670 */
[----:B0-----:R-:W0:Y:S02]  /*15100*/  @!P1 LDC.64 R2, c[0x0][0xc58] ;  /* 0x00031600ff029b82 */ /* 0x001e240000000a00 */
        /* <DEDUP_REMOVED lines=18> */
[----:B------:R-:W1:Y:S02]  /*15230*/  SHFL.UP PT, R2, R3, 0x8, RZ ;  /* 0x0500000003027989 */ /* 0x000e6400000e00ff */
[----:B-1----:R-:W-:-:S05]  /*15240*/  SEL R2, R2, RZ, P4 ;  /* 0x000000ff02027207 */ /* 0x002fca0002000000 */
[----:B------:R-:W-:-:S05]  /*15250*/  IMAD.IADD R2, R3, 0x1, R2 ;  /* 0x0000000103027824 */ /* 0x000fca00078e0202 */
[----:B------:R-:W1:Y:S02]  /*15260*/  SHFL.UP PT, R4, R2, 0x10, RZ ;  /* 0x0600000002047989 */ /* 0x000e6400000e00ff */
[----:B-1----:R-:W-:-:S05]  /*15270*/  SEL R7, R4, RZ, P5 ;  /* 0x000000ff04077207 */ /* 0x002fca0002800000 */
[----:B------:R-:W-:Y:S02]  /*15280*/  IMAD.IADD R10, R2, 0x1, R7 ;  /* 0x00000001020a7824 */ /* 0x000fe400078e0207 */
[----:B------:R-:W1:Y:S03]  /*15290*/  LDC R7, c[0x0][0xc10] ;  /* 0x00030400ff077b82 */ /* 0x000e660000000800 */
        /* <DEDUP_REMOVED lines=10> */
.L_x_1192:
        /* <DEDUP_REMOVED lines=14> */
.L_x_1191:
[----:B------:R-:W-:Y:S05]  /*15420*/  BSYNC B0 ;  /* 0x0000000000007941 */ /* 0x000fea0003800000 */
.L_x_1190:
        /* <DEDUP_REMOVED lines=22> */
.L_x_1188:
[----:B------:R-:W-:Y:S01]  /*15590*/  IMAD.IADD R11, R9, 0x1, -R8 ;  /* 0x00000001090b7824 */ /* 0x000fe200078e0a08 */
[----:B------:R-:W-:-:S03]  /*155a0*/  ULDC.64 UR4, c[0x0][0xc68] ;  /* 0x00031a0000047ab9 */ /* 0x000fc60000000a00 */
[----:B------:R-:W-:-:S05]  /*155b0*/  IMAD R3, R10, R7, R11 ;  /* 0x000000070a037224 */ /* 0x000fca00078e020b */
[----:B------:R-:W-:-:S13]  /*155c0*/  ISETP.GT.AND P0, PT, R3, R0, PT ;  /* 0x000000000300720c */ /* 0x000fda0003f04270 */
[----:B------:R-:W-:Y:S02]  /*155d0*/  VOTEU.ANY UR7, UPT, !P0 ;  /* 0x0000000000077886 */ /* 0x000fe400040e0100 */
[----:B------:R-:W-:-:S04]  /*155e0*/  UPOPC UR6, UR7 ;  /* 0x00000007000672bf */ /* 0x000fc80008000000 */
[----:B------:R-:W-:-:S04]  /*155f0*/  UIADD3 UR45, UR6, UR45, URZ ;  /* 0x0000002d062d7290 */ /* 0x000fc8000fffe03f */
[----:B------:R-:W-:-:S06]  /*15600*/  UIMAD.WIDE UR4, UR45, 0x4, UR4 ;  /* 0x000000042d0478a5 */ /* 0x000fcc000f8e0204 */
[----:B------:R-:W-:Y:S02]  /*15610*/  IMAD.U32 R2, RZ, RZ, UR4 ;  /* 0x00000004ff027e24 */ /* 0x000fe4000f8e00ff */
[----:B------:R-:W-:-:S05]  /*15620*/  IMAD.U32 R3, RZ, RZ, UR5 ;  /* 0x00000005ff037e24 */ /* 0x000fca000f8e00ff */
[----:B------:R-:W2:Y:S01]  /*15630*/  LDG.E R9, desc[UR50][R2.64] ;  /* 0x0000003202097981 */ /* 0x000ea2000c1e1900 */
[----:B------:R-:W-:Y:S01]  /*15640*/  IMAD.U32 R15, RZ, RZ, UR6 ;  /* 0x00000006ff0f7e24 */ /* 0x000fe2000f8e00ff */
[----:B------:R-:W-:-:S04]  /*15650*/  ISETP.NE.AND P0, PT, RZ, UR7, PT ;  /* 0x00000007ff007c0c */ /* 0x000fc8000bf05270 */
[----:B------:R-:W2:Y:S02]  /*15660*/  SHFL.IDX PT, R6, R6, R15, 0x1f ;  /* 0x00001f0f06067589 */ /* 0x000ea400000e0000 */
[----:B--2---:R-:W-:-:S05]  /*15670*/  IMAD R8, R6, R9, RZ ;  /* 0x0000000906087224 */ /* 0x004fca00078e02ff */
[----:B------:R-:W-:-:S04]  /*15680*/  IABS R12, R8 ;  /* 0x00000008000c7213 */ /* 0x000fc80000000000 */
[----:B------:R-:W0:Y:S08]  /*15690*/  I2F.RP R13, R12 ;  /* 0x0000000c000d7306 */ /* 0x000e300000209400 */
[----:B0-----:R-:W0:Y:S02]  /*156a0*/  MUFU.RCP R13, R13 ;  /* 0x0000000d000d7308 */ /* 0x001e240000001000 */
[----:B0-----:R-:W-:-:S06]  /*156b0*/  VIADD R14, R13, 0xffffffe ;  /* 0x0ffffffe0d0e7836 */ /* 0x001fcc0000000000 */
[----:B------:R-:W0:Y:S02]  /*156c0*/  F2I.FTZ.U32.TRUNC.NTZ R3, R14 ;  /* 0x0000000e00037305 */ /* 0x000e24000021f000 */
[----:B0-----:R-:W-:Y:S01]  /*156d0*/  IMAD.MOV R17, RZ, RZ, -R3 ;  /* 0x000000ffff117224 */ /* 0x001fe200078e0a03 */
[----:B------:R-:W-:Y:S06]  /*156e0*/  @!P0 BRA `(.L_x_1193) ;  /* 0x00000000000c8947 */ /* 0x000fec0003800000 */
[----:B------:R-:W-:-:S06]  /*156f0*/  UIADD3 UR4, UR6, -0x1, URZ ;  /* 0xffffffff06047890 */ /* 0x000fcc000fffe03f */
[----:B------:R-:W-:-:S05]  /*15700*/  IMAD.U32 R13, RZ, RZ, UR4 ;  /* 0x00000004ff0d7e24 */ /* 0x000fca000f8e00ff */
[----:B------:R0:W1:Y:S02]  /*15710*/  SHFL.IDX PT, R4, R10, R13, 0x1f ;  /* 0x00001f0d0a047589 */ /* 0x00006400000e0000 */
.L_x_1193:
[----:B-1----:R-:W-:Y:S02]  /*15720*/  IMAD R4, R4, R7, R11 ;  /* 0x0000000704047224 */ /* 0x002fe400078e020b */
        /* <DEDUP_REMOVED lines=19> */
[----:B------:R-:W-:-:S05]  /*15860*/  @!P1 LOP3.LUT R2, RZ, R8, RZ, 0x33, !PT ;  /* 0x00000008ff029212 */ /* 0x000fca00078e33ff */
[----:B------:R-:W-:Y:S02]  /*15870*/  IMAD R0, R9, R2, RZ ;  /* 0x0000000209007224 */ /* 0x000fe400078e02ff */
[----:B------:R-:W-:Y:S02]  /*15880*/  IMAD.MOV R2, RZ, RZ, -R2 ;  /* 0x000000ffff027224 */ /* 0x000fe400078e0a02 */
[----:B-1----:R-:W-:Y:S02]  /*15890*/  IMAD.MOV R4, RZ, RZ, -R0 ;  /* 0x000000ffff047224 */ /* 0x002fe400078e0a00 */
[----:B------:R-:W-:Y:S02]  /*158a0*/  IMAD R8, R8, R2, R11 ;  /* 0x0000000208087224 */ /* 0x000fe400078e020b */
[----:B------:R-:W-:Y:S01]  /*158b0*/  IMAD.MOV.U32 R2, RZ, RZ, RZ ;  /* 0x000000ffff027224 */ /* 0x000fe200078e00ff */
[----:B------:R-:W-:-:S04]  /*158c0*/  VIADDMNMX R7, R4, R7, R9, PT ;  /* 0x0000000704077246 */ /* 0x000fc80003800109 */
[-C--:B------:R-:W-:Y:S02]  /*158d0*/  IABS R4, R7.reuse ;  /* 0x0000000700047213 */ /* 0x080fe40000000000 */
[----:B0-----:R-:W-:Y:S02]  /*158e0*/  IABS R10, R7 ;  /* 0x00000007000a7213 */ /* 0x001fe40000000000 */
[----:B------:R-:W0:Y:S08]  /*158f0*/  I2F.RP R9, R4 ;  /* 0x0000000400097306 */ /* 0x000e300000209400 */
[----:B0-----:R-:W0:Y:S02]  /*15900*/  MUFU.RCP R9, R9 ;  /* 0x0000000900097308 */ /* 0x001e240000001000 */
[----:B0-----:R-:W-:Y:S01]  /*15910*/  VIADD R3, R9, 0xffffffe ;  /* 0x0ffffffe09037836 */ /* 0x001fe20000000000 */
[----:B------:R-:W-:-:S05]  /*15920*/  IABS R9, R8 ;  /* 0x0000000800097213 */ /* 0x000fca0000000000 */
[----:B------:R-:W0:Y:S02]  /*15930*/  F2I.FTZ.U32.TRUNC.NTZ R3, R3 ;  /* 0x0000000300037305 */ /* 0x000e24000021f000 */
[----:B0-----:R-:W-:-:S04]  /*15940*/  IMAD.MOV R11, RZ, RZ, -R3 ;  /* 0x000000ffff0b7224 */ /* 0x001fc800078e0a03 */
[----:B------:R-:W-:-:S04]  /*15950*/  IMAD R11, R11, R4, RZ ;  /* 0x000000040b0b7224 */ /* 0x000fc800078e02ff */
[----:B------:R-:W-:-:S04]  /*15960*/  IMAD.HI.U32 R2, R3, R11, R2 ;  /* 0x0000000b03027227 */ /* 0x000fc800078e0002 */
[----:B------:R-:W-:Y:S02]  /*15970*/  IMAD.MOV R3, RZ, RZ, -R10 ;  /* 0x000000ffff037224 */ /* 0x000fe400078e0a0a */
        /* <DEDUP_REMOVED lines=8> */
[----:B------:R-:W-:Y:S01]  /*15a00*/  ISETP.GE.AND P2, PT, R3, RZ, PT ;  /* 0x000000ff0300720c */ /* 0x000fe20003f46270 */
[----:B------:R-:W-:-:S06]  /*15a10*/  IMAD.IADD R3, R8, 0x1, R0 ;  /* 0x0000000108037824 */ /* 0x000fcc00078e0200 */
[----:B------:R-:W-:-:S06]  /*15a20*/  @P0 VIADD R2, R2, 0x1 ;  /* 0x0000000102020836 */ /* 0x000fcc0000000000 */
[----:B------:R-:W-:Y:S01]  /*15a30*/  @!P2 IMAD.MOV R2, RZ, RZ, -R2 ;  /* 0x000000ffff02a224 */ /* 0x000fe200078e0a02 */
[----:B------:R-:W-:Y:S01]  /*15a40*/  @!P1 LOP3.LUT R2, RZ, R7, RZ, 0x33, !PT ;  /* 0x00000007ff029212 */ /* 0x000fe200078e33ff */
[----:B------:R-:W-:-:S04]  /*15a50*/  IMAD.MOV R7, RZ, RZ, -R7 ;  /* 0x000000ffff077224 */ /* 0x000fc800078e0a07 */
[----:B------:R-:W-:-:S05]  /*15a60*/  IMAD R3, R2, R7, R3 ;  /* 0x0000000702037224 */ /* 0x000fca00078e0203 */
[----:B------:R-:W-:Y:S02]  /*15a70*/  R2UR UR38, R3 ;  /* 0x00000000032672ca */ /* 0x000fe400000e0000 */
[----:B------:R-:W-:-:S05]  /*15a80*/  LOP3.LUT R3, RZ, R2, RZ, 0x33, !PT ;  /* 0x00000002ff037212 */ /* 0x000fca00078e33ff */
[----:B------:R-:W-:-:S05]  /*15a90*/  IMAD.IADD R0, R6, 0x1, R3 ;  /* 0x0000000106007824 */ /* 0x000fca00078e0203 */
[----:B------:R1:W-:Y:S01]  /*15aa0*/  STL [R1+0x24], R0 ;  /* 0x0000240001007387 */ /* 0x0003e20000100800 */
[----:B------:R-:W-:Y:S05]  /*15ab0*/  BRA `(.L_x_1194) ;  /* 0x00000000000c7947 */ /* 0x000fea0003800000 */
.L_x_1189:
[----:B------:R0:W-:Y:S01]  /*15ac0*/  STL [R1+0x20], R0 ;  /* 0x0000200001007387 */ /* 0x0001e20000100800 */
[----:B------:R-:W-:-:S03]  /*15ad0*/  UMOV UR38, URZ ;  /* 0x0000003f00267c82 */ /* 0x000fc60008000000 */
[----:B------:R0:W-:Y:S02]  /*15ae0*/  STL [R1+0x24], RZ ;  /* 0x000024ff01007387 */ /* 0x0001e40000100800 */
.L_x_1194:
[----:B------:R-:W2:Y:S04]  /*15af0*/  LDL R2, [R1+0x24] ;  /* 0x0000240001027983 */ /* 0x000ea80000100800 */
[----:B------:R-:W3:Y:S01]  /*15b00*/  LDL R4, [R1+0x20] ;  /* 0x0000200001047983 */ /* 0x000ee20000100800 */
[----:B------:R-:W-:-:S13]  /*15b10*/  ISETP.NE.AND P0, PT, R5, RZ, PT ;  /* 0x000000ff0500720c */ /* 0x000fda0003f05270 */
[----:B------:R-:W4:Y:S01]  /*15b20*/  @!P0 S2R R3, SR_CgaCtaId ;  /* 0x0000000000038919 */ /* 0x000f220000008800 */
[----:B01----:R-:W-:Y:S01]  /*15b30*/  @!P0 MOV R0, 0x400 ;  /* 0x0000040000008802 */ /* 0x003fe20000000f00 */
[----:B------:R-:W-:Y:S02]  /*15b40*/  IMAD.U32 R6, RZ, RZ, UR38 ;  /* 0x00000026ff067e24 */ /* 0x000fe4000f8e00ff */
[----:B------:R-:W-:Y:S01]  /*15b50*/  IMAD.U32 R7, RZ, RZ, UR45 ;  /* 0x0000002dff077e24 */ /* 0x000fe2000f8e00ff */
[----:B----4-:R-:W-:Y:S01]  /*15b60*/  @!P0 LEA R0, R3, R0, 0x18 ;  /* 0x0000000003008211 */ /* 0x010fe200078ec0ff */
[----:B--2---:R-:W-:-:S05]  /*15b70*/  IMAD.MOV.U32 R5, RZ, RZ, R2 ;  /* 0x000000ffff057224 */ /* 0x004fca00078e0002 */
[----:B---3--:R2:W-:Y:S01]  /*15b80*/  @!P0 STS.128 [R0+0x298d0], R4 ;  /* 0x0298d00400008388 */ /* 0x0085e20000000c00 */
[----:B------:R-:W-:Y:S06]  /*15b90*/  BAR.ARV 0x5, 0x180 ;  /* 0x0146000000007b1d */ /* 0x000fec0000002000 */
.L_x_1187:
[----:B--2---:R-:W-:Y:S01]  /*15ba0*/  IMAD.MOV.U32 R0, RZ, RZ, 0x1 ;  /* 0x00000001ff007424 */ /* 0x004fe200078e00ff */
[----:B------:R-:W-:Y:S01]  /*15bb0*/  ULDC UR4, c[0x0][0xc14] ;  /* 0x0003050000047ab9 */ /* 0x000fe20000000800 */
[----:B------:R2:W-:Y:S01]  /*15bc0*/  STL [R1], RZ ;  /* 0x000000ff01007387 */ /* 0x0005e20000100800 */
[----:B------:R-:W-:-:S03]  /*15bd0*/  UISETP.GE.AND UP0, UPT, UR45, UR4, UPT ;  /* 0x000000042d00728c */ /* 0x000fc6000bf06270 */
[----:B------:R2:W-:Y:S03]  /*15be0*/  STL [R1+0xc], R0 ;  /* 0x00000c0001007387 */ /* 0x0005e60000100800 */
[----:B------:R-:W-:Y:S01]  /*15bf0*/  PLOP3.LUT P0, PT, PT, PT, UP0, 0x80, 0x0 ;  /* 0x000000000000781c */ /* 0x000fe20003f0f008 */
[----:B------:R2:W-:-:S12]  /*15c00*/  STL [R1+0x34], RZ ;  /* 0x000034ff01007387 */ /* 0x0005d80000100800 */
        /* <DEDUP_REMOVED lines=27> */
[----:B------:R1:W-:Y:S01]  /*15dc0*/  STL [R1+0x34], RZ ;  /* 0x000034ff01007387 */ /* 0x0003e20000100800 */
[----:B0-----:R-:W-:-:S05]  /*15dd0*/  IMAD.MOV.U32 R0, RZ, RZ, 0x40 ;  /* 0x00000040ff007424 */ /* 0x001fca00078e00ff */
[----:B------:R-:W-:Y:S01]  /*15de0*/  SEL R2, R0, 0xffffffc0, !P0 ;  /* 0xffffffc000027807 */ /* 0x000fe20004000000 */
[----:B------:R-:W-:-:S05]  /*15df0*/  IMAD.MOV.U32 R0, RZ, RZ, 0x1 ;  /* 0x00000001ff007424 */ /* 0x000fca00078e00ff */
[----:B------:R1:W-:Y:S04]  /*15e00*/  STL [R1+0xc], R0 ;  /* 0x00000c0001007387 */ /* 0x0003e80000100800 */
[----:B------:R1:W-:Y:S02]  /*15e10*/  STL [R1], RZ ;  /* 0x000000ff01007387 */ /* 0x0003e40000100800 */
.L_x_1263:
[----:B------:R-:W-:Y:S01]  /*15e20*/  ULDC.64 UR4, c[0x0][0xa00] ;  /* 0x0002800000047ab9 */ /* 0x000fe20000000a00 */
[----:B------:R-:W-:Y:S01]  /*15e30*/  ULDC.64 UR10, c[0x0][0xa08] ;  /* 0x00028200000a7ab9 */ /* 0x000fe20000000a00 */
[----:B------:R-:W-:Y:S01]  /*15e40*/  ISETP.NE.U32.AND P0, PT, RZ, UR4, PT ;  /* 0x00000004ff007c0c */ /* 0x000fe2000bf05070 */
[----:B------:R-:W-:Y:S01]  /*15e50*/  ULDC.64 UR6, c[0x0][0xa00] ;  /* 0x0002800000067ab9 */ /* 0x000fe20000000a00 */
[----:B------:R-:W-:Y:S01]  /*15e60*/  ISETP.NE.U32.AND P1, PT, RZ, UR10, PT ;  /* 0x0000000aff007c0c */ /* 0x000fe2000bf25070 */
[----:B------:R-:W-:Y:S01]  /*15e70*/  UIMAD.WIDE UR6, UR45, 0x4, UR6 ;  /* 0x000000042d0678a5 */ /* 0x000fe2000f8e0206 */
[----:B------:R-:W-:Y:S01]  /*15e80*/  ISETP.NE.AND.EX P0, PT, RZ, UR5, PT, P0 ;  /* 0x00000005ff007c0c */ /* 0x000fe2000bf05300 */
[----:B------:R-:W-:Y:S01]  /*15e90*/  ULDC.64 UR4, c[0x0][0xa28] ;  /* 0x00028a0000047ab9 */ /* 0x000fe20000000a00 */
[----:B------:R-:W-:Y:S01]  /*15ea0*/  ULDC.64 UR8, c[0x0][0xa08] ;  /* 0x0002820000087ab9 */ /* 0x000fe20000000a00 */
[----:B------:R-:W-:Y:S01]  /*15eb0*/  UISETP.NE.U32.AND UP0, UPT, UR4, URZ, UPT ;  /* 0x0000003f0400728c */ /* 0x000fe2000bf05070 */
[----:B------:R-:W-:Y:S01]  /*15ec0*/  ISETP.NE.AND.EX P1, PT, RZ, UR11, PT, P1 ;  /* 0x0000000bff007c0c */ /* 0x000fe2000bf25310 */
[----:B------:R-:W-:Y:S01]  /*15ed0*/  ULDC.64 UR10, c[0x0][0xa18] ;  /* 0x00028600000a7ab9 */ /* 0x000fe20000000a00 */
[----:B------:R-:W-:Y:S01]  /*15ee0*/  IMAD.MOV.U32 R18, RZ, RZ, RZ ;  /* 0x000000ffff127224 */ /* 0x000fe200078e00ff */
[----:B------:R-:W-:Y:S01]  /*15ef0*/  UISETP.NE.AND.EX UP0, UPT, UR5, URZ, UPT, UP0 ;  /* 0x0000003f0500728c */ /* 0x000fe2000bf05300 */
[----:B------:R-:W-:Y:S01]  /*15f00*/  IMAD.U32 R2, RZ, RZ, UR6 ;  /* 0x00000006ff027e24 */ /* 0x000fe2000f8e00ff */
[----:B------:R-:W-:Y:S01]  /*15f10*/  UISETP.NE.U32.AND UP1, UPT, UR10, URZ, UPT ;  /* 0x0000003f0a00728c */ /* 0x000fe2000bf25070 */
[----:B------:R-:W-:Y:S01]  /*15f20*/  IMAD.U32 R3, RZ, RZ, UR7 ;  /* 0x00000007ff037e24 */ /* 0x000fe2000f8e00ff */
[----:B------:R-:W-:Y:S01]  /*15f30*/  UIMAD.WIDE UR8, UR45, 0x4, UR8 ;  /* 0x000000042d0878a5 */ /* 0x000fe2000f8e0208 */
[----:B012---:R-:W0:Y:S01]  /*15f40*/  LDC R0, c[0x0][0x288] ;  /* 0x0000a200ff007b82 */ /* 0x007e220000000800 */
[----:B------:R-:W-:Y:S01]  /*15f50*/  UISETP.NE.AND.EX UP1, UPT, UR11, URZ, UPT, UP1 ;  /* 0x0000003f0b00728c */ /* 0x000fe2000bf25310 */
[----:B------:R-:W-:Y:S01]  /*15f60*/  CS2R R4, SRZ ;  /* 0x0000000000047805 */ /* 0x000fe2000001ff00 */
[----:B------:R1:W5:Y:S03]  /*15f70*/  @P0 LDG.E R18, desc[UR50][R2.64] ;  /* 0x0000003202120981 */ /* 0x000366000c1e1900 */
[----:B------:R-:W-:Y:S01]  /*15f80*/  @UP0 ULDC.64 UR4, c[0x0][0xa28] ;  /* 0x00028a0000040ab9 */ /* 0x000fe20000000a00 */
[----:B------:R-:W-:Y:S01]  /*15f90*/  PLOP3.LUT P2, PT, PT, PT, UP0, 0x80, 0x0 ;  /* 0x000000000000781c */ /* 0x000fe20003f4f008 */
[----:B------:R-:W-:Y:S01]  /*15fa0*/  @UP0 UIMAD.WIDE UR4, UR45, 0x4, UR4 ;  /* 0x000000042d0408a5 */ /* 0x000fe2000f8e0204 */
[----:B------:R-:W2:Y:S01]  /*15fb0*/  LDC R6, c[0x0][0x404] ;  /* 0x00010100ff067b82 */ /* 0x000ea20000000800 */
[----:B-1----:R-:W-:-:S02]  /*15fc0*/  IMAD.U32 R2, RZ, RZ, UR8 ;  /* 0x00000008ff027e24 */ /* 0x002fc4000f8e00ff */
[----:B------:R-:W-:Y:S01]  /*15fd0*/  IMAD.U32 R3, RZ, RZ, UR9 ;  /* 0x00000009ff037e24 */ /* 0x000fe2000f8e00ff */
[----:B------:R-:W-:-:S04]  /*15fe0*/  PLOP3.LUT P4, PT, PT, PT, UP1, 0x80, 0x0 ;  /* 0x000000000000781c */ /* 0x000fc80003f8f018 */
[----:B------:R-:W1:Y:S01]  /*15ff0*/  LDC R7, c[0x0][0x2e0] ;  /* 0x0000b800ff077b82 */ /* 0x000e620000000800 */
[----:B------:R3:W5:Y:S02]  /*16000*/  @P1 LDG.E R5, desc[UR50][R2.64] ;  /* 0x0000003202051981 */ /* 0x000764000c1e1900 */
[----:B---3--:R-:W-:Y:S02]  /*16010*/  IMAD.U32 R2, RZ, RZ, UR4 ;  /* 0x00000004ff027e24 */ /* 0x008fe4000f8e00ff */
[----:B------:R-:W-:Y:S01]  /*16020*/  IMAD.U32 R3, RZ, RZ, UR5 ;  /* 0x00000005ff037e24 */ /* 0x000fe2000f8e00ff */
[----:B------:R-:W-:Y:S02]  /*16030*/  @UP1 ULDC.64 UR4, c[0x0][0xa18] ;  /* 0x0002860000041ab9 */ /* 0x000fe40000000a00 */
[----:B------:R-:W-:Y:S02]  /*16040*/  @UP1 UIMAD.WIDE UR4, UR45, 0x4, UR4 ;  /* 0x000000042d0418a5 */ /* 0x000fe4000f8e0204 */
[----:B------:R3:W5:Y:S04]  /*16050*/  @P2 LDG.E R4, desc[UR50][R2.64] ;  /* 0x0000003202042981 */ /* 0x000768000c1e1900 */
[----:B---3--:R-:W-:-:S02]  /*16060*/  IMAD.U32 R2, RZ, RZ, UR4 ;  /* 0x00000004ff027e24 */ /* 0x008fc4000f8e00ff */
[----:B------:R-:W-:Y:S01]  /*16070*/  IMAD.U32 R3, RZ, RZ, UR5 ;  /* 0x00000005ff037e24 */ /* 0x000fe2000f8e00ff */
[----:B------:R-:W-:-:S04]  /*16080*/  ULDC.64 UR4, c[0x0][0xa20] ;  /* 0x0002880000047ab9 */ /* 0x000fc80000000a00 */
[----:B0-----:R0:W5:Y:S01]  /*16090*/  @P4 LDG.E R0, desc[UR50][R2.64] ;  /* 0x0000003202004981 */ /* 0x001162000c1e1900 */
[----:B------:R-:W-:-:S04]  /*160a0*/  ISETP.NE.U32.AND P3, PT, RZ, UR4, PT ;  /* 0x00000004ff007c0c */ /* 0x000fc8000bf65070 */
[----:B------:R-:W-:Y:S01]  /*160b0*/  ISETP.NE.AND.EX P3, PT, RZ, UR5, PT, P3 ;  /* 0x00000005ff007c0c */ /* 0x000fe2000bf65330 */
[----:B0-----:R-:W0:Y:S02]  /*160c0*/  LDC.64 R2, c[0x0][0x3f8] ;  /* 0x0000fe00ff027b82 */ /* 0x001e240000000a00 */
[----:B0-----:R-:W-:-:S04]  /*160d0*/  ISETP.NE.U32.AND P2, PT, R2, RZ, PT ;  /* 0x000000ff0200720c */ /* 0x001fc80003f45070 */
[----:B------:R-:W-:-:S04]  /*160e0*/  ISETP.NE.AND.EX P2, PT, R3, RZ, PT, P2 ;  /* 0x000000ff0300720c */ /* 0x000fc80003f45320 */
[----:B--2---:R-:W-:-:S05]  /*160f0*/  SEL R6, R6, 0x1, P2 ;  /* 0x0000000106067807 */ /* 0x004fca0001000000 */
[----:B-1----:R-:W-:Y:S01]  /*16100*/  IMAD R6, R6, R7, RZ ;  /* 0x0000000706067224 */ /* 0x002fe200078e02ff */
[----:B------:R-:W-:Y:S06]  /*16110*/  @P4 BRA `(.L_x_1196) ;  /* 0x0000000000184947 */ /* 0x000fec0003800000 */
[----:B------:R-:W-:Y:S05]  /*16120*/  @!P0 BRA `(.L_x_1196) ;  /* 0x0000000000148947 */ /* 0x000fea0003800000 */
[----:B------:R-:W-:Y:S02]  /*16130*/  IMAD.U32 R2, RZ, RZ, UR6 ;  /* 0x00000006ff027e24 */ /* 0x000fe4000f8e00ff */
[----:B------:R-:W-:-:S05]  /*16140*/  IMAD.U32 R3, RZ, RZ, UR7 ;  /* 0x00000007ff037e24 */ /* 0x000fca000f8e00ff */
[----:B------:R-:W2:Y:S04]  /*16150*/  LDG.E R7, desc[UR50][R2.64] ;  /* 0x0000003202077981 */ /* 0x000ea8000c1e1900 */
[----:B-----5:R-:W2:Y:S02]  /*16160*/  LDG.E R0, desc[UR50][R2.64+0x4] ;  /* 0x0000043202007981 */ /* 0x020ea4000c1e1900 */
[----:B--2---:R-:W-:-:S07]  /*16170*/  IMAD.IADD R0, R0, 0x1, -R7 ;  /* 0x0000000100007824 */ /* 0x004fce00078e0a07 */
.L_x_1196:
[----:B-----5:R-:W-:-:S05]  /*16180*/  IMAD.IADD R2, R5, 0x1, R4 ;  /* 0x0000000105027824 */ /* 0x020fca00078e0204 */
[----:B------:R0:W-:Y:S01]  /*16190*/  STL [R1+0x1c], R2 ;  /* 0x00001c0201007387 */ /* 0x0001e20000100800 */
[----:B------:R-:W-:Y:S05]  /*161a0*/  @!P3 BRA `(.L_x_1197) ;  /* 0x000000000018b947 */ /* 0x000fea0003800000 */
[----:B------:R-:W-:Y:S02]  /*161b0*/  ULDC.64 UR4, c[0x0][0xa20] ;  /* 0x0002880000047ab9 */ /* 0x000fe40000000a00 */
[----:B------:R-:W-:-:S06]  /*161c0*/  UIMAD.WIDE UR4, UR45, 0x4, UR4 ;  /* 0x000000042d0478a5 */ /* 0x000fcc000f8e0204 */
[----:B------:R-:W-:Y:S02]  /*161d0*/  IMAD.U32 R6, RZ, RZ, UR4 ;  /* 0x00000004ff067e24 */ /* 0x000fe4000f8e00ff */
[----:B------:R-:W-:-:S05]  /*161e0*/  IMAD.U32 R7, RZ, RZ, UR5 ;  /* 0x00000005ff077e24 */ /* 0x000fca000f8e00ff */
[----:B------:R1:W5:Y:S01]  /*161f0*/  LDG.E R6, desc[UR50][R6.64] ;  /* 0x0000003206067981 */ /* 0x000362000c1e1900 */
[----:B------:R-:W-:Y:S05]  /*16200*/  BRA `(.L_x_1198) ;  /* 0x0000000000187947 */ /* 0x000fea0003800000 */
.L_x_1197:
[----:B------:R-:W-:Y:S05]  /*16210*/  @!P1 BRA `(.L_x_1198) ;  /* 0x0000000000149947 */ /* 0x000fea0003800000 */
[----:B0-----:R-:W-:Y:S02]  /*16220*/  IMAD.U32 R2, RZ, RZ, UR8 ;  /* 0x00000008ff027e24 */ /* 0x001fe4000f8e00ff */
[----:B------:R-:W-:-:S05]  /*16230*/  IMAD.U32 R3, RZ, RZ, UR9 ;  /* 0x00000009ff037e24 */ /* 0x000fca000f8e00ff */
[----:B------:R-:W2:Y:S04]  /*16240*/  LDG.E R5, desc[UR50][R2.64] ;  /* 0x0000003202057981 */ /* 0x000ea8000c1e1900 */
[----:B------:R-:W2:Y:S02]  /*16250*/  LDG.E R6, desc[UR50][R2.64+0x4] ;  /* 0x0000043202067981 */ /* 0x000ea4000c1e1900 */
[----:B--2---:R-:W-:-:S07]  /*16260*/  IMAD.IADD R6, R6, 0x1, -R5 ;  /* 0x0000000106067824 */ /* 0x004fce00078e0a05 */
.L_x_1198:
[----:B------:R-:W1:Y:S01]  /*16270*/  LDL R19, [R1+0x24] ;  /* 0x0000240001137983 */ /* 0x000e620000100800 */
[----:B0-----:R-:W0:Y:S01]  /*16280*/  LDC.64 R2, c[0x0][0x9e0] ;  /* 0x00027800ff027b82 */ /* 0x001e220000000a00 */
[----:B-----5:R-:W-:Y:S01]  /*16290*/  IMAD.IADD R6, R6, 0x1, -R4 ;  /* 0x0000000106067824 */ /* 0x020fe200078e0a04 */
[----:B0-----:R-:W-:Y:S02]  /*162a0*/  ISETP.GE.AND P1, PT, R3, 0x1, PT ;  /* 0x000000010300780c */ /* 0x001fe40003f26270 */
[----:B-1----:R-:W-:-:S04]  /*162b0*/  LEA R7, R19, 0x80, 0x7 ;  /* 0x0000008013077811 */ /* 0x002fc800078e38ff */
[----:B------:R-:W-:-:S05]  /*162c0*/  IADD3 R7, R6, R7, -R0 ;  /* 0x0000000706077210 */ /* 0x000fca0007ffe800 */
[----:B------:R-:W-:Y:S02]  /*162d0*/  IMAD.IADD R2, R7, 0x1, R2 ;  /* 0x0000000107027824 */ /* 0x000fe400078e0202 */
[----:B------:R-:W-:Y:S05]  /*162e0*/  @!P1 BRA `(.L_x_1199) ;  /* 0x0000000000409947 */ /* 0x000fea0003800000 */
        /* <DEDUP_REMOVED lines=10> */
.L_x_1200:
[----:B------:R-:W-:-:S13]  /*16390*/  ISETP.NE.AND P0, PT, R3, 0x1, PT ;  /* 0x000000010300780c */ /* 0x000fda0003f05270 */
[----:B------:R-:W0:Y:S02]  /*163a0*/  @P0 LDC.64 R4, c[0x0][0x9e8] ;  /* 0x00027a00ff040b82 */ /* 0x000e240000000a00 */
[----:B0-----:R-:W-:-:S05]  /*163b0*/  @P0 IMAD.HI.U32 R4, R8, R4, RZ ;  /* 0x0000000408040227 */ /* 0x001fca00078e00ff */
[----:B------:R-:W-:-:S07]  /*163c0*/  @P0 SHF.R.U32.HI R8, RZ, R5, R4 ;  /* 0x00000005ff080219 */ /* 0x000fce0000011604 */
.L_x_1201:
[----:B------:R-:W-:-:S05]  /*163d0*/  IMAD R5, R8, R3, R3 ;  /* 0x0000000308057224 */ /* 0x000fca00078e0203 */
[----:B------:R-:W-:-:S07]  /*163e0*/  VIMNMX R2, R2, R5, PT ;  /* 0x0000000502027248 */ /* 0x000fce0003fe0100 */
.L_x_1199:
[----:B------:R-:W-:Y:S01]  /*163f0*/  VIADD R2, R2, 0x9f ;  /* 0x0000009f02027836 */ /* 0x000fe20000000000 */
[----:B------:R-:W-:Y:S01]  /*16400*/  ULDC UR4, c[0x0][0x9dc] ;  /* 0x0002770000047ab9 */ /* 0x000fe20000000800 */
[----:B------:R-:W-:Y:S02]  /*16410*/  IMAD R5, R19, 0x80, -R0 ;  /* 0x0000008013057824 */ /* 0x000fe400078e0a00 */
[----:B------:R-:W-:-:S04]  /*16420*/  IMAD.HI R0, R2, 0x66666667, RZ ;  /* 0x6666666702007827 */ /* 0x000fc800078e02ff */
[C---:B------:R-:W-:Y:S02]  /*16430*/  VIADD R4, R6.reuse, 0x9f ;  /* 0x0000009f06047836 */ /* 0x040fe40000000000 */
[----:B------:R-:W-:Y:S01]  /*16440*/  IMAD.IADD R2, R6, 0x1, R5 ;  /* 0x0000000106027824 */ /* 0x000fe200078e0205 */
[----:B------:R-:W-:Y:S01]  /*16450*/  SHF.R.U32.HI R5, RZ, 0x1f, R0 ;  /* 0x0000001fff057819 */ /* 0x000fe20000011600 */
[----:B------:R-:W-:-:S03]  /*16460*/  IMAD.HI R4, R4, 0x66666667, RZ ;  /* 0x6666666704047827 */ /* 0x000fc600078e02ff */
[----:B------:R-:W-:Y:S01]  /*16470*/  LEA.HI.SX32 R16, R0, R5, 0x1a ;  /* 0x0000000500107211 */ /* 0x000fe200078fd2ff */
[----:B------:R-:W-:Y:S01]  /*16480*/  VIADD R0, R2, -UR4 ;  /* 0x8000000402007c36 */ /* 0x000fe20008000000 */
[----:B------:R-:W-:-:S04]  /*16490*/  SHF.R.U32.HI R5, RZ, 0x1f, R4 ;  /* 0x0000001fff057819 */ /* 0x000fc80000011604 */
[----:B------:R-:W-:-:S04]  /*164a0*/  LEA.HI.SX32 R5, R4, R5, 0x1a ;  /* 0x0000000504057211 */ /* 0x000fc800078fd2ff */
[----:B------:R-:W-:Y:S01]  /*164b0*/  VIMNMX R16, R5, R16, PT ;  /* 0x0000001005107248 */ /* 0x000fe20003fe0100 */
        /* <DEDUP_REMOVED lines=10> */
.L_x_1203:
[----:B------:R-:W-:-:S13]  /*16560*/  ISETP.NE.AND P0, PT, R3, 0x1, PT ;  /* 0x000000010300780c */ /* 0x000fda0003f05270 */
[----:B------:R-:W0:Y:S02]  /*16570*/  @P0 LDC.64 R4, c[0x0][0x9e8] ;  /* 0x00027a00ff040b82 */ /* 0x000e240000000a00 */
[----:B0-----:R-:W-:-:S05]  /*16580*/  @P0 IMAD.HI.U32 R4, R2, R4, RZ ;  /* 0x0000000402040227 */ /* 0x001fca00078e00ff */
[----:B------:R-:W-:-:S07]  /*16590*/  @P0 SHF.R.U32.HI R2, RZ, R5, R4 ;  /* 0x00000005ff020219 */ /* 0x000fce0000011604 */
.L_x_1204:
[----:B------:R-:W-:-:S05]  /*165a0*/  IMAD R3, R2, R3, RZ ;  /* 0x0000000302037224 */ /* 0x000fca00078e02ff */
[----:B------:R-:W-:-:S07]  /*165b0*/  VIMNMX R0, R0, R3, !PT ;  /* 0x0000000300007248 */ /* 0x000fce0007fe0100 */
.L_x_1202:
[----:B------:R-:W-:Y:S01]  /*165c0*/  IMAD.HI R0, R0, 0x66666667, RZ ;  /* 0x6666666700007827 */ /* 0x000fe200078e02ff */
[----:B------:R-:W-:Y:S04]  /*165d0*/  BSSY B6, `(.L_x_1205) ;  /* 0x00002c2000067945 */ /* 0x000fe80003800000 */
[----:B------:R-:W-:-:S04]  /*165e0*/  SHF.R.U32.HI R3, RZ, 0x1f, R0 ;  /* 0x0000001fff037819 */ /* 0x000fc80000011600 */
[----:B------:R-:W-:-:S04]  /*165f0*/  LEA.HI.SX32 R3, R0, R3, 0x1a ;  /* 0x0000000300037211 */ /* 0x000fc800078fd2ff */
[----:B------:R-:W-:-:S04]  /*16600*/  VIMNMX R2, RZ, R3, !PT ;  /* 0x00000003ff027248 */ /* 0x000fc80007fe0100 */
[----:B------:R-:W-:Y:S01]  /*16610*/  ISETP.GT.AND P0, PT, R16, R2, PT ;  /* 0x000000021000720c */ /* 0x000fe20003f04270 */
[----:B------:R0:W-:-:S12]  /*16620*/  STL [R1+0x18], R2 ;  /* 0x0000180201007387 */ /* 0x0001d80000100800 */
[----:B0-----:R-:W-:Y:S05]  /*16630*/  @P0 BRA `(.L_x_1206) ;  /* 0x0000000000480947 */ /* 0x001fea0003800000 */
        /* <DEDUP_REMOVED lines=18> */
.L_x_1206:
        /* <DEDUP_REMOVED lines=23> */
.L_x_1208:
        /* <DEDUP_REMOVED lines=24> */
.L_x_1209:
        /* <DEDUP_REMOVED lines=20> */
.L_x_1210:
        /* <DEDUP_REMOVED lines=18> */
.L_x_1211:
[----:B------:R-:W1:Y:S01]  /*16cb0*/  LDC R0, c[0x0][0x428] ;  /* 0x00010a00ff007b82 */ /* 0x000e620000000800 */
[----:B------:R-:W-:Y:S01]  /*16cc0*/  ULDC.64 UR4, c[0x0][0x9f8] ;  /* 0x00027e0000047ab9 */ /* 0x000fe20000000a00 */
[----:B0-----:R-:W-:Y:S01]  /*16cd0*/  IMAD.U32 R2, RZ, RZ, UR38 ;  /* 0x00000026ff027e24 */ /* 0x001fe2000f8e00ff */
[----:B------:R-:W-:Y:S01]  /*16ce0*/  UISETP.NE.U32.AND UP0, UPT, UR4, URZ, UPT ;  /* 0x0000003f0400728c */ /* 0x000fe2000bf05070 */
[----:B------:R-:W-:Y:S01]  /*16cf0*/  IMAD.U32 R10, RZ, RZ, UR45 ;  /* 0x0000002dff0a7e24 */ /* 0x000fe2000f8e00ff */
[----:B------:R-:W0:Y:S01]  /*16d00*/  S2R R4, SR_TID.X ;  /* 0x0000000000047919 */ /* 0x000e220000002100 */
[----:B------:R-:W-:Y:S01]  /*16d10*/  IMAD R6, R19, 0x80, R18 ;  /* 0x0000008013067824 */ /* 0x000fe200078e0212 */
[----:B------:R-:W-:Y:S01]  /*16d20*/  UISETP.NE.AND.EX UP0, UPT, UR5, URZ, UPT, UP0 ;  /* 0x0000003f0500728c */ /* 0x000fe2000bf05300 */
[----:B------:R-:W-:-:S10]  /*16d30*/  ULDC.64 UR6, c[0x0][0xa08] ;  /* 0x0002820000067ab9 */ /* 0x000fd40000000a00 */
[----:B------:R-:W-:Y:S02]  /*16d40*/  @UP0 ULDC.64 UR4, c[0x0][0x9f8] ;  /* 0x00027e0000040ab9 */ /* 0x000fe40000000a00 */
[----:B------:R-:W-:Y:S01]  /*16d50*/  @UP0 UIMAD.WIDE UR4, UR45, 0x4, UR4 ;  /* 0x000000042d0408a5 */ /* 0x000fe2000f8e0204 */
[----:B-1----:R-:W-:-:S13]  /*16d60*/  ISETP.NE.AND P0, PT, R0, 0x1, PT ;  /* 0x000000010000780c */ /* 0x002fda0003f05270 */
[----:B------:R-:W1:Y:S01]  /*16d70*/  @P0 LDC R0, c[0x0][0x42c] ;  /* 0x00010b00ff000b82 */ /* 0x000e620000000800 */
[----:B0-----:R-:W-:-:S07]  /*16d80*/  LOP3.LUT R17, R4, 0x7f, RZ, 0xc0, !PT ;  /* 0x0000007f04117812 */ /* 0x001fce00078ec0ff */
[----:B------:R-:W0:Y:S01]  /*16d90*/  @P0 LDC R3, c[0x0][0x430] ;  /* 0x00010c00ff030b82 */ /* 0x000e220000000800 */
[----:B-1----:R-:W-:-:S05]  /*16da0*/  @P0 IMAD.HI.U32 R0, R0, UR38, RZ ;  /* 0x0000002600000c27 */ /* 0x002fca000f8e00ff */
[----:B0-----:R-:W-:Y:S01]  /*16db0*/  @P0 SHF.R.U32.HI R2, RZ, R3, R0 ;  /* 0x00000003ff020219 */ /* 0x001fe20000011600 */
[----:B------:R-:W-:Y:S01]  /*16dc0*/  IMAD.U32 R3, RZ, RZ, UR5 ;  /* 0x00000005ff037e24 */ /* 0x000fe2000f8e00ff */
[----:B------:R-:W-:-:S03]  /*16dd0*/  PLOP3.LUT P0, PT, PT, PT, UP0, 0x80, 0x0 ;  /* 0x000000000000781c */ /* 0x000fc60003f0f008 */
[----:B------:R0:W-:Y:S02]  /*16de0*/  STL [R1+0x8], R2 ;  /* 0x0000080201007387 */ /* 0x0001e40000100800 */
[----:B0-----:R-:W-:Y:S01]  /*16df0*/  IMAD.U32 R2, RZ, RZ, UR4 ;  /* 0x00000004ff027e24 */ /* 0x001fe2000f8e00ff */
[----:B------:R-:W-:Y:S01]  /*16e00*/  ISETP.NE.AND P1, PT, R17, RZ, PT ;  /* 0x000000ff1100720c */ /* 0x000fe20003f25270 */
[----:B------:R-:W-:-:S06]  /*16e10*/  ULDC.64 UR4, c[0x0][0xa00] ;  /* 0x0002800000047ab9 */ /* 0x000fcc0000000a00 */
[----:B------:R0:W2:Y:S01]  /*16e20*/  @P0 LDG.E R10, desc[UR50][R2.64] ;  /* 0x00000032020a0981 */ /* 0x0000a2000c1e1900 */
[----:B------:R-:W-:Y:S01]  /*16e30*/  ISETP.NE.U32.AND P0, PT, RZ, UR4, PT ;  /* 0x00000004ff007c0c */ /* 0x000fe2000bf05070 */
[----:B------:R-:W-:Y:S01]  /*16e40*/  UMOV UR36, URZ ;  /* 0x0000003f00247c82 */ /* 0x000fe20008000000 */
[----:B------:R-:W-:Y:S01]  /*16e50*/  R2UR UR37, R6 ;  /* 0x00000000062572ca */ /* 0x000fe200000e0000 */
[----:B------:R-:W-:Y:S01]  /*16e60*/  UMOV UR8, 0x40 ;  /* 0x0000004000087882 */ /* 0x000fe20000000000 */
[----:B------:R-:W-:Y:S01]  /*16e70*/  ISETP.NE.AND.EX P0, PT, RZ, UR5, PT, P0 ;  /* 0x00000005ff007c0c */ /* 0x000fe2000bf05300 */
[----:B------:R-:W-:Y:S01]  /*16e80*/  UMOV UR10, UR38 ;  /* 0x00000026000a7c82 */ /* 0x000fe20008000000 */
[----:B------:R-:W-:Y:S01]  /*16e90*/  UMOV UR12, 0x80 ;  /* 0x00000080000c7882 */ /* 0x000fe20000000000 */
[----:B------:R-:W-:Y:S01]  /*16ea0*/  UMOV UR14, UR38 ;  /* 0x00000026000e7c82 */ /* 0x000fe20008000000 */
[----:B------:R-:W-:Y:S01]  /*16eb0*/  VOTEU.ALL UP1, P1 ;  /* 0x00000000003f7886 */ /* 0x000fe20000820000 */
[----:B0-----:R-:W0:Y:S01]  /*16ec0*/  LDC.64 R2, c[0x0][0x3f8] ;  /* 0x0000fe00ff027b82 */ /* 0x001e220000000a00 */
[----:B------:R-:W-:-:S02]  /*16ed0*/  SEL R7, RZ, UR45, P0 ;  /* 0x0000002dff077c07 */ /* 0x000fc40008000000 */
[----:B------:R-:W-:Y:S01]  /*16ee0*/  SHF.R.U32.HI R4, RZ, 0x5, R4 ;  /* 0x00000005ff047819 */ /* 0x000fe20000011604 */
[----:B------:R-:W-:Y:S01]  /*16ef0*/  @!UP1 UIADD3 UR4, UP0, UR46, 0x270, URZ ;  /* 0x000002702e049890 */ /* 0x000fe2000ff1e03f */
[----:B------:R-:W-:Y:S01]  /*16f00*/  R2UR UR39, R7 ;  /* 0x00000000072772ca */ /* 0x000fe200000e0000 */
[----:B------:R-:W-:Y:S01]  /*16f10*/  UMOV UR9, UR37 ;  /* 0x0000002500097c82 */ /* 0x000fe20008000000 */
[----:B------:R-:W-:Y:S01]  /*16f20*/  UMOV UR13, UR37 ;  /* 0x00000025000d7c82 */ /* 0x000fe20008000000 */
[----:B------:R-:W-:Y:S01]  /*16f30*/  @!UP1 UIADD3.X UR5, URZ, UR47, URZ, UP0, !UPT ;  /* 0x0000002f3f059290 */ /* 0x000fe200087fe43f */
[----:B------:R-:W-:-:S09]  /*16f40*/  LOP3.LUT R4, R4, 0x3, RZ, 0xc0, !PT ;  /* 0x0000000304047812 */ /* 0x000fd200078ec0ff */
[----:B------:R-:W-:Y:S01]  /*16f50*/  UMOV UR11, UR39 ;  /* 0x00000027000b7c82 */ /* 0x000fe20008000000 */
[----:B------:R-:W-:Y:S01]  /*16f60*/  UMOV UR15, UR39 ;  /* 0x00000027000f7c82 */ /* 0x000fe20008000000 */
[----:B------:R1:W-:Y:S01]  /*16f70*/  @!UP1 UTMAPF.L2.4D [UR36], [UR4] ;  /* 0x00000024040095b8 */ /* 0x0003e20008018000 */
[----:B0-----:R-:W-:Y:S01]  /*16f80*/  LOP3.LUT P0, RZ, R2, UR6, RZ, 0xfc, !PT ;  /* 0x0000000602ff7c12 */ /* 0x001fe2000f80fcff */
[----:B------:R-:W-:Y:S01]  /*16f90*/  UMOV UR6, 0xffffffff ;  /* 0xffffffff00067882 */ /* 0x000fe20000000000 */
[----:B------:R1:W-:Y:S02]  /*16fa0*/  @!UP1 UTMAPF.L2.4D [UR8], [UR4] ;  /* 0x00000008040095b8 */ /* 0x0003e40008018000 */
[----:B------:R-:W-:Y:S01]  /*16fb0*/  LOP3.LUT P0, RZ, R3, UR7, RZ, 0xfc, P0 ;  /* 0x0000000703ff7c12 */ /* 0x000fe2000800fcff */
[----:B------:R1:W-:Y:S01]  /*16fc0*/  @!UP1 UTMAPF.L2.4D [UR12], [UR4] ;  /* 0x0000000c040095b8 */ /* 0x0003e20008018000 */
[----:B--2---:R-:W-:Y:S01]  /*16fd0*/  SHF.R.S32.HI R19, RZ, 0x1f, R10 ;  /* 0x0000001fff137819 */ /* 0x004fe2000001140a */
[----:B------:R1:W-:Y:S01]  /*16fe0*/  STL [R1+0x10], R10 ;  /* 0x0000100a01007387 */ /* 0x0003e20000100800 */
[----:B------:R-:W-:-:S03]  /*16ff0*/  SEL R0, R10, RZ, !P0 ;  /* 0x000000ff0a007207 */ /* 0x000fc60004000000 */
[----:B------:R1:W-:Y:S01]  /*17000*/  STL [R1+0x14], R19 ;  /* 0x0000141301007387 */ /* 0x0003e20000100800 */
[----:B------:R-:W-:Y:S05]  /*17010*/  BRA.DIV UR6, `(.L_x_1212) ;  /* 0x00000036067c7947 */ /* 0x000fea000b800000 */
[----:B------:R0:W2:Y:S02]  /*17020*/  SHFL.IDX PT, R14, R4, RZ, 0x1f ;  /* 0x00001fff040e7589 */ /* 0x0000a400000e0000 */
.L_x_1282:
[----:B--2---:R-:W-:Y:S02]  /*17030*/  ISETP.NE.AND P0, PT, R14, RZ, PT ;  /* 0x000000ff0e00720c */ /* 0x004fe40003f05270 */
[----:B------:R-:W-:-:S11]  /*17040*/  PLOP3.LUT P6, PT, PT, PT, PT, 0x8, 0x0 ;  /* 0x000000000000781c */ /* 0x000fd60003fce170 */
[----:B------:R-:W-:Y:S05]  /*17050*/  @P0 BRA `(.L_x_1213) ;  /* 0x0000000800000947 */ /* 0x000fea0003800000 */
[----:B-1----:R-:W-:Y:S01]  /*17060*/  UMOV UR4, 0xffffffff ;  /* 0xffffffff00047882 */ /* 0x002fe20000000000 */
[----:B------:R-:W-:Y:S02]  /*17070*/  VIADD R8, R16, 0xffffffff ;  /* 0xffffffff10087836 */ /* 0x000fe40000000000 */
[----:B------:R-:W-:Y:S05]  /*17080*/  BRA.DIV UR4, `(.L_x_1214) ;  /* 0x0000003604807947 */ /* 0x000fea000b800000 */
[----:B------:R-:W-:-:S13]  /*17090*/  ELECT P6, URZ, PT ;  /* 0x00000000003f782f */ /* 0x000fda00038c0000 */
.L_x_1285:
[----:B------:R-:W-:Y:S05]  /*170a0*/  @!P6 BRA `(.L_x_1215) ;  /* 0x000000040070e947 */ /* 0x000fea0003800000 */
[----:B------:R-:W-:-:S04]  /*170b0*/  ISETP.NE.U32.AND P0, PT, R2, RZ, PT ;  /* 0x000000ff0200720c */ /* 0x000fc80003f05070 */
[----:B------:R-:W-:-:S13]  /*170c0*/  ISETP.NE.AND.EX P0, PT, R3, RZ, PT, P0 ;  /* 0x000000ff0300720c */ /* 0x000fda0003f05300 */
[----:B------:R-:W-:Y:S05]  /*170d0*/  @!P0 BRA `(.L_x_1216) ;  /* 0x0000000000488947 */ /* 0x000fea0003800000 */
[----:B------:R-:W1:Y:S01]  /*170e0*/  LDC R9, c[0x0][0x41c] ;  /* 0x00010700ff097b82 */ /* 0x000e620000000800 */
[----:B------:R-:W-:Y:S01]  /*170f0*/  IMAD.MOV.U32 R0, RZ, RZ, R8 ;  /* 0x000000ffff007224 */ /* 0x000fe200078e0008 */
[----:B------:R-:W-:Y:S01]  /*17100*/  ULDC.64 UR4, c[0x0][0x408] ;  /* 0x0001020000047ab9 */ /* 0x000fe20000000a00 */
[----:B-1----:R-:W-:-:S13]  /*17110*/  ISETP.NE.AND P0, PT, R9, 0x1, PT ;  /* 0x000000010900780c */ /* 0x002fda0003f05270 */
[----:B0-----:R-:W0:Y:S02]  /*17120*/  @P0 LDC.64 R4, c[0x0][0x420] ;  /* 0x00010800ff040b82 */ /* 0x001e240000000a00 */
        /* <DEDUP_REMOVED lines=13> */
.L_x_1216:
[----:B-1----:R-:W2:Y:S04]  /*17200*/  LDL R3, [R1] ;  /* 0x0000000001037983 */ /* 0x002ea80000100800 */
[----:B------:R-:W3:Y:S01]  /*17210*/  LDL R2, [R1+0xc] ;  /* 0x00000c0001027983 */ /* 0x000ee20000100800 */
[----:B------:R-:W-:Y:S02]  /*17220*/  ISETP.NE.AND P0, PT, R17, RZ, PT ;  /* 0x000000ff1100720c */ /* 0x000fe40003f05270 */
[----:B--2---:R-:W-:Y:S02]  /*17230*/  LEA R3, R3, UR41, 0x3 ;  /* 0x0000002903037c11 */ /* 0x004fe4000f8e18ff */
[----:B---3--:R-:W-:-:S04]  /*17240*/  SHF.L.U32 R2, R2, 0x1f, RZ ;  /* 0x0000001f02027819 */ /* 0x008fc800000006ff */
[----:B------:R-:W1:Y:S02]  /*17250*/  SYNCS.PHASECHK.TRANS64.TRYWAIT P2, [R3+URZ+0x29880], R2 ;  /* 0x02988002030075a7 */ /* 0x000e64000804017f */
[----:B-1----:R-:W-:Y:S05]  /*17260*/  @!P2 BRA `(.L_x_1217) ;  /* 0x000000340028a947 */ /* 0x002fea0003800000 */
.L_x_1286:
[----:B------:R-:W-:Y:S05]  /*17270*/  @P0 BRA `(.L_x_1218) ;  /* 0x00000000001c0947 */ /* 0x000fea0003800000 */
[----:B0-----:R-:W0:Y:S02]  /*17280*/  S2R R4, SR_TID.X ;  /* 0x0000000000047919 */ /* 0x001e240000002100 */
[----:B0-----:R-:W-:Y:S01]  /*17290*/  LOP3.LUT R5, R4, 0x1f, RZ, 0xc0, !PT ;  /* 0x0000001f04057812 */ /* 0x001fe200078ec0ff */
[----:B------:R-:W-:-:S03]  /*172a0*/  IMAD.MOV.U32 R4, RZ, RZ, 0x5000 ;  /* 0x00005000ff047424 */ /* 0x000fc600078e00ff */
[----:B------:R-:W-:Y:S01]  /*172b0*/  ISETP.NE.AND P2, PT, R5, RZ, PT ;  /* 0x000000ff0500720c */ /* 0x000fe20003f45270 */
[----:B------:R2:W-:-:S12]  /*172c0*/  SYNCS.ARRIVE.TRANS64 RZ, [R3+URZ+0x29870], R4 ;  /* 0x0298700403ff79a7 */ /* 0x0005d8000800003f */
[----:B--2---:R-:W-:Y:S05]  /*172d0*/  @!P2 BRA `(.L_x_1218) ;  /* 0x000000000004a947 */ /* 0x004fea0003800000 */
[----:B------:R-:W-:Y:S01]  /*172e0*/  BPT.TRAP 0x1 ;  /* 0x000000040000795c */ /* 0x000fe20000300000 */
.L_x_1218:
[----:B------:R-:W2:Y:S04]  /*172f0*/  LDL R9, [R1] ;  /* 0x0000000001097983 */ /* 0x000ea80000100800 */
[----:B------:R-:W3:Y:S04]  /*17300*/  LDL R5, [R1+0x1c] ;  /* 0x00001c0001057983 */ /* 0x000ee80000100800 */
[----:B0-----:R-:W4:Y:S01]  /*17310*/  LDL R4, [R1+0x8] ;  /* 0x0000080001047983 */ /* 0x001f220000100800 */
        /* <DEDUP_REMOVED lines=16> */
[----:B0-2---:R-:W-:Y:S05]  /*17420*/  @!P2 BRA `(.L_x_1219) ;  /* 0x0000003000cca947 */ /* 0x005fea0003800000 */
.L_x_1287:
        /* <DEDUP_REMOVED lines=8> */
.L_x_1220:
        /* <DEDUP_REMOVED lines=27> */
[----:B-1----:R-:W-:Y:S01]  /*17660*/  NOP ;  /* 0x0000000000007918 */ /* 0x002fe20000000000 */
.L_x_1215:
        /* <DEDUP_REMOVED lines=31> */
.L_x_1213:
[----:B0-----:R-:W2:Y:S04]  /*17860*/  LDL.LU R4, [R1+0x34] ;  /* 0x0000340001047983 */ /* 0x001ea80000300800 */
[----:B------:R-:W3:Y:S01]  /*17870*/  LDL R3, [R1+0x18] ;  /* 0x0000180001037983 */ /* 0x000ee20000100800 */
[----:B------:R-:W-:Y:S01]  /*17880*/  VIADD R20, R16, 0xfffffffe ;  /* 0xfffffffe10147836 */ /* 0x000fe20000000000 */
[----:B------:R-:W-:Y:S01]  /*17890*/  BSSY B0, `(.L_x_1221) ;  /* 0x000000a000007945 */ /* 0x000fe20003800000 */
[----:B--2---:R-:W-:-:S03]  /*178a0*/  VIADD R4, R4, 0x1 ;  /* 0x0000000104047836 */ /* 0x004fc60000000000 */
[----:B---3--:R-:W-:Y:S02]  /*178b0*/  ISETP.GE.AND P2, PT, R20, R3, PT ;  /* 0x000000031400720c */ /* 0x008fe40003f46270 */
[----:B------:R0:W-:Y:S01]  /*178c0*/  STL [R1+0x34], R4 ;  /* 0x0000340401007387 */ /* 0x0001e20000100800 */
[----:B------:R-:W-:-:S04]  /*178d0*/  LEA.HI R2, R4, R4, RZ, 0x1 ;  /* 0x0000000404027211 */ /* 0x000fc800078f08ff */
[----:B------:R-:W-:-:S05]  /*178e0*/  LOP3.LUT R2, R2, 0xfffffffe, RZ, 0xc0, !PT ;  /* 0xfffffffe02027812 */ /* 0x000fca00078ec0ff */
[----:B------:R-:W-:-:S05]  /*178f0*/  IMAD.IADD R2, R4, 0x1, -R2 ;  /* 0x0000000104027824 */ /* 0x000fca00078e0a02 */
[----:B------:R-:W-:-:S04]  /*17900*/  SHF.L.U32 R2, R2, 0x1f, RZ ;  /* 0x0000001f02027819 */ /* 0x000fc800000006ff */
[----:B------:R-:W2:Y:S02]  /*17910*/  SYNCS.PHASECHK.TRANS64.TRYWAIT P0, [UR41+0x29820], R2 ;  /* 0x02982002ff0075a7 */ /* 0x000ea40008000169 */
[----:B0-2---:R-:W-:Y:S05]  /*17920*/  @!P0 BRA `(.L_x_1222) ;  /* 0x0000002c00a08947 */ /* 0x005fea0003800000 */
.L_x_1288:
[----:B-1----:R-:W-:Y:S05]  /*17930*/  BSYNC B0 ;  /* 0x0000000000007941 */ /* 0x002fea0003800000 */
.L_x_1221:
[----:B------:R-:W-:Y:S05]  /*17940*/  @!P2 BRA `(.L_x_1223) ;  /* 0x000000100018a947 */ /* 0x000fea0003800000 */
[----:B------:R1:W5:Y:S04]  /*17950*/  LDL.LU R6, [R1] ;  /* 0x0000000001067983 */ /* 0x0003680000300800 */
[----:B------:R1:W5:Y:S02]  /*17960*/  LDL.LU R7, [R1+0xc] ;  /* 0x00000c0001077983 */ /* 0x0003640000300800 */
.L_x_1245:
[----:B0---45:R-:W-:Y:S01]  /*17970*/  VIADD R2, R6, 0x1 ;  /* 0x0000000106027836 */ /* 0x031fe20000000000 */
        /* <DEDUP_REMOVED lines=23> */
[--C-:B------:R-:W-:Y:S01]  /*17af0*/  SHF.R.S32.HI R3, RZ, 0x1f, R2.reuse ;  /* 0x0000001fff037819 */ /* 0x100fe20000011402 */
[----:B------:R-:W-:-:S04]  /*17b00*/  IMAD.MOV R0, RZ, RZ, -R2 ;  /* 0x000000ffff007224 */ /* 0x000fc800078e0a02 */
        /* <DEDUP_REMOVED lines=8> */
.L_x_1226:
[----:B--2---:R-:W-:Y:S01]  /*17b90*/  LEA R4, R10, UR41, 0x3 ;  /* 0x000000290a047c11 */ /* 0x004fe2000f8e18ff */
[----:B------:R-:W2:Y:S01]  /*17ba0*/  S2R R2, SR_TID.X ;  /* 0x0000000000027919 */ /* 0x000ea20000002100 */
[----:B------:R-:W-:Y:S01]  /*17bb0*/  SHF.L.U32 R3, R9, 0x1f, RZ ;  /* 0x0000001f09037819 */ /* 0x000fe200000006ff */
[----:B------:R-:W-:Y:S03]  /*17bc0*/  BSSY B1, `(.L_x_1227) ;  /* 0x0000005000017945 */ /* 0x000fe60003800000 */
[----:B------:R-:W3:Y:S01]  /*17bd0*/  SYNCS.PHASECHK.TRANS64.TRYWAIT P0, [R4+URZ+0x29880], R3 ;  /* 0x02988003040075a7 */ /* 0x000ee2000800017f */
[----:B--2---:R-:W-:-:S04]  /*17be0*/  LOP3.LUT R2, R2, 0x7f, RZ, 0xc0, !PT ;  /* 0x0000007f02027812 */ /* 0x004fc800078ec0ff */
[----:B------:R-:W-:Y:S01]  /*17bf0*/  ISETP.NE.AND P2, PT, R2, RZ, PT ;  /* 0x000000ff0200720c */ /* 0x000fe20003f45270 */
[----:B---3--:R-:W-:-:S12]  /*17c00*/  @!P0 BRA `(.L_x_1228) ;  /* 0x0000002c00008947 */ /* 0x008fd80003800000 */
.L_x_1289:
[----:B------:R-:W-:Y:S05]  /*17c10*/  BSYNC B1 ;  /* 0x0000000000017941 */ /* 0x000fea0003800000 */
.L_x_1227:
        /* <DEDUP_REMOVED lines=9> */
.L_x_1230:
[----:B------:R-:W-:Y:S05]  /*17cb0*/  BSYNC B1 ;  /* 0x0000000000017941 */ /* 0x000fea0003800000 */
.L_x_1229:
[----:B------:R-:W3:Y:S04]  /*17cc0*/  LDL R11, [R1+0x8] ;  /* 0x00000800010b7983 */ /* 0x000ee80000100800 */
[----:B0-----:R-:W4:Y:S04]  /*17cd0*/  LDL R9, [R1] ;  /* 0x0000000001097983 */ /* 0x001f280000100800 */
[----:B------:R-:W2:Y:S01]  /*17ce0*/  LDL R5, [R1+0x1c] ;  /* 0x00001c0001057983 */ /* 0x000ea20000100800 */
        /* <DEDUP_REMOVED lines=9> */
[----:B----4-:R-:W-:-:S02]  /*17d80*/  IMAD R9, R9, 0x5000, R2 ;  /* 0x0000500009097824 */ /* 0x010fc400078e0202 */
[----:B--2---:R-:W-:Y:S02]  /*17d90*/  IMAD R5, R8, 0xa0, R5 ;  /* 0x000000a008057824 */ /* 0x004fe400078e0205 */
[----:B------:R-:W-:Y:S02]  /*17da0*/  VIADD R8, R9, 0xa400 ;  /* 0x0000a40009087836 */ /* 0x000fe40000000000 */
[----:B------:R-:W-:-:S08]  /*17db0*/  VIADD R9, R4, 0x29870 ;  /* 0x0002987004097836 */ /* 0x000fd00000000000 */
.L_x_1231:
        /* <DEDUP_REMOVED lines=8> */
[----:B0-----:R-:W-:Y:S05]  /*17e40*/  @P0 BRA.U.ANY `(.L_x_1231) ;  /* 0xfffffffd00dc0947 */ /* 0x001fea000393ffff */
[----:B------:R-:W0:Y:S01]  /*17e50*/  SYNCS.PHASECHK.TRANS64.TRYWAIT P0, [R4+URZ+0x29840], R3 ;  /* 0x02984003040075a7 */ /* 0x000e22000800017f */
[----:B------:R-:W-:Y:S04]  /*17e60*/  BSSY B1, `(.L_x_1232) ;  /* 0x0000002000017945 */ /* 0x000fe80003800000 */
[----:B0-----:R-:W-:Y:S05]  /*17e70*/  @!P0 BRA `(.L_x_1233) ;  /* 0x0000002800788947 */ /* 0x001fea0003800000 */
.L_x_1290:
[----:B------:R-:W-:Y:S05]  /*17e80*/  BSYNC B1 ;  /* 0x0000000000017941 */ /* 0x000fea0003800000 */
.L_x_1232:
[----:B------:R-:W-:Y:S01]  /*17e90*/  BSSY B1, `(.L_x_1234) ;  /* 0x000000b000017945 */ /* 0x000fe20003800000 */
[----:B------:R-:W-:Y:S02]  /*17ea0*/  IMAD.MOV.U32 R8, RZ, RZ, 0x0 ;  /* 0x00000000ff087424 */ /* 0x000fe400078e00ff */
[----:B------:R-:W-:Y:S01]  /*17eb0*/  IMAD.MOV.U32 R9, RZ, RZ, 0x14f00000 ;  /* 0x14f00000ff097424 */ /* 0x000fe200078e00ff */
[----:B------:R-:W-:Y:S06]  /*17ec0*/  @P2 BRA `(.L_x_1235) ;  /* 0x00000000001c2947 */ /* 0x000fec0003800000 */
[----:B------:R-:W2:Y:S01]  /*17ed0*/  S2R R11, SR_TID.X ;  /* 0x00000000000b7919 */ /* 0x000ea20000002100 */
[----:B0-----:R-:W-:-:S04]  /*17ee0*/  IMAD.MOV.U32 R3, RZ, RZ, 0x7800 ;  /* 0x00007800ff037424 */ /* 0x001fc800078e00ff */
[----:B------:R3:W-:Y:S01]  /*17ef0*/  SYNCS.ARRIVE.TRANS64 RZ, [R4+URZ+0x29830], R3 ;  /* 0x0298300304ff79a7 */ /* 0x0007e2000800003f */
[----:B--2---:R-:W-:-:S04]  /*17f00*/  LOP3.LUT R11, R11, 0x1f, RZ, 0xc0, !PT ;  /* 0x0000001f0b0b7812 */ /* 0x004fc800078ec0ff */
[----:B------:R-:W-:-:S13]  /*17f10*/  ISETP.NE.AND P0, PT, R11, RZ, PT ;  /* 0x000000ff0b00720c */ /* 0x000fda0003f05270 */
[----:B---3--:R-:W-:Y:S05]  /*17f20*/  @!P0 BRA `(.L_x_1235) ;  /* 0x0000000000048947 */ /* 0x008fea0003800000 */
[----:B------:R-:W-:Y:S01]  /*17f30*/  BPT.TRAP 0x1 ;  /* 0x000000040000795c */ /* 0x000fe20000300000 */
.L_x_1235:
[----:B------:R-:W-:Y:S05]  /*17f40*/  BSYNC B1 ;  /* 0x0000000000017941 */ /* 0x000fea0003800000 */
.L_x_1234:
[----:B------:R-:W2:Y:S04]  /*17f50*/  LDL R11, [R1+0x8] ;  /* 0x00000800010b7983 */ /* 0x000ea80000100800 */
[----:B0-----:R-:W3:Y:S01]  /*17f60*/  LDL R3, [R1] ;  /* 0x0000000001037983 */ /* 0x001ee20000100800 */
        /* <DEDUP_REMOVED lines=10> */
.L_x_1236:
        /* <DEDUP_REMOVED lines=8> */
[----:B0-----:R-:W-:Y:S05]  /*18090*/  @P0 BRA.U.ANY `(.L_x_1236) ;  /* 0xfffffffd00dc0947 */ /* 0x001fea000393ffff */
[----:B------:R-:W2:Y:S01]  /*180a0*/  LDL R10, [R1+0x8] ;  /* 0x00000800010a7983 */ /* 0x000ea20000100800 */
[----:B------:R-:W-:Y:S01]  /*180b0*/  R2UR UR6, R8 ;  /* 0x00000000080672ca */ /* 0x000fe200000e0000 */
[----:B------:R-:W-:Y:S01]  /*180c0*/  VIADD R3, R2, 0x1cc00 ;  /* 0x0001cc0002037836 */ /* 0x000fe20000000000 */
[----:B------:R-:W-:Y:S01]  /*180d0*/  R2UR UR7, R9 ;  /* 0x00000000090772ca */ /* 0x000fe200000e0000 */
[----:B------:R-:W-:Y:S01]  /*180e0*/  UMOV UR10, 0x40 ;  /* 0x00000040000a7882 */ /* 0x000fe20000000000 */
[----:B------:R-:W-:Y:S02]  /*180f0*/  PLOP3.LUT P0, PT, PT, PT, PT, 0x80, 0x0 ;  /* 0x000000000000781c */ /* 0x000fe40003f0f070 */
[----:B--2---:R-:W-:-:S15]  /*18100*/  R2UR UR12, R10 ;  /* 0x000000000a0c72ca */ /* 0x004fde00000e0000 */
.L_x_1237:
        /* <DEDUP_REMOVED lines=16> */
.L_x_1238:
        /* <DEDUP_REMOVED lines=9> */
.L_x_1225:
[----:B------:R-:W-:Y:S05]  /*182a0*/  BSYNC B0 ;  /* 0x0000000000007941 */ /* 0x000fea0003800000 */
.L_x_1224:
[----:B------:R-:W-:-:S06]  /*182b0*/  UISETP.NE.AND UP0, UPT, UR42, 0x3, UPT ;  /* 0x000000032a00788c */ /* 0x000fcc000bf05270 */
[----:B------:R-:W-:-:S13]  /*182c0*/  PLOP3.LUT P0, PT, PT, PT, UP0, 0x80, 0x0 ;  /* 0x000000000000781c */ /* 0x000fda0003f0f008 */
[----:B------:R-:W-:Y:S05]  /*182d0*/  @!P0 BRA `(.L_x_1239) ;  /* 0x0000000000048947 */ /* 0x000fea0003800000 */
[----:B------:R-:W-:Y:S01]  /*182e0*/  BPT.TRAP 0x1 ;  /* 0x000000040000795c */ /* 0x000fe20000300000 */
.L_x_1239:
[----:B------:R-:W-:Y:S01]  /*182f0*/  IMAD.U32 R2, RZ, RZ, UR44 ;  /* 0x0000002cff027e24 */ /* 0x000fe2000f8e00ff */
[----:B------:R-:W-:Y:S01]  /*18300*/  LEA R3, R6, UR41, 0x3 ;  /* 0x0000002906037c11 */ /* 0x000fe2000f8e18ff */
[----:B------:R-:W-:Y:S03]  /*18310*/  BSSY B0, `(.L_x_1240) ;  /* 0x0000007000007945 */ /* 0x000fe60003800000 */
[----:B------:R-:W-:Y:S01]  /*18320*/  ISETP.NE.AND P0, PT, R2, 0x3, PT ;  /* 0x000000030200780c */ /* 0x000fe20003f05270 */
[----:B------:R2:W-:Y:S01]  /*18330*/  STL [R1+0x4], R3 ;  /* 0x0000040301007387 */ /* 0x0005e20000100800 */
[----:B------:R-:W-:-:S04]  /*18340*/  LOP3.LUT R2, R7, 0x1, RZ, 0x3c, !PT ;  /* 0x0000000107027812 */ /* 0x000fc800078e3cff */
[----:B------:R-:W-:-:S04]  /*18350*/  SHF.L.U32 R2, R2, 0x1f, RZ ;  /* 0x0000001f02027819 */ /* 0x000fc800000006ff */
[----:B------:R-:W3:Y:S02]  /*18360*/  SYNCS.PHASECHK.TRANS64.TRYWAIT P2, [R3+URZ+0x29870], R2 ;  /* 0x02987002030075a7 */ /* 0x000ee4000804017f */
[----:B--23--:R-:W-:Y:S05]  /*18370*/  @!P2 BRA `(.L_x_1241) ;  /* 0x00000024004ca947 */ /* 0x00cfea0003800000 */
.L_x_1291:
[----:B------:R-:W-:Y:S05]  /*18380*/  BSYNC B0 ;  /* 0x0000000000007941 */ /* 0x000fea0003800000 */
.L_x_1240:
[----:B------:R-:W-:Y:S05]  /*18390*/  @!P0 BRA `(.L_x_1242) ;  /* 0x0000000000048947 */ /* 0x000fea0003800000 */
[----:B------:R-:W-:Y:S01]  /*183a0*/  BPT.TRAP 0x1 ;  /* 0x000000040000795c */ /* 0x000fe20000300000 */
.L_x_1242:
[----:B--2---:R-:W2:Y:S01]  /*183b0*/  LDL R2, [R1+0x4] ;  /* 0x0000040001027983 */ /* 0x004ea20000100800 */
[----:B------:R-:W-:-:S04]  /*183c0*/  SHF.L.U32 R3, R7, 0x1f, RZ ;  /* 0x0000001f07037819 */ /* 0x000fc800000006ff */
[----:B--2---:R2:W3:Y:S02]  /*183d0*/  SYNCS.PHASECHK.TRANS64.TRYWAIT P2, [R2+URZ+0x29860], R3 ;  /* 0x02986003020075a7 */ /* 0x0044e4000804017f */
[----:B--2---:R-:W-:Y:S01]  /*183e0*/  IMAD R2, R6, 0x5000, RZ ;  /* 0x0000500006027824 */ /* 0x004fe200078e02ff */
[----:B---3--:R-:W-:Y:S06]  /*183f0*/  @!P2 BRA `(.L_x_1243) ;  /* 0x000000240044a947 */ /* 0x008fec0003800000 */
.L_x_1292:
[----:B--2---:R-:W2:Y:S04]  /*18400*/  LDL R4, [R1+0x2c] ;  /* 0x00002c0001047983 */ /* 0x004ea80000100800 */
[----:B------:R-:W3:Y:S01]  /*18410*/  LDL R12, [R1+0x28] ;  /* 0x00002800010c7983 */ /* 0x000ee20000100800 */
[----:B------:R-:W-:Y:S05]  /*18420*/  WARPSYNC.ALL ;  /* 0x0000000000007948 */ /* 0x000fea0003800000 */
[----:B------:R-:W4:Y:S01]  /*18430*/  S2R R8, SR_TID.X ;  /* 0x0000000000087919 */ /* 0x000f220000002100 */
[----:B0-----:R-:W-:Y:S01]  /*18440*/  IMAD.MOV.U32 R10, RZ, RZ, 0x40 ;  /* 0x00000040ff0a7424 */ /* 0x001fe200078e00ff */
[----:B----4-:R-:W-:-:S04]  /*18450*/  LOP3.LUT P2, RZ, R8, 0x4, RZ, 0xc0, !PT ;  /* 0x0000000408ff7812 */ /* 0x010fc8000784c0ff */
[----:B------:R-:W-:Y:S02]  /*18460*/  SEL R10, R10, 0xffffffc0, !P2 ;  /* 0xffffffc00a0a7807 */ /* 0x000fe40005000000 */
[C---:B--2---:R-:W-:Y:S02]  /*18470*/  LOP3.LUT R3, R2.reuse, R4, RZ, 0xfc, !PT ;  /* 0x0000000402037212 */ /* 0x044fe400078efcff */
[----:B---3--:R-:W-:-:S03]  /*18480*/  IADD3 R2, R2, UR41, R12 ;  /* 0x0000002902027c10 */ /* 0x008fc6000fffe00c */
[----:B------:R-:W0:Y:S01]  /*18490*/  LDSM.16.MT88.4 R4, [R3+UR41+0xa400] ;  /* 0x00a400290304783b */ /* 0x000e220008004200 */
[----:B------:R-:W-:-:S04]  /*184a0*/  VIADD R21, R3, UR41 ;  /* 0x0000002903157c36 */ /* 0x000fc80008000000 */
[----:B------:R-:W-:Y:S01]  /*184b0*/  IMAD.IADD R21, R10, 0x1, R21 ;  /* 0x000000010a157824 */ /* 0x000fe200078e0215 */
[C-C-:B0-----:R-:W-:Y:S02]  /*184c0*/  PRMT R8, R4.reuse, 0x6420, R5.reuse ;  /* 0x0000642004087816 */ /* 0x141fe40000000005 */
[----:B------:R-:W-:Y:S02]  /*184d0*/  PRMT R9, R4, 0x7531, R5 ;  /* 0x0000753104097816 */ /* 0x000fe40000000005 */
[C-C-:B------:R-:W-:Y:S02]  /*184e0*/  PRMT R10, R6.reuse, 0x6420, R7.reuse ;  /* 0x00006420060a7816 */ /* 0x140fe40000000007 */
[----:B------:R-:W-:Y:S02]  /*184f0*/  PRMT R11, R6, 0x7531, R7 ;  /* 0x00007531060b7816 */ /* 0x000fe40000000007 */
[----:B------:R-:W0:Y:S04]  /*18500*/  LDSM.16.MT88.4 R4, [R21+0xa400] ;  /* 0x00a400001504783b */ /* 0x000e280000004200 */
[----:B------:R-:W-:Y:S01]  /*18510*/  STSM.16.M88.4 [R2+0x400], R8 ;  /* 0x0004000802007844 */ /* 0x000fe20000000200 */
[----:B0-----:R-:W-:-:S02]  /*18520*/  PRMT R12, R4, 0x6420, R5 ;  /* 0x00006420040c7816 */ /* 0x001fc40000000005 */
[----:B------:R-:W-:Y:S02]  /*18530*/  PRMT R13, R4, 0x7531, R5 ;  /* 0x00007531040d7816 */ /* 0x000fe40000000005 */
[C-C-:B------:R-:W-:Y:S02]  /*18540*/  PRMT R14, R6.reuse, 0x6420, R7.reuse ;  /* 0x00006420060e7816 */ /* 0x140fe40000000007 */
[----:B------:R-:W-:-:S05]  /*18550*/  PRMT R15, R6, 0x7531, R7 ;  /* 0x00007531060f7816 */ /* 0x000fca0000000007 */
[----:B------:R-:W-:Y:S04]  /*18560*/  STSM.16.M88.4 [R2+0xc00], R12 ;  /* 0x000c000c02007844 */ /* 0x000fe80000000200 */
[----:B------:R-:W0:Y:S02]  /*18570*/  LDSM.16.MT88.4 R8, [R3+UR41+0xb400] ;  /* 0x00b400290308783b */ /* 0x000e240008004200 */
        /* <DEDUP_REMOVED lines=41> */
[----:B------:R0:W-:Y:S02]  /*18810*/  STSM.16.M88.4 [R2+0x4400], R4 ;  /* 0x0044000402007844 */ /* 0x0001e40000000200 */
[C-C-:B0-----:R-:W-:Y:S02]  /*18820*/  PRMT R4, R8.reuse, 0x6420, R9.reuse ;  /* 0x0000642008047816 */ /* 0x141fe40000000009 */
        /* <DEDUP_REMOVED lines=12> */
.L_x_1244:
[----:B0-----:R-:W2:Y:S04]  /*188f0*/  LDL.LU R2, [R1+0x4] ;  /* 0x0000040001027983 */ /* 0x001ea80000300800 */
[----:B------:R-:W3:Y:S04]  /*18900*/  LDL R3, [R1+0x18] ;  /* 0x0000180001037983 */ /* 0x000ee80000100800 */
[----:B------:R4:W5:Y:S04]  /*18910*/  LDL R6, [R1] ;  /* 0x0000000001067983 */ /* 0x0009680000100800 */
[----:B------:R4:W5:Y:S01]  /*18920*/  LDL R7, [R1+0xc] ;  /* 0x00000c0001077983 */ /* 0x0009620000100800 */
[----:B--2---:R0:W-:Y:S01]  /*18930*/  SYNCS.ARRIVE.TRANS64.A1T0 RZ, [R2+URZ+0x29850], RZ ;  /* 0x029850ff02ff79a7 */ /* 0x0041e2000810003f */
[----:B------:R-:W-:Y:S01]  /*18940*/  BAR.SYNC.DEFER_BLOCKING 0x2, 0x80 ;  /* 0x0082000000007b1d */ /* 0x000fe20000010000 */
[C---:B---3--:R-:W-:Y:S01]  /*18950*/  ISETP.GT.AND P0, PT, R20.reuse, R3, PT ;  /* 0x000000031400720c */ /* 0x048fe20003f04270 */
[----:B------:R-:W-:-:S02]  /*18960*/  VIADD R20, R20, 0xffffffff ;  /* 0xffffffff14147836 */ /* 0x000fc40000000000 */
[----:B0-----:R-:W-:-:S05]  /*18970*/  @!P1 VIADD R2, R2, 0x29880 ;  /* 0x0002988002029836 */ /* 0x001fca0000000000 */
[----:B------:R-:W-:-:S04]  /*18980*/  @!P1 PRMT R2, RZ, 0x654, R2 ;  /* 0x00000654ff029816 */ /* 0x000fc80000000002 */
[----:B------:R4:W-:Y:S01]  /*18990*/  @!P1 SYNCS.ARRIVE.TRANS64.RED.A1T0 RZ, [R2+URZ], RZ ;  /* 0x000000ff02ff99a7 */ /* 0x0009e2000810043f */
[----:B------:R-:W-:Y:S05]  /*189a0*/  @P0 BRA `(.L_x_1245) ;  /* 0xffffffec00f00947 */ /* 0x000fea000383ffff */
.L_x_1223:
[----:B------:R-:W-:Y:S04]  /*189b0*/  BSSY B0, `(.L_x_1246) ;  /* 0x000000f000007945 */ /* 0x000fe80003800000 */
[----:B------:R-:W-:Y:S05]  /*189c0*/  @P1 BRA `(.L_x_1247) ;  /* 0x0000000000341947 */ /* 0x000fea0003800000 */
[----:B------:R-:W2:Y:S01]  /*189d0*/  S2R R5, SR_LANEID ;  /* 0x0000000000057919 */ /* 0x000ea20000000000 */
[----:B------:R-:W-:Y:S01]  /*189e0*/  VOTEU.ANY UR4, UPT, PT ;  /* 0x0000000000047886 */ /* 0x000fe200038e0100 */
[----:B0---4-:R-:W0:Y:S01]  /*189f0*/  LDC.64 R2, c[0x0][0xc38] ;  /* 0x00030e00ff027b82 */ /* 0x011e220000000a00 */
[----:B------:R-:W2:Y:S02]  /*18a00*/  FLO.U32 R0, UR4 ;  /* 0x0000000400007d00 */ /* 0x000ea400080e0000 */
[----:B--2---:R-:W-:-:S06]  /*18a10*/  ISETP.EQ.U32.AND P0, PT, R0, R5, PT ;  /* 0x000000050000720c */ /* 0x004fcc0003f02070 */
[----:B------:R-:W0:Y:S07]  /*18a20*/  POPC R5, UR4 ;  /* 0x0000000400057d09 */ /* 0x000e2e0008000000 */
[----:B0-----:R-:W2:Y:S01]  /*18a30*/  @P0 ATOMG.E.ADD.STRONG.GPU PT, R3, desc[UR50][R2.64], R5 ;  /* 0x00000005020309a8 */ /* 0x001ea200081ee1f2 */
[----:B------:R-:W0:Y:S02]  /*18a40*/  S2R R4, SR_LTMASK ;  /* 0x0000000000047919 */ /* 0x000e240000003900 */
[----:B0-----:R-:W-:-:S04]  /*18a50*/  LOP3.LUT R4, R4, UR4, RZ, 0xc0, !PT ;  /* 0x0000000404047c12 */ /* 0x001fc8000f8ec0ff */
[----:B-----5:R-:W0:Y:S01]  /*18a60*/  POPC R7, R4 ;  /* 0x0000000400077309 */ /* 0x020e220000000000 */
[----:B--2---:R-:W0:Y:S02]  /*18a70*/  SHFL.IDX PT, R0, R3, R0, 0x1f ;  /* 0x00001f0003007589 */ /* 0x004e2400000e0000 */
[----:B0-----:R-:W-:-:S05]  /*18a80*/  IADD3 R0, R0, UR43, R7 ;  /* 0x0000002b00007c10 */ /* 0x001fca000fffe007 */
[----:B------:R2:W-:Y:S02]  /*18a90*/  STL [R1+0x20], R0 ;  /* 0x0000200001007387 */ /* 0x0005e40000100800 */
.L_x_1247:
[----:B------:R-:W-:Y:S05]  /*18aa0*/  BSYNC B0 ;  /* 0x0000000000007941 */ /* 0x000fea0003800000 */
.L_x_1246:
[----:B------:R-:W-:-:S06]  /*18ab0*/  UISETP.NE.AND UP0, UPT, UR42, 0x3, UPT ;  /* 0x000000032a00788c */ /* 0x000fcc000bf05270 */
[----:B------:R-:W-:-:S13]  /*18ac0*/  PLOP3.LUT P0, PT, PT, PT, UP0, 0x80, 0x0 ;  /* 0x000000000000781c */ /* 0x000fda0003f0f008 */
[----:B------:R-:W-:Y:S05]  /*18ad0*/  @!P0 BRA `(.L_x_1248) ;  /* 0x0000000000048947 */ /* 0x000fea0003800000 */
[----:B------:R-:W-:Y:S01]  /*18ae0*/  BPT.TRAP 0x1 ;  /* 0x000000040000795c */ /* 0x000fe20000300000 */
.L_x_1248:
[----:B0---4-:R-:W3:Y:S04]  /*18af0*/  LDL R2, [R1+0xc] ;  /* 0x00000c0001027983 */ /* 0x011ee80000100800 */
[----:B--2---:R-:W2:Y:S01]  /*18b00*/  LDL R0, [R1] ;  /* 0x0000000001007983 */ /* 0x004ea20000100800 */
[----:B------:R-:W-:Y:S01]  /*18b10*/  BSSY B0, `(.L_x_1249) ;  /* 0x0000008000007945 */ /* 0x000fe20003800000 */
[----:B---3--:R-:W-:-:S04]  /*18b20*/  LOP3.LUT R3, R2, 0x1, RZ, 0x3c, !PT ;  /* 0x0000000102037812 */ /* 0x008fc800078e3cff */
[----:B------:R-:W-:Y:S02]  /*18b30*/  SHF.L.U32 R3, R3, 0x1f, RZ ;  /* 0x0000001f03037819 */ /* 0x000fe400000006ff */
[----:B--2---:R-:W-:-:S04]  /*18b40*/  LEA R20, R0, UR41, 0x3 ;  /* 0x0000002900147c11 */ /* 0x004fc8000f8e18ff */
[----:B------:R-:W0:Y:S01]  /*18b50*/  SYNCS.PHASECHK.TRANS64.TRYWAIT P0, [R20+URZ+0x29870], R3 ;  /* 0x02987003140075a7 */ /* 0x000e22000800017f */
[----:B------:R-:W-:-:S05]  /*18b60*/  IMAD.U32 R0, RZ, RZ, UR44 ;  /* 0x0000002cff007e24 */ /* 0x000fca000f8e00ff */
[----:B------:R-:W-:Y:S01]  /*18b70*/  ISETP.NE.AND P2, PT, R0, 0x3, PT ;  /* 0x000000030000780c */ /* 0x000fe20003f45270 */
[----:B0-----:R-:W-:-:S12]  /*18b80*/  @!P0 BRA `(.L_x_1250) ;  /* 0x0000001c00788947 */ /* 0x001fd80003800000 */
.L_x_1293:
[----:B------:R-:W-:Y:S05]  /*18b90*/  BSYNC B0 ;  /* 0x0000000000007941 */ /* 0x000fea0003800000 */
.L_x_1249:
[----:B------:R-:W-:Y:S05]  /*18ba0*/  @!P2 BRA `(.L_x_1251) ;  /* 0x000000000004a947 */ /* 0x000fea0003800000 */
[----:B------:R-:W-:Y:S01]  /*18bb0*/  BPT.TRAP 0x1 ;  /* 0x000000040000795c */ /* 0x000fe20000300000 */
.L_x_1251:
[----:B------:R-:W0:Y:S02]  /*18bc0*/  LDL R0, [R1+0xc] ;  /* 0x00000c0001007983 */ /* 0x000e240000100800 */
[----:B0-----:R-:W-:-:S04]  /*18bd0*/  SHF.L.U32 R3, R0, 0x1f, RZ ;  /* 0x0000001f00037819 */ /* 0x001fc800000006ff */
[----:B------:R-:W0:Y:S02]  /*18be0*/  SYNCS.PHASECHK.TRANS64.TRYWAIT P0, [R20+URZ+0x29860], R3 ;  /* 0x02986003140075a7 */ /* 0x000e24000800017f */
[----:B0-----:R-:W-:Y:S05]  /*18bf0*/  @!P0 BRA `(.L_x_1252) ;  /* 0x0000001c00708947 */ /* 0x001fea0003800000 */
.L_x_1294:
[----:B------:R-:W2:Y:S04]  /*18c00*/  LDL R0, [R1] ;  /* 0x0000000001007983 */ /* 0x000ea80000100800 */
[----:B------:R-:W3:Y:S04]  /*18c10*/  LDL R2, [R1+0x2c] ;  /* 0x00002c0001027983 */ /* 0x000ee80000100800 */
[----:B------:R-:W4:Y:S01]  /*18c20*/  LDL R12, [R1+0x28] ;  /* 0x00002800010c7983 */ /* 0x000f220000100800 */
[----:B------:R-:W-:Y:S05]  /*18c30*/  WARPSYNC.ALL ;  /* 0x0000000000007948 */ /* 0x000fea0003800000 */
[----:B------:R-:W0:Y:S01]  /*18c40*/  S2R R8, SR_TID.X ;  /* 0x0000000000087919 */ /* 0x000e220000002100 */
[----:B------:R-:W-:Y:S01]  /*18c50*/  IMAD.MOV.U32 R10, RZ, RZ, 0x40 ;  /* 0x00000040ff0a7424 */ /* 0x000fe200078e00ff */
[----:B0-----:R-:W-:-:S04]  /*18c60*/  LOP3.LUT P0, RZ, R8, 0x4, RZ, 0xc0, !PT ;  /* 0x0000000408ff7812 */ /* 0x001fc8000780c0ff */
[----:B------:R-:W-:Y:S01]  /*18c70*/  SEL R10, R10, 0xffffffc0, !P0 ;  /* 0xffffffc00a0a7807 */ /* 0x000fe20004000000 */
[----:B--2---:R-:W-:-:S05]  /*18c80*/  IMAD R0, R0, 0x5000, RZ ;  /* 0x0000500000007824 */ /* 0x004fca00078e02ff */
[C---:B---3--:R-:W-:Y:S02]  /*18c90*/  LOP3.LUT R2, R0.reuse, R2, RZ, 0xfc, !PT ;  /* 0x0000000200027212 */ /* 0x048fe400078efcff */
[----:B----4-:R-:W-:-:S03]  /*18ca0*/  IADD3 R0, R0, UR41, R12 ;  /* 0x0000002900007c10 */ /* 0x010fc6000fffe00c */
[----:B-----5:R-:W0:Y:S01]  /*18cb0*/  LDSM.16.MT88.4 R4, [R2+UR41+0xa400] ;  /* 0x00a400290204783b */ /* 0x020e220008004200 */
[----:B------:R-:W-:-:S04]  /*18cc0*/  VIADD R3, R2, UR41 ;  /* 0x0000002902037c36 */ /* 0x000fc80008000000 */
        /* <DEDUP_REMOVED lines=68> */
.L_x_1253:
[----:B------:R-:W3:Y:S01]  /*19110*/  LDL.LU R2, [R1] ;  /* 0x0000000001027983 */ /* 0x000ee20000300800 */
[----:B0-----:R-:W-:Y:S03]  /*19120*/  SYNCS.ARRIVE.TRANS64.A1T0 RZ, [R20+URZ+0x29850], RZ ;  /* 0x029850ff14ff79a7 */ /* 0x001fe6000810003f */
        /* <DEDUP_REMOVED lines=12> */
.L_x_1207:
[----:B------:R-:W-:Y:S05]  /*191f0*/  BSYNC B6 ;  /* 0x0000000000067941 */ /* 0x000fea0003800000 */
.L_x_1205:
[----:B0-2---:R-:W2:Y:S02]  /*19200*/  LDL R0, [R1+0x30] ;  /* 0x0000300001007983 */ /* 0x005ea40000100800 */
[----:B--2---:R-:W-:-:S13]  /*19210*/  LOP3.LUT P0, RZ, R0, 0x2, RZ, 0xc0, !PT ;  /* 0x0000000200ff7812 */ /* 0x004fda000780c0ff */
[----:B------:R-:W-:Y:S05]  /*19220*/  @!P0 BRA `(.L_x_1254) ;  /* 0x0000000000308947 */ /* 0x000fea0003800000 */
[----:B------:R-:W0:Y:S08]  /*19230*/  S2UR UR5, SR_CgaCtaId ;  /* 0x00000000000579c3 */ /* 0x000e300000008800 */
[----:B------:R-:W-:Y:S06]  /*19240*/  BAR.SYNC.DEFER_BLOCKING 0x5, 0x180 ;  /* 0x0146000000007b1d */ /* 0x000fec0000010000 */
[----:B------:R-:W-:-:S02]  /*19250*/  UMOV UR4, 0x400 ;  /* 0x0000040000047882 */ /* 0x000fc40000000000 */
[----:B0-----:R-:W-:-:S09]  /*19260*/  ULEA UR4, UR5, UR4, 0x18 ;  /* 0x0000000405047291 */ /* 0x001fd2000f8ec03f */
[----:B------:R-:W0:Y:S04]  /*19270*/  LDS.128 R4, [UR4+0x298d0] ;  /* 0x0298d004ff047984 */ /* 0x000e280008000c00 */
[----:B0-----:R0:W-:Y:S01]  /*19280*/  STL.64 [R1+0x20], R4 ;  /* 0x0000200401007387 */ /* 0x0011e20000100a00 */
[----:B------:R-:W-:Y:S02]  /*19290*/  IMAD.MOV.U32 R2, RZ, RZ, R7 ;  /* 0x000000ffff027224 */ /* 0x000fe400078e0007 */
[----:B------:R-:W-:-:S03]  /*192a0*/  IMAD.MOV.U32 R0, RZ, RZ, R6 ;  /* 0x000000ffff007224 */ /* 0x000fc600078e0006 */
[----:B------:R-:W-:Y:S02]  /*192b0*/  R2UR UR45, R2 ;  /* 0x00000000022d72ca */ /* 0x000fe400000e0000 */
[----:B------:R-:W-:Y:S01]  /*192c0*/  R2UR UR38, R0 ;  /* 0x00000000002672ca */ /* 0x000fe200000e0000 */
[----:B------:R-:W-:Y:S06]  /*192d0*/  BAR.ARV 0x4, 0x180 ;  /* 0x0106000000007b1d */ /* 0x000fec0000002000 */
[----:B------:R-:W-:Y:S08]  /*192e0*/  BRA `(.L_x_1255) ;  /* 0x0000000800d47947 */ /* 0x000ff00003800000 */
.L_x_1254:
[----:B------:R-:W0:Y:S01]  /*192f0*/  S2R R2, SR_TID.X ;  /* 0x0000000000027919 */ /* 0x000e220000002100 */
[----:B------:R-:W-:Y:S01]  /*19300*/  ULDC UR4, c[0x0][0xc14] ;  /* 0x0003050000047ab9 */ /* 0x000fe20000000800 */
[----:B------:R-:W2:Y:S01]  /*19310*/  LDL.LU R0, [R1+0x20] ;  /* 0x0000200001007983 */ /* 0x000ea20000300800 */
[----:B0-----:R-:W-:-:S04]  /*19320*/  LOP3.LUT R6, R2, 0x1f, RZ, 0xc0, !PT ;  /* 0x0000001f02067812 */ /* 0x001fc800078ec0ff */
[C---:B------:R-:W-:Y:S01]  /*19330*/  ISETP.NE.AND P0, PT, R6.reuse, 0x1f, PT ;  /* 0x0000001f0600780c */ /* 0x040fe20003f05270 */
[----:B------:R-:W-:-:S05]  /*19340*/  VIADD R5, R6, UR45 ;  /* 0x0000002d06057c36 */ /* 0x000fca0008000000 */
[----:B------:R-:W-:Y:S01]  /*19350*/  ISETP.GE.OR P1, PT, R5, UR4, !P0 ;  /* 0x0000000405007c0c */ /* 0x000fe2000c726670 */
[----:B------:R-:W-:-:S12]  /*19360*/  ULDC UR4, c[0x0][0xc14] ;  /* 0x0003050000047ab9 */ /* 0x000fd80000000800 */
[----:B------:R-:W0:Y:S02]  /*19370*/  @!P1 LDC.64 R2, c[0x0][0xc58] ;  /* 0x00031600ff029b82 */ /* 0x000e240000000a00 */
[----:B0-----:R-:W-:-:S04]  /*19380*/  @!P1 IMAD.WIDE R2, R5, 0x4, R2 ;  /* 0x0000000405029825 */ /* 0x001fc800078e0202 */
[----:B------:R-:W-:-:S06]  /*19390*/  IMAD.MOV.U32 R5, RZ, RZ, RZ ;  /* 0x000000ffff057224 */ /* 0x000fcc00078e00ff */
[----:B------:R-:W3:Y:S01]  /*193a0*/  @!P1 LDG.E R5, desc[UR50][R2.64] ;  /* 0x0000003202059981 */ /* 0x000ee2000c1e1900 */
[C---:B------:R-:W-:Y:S02]  /*193b0*/  ISETP.NE.AND P1, PT, R6.reuse, RZ, PT ;  /* 0x000000ff0600720c */ /* 0x040fe40003f25270 */
[C---:B------:R-:W-:Y:S02]  /*193c0*/  ISETP.GE.U32.AND P2, PT, R6.reuse, 0x2, PT ;  /* 0x000000020600780c */ /* 0x040fe40003f46070 */
[C---:B------:R-:W-:Y:S02]  /*193d0*/  ISETP.GE.U32.AND P3, PT, R6.reuse, 0x4, PT ;  /* 0x000000040600780c */ /* 0x040fe40003f66070 */
[C---:B------:R-:W-:Y:S02]  /*193e0*/  ISETP.GE.U32.AND P4, PT, R6.reuse, 0x8, PT ;  /* 0x000000080600780c */ /* 0x040fe40003f86070 */
[----:B------:R-:W-:Y:S02]  /*193f0*/  ISETP.GE.U32.AND P5, PT, R6, 0x10, PT ;  /* 0x000000100600780c */ /* 0x000fe40003fa6070 */
[----:B------:R-:W0:Y:S01]  /*19400*/  LDC R6, c[0x0][0xc10] ;  /* 0x00030400ff067b82 */ /* 0x000e220000000800 */
[----:B--2---:R-:W-:-:S02]  /*19410*/  IMAD.MOV.U32 R8, RZ, RZ, R0 ;  /* 0x000000ffff087224 */ /* 0x004fc400078e0000 */
[----:B---3--:R-:W2:Y:S02]  /*19420*/  SHFL.UP PT, R0, R5, 0x1, RZ ;  /* 0x0420000005007989 */ /* 0x008ea400000e00ff */
[----:B--2---:R-:W-:-:S05]  /*19430*/  SEL R0, R0, RZ, P1 ;  /* 0x000000ff00007207 */ /* 0x004fca0000800000 */
[----:B------:R-:W-:-:S05]  /*19440*/  IMAD.IADD R0, R5, 0x1, R0 ;  /* 0x0000000105007824 */ /* 0x000fca00078e0200 */
[----:B------:R-:W2:Y:S02]  /*19450*/  SHFL.UP PT, R4, R0, 0x2, RZ ;  /* 0x0440000000047989 */ /* 0x000ea400000e00ff */
        /* <DEDUP_REMOVED lines=8> */
[----:B------:R-:W2:Y:S04]  /*194e0*/  SHFL.UP PT, R0, R3, 0x10, RZ ;  /* 0x0600000003007989 */ /* 0x000ea800000e00ff */
[----:B------:R-:W-:Y:S01]  /*194f0*/  SHFL.IDX PT, R9, R8, 0x1, 0x1f ;  /* 0x00201f0008097f89 */ /* 0x000fe200000e0000 */
[----:B--2---:R-:W-:-:S05]  /*19500*/  SEL R0, R0, RZ, P5 ;  /* 0x000000ff00007207 */ /* 0x004fca0002800000 */
[----:B------:R-:W-:-:S05]  /*19510*/  IMAD.IADD R10, R3, 0x1, R0 ;  /* 0x00000001030a7824 */ /* 0x000fca00078e0200 */
[----:B------:R-:W0:Y:S04]  /*19520*/  SHFL.IDX PT, R7, R10, 0x1f, 0x1f ;  /* 0x03e01f000a077f89 */ /* 0x000e2800000e0000 */
[----:B------:R-:W2:Y:S01]  /*19530*/  SHFL.IDX PT, R0, R8, RZ, 0x1f ;  /* 0x00001fff08007589 */ /* 0x000ea200000e0000 */
[----:B0-----:R-:W-:-:S04]  /*19540*/  IMAD R2, R7, R6, RZ ;  /* 0x0000000607027224 */ /* 0x001fc800078e02ff */
[----:B------:R-:W-:-:S05]  /*19550*/  IMAD.IADD R7, R9, 0x1, R2 ;  /* 0x0000000109077824 */ /* 0x000fca00078e0202 */
[----:B--2---:R-:W-:-:S13]  /*19560*/  ISETP.GT.AND P6, PT, R7, R0, PT ;  /* 0x000000000700720c */ /* 0x004fda0003fc4270 */
[----:B------:R-:W-:Y:S05]  /*19570*/  @P6 BRA `(.L_x_1256) ;  /* 0x0000000000906947 */ /* 0x000fea0003800000 */
.L_x_1260:
[----:B------:R-:W-:-:S04]  /*19580*/  UIADD3 UR45, UR45, 0x1f, URZ ;  /* 0x0000001f2d2d7890 */ /* 0x000fc8000fffe03f */
[----:B------:R-:W-:-:S06]  /*19590*/  UISETP.GE.AND UP0, UPT, UR45, UR4, UPT ;  /* 0x000000042d00728c */ /* 0x000fcc000bf06270 */
[----:B------:R-:W-:-:S13]  /*195a0*/  PLOP3.LUT P6, PT, PT, PT, UP0, 0x40, 0x0 ;  /* 0x000000000000781c */ /* 0x000fda0003fce808 */
[----:B------:R-:W-:Y:S05]  /*195b0*/  @!P6 BRA `(.L_x_1257) ;  /* 0x0000000400d4e947 */ /* 0x000fea0003800000 */
[----:B------:R-:W0:Y:S01]  /*195c0*/  S2R R2, SR_TID.X ;  /* 0x0000000000027919 */ /* 0x000e220000002100 */
[----:B------:R-:W-:Y:S01]  /*195d0*/  BSSY B0, `(.L_x_1258) ;  /* 0x0000009000007945 */ /* 0x000fe20003800000 */
[----:B------:R-:W-:Y:S01]  /*195e0*/  IMAD.MOV.U32 R5, RZ, RZ, RZ ;  /* 0x000000ffff057224 */ /* 0x000fe200078e00ff */
[----:B0-----:R-:W-:-:S05]  /*195f0*/  LOP3.LUT R2, R2, 0x1f, RZ, 0xc0, !PT ;  /* 0x0000001f02027812 */ /* 0x001fca00078ec0ff */
[----:B------:R-:W-:-:S05]  /*19600*/  VIADD R9, R2, UR45 ;  /* 0x0000002d02097c36 */ /* 0x000fca0008000000 */
[----:B------:R-:W-:-:S13]  /*19610*/  ISETP.GE.OR P6, PT, R9, UR4, !P0 ;  /* 0x0000000409007c0c */ /* 0x000fda000c7c6670 */
[----:B------:R-:W-:Y:S05]  /*19620*/  @P6 BRA `(.L_x_1259) ;  /* 0x00000000000c6947 */ /* 0x000fea0003800000 */
[----:B------:R-:W0:Y:S02]  /*19630*/  LDC.64 R2, c[0x0][0xc58] ;  /* 0x00031600ff027b82 */ /* 0x000e240000000a00 */
[----:B0-----:R-:W-:-:S05]  /*19640*/  IMAD.WIDE R2, R9, 0x4, R2 ;  /* 0x0000000409027825 */ /* 0x001fca00078e0202 */
[----:B------:R0:W5:Y:S02]  /*19650*/  LDG.E R5, desc[UR50][R2.64] ;  /* 0x0000003202057981 */ /* 0x000164000c1e1900 */
.L_x_1259:
[----:B------:R-:W-:Y:S05]  /*19660*/  BSYNC B0 ;  /* 0x0000000000007941 */ /* 0x000fea0003800000 */
.L_x_1258:
        /* <DEDUP_REMOVED lines=21> */
.L_x_1256:
        /* <DEDUP_REMOVED lines=12> */
[----:B------:R-:W-:Y:S01]  /*19880*/  ISETP.NE.AND P0, PT, RZ, UR7, PT ;  /* 0x00000007ff007c0c */ /* 0x000fe2000bf05270 */
[----:B------:R-:W-:-:S03]  /*19890*/  IMAD.MOV.U32 R11, RZ, RZ, RZ ;  /* 0x000000ffff0b7224 */ /* 0x000fc600078e00ff */
[----:B------:R-:W2:Y:S02]  /*198a0*/  SHFL.IDX PT, R5, R5, R12, 0x1f ;  /* 0x00001f0c05057589 */ /* 0x000ea400000e0000 */
[----:B--2---:R-:W-:-:S05]  /*198b0*/  IMAD R4, R5, R8, RZ ;  /* 0x0000000805047224 */ /* 0x004fca00078e02ff */
[----:B------:R-:W-:Y:S02]  /*198c0*/  IABS R9, R4 ;  /* 0x0000000400097213 */ /* 0x000fe40000000000 */
[----:B------:R-:W-:Y:S05]  /*198d0*/  @!P0 BRA `(.L_x_1261) ;  /* 0x00000000000c8947 */ /* 0x000fea0003800000 */
[----:B------:R-:W-:-:S06]  /*198e0*/  UIADD3 UR4, UR6, -0x1, URZ ;  /* 0xffffffff06047890 */ /* 0x000fcc000fffe03f */
[----:B------:R-:W-:-:S06]  /*198f0*/  IMAD.U32 R11, RZ, RZ, UR4 ;  /* 0x00000004ff0b7e24 */ /* 0x000fcc000f8e00ff */
[----:B------:R0:W2:Y:S02]  /*19900*/  SHFL.IDX PT, R11, R10, R11, 0x1f ;  /* 0x00001f0b0a0b7589 */ /* 0x0000a400000e0000 */
.L_x_1261:
[----:B0-----:R-:W0:Y:S01]  /*19910*/  I2F.RP R10, R9 ;  /* 0x00000009000a7306 */ /* 0x001e220000209400 */
[----:B--2---:R-:W-:-:S05]  /*19920*/  IMAD R11, R11, R6, R7 ;  /* 0x000000060b0b7224 */ /* 0x004fca00078e0207 */
[----:B------:R2:W-:Y:S02]  /*19930*/  STL [R1+0x20], R11 ;  /* 0x0000200b01007387 */ /* 0x0005e40000100800 */
[----:B0-----:R-:W0:Y:S02]  /*19940*/  MUFU.RCP R10, R10 ;  /* 0x0000000a000a7308 */ /* 0x001e240000001000 */
[----:B0-----:R-:W-:-:S06]  /*19950*/  VIADD R3, R10, 0xffffffe ;  /* 0x0ffffffe0a037836 */ /* 0x001fcc0000000000 */
[----:B------:R-:W0:Y:S02]  /*19960*/  F2I.FTZ.U32.TRUNC.NTZ R3, R3 ;  /* 0x0000000300037305 */ /* 0x000e24000021f000 */
[----:B0-----:R-:W-:-:S04]  /*19970*/  IMAD.MOV R2, RZ, RZ, -R3 ;  /* 0x000000ffff027224 */ /* 0x001fc800078e0a03 */
[----:B------:R-:W-:Y:S02]  /*19980*/  IMAD R7, R2, R9, RZ ;  /* 0x0000000902077224 */ /* 0x000fe400078e02ff */
[----:B------:R-:W-:-:S04]  /*19990*/  IMAD.MOV.U32 R2, RZ, RZ, RZ ;  /* 0x000000ffff027224 */ /* 0x000fc800078e00ff */
[----:B------:R-:W-:-:S04]  /*199a0*/  IMAD.HI.U32 R2, R3, R7, R2 ;  /* 0x0000000703027227 */ /* 0x000fc800078e0002 */
[----:B------:R-:W-:Y:S01]  /*199b0*/  IMAD.IADD R7, R0, 0x1, -R11 ;  /* 0x0000000100077824 */ /* 0x000fe200078e0a0b */
[----:B------:R-:W-:-:S04]  /*199c0*/  IABS R0, R4 ;  /* 0x0000000400007213 */ /* 0x000fc80000000000 */
[----:B------:R-:W-:Y:S01]  /*199d0*/  IABS R3, R7 ;  /* 0x0000000700037213 */ /* 0x000fe20000000000 */
[----:B------:R-:W-:-:S04]  /*199e0*/  IMAD.MOV R0, RZ, RZ, -R0 ;  /* 0x000000ffff007224 */ /* 0x000fc800078e0a00 */
        /* <DEDUP_REMOVED lines=9> */
[----:B------:R-:W-:-:S04]  /*19a80*/  @P0 VIADD R2, R2, 0x1 ;  /* 0x0000000102020836 */ /* 0x000fc80000000000 */
[----:B------:R-:W-:Y:S02]  /*19a90*/  IMAD.MOV.U32 R9, RZ, RZ, R2 ;  /* 0x000000ffff097224 */ /* 0x000fe400078e0002 */
[----:B------:R-:W-:Y:S02]  /*19aa0*/  IMAD.MOV.U32 R2, RZ, RZ, RZ ;  /* 0x000000ffff027224 */ /* 0x000fe400078e00ff */
[----:B------:R-:W-:Y:S01]  /*19ab0*/  @!P2 IMAD.MOV R9, RZ, RZ, -R9 ;  /* 0x000000ffff09a224 */ /* 0x000fe200078e0a09 */
[----:B------:R-:W-:-:S05]  /*19ac0*/  @!P1 LOP3.LUT R9, RZ, R4, RZ, 0x33, !PT ;  /* 0x00000004ff099212 */ /* 0x000fca00078e33ff */
[----:B------:R-:W-:Y:S02]  /*19ad0*/  IMAD R0, R8, R9, RZ ;  /* 0x0000000908007224 */ /* 0x000fe400078e02ff */
[----:B------:R-:W-:Y:S02]  /*19ae0*/  IMAD.MOV R9, RZ, RZ, -R9 ;  /* 0x000000ffff097224 */ /* 0x000fe400078e0a09 */
[----:B------:R-:W-:Y:S02]  /*19af0*/  IMAD.MOV R3, RZ, RZ, -R0 ;  /* 0x000000ffff037224 */ /* 0x000fe400078e0a00 */
[----:B------:R-:W-:-:S03]  /*19b00*/  IMAD R7, R4, R9, R7 ;  /* 0x0000000904077224 */ /* 0x000fc600078e0207 */
[----:B------:R-:W-:Y:S01]  /*19b10*/  VIADDMNMX R6, R3, R6, R8, PT ;  /* 0x0000000603067246 */ /* 0x000fe20003800108 */
[----:B------:R-:W-:-:S03]  /*19b20*/  IMAD.IADD R0, R7, 0x1, R0 ;  /* 0x0000000107007824 */ /* 0x000fc600078e0200 */
[-C--:B------:R-:W-:Y:S02]  /*19b30*/  IABS R8, R6.reuse ;  /* 0x0000000600087213 */ /* 0x080fe40000000000 */
[----:B------:R-:W-:Y:S02]  /*19b40*/  IABS R4, R6 ;  /* 0x0000000600047213 */ /* 0x000fe40000000000 */
[----:B------:R-:W0:Y:S08]  /*19b50*/  I2F.RP R10, R8 ;  /* 0x00000008000a7306 */ /* 0x000e300000209400 */
[----:B0-----:R-:W2:Y:S02]  /*19b60*/  MUFU.RCP R10, R10 ;  /* 0x0000000a000a7308 */ /* 0x001ea40000001000 */
[----:B--2---:R-:W-:-:S06]  /*19b70*/  VIADD R11, R10, 0xffffffe ;  /* 0x0ffffffe0a0b7836 */ /* 0x004fcc0000000000 */
[----:B------:R-:W0:Y:S02]  /*19b80*/  F2I.FTZ.U32.TRUNC.NTZ R3, R11 ;  /* 0x0000000b00037305 */ /* 0x000e24000021f000 */
[----:B0-----:R-:W-:-:S04]  /*19b90*/  IMAD.MOV R9, RZ, RZ, -R3 ;  /* 0x000000ffff097224 */ /* 0x001fc800078e0a03 */
[----:B------:R-:W-:-:S04]  /*19ba0*/  IMAD R9, R9, R8, RZ ;  /* 0x0000000809097224 */ /* 0x000fc800078e02ff */
[----:B------:R-:W-:Y:S01]  /*19bb0*/  IMAD.HI.U32 R3, R3, R9, R2 ;  /* 0x0000000903037227 */ /* 0x000fe200078e0002 */
[----:B------:R-:W-:-:S03]  /*19bc0*/  IABS R2, R7 ;  /* 0x0000000700027213 */ /* 0x000fc60000000000 */
[----:B------:R-:W-:Y:S02]  /*19bd0*/  IMAD.MOV R9, RZ, RZ, -R4 ;  /* 0x000000ffff097224 */ /* 0x000fe400078e0a04 */
        /* <DEDUP_REMOVED lines=19> */
.L_x_1257:
[----:B------:R2:W-:Y:S01]  /*19d10*/  STL [R1+0x20], R0 ;  /* 0x0000200001007387 */ /* 0x0005e20000100800 */
[----:B------:R-:W-:Y:S01]  /*19d20*/  ULDC UR45, c[0x0][0xc14] ;  /* 0x00030500002d7ab9 */ /* 0x000fe20000000800 */
[----:B------:R-:W-:Y:S02]  /*19d30*/  UMOV UR38, URZ ;  /* 0x0000003f00267c82 */ /* 0x000fe40008000000 */
[----:B------:R2:W-:Y:S03]  /*19d40*/  STL [R1+0x24], RZ ;  /* 0x000024ff01007387 */ /* 0x0005e60000100800 */
.L_x_1262:
[----:B------:R-:W3:Y:S04]  /*19d50*/  LDL R3, [R1+0x20] ;  /* 0x0000200001037983 */ /* 0x000ee80000100800 */
[----:B------:R-:W4:Y:S01]  /*19d60*/  LDL R2, [R1+0x24] ;  /* 0x0000240001027983 */ /* 0x000f220000100800 */
[----:B------:R-:W-:Y:S02]  /*19d70*/  IMAD.U32 R6, RZ, RZ, UR38 ;  /* 0x00000026ff067e24 */ /* 0x000fe4000f8e00ff */
[----:B------:R-:W-:Y:S01]  /*19d80*/  IMAD.U32 R7, RZ, RZ, UR45 ;  /* 0x0000002dff077e24 */ /* 0x000fe2000f8e00ff */
[----:B0-2---:R-:W0:Y:S02]  /*19d90*/  S2R R0, SR_TID.X ;  /* 0x0000000000007919 */ /* 0x005e240000002100 */
[----:B0-----:R-:W-:Y:S01]  /*19da0*/  LOP3.LUT R0, R0, 0x1f, RZ, 0xc0, !PT ;  /* 0x0000001f00007812 */ /* 0x001fe200078ec0ff */
[----:B------:R-:W-:Y:S03]  /*19db0*/  BAR.SYNC.DEFER_BLOCKING 0x4, 0x180 ;  /* 0x0106000000007b1d */ /* 0x000fe60000010000 */
[----:B------:R-:W-:-:S13]  /*19dc0*/  ISETP.NE.AND P0, PT, R0, RZ, PT ;  /* 0x000000ff0000720c */ /* 0x000fda0003f05270 */
[----:B------:R-:W-:Y:S01]  /*19dd0*/  @!P0 MOV R0, 0x400 ;  /* 0x0000040000008802 */ /* 0x000fe20000000f00 */
[----:B---3--:R-:W-:Y:S02]  /*19de0*/  IMAD.MOV.U32 R4, RZ, RZ, R3 ;  /* 0x000000ffff047224 */ /* 0x008fe400078e0003 */
[----:B------:R-:W0:Y:S01]  /*19df0*/  @!P0 S2R R3, SR_CgaCtaId ;  /* 0x0000000000038919 */ /* 0x000e220000008800 */
[----:B----4-:R-:W-:Y:S01]  /*19e00*/  IMAD.MOV.U32 R5, RZ, RZ, R2 ;  /* 0x000000ffff057224 */ /* 0x010fe200078e0002 */
[----:B0-----:R-:W-:-:S05]  /*19e10*/  @!P0 LEA R0, R3, R0, 0x18 ;  /* 0x0000000003008211 */ /* 0x001fca00078ec0ff */
[----:B------:R2:W-:Y:S01]  /*19e20*/  @!P0 STS.128 [R0+0x298d0], R4 ;  /* 0x0298d00400008388 */ /* 0x0005e20000000c00 */
[----:B------:R-:W-:Y:S06]  /*19e30*/  BAR.ARV 0x5, 0x180 ;  /* 0x0146000000007b1d */ /* 0x000fec0000002000 */
.L_x_1255:
[----:B------:R-:W-:Y:S02]  /*19e40*/  ULDC UR4, c[0x0][0xc14] ;  /* 0x0003050000047ab9 */ /* 0x000fe40000000800 */
[----:B------:R-:W-:-:S06]  /*19e50*/  UISETP.GE.AND UP0, UPT, UR45, UR4, UPT ;  /* 0x000000042d00728c */ /* 0x000fcc000bf06270 */
[----:B------:R-:W-:-:S13]  /*19e60*/  PLOP3.LUT P0, PT, PT, PT, UP0, 0x80, 0x0 ;  /* 0x000000000000781c */ /* 0x000fda0003f0f008 */
[----:B------:R-:W-:Y:S05]  /*19e70*/  @!P0 BRA `(.L_x_1263) ;  /* 0xffffffbc00e88947 */ /* 0x000fea000383ffff */
.L_x_1195:
[----:B--2---:R-:W2:Y:S01]  /*19e80*/  LDL.LU R0, [R1+0x34] ;  /* 0x0000340001007983 */ /* 0x004ea20000300800 */
        /* <DEDUP_REMOVED lines=11> */
.L_x_1295:
[----:B------:R-:W-:Y:S05]  /*19f40*/  BSYNC B0 ;  /* 0x0000000000007941 */ /* 0x000fea0003800000 */
.L_x_1264:
[----:B------:R-:W-:-:S03]  /*19f50*/  UMOV UR4, 0xffffffff ;  /* 0xffffffff00047882 */ /* 0x000fc60000000000 */
[----:B------:R-:W-:Y:S05]  /*19f60*/  BRA.DIV UR4, `(.L_x_1266) ;  /* 0x0000000a04bc7947 */ /* 0x000fea000b800000 */
[----:B------:R-:W1:Y:S02]  /*19f70*/  S2R R2, SR_TID.X ;  /* 0x0000000000027919 */ /* 0x000e640000002100 */
[----:B-1----:R-:W-:-:S04]  /*19f80*/  SHF.R.U32.HI R2, RZ, 0x5, R2 ;  /* 0x00000005ff027819 */ /* 0x002fc80000011602 */
[----:B------:R-:W-:-:S05]  /*19f90*/  LOP3.LUT R2, R2, 0x3, RZ, 0xc0, !PT ;  /* 0x0000000302027812 */ /* 0x000fca00078ec0ff */
[----:B------:R1:W2:Y:S02]  /*19fa0*/  SHFL.IDX PT, R14, R2, RZ, 0x1f ;  /* 0x00001fff020e7589 */ /* 0x0002a400000e0000 */
.L_x_1298:
[----:B--2---:R-:W-:Y:S01]  /*19fb0*/  ISETP.NE.AND P0, PT, R14, RZ, PT ;  /* 0x000000ff0e00720c */ /* 0x004fe20003f05270 */
[----:B------:R-:W-:-:S12]  /*19fc0*/  BSSY B0, `(.L_x_1267) ;  /* 0x000002e000007945 */ /* 0x000fd80003800000 */
[----:B------:R-:W-:Y:S05]  /*19fd0*/  @P0 BRA `(.L_x_1268) ;  /* 0x0000000000b00947 */ /* 0x000fea0003800000 */
[----:B------:R-:W-:-:S03]  /*19fe0*/  UMOV UR4, 0xffffffff ;  /* 0xffffffff00047882 */ /* 0x000fc60000000000 */
[----:B------:R-:W-:Y:S05]  /*19ff0*/  BRA.DIV UR4, `(.L_x_1269) ;  /* 0x0000000a04cc7947 */ /* 0x000fea000b800000 */
[----:B------:R-:W-:-:S13]  /*1a000*/  ELECT P6, URZ, PT ;  /* 0x00000000003f782f */ /* 0x000fda00038c0000 */
.L_x_1301:
[----:B------:R-:W-:Y:S05]  /*1a010*/  @!P6 BRA `(.L_x_1268) ;  /* 0x0000000000a0e947 */ /* 0x000fea0003800000 */
[----:B------:R-:W-:-:S06]  /*1a020*/  ULOP3.LUT UR4, UR40, 0x2, URZ, 0xfc, !UPT ;  /* 0x0000000228047892 */ /* 0x000fcc000f8efc3f */
[----:B-1----:R-:W-:-:S05]  /*1a030*/  IMAD.U32 R2, RZ, RZ, UR4 ;  /* 0x00000004ff027e24 */ /* 0x002fca000f8e00ff */
[----:B------:R-:W-:-:S13]  /*1a040*/  ISETP.NE.AND P0, PT, R2, 0x3, PT ;  /* 0x000000030200780c */ /* 0x000fda0003f05270 */
[----:B------:R-:W-:Y:S05]  /*1a050*/  @!P0 BRA `(.L_x_1270) ;  /* 0x0000000000048947 */ /* 0x000fea0003800000 */
[----:B------:R-:W-:Y:S01]  /*1a060*/  BPT.TRAP 0x1 ;  /* 0x000000040000795c */ /* 0x000fe20000300000 */
.L_x_1270:
        /* <DEDUP_REMOVED lines=14> */
.L_x_1302:
[----:B------:R-:W1:Y:S02]  /*1a150*/  SYNCS.PHASECHK.TRANS64.TRYWAIT P1, [R7+URZ], R2 ;  /* 0x00000002070075a7 */ /* 0x000e64000802017f */
[----:B-1----:R-:W-:Y:S05]  /*1a160*/  @!P1 BRA `(.L_x_1272) ;  /* 0x0000000800a49947 */ /* 0x002fea0003800000 */
.L_x_1303:
[----:B------:R-:W-:Y:S05]  /*1a170*/  @!P0 BRA `(.L_x_1273) ;  /* 0x0000000000048947 */ /* 0x000fea0003800000 */
[----:B------:R-:W-:Y:S01]  /*1a180*/  BPT.TRAP 0x1 ;  /* 0x000000040000795c */ /* 0x000fe20000300000 */
.L_x_1273:
[----:B------:R-:W2:Y:S02]  /*1a190*/  LDL.LU R4, [R1] ;  /* 0x0000000001047983 */ /* 0x000ea40000300800 */
[----:B--2---:R-:W-:-:S04]  /*1a1a0*/  IMAD R4, R4, 0x8, R0 ;  /* 0x0000000804047824 */ /* 0x004fc800078e0200 */
[----:B------:R-:W2:Y:S02]  /*1a1b0*/  SYNCS.PHASECHK.TRANS64.TRYWAIT P1, [R4+URZ+0x29860], R5 ;  /* 0x02986005040075a7 */ /* 0x000ea4000802017f */
[----:B--2---:R-:W-:Y:S05]  /*1a1c0*/  @!P1 BRA `(.L_x_1274) ;  /* 0x0000000800a09947 */ /* 0x004fea0003800000 */
.L_x_1304:
[----:B------:R-:W-:Y:S05]  /*1a1d0*/  @!P0 BRA `(.L_x_1275) ;  /* 0x0000000000048947 */ /* 0x000fea0003800000 */
[----:B------:R-:W-:Y:S01]  /*1a1e0*/  BPT.TRAP 0x1 ;  /* 0x000000040000795c */ /* 0x000fe20000300000 */
.L_x_1275:
[----:B------:R-:W-:-:S04]  /*1a1f0*/  IMAD R3, R3, 0x8, R0 ;  /* 0x0000000803037824 */ /* 0x000fc800078e0200 */
[----:B------:R-:W3:Y:S02]  /*1a200*/  SYNCS.PHASECHK.TRANS64.TRYWAIT P1, [R3+URZ+0x29860], R2 ;  /* 0x02986002030075a7 */ /* 0x000ee4000802017f */
[----:B---3--:R-:W-:Y:S05]  /*1a210*/  @!P1 BRA `(.L_x_1276) ;  /* 0x0000000800a09947 */ /* 0x008fea0003800000 */
.L_x_1305:
[----:B------:R-:W-:Y:S05]  /*1a220*/  @!P0 BRA `(.L_x_1277) ;  /* 0x0000000000048947 */ /* 0x000fea0003800000 */
[----:B------:R-:W-:Y:S01]  /*1a230*/  BPT.TRAP 0x1 ;  /* 0x000000040000795c */ /* 0x000fe20000300000 */
.L_x_1277:
[----:B------:R-:W4:Y:S02]  /*1a240*/  SYNCS.PHASECHK.TRANS64.TRYWAIT P0, [R4+URZ+0x29880], R5 ;  /* 0x02988005040075a7 */ /* 0x000f24000800017f */
[----:B----4-:R-:W-:Y:S05]  /*1a250*/  @!P0 BRA `(.L_x_1278) ;  /* 0x0000000800a48947 */ /* 0x010fea0003800000 */
.L_x_1279:
[----:B------:R0:W0:Y:S02]  /*1a260*/  SYNCS.PHASECHK.TRANS64.TRYWAIT P0, [R3+URZ+0x29880], R2 ;  /* 0x02988002030075a7 */ /* 0x000024000800017f */
[----:B0-----:R-:W-:Y:S05]  /*1a270*/  @!P0 NANOSLEEP.SYNCS 0x989680 ;  /* 0x009896800000895d */ /* 0x001fea0003900000 */
[----:B------:R-:W0:Y:S02]  /*1a280*/  @!P0 SYNCS.PHASECHK.TRANS64 P0, [R3+URZ+0x29880], R2 ;  /* 0x02988002030085a7 */ /* 0x000e24000800007f */
[----:B0-----:R-:W-:Y:S05]  /*1a290*/  @!P0 BRA `(.L_x_1279) ;  /* 0xfffffffc00f08947 */ /* 0x001fea000383ffff */
.L_x_1268:
[----:B------:R-:W-:Y:S05]  /*1a2a0*/  BSYNC B0 ;  /* 0x0000000000007941 */ /* 0x000fea0003800000 */
.L_x_1267:
[----:B------:R-:W-:Y:S05]  /*1a2b0*/  EXIT ;  /* 0x000000000000794d */ /* 0x000fea0003800000 */
.L_x_1093:
[----:B0-----:R-:W-:-:S04]  /*1a2c0*/  IMAD.U32 R3, RZ, RZ, UR41 ;  /* 0x00000029ff037e24 */ /* 0x001fc8000f8e00ff */
[----:B------:R0:W1:Y:S03]  /*1a2d0*/  SYNCS.PHASECHK.TRANS64.TRYWAIT P1, [R3+URZ+0x29800], R0 ;  /* 0x02980000030075a7 */ /* 0x000066000802017f */
[----:B-1----:R-:W-:Y:S05]  /*1a2e0*/  @!P1 NANOSLEEP.SYNCS 0x989680 ;  /* 0x009896800000995d */ /* 0x002fea0003900000 */
[----:B------:R-:W1:Y:S02]  /*1a2f0*/  @!P1 SYNCS.PHASECHK.TRANS64 P1, [R3+URZ+0x29800], R0 ;  /* 0x02980000030095a7 */ /* 0x000e64000802007f */
[----:B-1----:R-:W-:Y:S05]  /*1a300*/  @!P1 BRA `(.L_x_1093) ;  /* 0xfffffffc00ec9947 */ /* 0x002fea000383ffff */
[----:B------:R-:W-:Y:S05]  /*1a310*/  BRA `(.L_x_1280) ;  /* 0xfffffe7800ac7947 */ /* 0x000fea000383ffff */
.L_x_1097:
[----:B-1----:R1:W2:Y:S02]  /*1a320*/  SYNCS.PHASECHK.TRANS64.TRYWAIT P1, [R3+URZ+0x29830], R0 ;  /* 0x02983000030075a7 */ /* 0x0022a4000802017f */
[----:B--2---:R-:W-:Y:S05]  /*1a330*/  @!P1 NANOSLEEP.SYNCS 0x989680 ;  /* 0x009896800000995d */ /* 0x004fea0003900000 */
[----:B------:R-:W2:Y:S02]  /*1a340*/  @!P1 SYNCS.PHASECHK.TRANS64 P1, [R3+URZ+0x29830], R0 ;  /* 0x02983000030095a7 */ /* 0x000ea4000802007f */
[----:B--2---:R-:W-:Y:S05]  /*1a350*/  @!P1 BRA `(.L_x_1097) ;  /* 0xfffffffc00f09947 */ /* 0x004fea000383ffff */
[----:B------:R-:W-:Y:S05]  /*1a360*/  BRA `(.L_x_1096) ;  /* 0xfffffe7800d87947 */ /* 0x000fea000383ffff */
.L_x_1113:
[----:B-1----:R-:W-:-:S04]  /*1a370*/  IMAD.U32 R15, RZ, RZ, UR6 ;  /* 0x00000006ff0f7e24 */ /* 0x002fc8000f8e00ff */
[----:B------:R1:W2:Y:S03]  /*1a380*/  SYNCS.PHASECHK.TRANS64.TRYWAIT P1, [R15+URZ+0x29830], R8 ;  /* 0x029830080f0075a7 */ /* 0x0002a6000802017f */
[----:B--2---:R-:W-:Y:S05]  /*1a390*/  @!P1 NANOSLEEP.SYNCS 0x989680 ;  /* 0x009896800000995d */ /* 0x004fea0003900000 */
[----:B------:R-:W2:Y:S02]  /*1a3a0*/  @!P1 SYNCS.PHASECHK.TRANS64 P1, [R15+URZ+0x29830], R8 ;  /* 0x029830080f0095a7 */ /* 0x000ea4000802007f */
[----:B--2---:R-:W-:Y:S05]  /*1a3b0*/  @!P1 BRA `(.L_x_1113) ;  /* 0xfffffffc00ec9947 */ /* 0x004fea000383ffff */
[----:B------:R-:W-:Y:S05]  /*1a3c0*/  BRA `(.L_x_1110) ;  /* 0xfffffebc00b47947 */ /* 0x000fea000383ffff */
.L_x_1117:
[----:B-1----:R-:W-:-:S04]  /*1a3d0*/  IMAD.U32 R15, RZ, RZ, UR6 ;  /* 0x00000006ff0f7e24 */ /* 0x002fc8000f8e00ff */
[----:B------:R1:W2:Y:S03]  /*1a3e0*/  SYNCS.PHASECHK.TRANS64.TRYWAIT P1, [R15+URZ+0x29850], R8 ;  /* 0x029850080f0075a7 */ /* 0x0002a6000802017f */
[----:B--2---:R-:W-:Y:S05]  /*1a3f0*/  @!P1 NANOSLEEP.SYNCS 0x989680 ;  /* 0x009896800000995d */ /* 0x004fea0003900000 */
[----:B------:R-:W2:Y:S02]  /*1a400*/  @!P1 SYNCS.PHASECHK.TRANS64 P1, [R15+URZ+0x29850], R8 ;  /* 0x029850080f0095a7 */ /* 0x000ea4000802007f */
[----:B--2---:R-:W-:Y:S05]  /*1a410*/  @!P1 BRA `(.L_x_1117) ;  /* 0xfffffffc00ec9947 */ /* 0x004fea000383ffff */
[----:B------:R-:W-:Y:S05]  /*1a420*/  BRA `(.L_x_1114) ;  /* 0xfffffec800b07947 */ /* 0x000fea000383ffff */
.L_x_1135:
[----:B-1----:R-:W-:-:S04]  /*1a430*/  IMAD.U32 R13, RZ, RZ, UR6 ;  /* 0x00000006ff0d7e24 */ /* 0x002fc8000f8e00ff */
[----:B------:R1:W2:Y:S03]  /*1a440*/  SYNCS.PHASECHK.TRANS64.TRYWAIT P1, [R13+URZ+0x29830], R0 ;  /* 0x029830000d0075a7 */ /* 0x0002a6000802017f */
[----:B--2---:R-:W-:Y:S05]  /*1a450*/  @!P1 NANOSLEEP.SYNCS 0x989680 ;  /* 0x009896800000995d */ /* 0x004fea0003900000 */
[----:B------:R-:W2:Y:S02]  /*1a460*/  @!P1 SYNCS.PHASECHK.TRANS64 P1, [R13+URZ+0x29830], R0 ;  /* 0x029830000d0095a7 */ /* 0x000ea4000802007f */
[----:B--2---:R-:W-:Y:S05]  /*1a470*/  @!P1 BRA `(.L_x_1135) ;  /* 0xfffffffc00ec9947 */ /* 0x004fea000383ffff */
[----:B------:R-:W-:Y:S05]  /*1a480*/  BRA `(.L_x_1132) ;  /* 0xffffff0400bc7947 */ /* 0x000fea000383ffff */
.L_x_1139:
[----:B-1----:R-:W-:-:S04]  /*1a490*/  IMAD.U32 R13, RZ, RZ, UR6 ;  /* 0x00000006ff0d7e24 */ /* 0x002fc8000f8e00ff */
[----:B------:R1:W2:Y:S03]  /*1a4a0*/  SYNCS.PHASECHK.TRANS64.TRYWAIT P1, [R13+URZ+0x29850], R0 ;  /* 0x029850000d0075a7 */ /* 0x0002a6000802017f */
[----:B--2---:R-:W-:Y:S05]  /*1a4b0*/  @!P1 NANOSLEEP.SYNCS 0x989680 ;  /* 0x009896800000995d */ /* 0x004fea0003900000 */
[----:B------:R-:W2:Y:S02]  /*1a4c0*/  @!P1 SYNCS.PHASECHK.TRANS64 P1, [R13+URZ+0x29850], R0 ;  /* 0x029850000d0095a7 */ /* 0x000ea4000802007f */
[----:B--2---:R-:W-:Y:S05]  /*1a4d0*/  @!P1 BRA `(.L_x_1139) ;  /* 0xfffffffc00ec9947 */ /* 0x004fea000383ffff */
[----:B------:R-:W-:Y:S05]  /*1a4e0*/  BRA `(.L_x_1136) ;  /* 0xffffff1000c47947 */ /* 0x000fea000383ffff */
.L_x_1146:
[----:B-1----:R-:W-:-:S04]  /*1a4f0*/  IMAD.U32 R15, RZ, RZ, UR6 ;  /* 0x00000006ff0f7e24 */ /* 0x002fc8000f8e00ff */
[----:B------:R1:W2:Y:S03]  /*1a500*/  SYNCS.PHASECHK.TRANS64.TRYWAIT P1, [R15+URZ+0x29830], R0 ;  /* 0x029830000f0075a7 */ /* 0x0002a6000802017f */
[----:B--2---:R-:W-:Y:S05]  /*1a510*/  @!P1 NANOSLEEP.SYNCS 0x989680 ;  /* 0x009896800000995d */ /* 0x004fea0003900000 */
[----:B------:R-:W2:Y:S02]  /*1a520*/  @!P1 SYNCS.PHASECHK.TRANS64 P1, [R15+URZ+0x29830], R0 ;  /* 0x029830000f0095a7 */ /* 0x000ea4000802007f */
[----:B--2---:R-:W-:Y:S05]  /*1a530*/  @!P1 BRA `(.L_x_1146) ;  /* 0xfffffffc00ec9947 */ /* 0x004fea000383ffff */
[----:B------:R-:W-:Y:S05]  /*1a540*/  BRA `(.L_x_1143) ;  /* 0xffffff3000ec7947 */ /* 0x000fea000383ffff */
.L_x_1150:
[----:B-1----:R-:W-:-:S04]  /*1a550*/  IMAD.U32 R15, RZ, RZ, UR6 ;  /* 0x00000006ff0f7e24 */ /* 0x002fc8000f8e00ff */
[----:B------:R1:W2:Y:S03]  /*1a560*/  SYNCS.PHASECHK.TRANS64.TRYWAIT P1, [R15+URZ+0x29850], R0 ;  /* 0x029850000f0075a7 */ /* 0x0002a6000802017f */
[----:B--2---:R-:W-:Y:S05]  /*1a570*/  @!P1 NANOSLEEP.SYNCS 0x989680 ;  /* 0x009896800000995d */ /* 0x004fea0003900000 */
[----:B------:R-:W2:Y:S02]  /*1a580*/  @!P1 SYNCS.PHASECHK.TRANS64 P1, [R15+URZ+0x29850], R0 ;  /* 0x029850000f0095a7 */ /* 0x000ea4000802007f */
[----:B--2---:R-:W-:Y:S05]  /*1a590*/  @!P1 BRA `(.L_x_1150) ;  /* 0xfffffffc00ec9947 */ /* 0x004fea000383ffff */
[----:B------:R-:W-:Y:S05]  /*1a5a0*/  BRA `(.L_x_1147) ;  /* 0xffffff3c00f47947 */ /* 0x000fea000383ffff */
.L_x_1164:
[----:B-1----:R-:W-:-:S04]  /*1a5b0*/  IMAD.U32 R4, RZ, RZ, UR9 ;  /* 0x00000009ff047e24 */ /* 0x002fc8000f8e00ff */
[----:B------:R1:W2:Y:S03]  /*1a5c0*/  SYNCS.PHASECHK.TRANS64.TRYWAIT P1, [R4+URZ+0x29850], R3 ;  /* 0x02985003040075a7 */ /* 0x0002a6000802017f */
[----:B--2---:R-:W-:Y:S05]  /*1a5d0*/  @!P1 NANOSLEEP.SYNCS 0x989680 ;  /* 0x009896800000995d */ /* 0x004fea0003900000 */
[----:B------:R-:W2:Y:S02]  /*1a5e0*/  @!P1 SYNCS.PHASECHK.TRANS64 P1, [R4+URZ+0x29850], R3 ;  /* 0x02985003040095a7 */ /* 0x000ea4000802007f */
[----:B--2---:R-:W-:Y:S05]  /*1a5f0*/  @!P1 BRA `(.L_x_1164) ;  /* 0xfffffffc00ec9947 */ /* 0x004fea000383ffff */
[----:B------:R-:W-:Y:S05]  /*1a600*/  BRA `(.L_x_1163) ;  /* 0xffffff7800487947 */ /* 0x000fea000383ffff */
.L_x_1212:
[----:B------:R-:W-:Y:S02]  /*1a610*/  IMAD.MOV.U32 R13, RZ, RZ, R4 ;  /* 0x000000ffff0d7224 */ /* 0x000fe400078e0004 */
[----:B------:R-:W-:Y:S02]  /*1a620*/  IMAD.MOV.U32 R12, RZ, RZ, RZ ;  /* 0x000000ffff0c7224 */ /* 0x000fe400078e00ff */
[----:B------:R-:W-:Y:S02]  /*1a630*/  IMAD.MOV.U32 R11, RZ, RZ, 0x1f ;  /* 0x0000001fff0b7424 */ /* 0x000fe400078e00ff */
[----:B------:R-:W-:-:S07]  /*1a640*/  IMAD.MOV.U32 R15, RZ, RZ, -0x1 ;  /* 0xffffffffff0f7424 */ /* 0x000fce00078e00ff */
[----:B-1----:R-:W-:Y:S05]  /*1a650*/  WARPSYNC.COLLECTIVE R15, `(.L_x_1281) ;  /* 0x000000000f087348 */ /* 0x002fea0003c00000 */
[----:B------:R0:W2:Y:S02]  /*1a660*/  SHFL.IDX P6, R14, R13, R12, R11 ;  /* 0x0000000c0d0e7389 */ /* 0x0000a400000c000b */
[----:B012---:R-:W-:Y:S01]  /*1a670*/  ENDCOLLECTIVE ;  /* 0x000000000000791b */ /* 0x007fe20003800000 */
.L_x_1281:
[----:B------:R-:W-:Y:S05]  /*1a680*/  BRA `(.L_x_1282) ;  /* 0xffffffc800687947 */ /* 0x000fea000383ffff */
.L_x_1214:
[----:B------:R-:W-:Y:S01]  /*1a690*/  BSSY B0, `(.L_x_1283) ;  /* 0x0000006000007945 */ /* 0x000fe20003800000 */
[----:B------:R-:W-:-:S07]  /*1a6a0*/  IMAD.MOV.U32 R15, RZ, RZ, -0x1 ;  /* 0xffffffffff0f7424 */ /* 0x000fce00078e00ff */
[----:B0-----:R-:W-:Y:S05]  /*1a6b0*/  WARPSYNC.COLLECTIVE R15, `(.L_x_1284) ;  /* 0x000000000f0c7348 */ /* 0x001fea0003c00000 */
[----:B------:R-:W-:Y:S02]  /*1a6c0*/  ELECT P6, UR62, PT ;  /* 0x00000000003e782f */ /* 0x000fe400038c0000 */
[----:B------:R-:W-:Y:S01]  /*1a6d0*/  MOV R14, UR62 ;  /* 0x0000003e000e7c02 */ /* 0x000fe20008000f00 */
[----:B0-----:R-:W-:Y:S10]  /*1a6e0*/  ENDCOLLECTIVE ;  /* 0x000000000000791b */ /* 0x001ff40003800000 */
.L_x_1284:
[----:B------:R-:W-:Y:S05]  /*1a6f0*/  BSYNC B0 ;  /* 0x0000000000007941 */ /* 0x000fea0003800000 */
.L_x_1283:
[----:B------:R-:W-:Y:S05]  /*1a700*/  BRA `(.L_x_1285) ;  /* 0xffffffc800647947 */ /* 0x000fea000383ffff */
.L_x_1217:
[----:B-1----:R1:W2:Y:S02]  /*1a710*/  SYNCS.PHASECHK.TRANS64.TRYWAIT P2, [R3+URZ+0x29880], R2 ;  /* 0x02988002030075a7 */ /* 0x0022a4000804017f */
[----:B--2---:R-:W-:Y:S05]  /*1a720*/  @!P2 NANOSLEEP.SYNCS 0x989680 ;  /* 0x009896800000a95d */ /* 0x004fea0003900000 */
[----:B------:R-:W2:Y:S02]  /*1a730*/  @!P2 SYNCS.PHASECHK.TRANS64 P2, [R3+URZ+0x29880], R2 ;  /* 0x029880020300a5a7 */ /* 0x000ea4000804007f */
[----:B--2---:R-:W-:Y:S05]  /*1a740*/  @!P2 BRA `(.L_x_1217) ;  /* 0xfffffffc00f0a947 */ /* 0x004fea000383ffff */
[----:B------:R-:W-:Y:S05]  /*1a750*/  BRA `(.L_x_1286) ;  /* 0xffffffc800c47947 */ /* 0x000fea000383ffff */
.L_x_1219:
[----:B0-----:R0:W2:Y:S02]  /*1a760*/  SYNCS.PHASECHK.TRANS64.TRYWAIT P2, [R3+URZ+0x29840], R2 ;  /* 0x02984002030075a7 */ /* 0x0010a4000804017f */
[----:B--2---:R-:W-:Y:S05]  /*1a770*/  @!P2 NANOSLEEP.SYNCS 0x989680 ;  /* 0x009896800000a95d */ /* 0x004fea0003900000 */
[----:B------:R-:W2:Y:S02]  /*1a780*/  @!P2 SYNCS.PHASECHK.TRANS64 P2, [R3+URZ+0x29840], R2 ;  /* 0x029840020300a5a7 */ /* 0x000ea4000804007f */
[----:B--2---:R-:W-:Y:S05]  /*1a790*/  @!P2 BRA `(.L_x_1219) ;  /* 0xfffffffc00f0a947 */ /* 0x004fea000383ffff */
[----:B------:R-:W-:Y:S05]  /*1a7a0*/  BRA `(.L_x_1287) ;  /* 0xffffffcc00207947 */ /* 0x000fea000383ffff */
.L_x_1222:
[----:B0-----:R-:W-:-:S04]  /*1a7b0*/  IMAD.U32 R3, RZ, RZ, UR41 ;  /* 0x00000029ff037e24 */ /* 0x001fc8000f8e00ff */
[----:B------:R0:W2:Y:S03]  /*1a7c0*/  SYNCS.PHASECHK.TRANS64.TRYWAIT P0, [R3+URZ+0x29820], R2 ;  /* 0x02982002030075a7 */ /* 0x0000a6000800017f */
[----:B--2---:R-:W-:Y:S05]  /*1a7d0*/  @!P0 NANOSLEEP.SYNCS 0x989680 ;  /* 0x009896800000895d */ /* 0x004fea0003900000 */
[----:B------:R-:W2:Y:S02]  /*1a7e0*/  @!P0 SYNCS.PHASECHK.TRANS64 P0, [R3+URZ+0x29820], R2 ;  /* 0x02982002030085a7 */ /* 0x000ea4000800007f */
[----:B--2---:R-:W-:Y:S05]  /*1a7f0*/  @!P0 BRA `(.L_x_1222) ;  /* 0xfffffffc00ec8947 */ /* 0x004fea000383ffff */
[----:B------:R-:W-:Y:S05]  /*1a800*/  BRA `(.L_x_1288) ;  /* 0xffffffd000487947 */ /* 0x000fea000383ffff */
.L_x_1228:
[----:B--2---:R2:W3:Y:S02]  /*1a810*/  SYNCS.PHASECHK.TRANS64.TRYWAIT P0, [R4+URZ+0x29880], R3 ;  /* 0x02988003040075a7 */ /* 0x0044e4000800017f */
[----:B---3--:R-:W-:Y:S05]  /*1a820*/  @!P0 NANOSLEEP.SYNCS 0x989680 ;  /* 0x009896800000895d */ /* 0x008fea0003900000 */
[----:B------:R-:W3:Y:S02]  /*1a830*/  @!P0 SYNCS.PHASECHK.TRANS64 P0, [R4+URZ+0x29880], R3 ;  /* 0x02988003040085a7 */ /* 0x000ee4000800007f */
[----:B---3--:R-:W-:Y:S05]  /*1a840*/  @!P0 BRA `(.L_x_1228) ;  /* 0xfffffffc00f08947 */ /* 0x008fea000383ffff */
[----:B------:R-:W-:Y:S05]  /*1a850*/  BRA `(.L_x_1289) ;  /* 0xffffffd000ec7947 */ /* 0x000fea000383ffff */
.L_x_1233:
[----:B0-----:R0:W2:Y:S02]  /*1a860*/  SYNCS.PHASECHK.TRANS64.TRYWAIT P0, [R4+URZ+0x29840], R3 ;  /* 0x02984003040075a7 */ /* 0x0010a4000800017f */
[----:B--2---:R-:W-:Y:S05]  /*1a870*/  @!P0 NANOSLEEP.SYNCS 0x989680 ;  /* 0x009896800000895d */ /* 0x004fea0003900000 */
[----:B------:R-:W2:Y:S02]  /*1a880*/  @!P0 SYNCS.PHASECHK.TRANS64 P0, [R4+URZ+0x29840], R3 ;  /* 0x02984003040085a7 */ /* 0x000ea4000800007f */
[----:B--2---:R-:W-:Y:S05]  /*1a890*/  @!P0 BRA `(.L_x_1233) ;  /* 0xfffffffc00f08947 */ /* 0x004fea000383ffff */
[----:B------:R-:W-:Y:S05]  /*1a8a0*/  BRA `(.L_x_1290) ;  /* 0xffffffd400747947 */ /* 0x000fea000383ffff */
.L_x_1241:
[----:B--2---:R-:W2:Y:S02]  /*1a8b0*/  LDL R3, [R1+0x4] ;  /* 0x0000040001037983 */ /* 0x004ea40000100800 */
[----:B--2---:R2:W3:Y:S02]  /*1a8c0*/  SYNCS.PHASECHK.TRANS64.TRYWAIT P2, [R3+URZ+0x29870], R2 ;  /* 0x02987002030075a7 */ /* 0x0044e4000804017f */
[----:B---3--:R-:W-:Y:S05]  /*1a8d0*/  @!P2 NANOSLEEP.SYNCS 0x989680 ;  /* 0x009896800000a95d */ /* 0x008fea0003900000 */
[----:B------:R-:W3:Y:S02]  /*1a8e0*/  @!P2 SYNCS.PHASECHK.TRANS64 P2, [R3+URZ+0x29870], R2 ;  /* 0x029870020300a5a7 */ /* 0x000ee4000804007f */
[----:B---3--:R-:W-:Y:S05]  /*1a8f0*/  @!P2 BRA `(.L_x_1241) ;  /* 0xfffffffc00eca947 */ /* 0x008fea000383ffff */
[----:B------:R-:W-:Y:S05]  /*1a900*/  BRA `(.L_x_1291) ;  /* 0xffffffd8009c7947 */ /* 0x000fea000383ffff */
.L_x_1243:
[----:B--2---:R-:W2:Y:S02]  /*1a910*/  LDL R4, [R1+0x4] ;  /* 0x0000040001047983 */ /* 0x004ea40000100800 */
[----:B--2---:R2:W3:Y:S02]  /*1a920*/  SYNCS.PHASECHK.TRANS64.TRYWAIT P2, [R4+URZ+0x29860], R3 ;  /* 0x02986003040075a7 */ /* 0x0044e4000804017f */
[----:B---3--:R-:W-:Y:S05]  /*1a930*/  @!P2 NANOSLEEP.SYNCS 0x989680 ;  /* 0x009896800000a95d */ /* 0x008fea0003900000 */
[----:B------:R-:W3:Y:S02]  /*1a940*/  @!P2 SYNCS.PHASECHK.TRANS64 P2, [R4+URZ+0x29860], R3 ;  /* 0x029860030400a5a7 */ /* 0x000ee4000804007f */
[----:B---3--:R-:W-:Y:S05]  /*1a950*/  @!P2 BRA `(.L_x_1243) ;  /* 0xfffffffc00eca947 */ /* 0x008fea000383ffff */
[----:B------:R-:W-:Y:S05]  /*1a960*/  BRA `(.L_x_1292) ;  /* 0xffffffd800a47947 */ /* 0x000fea000383ffff */
.L_x_1250:
[----:B0-----:R0:W2:Y:S02]  /*1a970*/  SYNCS.PHASECHK.TRANS64.TRYWAIT P0, [R20+URZ+0x29870], R3 ;  /* 0x02987003140075a7 */ /* 0x0010a4000800017f */
[----:B--2---:R-:W-:Y:S05]  /*1a980*/  @!P0 NANOSLEEP.SYNCS 0x989680 ;  /* 0x009896800000895d */ /* 0x004fea0003900000 */
[----:B------:R-:W2:Y:S02]  /*1a990*/  @!P0 SYNCS.PHASECHK.TRANS64 P0, [R20+URZ+0x29870], R3 ;  /* 0x02987003140085a7 */ /* 0x000ea4000800007f */
[----:B--2---:R-:W-:Y:S05]  /*1a9a0*/  @!P0 BRA `(.L_x_1250) ;  /* 0xfffffffc00f08947 */ /* 0x004fea000383ffff */
[----:B------:R-:W-:Y:S05]  /*1a9b0*/  BRA `(.L_x_1293) ;  /* 0xffffffe000747947 */ /* 0x000fea000383ffff */
.L_x_1252:
[----:B0-----:R0:W2:Y:S02]  /*1a9c0*/  SYNCS.PHASECHK.TRANS64.TRYWAIT P0, [R20+URZ+0x29860], R3 ;  /* 0x02986003140075a7 */ /* 0x0010a4000800017f */
[----:B--2---:R-:W-:Y:S05]  /*1a9d0*/  @!P0 NANOSLEEP.SYNCS 0x989680 ;  /* 0x009896800000895d */ /* 0x004fea0003900000 */
[----:B------:R-:W2:Y:S02]  /*1a9e0*/  @!P0 SYNCS.PHASECHK.TRANS64 P0, [R20+URZ+0x29860], R3 ;  /* 0x02986003140085a7 */ /* 0x000ea4000800007f */
[----:B--2---:R-:W-:Y:S05]  /*1a9f0*/  @!P0 BRA `(.L_x_1252) ;  /* 0xfffffffc00f08947 */ /* 0x004fea000383ffff */
[----:B------:R-:W-:Y:S05]  /*1aa00*/  BRA `(.L_x_1294) ;  /* 0xffffffe0007c7947 */ /* 0x000fea000383ffff */
.L_x_1265:
[----:B0-----:R0:W1:Y:S02]  /*1aa10*/  SYNCS.PHASECHK.TRANS64.TRYWAIT P0, [R0+URZ+0x29820], R3 ;  /* 0x02982003000075a7 */ /* 0x001064000800017f */
[----:B-1----:R-:W-:Y:S05]  /*1aa20*/  @!P0 NANOSLEEP.SYNCS 0x989680 ;  /* 0x009896800000895d */ /* 0x002fea0003900000 */
[----:B------:R-:W1:Y:S02]  /*1aa30*/  @!P0 SYNCS.PHASECHK.TRANS64 P0, [R0+URZ+0x29820], R3 ;  /* 0x02982003000085a7 */ /* 0x000e64000800007f */
[----:B-1----:R-:W-:Y:S05]  /*1aa40*/  @!P0 BRA `(.L_x_1265) ;  /* 0xfffffffc00f08947 */ /* 0x002fea000383ffff */
[----:B------:R-:W-:Y:S05]  /*1aa50*/  BRA `(.L_x_1295) ;  /* 0xfffffff400387947 */ /* 0x000fea000383ffff */
.L_x_1266:
        /* <DEDUP_REMOVED lines=11> */
.L_x_1297:
[----:B------:R-:W-:Y:S05]  /*1ab10*/  BSYNC B0 ;  /* 0x0000000000007941 */ /* 0x000fea0003800000 */
.L_x_1296:
[----:B------:R-:W-:Y:S05]  /*1ab20*/  BRA `(.L_x_1298) ;  /* 0xfffffff400207947 */ /* 0x000fea000383ffff */
.L_x_1269:
[----:B------:R-:W-:Y:S01]  /*1ab30*/  BSSY B1, `(.L_x_1299) ;  /* 0x0000006000017945 */ /* 0x000fe20003800000 */
[----:B------:R-:W-:-:S07]  /*1ab40*/  IMAD.MOV.U32 R15, RZ, RZ, -0x1 ;  /* 0xffffffffff0f7424 */ /* 0x000fce00078e00ff */
[----:B01----:R-:W-:Y:S05]  /*1ab50*/  WARPSYNC.COLLECTIVE R15, `(.L_x_1300) ;  /* 0x000000000f0c7348 */ /* 0x003fea0003c00000 */
[----:B------:R-:W-:Y:S02]  /*1ab60*/  ELECT P6, UR62, PT ;  /* 0x00000000003e782f */ /* 0x000fe400038c0000 */
[----:B------:R-:W-:Y:S01]  /*1ab70*/  MOV R14, UR62 ;  /* 0x0000003e000e7c02 */ /* 0x000fe20008000f00 */
[----:B01----:R-:W-:Y:S10]  /*1ab80*/  ENDCOLLECTIVE ;  /* 0x000000000000791b */ /* 0x003ff40003800000 */
.L_x_1300:
[----:B------:R-:W-:Y:S05]  /*1ab90*/  BSYNC B1 ;  /* 0x0000000000017941 */ /* 0x000fea0003800000 */
.L_x_1299:
[----:B------:R-:W-:Y:S05]  /*1aba0*/  BRA `(.L_x_1301) ;  /* 0xfffffff400187947 */ /* 0x000fea000383ffff */
.L_x_1271:
[----:B0-----:R0:W1:Y:S02]  /*1abb0*/  SYNCS.PHASECHK.TRANS64.TRYWAIT P1, [R6+URZ], R5 ;  /* 0x00000005060075a7 */ /* 0x001064000802017f */
[----:B-1----:R-:W-:Y:S05]  /*1abc0*/  @!P1 NANOSLEEP.SYNCS 0x989680 ;  /* 0x009896800000995d */ /* 0x002fea0003900000 */
[----:B------:R-:W1:Y:S02]  /*1abd0*/  @!P1 SYNCS.PHASECHK.TRANS64 P1, [R6+URZ], R5 ;  /* 0x00000005060095a7 */ /* 0x000e64000802007f */
[----:B-1----:R-:W-:Y:S05]  /*1abe0*/  @!P1 BRA `(.L_x_1271) ;  /* 0xfffffffc00f09947 */ /* 0x002fea000383ffff */
[----:B------:R-:W-:Y:S05]  /*1abf0*/  BRA `(.L_x_1302) ;  /* 0xfffffff400547947 */ /* 0x000fea000383ffff */
.L_x_1272:
[----:B-1----:R1:W2:Y:S02]  /*1ac00*/  SYNCS.PHASECHK.TRANS64.TRYWAIT P1, [R7+URZ], R2 ;  /* 0x00000002070075a7 */ /* 0x0022a4000802017f */
[----:B--2---:R-:W-:Y:S05]  /*1ac10*/  @!P1 NANOSLEEP.SYNCS 0x989680 ;  /* 0x009896800000995d */ /* 0x004fea0003900000 */
[----:B------:R-:W2:Y:S02]  /*1ac20*/  @!P1 SYNCS.PHASECHK.TRANS64 P1, [R7+URZ], R2 ;  /* 0x00000002070095a7 */ /* 0x000ea4000802007f */
[----:B--2---:R-:W-:Y:S05]  /*1ac30*/  @!P1 BRA `(.L_x_1272) ;  /* 0xfffffffc00f09947 */ /* 0x004fea000383ffff */
[----:B------:R-:W-:Y:S05]  /*1ac40*/  BRA `(.L_x_1303) ;  /* 0xfffffff400487947 */ /* 0x000fea000383ffff */
.L_x_1274:
[----:B--2---:R2:W3:Y:S02]  /*1ac50*/  SYNCS.PHASECHK.TRANS64.TRYWAIT P1, [R4+URZ+0x29860], R5 ;  /* 0x02986005040075a7 */ /* 0x0044e4000802017f */
[----:B---3--:R-:W-:Y:S05]  /*1ac60*/  @!P1 NANOSLEEP.SYNCS 0x989680 ;  /* 0x009896800000995d */ /* 0x008fea0003900000 */
[----:B------:R-:W3:Y:S02]  /*1ac70*/  @!P1 SYNCS.PHASECHK.TRANS64 P1, [R4+URZ+0x29860], R5 ;  /* 0x02986005040095a7 */ /* 0x000ee4000802007f */
[----:B---3--:R-:W-:Y:S05]  /*1ac80*/  @!P1 BRA `(.L_x_1274) ;  /* 0xfffffffc00f09947 */ /* 0x008fea000383ffff */
[----:B------:R-:W-:Y:S05]  /*1ac90*/  BRA `(.L_x_1304) ;  /* 0xfffffff4004c7947 */ /* 0x000fea000383ffff */
.L_x_1276:
[----:B---3--:R3:W4:Y:S02]  /*1aca0*/  SYNCS.PHASECHK.TRANS64.TRYWAIT P1, [R3+URZ+0x29860], R2 ;  /* 0x02986002030075a7 */ /* 0x008724000802017f */
[----:B----4-:R-:W-:Y:S05]  /*1acb0*/  @!P1 NANOSLEEP.SYNCS 0x989680 ;  /* 0x009896800000995d */ /* 0x010fea0003900000 */
[----:B------:R-:W4:Y:S02]  /*1acc0*/  @!P1 SYNCS.PHASECHK.TRANS64 P1, [R3+URZ+0x29860], R2 ;  /* 0x02986002030095a7 */ /* 0x000f24000802007f */
[----:B----4-:R-:W-:Y:S05]  /*1acd0*/  @!P1 BRA `(.L_x_1276) ;  /* 0xfffffffc00f09947 */ /* 0x010fea000383ffff */
[----:B------:R-:W-:Y:S05]  /*1ace0*/  BRA `(.L_x_1305) ;  /* 0xfffffff4004c7947 */ /* 0x000fea000383ffff */
.L_x_1278:
[----:B----4-:R4:W0:Y:S02]  /*1acf0*/  SYNCS.PHASECHK.TRANS64.TRYWAIT P0, [R4+URZ+0x29880], R5 ;  /* 0x02988005040075a7 */ /* 0x010824000800017f */
[----:B0-----:R-:W-:Y:S05]  /*1ad00*/  @!P0 NANOSLEEP.SYNCS 0x989680 ;  /* 0x009896800000895d */ /* 0x001fea0003900000 */
[----:B------:R-:W0:Y:S02]  /*1ad10*/  @!P0 SYNCS.PHASECHK.TRANS64 P0, [R4+URZ+0x29880], R5 ;  /* 0x02988005040085a7 */ /* 0x000e24000800007f */
[----:B0-----:R-:W-:Y:S05]  /*1ad20*/  @!P0 BRA `(.L_x_1278) ;  /* 0xfffffffc00f08947 */ /* 0x001fea000383ffff */
[----:B------:R-:W-:Y:S05]  /*1ad30*/  BRA `(.L_x_1279) ;  /* 0xfffffff400487947 */ /* 0x000fea000383ffff */
.L_x_1306:
        /* <DEDUP_REMOVED lines=12> */
.L_x_2672:


//--------------------- .text._ZN7cutlass13device_kernelIN5flash11enable_sm90INS1_16FlashAttnFwdSm90INS1_25CollectiveMainloopFwdSm90ILi2EN4cute5tupleIJNS5_1CILi1EEES8_S8_EEENS6_IJNS7_ILi128EEENS7_ILi160EEENS7_ILi192EEEEEELi128ENS_12float_e4m3_tEfNS_4arch4Sm90ELb0ELb1ELb0ELb1ELb0ELb1ELb0ELb1ELb1ELb0ELb0ELb0EEENS1_21CollectiveEpilogueFwdINS6_IJSA_SA_SB_EEES9_NS_10bfloat16_tESG_Li256ELb1ELb0ELb0ELb1EEENS1_36VarlenDynamicPersistentTileSchedulerILi128ELi160ELi256ELi128ELb0ELb0ELb1ELb1ELb0ELb1EEEEEEEEEvNT_6ParamsE --------------------------
	.section	.text._ZN7cutlass13device_kernelIN5flash11enable_sm90INS1_16FlashAttnFwdSm90INS1_25CollectiveMainloopFwdSm90ILi2EN4cute5tupleIJNS5_1CILi1EEES8_S8_EEENS6_IJNS7_ILi128EEENS7_ILi160EEENS7_ILi192EEEEEELi128ENS_12float_e4m3_tEfNS_4arch4Sm90ELb0ELb1ELb0ELb1ELb0ELb1ELb0ELb1ELb1ELb0ELb0ELb0EEENS1_21CollectiveEpilogueFwdINS6_IJSA_SA_SB_EEES9_NS_10bfloat16_tESG_Li256ELb1ELb0ELb0ELb1EEENS1_36VarlenDynamicPersistentTileSchedulerILi128ELi160ELi256ELi128ELb0ELb0ELb1ELb1ELb0ELb1EEEEEEEEEvNT_6ParamsE,"ax",@progbits
	.align	128
.text._ZN7cutlass13device_kernelIN5flash11enable_sm90INS1_16FlashAttnFwdSm90INS1_25CollectiveMainloopFwdSm90ILi2EN4cute5tupleIJNS5_1CILi1EEES8_S8_EEENS6_IJNS7_ILi128EEENS7_ILi160EEENS7_ILi192EEEEEELi128ENS_12float_e4m3_tEfNS_4arch4Sm90ELb0ELb1ELb0ELb1ELb0ELb1ELb0ELb1ELb1ELb0ELb0ELb0EEENS1_21CollectiveEpilogueFwdINS6_IJSA_SA_SB_EEES9_NS_10bfloat16_tESG_Li256ELb1ELb0ELb0ELb1EEENS1_36VarlenDynamicPersistentTileSchedulerILi128ELi160ELi256ELi128ELb0ELb0ELb1ELb1ELb0ELb1EEEEEEEEEvNT_6ParamsE:
        .type           _ZN7cutlass13device_kernelIN5flash11enable_sm90INS1_16FlashAttnFwdSm90INS1_25CollectiveMainloopFwdSm90ILi2EN4cute5tupleIJNS5_1CILi1EEES8_S8_EEENS6_IJNS7_ILi128EEENS7_ILi160EEENS7_ILi192EEEEEELi128ENS_12float_e4m3_tEfNS_4arch4Sm90ELb0ELb1ELb0ELb1ELb0ELb1ELb0ELb1ELb1ELb0ELb0ELb0EEENS1_21CollectiveEpilogueFwdINS6_IJSA_SA_SB_EEES9_NS_10bfloat16_tESG_Li256ELb1ELb0ELb0ELb1EEENS1_36VarlenDynamicPersistentTileSchedulerILi128ELi160ELi256ELi128ELb0ELb0ELb1ELb1ELb0ELb1EEEEEEEEEvNT_6ParamsE,@function
        .size           _ZN7cutlass13device_kernelIN5flash11enable_sm90INS1_16FlashAttnFwdSm90INS1_25CollectiveMainloopFwdSm90ILi2EN4cute5tupleIJNS5_1CILi1EEES8_S8_EEENS6_IJNS7_ILi128EEENS7_ILi160EEENS7_ILi192EEEEEELi128ENS_12float_e4m3_tEfNS_4arch4Sm90ELb0ELb1ELb0ELb1ELb0ELb1ELb0ELb1ELb1ELb0ELb0ELb0EEENS1_21CollectiveEpilogueFwdINS6_IJSA_SA_SB_EEES9_NS_10bfloat16_tESG_Li256ELb1ELb0ELb0ELb1EEENS1_36VarlenDynamicPersistentTileSchedulerILi128ELi160ELi256ELi128ELb0ELb0ELb1ELb1ELb0ELb1EEEEEEEEEvNT_6ParamsE,(.L_x_2673 - _ZN7cutlass13device_kernelIN5flash11enable_sm90INS1_16FlashAttnFwdSm90INS1_25CollectiveMainloopFwdSm90ILi2EN4cute5tupleIJNS5_1CILi1EEES8_S8_EEENS6_IJNS7_ILi128EEENS7_ILi160EEENS7_ILi192EEEEEELi128ENS_12float_e4m3_tEfNS_4arch4Sm90ELb0ELb1ELb0ELb1ELb0ELb1ELb0ELb1ELb1ELb0ELb0ELb0EEENS1_21CollectiveEpilogueFwdINS6_IJSA_SA_SB_EEES9_NS_10bfloat16_tESG_Li256ELb1ELb0ELb0ELb1EEENS1_36VarlenDynamicPersistentTileSchedulerILi128ELi160ELi256ELi128ELb0ELb0ELb1ELb1ELb0ELb1EEEEEEEEEvNT_6ParamsE)
        .other          _ZN7cutlass13device_kernelIN5flash11enable_sm90INS1_16FlashAttnFwdSm90INS1_25CollectiveMainloopFwdSm90ILi2EN4cute5tupleIJNS5_1CILi1EEES8_S8_EEENS6_IJNS7_ILi128EEENS7_ILi160EEENS7_ILi192EEEEEELi128ENS_12float_e4m3_tEfNS_4arch4Sm90ELb0ELb1ELb0ELb1ELb0ELb1ELb0ELb1ELb1ELb0ELb0ELb0EEENS1_21CollectiveEpilogueFwdINS6_IJSA_SA_SB_EEES9_NS_10bfloat16_tESG_Li256ELb1ELb0ELb0ELb1EEENS1_36VarlenDynamicPersistentTileSchedulerILi128ELi160ELi256ELi128ELb0ELb0ELb1ELb1ELb0ELb1EEEEEEEEEvNT_6ParamsE,@"STO_CUDA_ENTRY STV_DEFAULT"
_ZN7cutlass13device_kernelIN5flash11enable_sm90INS1_16FlashAttnFwdSm90INS1_25CollectiveMainloopFwdSm90ILi2EN4cute5tupleIJNS5_1CILi1EEES8_S8_EEENS6_IJNS7_ILi128EEENS7_ILi160EEENS7_ILi192EEEEEELi128ENS_12float_e4m3_tEfNS_4arch4Sm90ELb0ELb1ELb0ELb1ELb0ELb1ELb0ELb1ELb1ELb0ELb0ELb0EEENS1_21CollectiveEpilogueFwdINS6_IJSA_SA_SB_EEES9_NS_10bfloat16_tESG_Li256ELb1ELb0ELb0ELb1EEENS1_36VarlenDynamicPersistentTileSchedulerILi128ELi160ELi256ELi128ELb0ELb0ELb1ELb1ELb0ELb1EEEEEEEEEvNT_6ParamsE:
        /* <DEDUP_REMOVED lines=27> */
.L_x_1308:
[----:B------:R-:W-:Y:S05]  /*01b0*/  BSYNC B0 ;  /* 0x0000000000007941 */ /* 0x000fea0003800000 */
.L_x_1307:
        /* <DEDUP_REMOVED lines=41> */
.L_x_1309:
        /* <DEDUP_REMOVED lines=22> */
.L_x_1310:
        /* <DEDUP_REMOVED lines=18> */
.L_x_1311:
        /* <DEDUP_REMOVED lines=22> */
.L_x_1312:
        /* <DEDUP_REMOVED lines=22> */
.L_x_1313:
        /* <DEDUP_REMOVED lines=8> */
.L_x_1316:
[----:B------:R-:W-:-:S08]  /*0a10*/  NOP ;  /* 0x0000000000007918 */ /* 0x000fd00000000000 */
[----:B------:R-:W0:Y:S02]  /*0a20*/  USETMAXREG.TRY_ALLOC.CTAPOOL UP0, 0xf0 ;  /* 0x000000f0000079c8 */ /* 0x000e240008000600 */
[----:B0-----:R-:W-:-:S13]  /*0a30*/  PLOP3.LUT P0, PT, PT, PT, UP0, 0x80, 0x0 ;  /* 0x000000000000781c */ /* 0x001fda0003f0f008 */
[----:B------:R-:W-:Y:S05]  /*0a40*/  @!P0 BRA `(.L_x_1316) ;  /* 0xfffffffc00f08947 */ /* 0x000fea000383ffff */
[----:B------:R-:W0:Y:S01]  /*0a50*/  S2R R0, SR_TID.X ;  /* 0x0000000000007919 */ /* 0x000e220000002100 */
[----:B------:R-:W1:Y:S01]  /*0a60*/  S2UR UR37, SR_CgaCtaId ;  /* 0x00000000002579c3 */ /* 0x000e620000008800 */
[----:B------:R-:W-:Y:S01]  /*0a70*/  UMOV UR4, 0x400 ;  /* 0x0000040000047882 */ /* 0x000fe20000000000 */
[----:B------:R-:W-:-:S06]  /*0a80*/  LOP3.LUT R18, R18, 0xffffffdf, RZ, 0xc0, !PT ;  /* 0xffffffdf12127812 */ /* 0x000fcc00078ec0ff */
[----:B------:R-:W-:Y:S06]  /*0a90*/  BAR.ARV 0x8, 0x120 ;  /* 0x0204800000007b1d */ /* 0x000fec0000002000 */
[----:B-1----:R-:W-:-:S06]  /*0aa0*/  ULEA UR4, UR37, UR4, 0x18 ;  /* 0x0000000425047291 */ /* 0x002fcc000f8ec03f */
[----:B------:R-:W-:Y:S01]  /*0ab0*/  IMAD.U32 R17, RZ, RZ, UR4 ;  /* 0x00000004ff117e24 */ /* 0x000fe2000f8e00ff */
[----:B0-----:R-:W-:Y:S01]  /*0ac0*/  SHF.R.U32.HI R0, RZ, 0x7, R0 ;  /* 0x00000007ff007819 */ /* 0x001fe20000011600 */
[----:B------:R-:W-:-:S03]  /*0ad0*/  ULDC UR4, c[0x0][0xc14] ;  /* 0x0003050000047ab9 */ /* 0x000fc60000000800 */
[----:B------:R-:W-:-:S13]  /*0ae0*/  ISETP.NE.AND P0, PT, R0, 0x1, PT ;  /* 0x000000010000780c */ /* 0x000fda0003f05270 */
[----:B------:R-:W-:Y:S01]  /*0af0*/  @P0 LOP3.LUT R18, R18, 0x20, RZ, 0xfc, !PT ;  /* 0x0000002012120812 */ /* 0x000fe200078efcff */
[----:B------:R-:W-:Y:S08]  /*0b00*/  @!P0 BAR.ARV 0x9, 0x100 ;  /* 0x0244000000008b1d */ /* 0x000ff00000002000 */
[----:B------:R-:W-:Y:S06]  /*0b10*/  BAR.SYNC.DEFER_BLOCKING 0x5, 0x180 ;  /* 0x0146000000007b1d */ /* 0x000fec0000010000 */
[----:B------:R-:W0:Y:S02]  /*0b20*/  LDS.128 R192, [R17+0x298d0] ;  /* 0x0298d00011c07984 */ /* 0x000e240000000c00 */
[----:B------:R-:W-:Y:S06]  /*0b30*/  BAR.ARV 0x4, 0x180 ;  /* 0x0106000000007b1d */ /* 0x000fec0000002000 */
[----:B0-----:R-:W-:-:S13]  /*0b40*/  ISETP.GE.AND P0, PT, R195, UR4, PT ;  /* 0x00000004c3007c0c */ /* 0x001fda000bf06270 */
[----:B------:R-:W-:Y:S05]  /*0b50*/  @P0 BRA `(.L_x_1317) ;  /* 0x0000032400380947 */ /* 0x000fea0003800000 */
[----:B------:R-:W0:Y:S01]  /*0b60*/  S2R R0, SR_TID.X ;  /* 0x0000000000007919 */ /* 0x000e220000002100 */
[----:B------:R-:W-:Y:S01]  /*0b70*/  R2UR UR52, R17 ;  /* 0x00000000113472ca */ /* 0x000fe200000e0000 */
[----:B------:R-:W-:Y:S01]  /*0b80*/  IMAD.MOV.U32 R19, RZ, RZ, RZ ;  /* 0x000000ffff137224 */ /* 0x000fe200078e00ff */
[----:B------:R-:W-:Y:S01]  /*0b90*/  ULOP3.LUT UR53, UR36, 0x1, URZ, 0xfc, !UPT ;  /* 0x0000000124357892 */ /* 0x000fe2000f8efc3f */
[----:B------:R-:W-:Y:S01]  /*0ba0*/  IMAD.MOV.U32 R198, RZ, RZ, RZ ;  /* 0x000000ffffc67224 */ /* 0x000fe200078e00ff */
[----:B------:R-:W-:Y:S01]  /*0bb0*/  UMOV UR43, URZ ;  /* 0x0000003f002b7c82 */ /* 0x000fe20008000000 */
[----:B------:R-:W-:Y:S02]  /*0bc0*/  IMAD.MOV.U32 R189, RZ, RZ, RZ ;  /* 0x000000ffffbd7224 */ /* 0x000fe400078e00ff */
[----:B------:R-:W-:-:S06]  /*0bd0*/  IMAD.MOV.U32 R190, RZ, RZ, RZ ;  /* 0x000000ffffbe7224 */ /* 0x000fcc00078e00ff */
[----:B------:R-:W-:Y:S01]  /*0be0*/  UIADD3 UR52, UR52, 0x14400, URZ ;  /* 0x0001440034347890 */ /* 0x000fe2000fffe03f */
[----:B0-----:R-:W-:-:S05]  /*0bf0*/  VIADD R225, R0, 0xffffff80 ;  /* 0xffffff8000e17836 */ /* 0x001fca0000000000 */
[----:B------:R-:W-:Y:S02]  /*0c00*/  SHF.R.S32.HI R0, RZ, 0x1f, R225 ;  /* 0x0000001fff007819 */ /* 0x000fe400000114e1 */
[-C--:B------:R-:W-:Y:S02]  /*0c10*/  LEA.HI R4, R225, R225.reuse, RZ, 0x1 ;  /* 0x000000e1e1047211 */ /* 0x080fe400078f08ff */
[CC--:B------:R-:W-:Y:S02]  /*0c20*/  LEA.HI R7, R0.reuse, R225.reuse, RZ, 0x4 ;  /* 0x000000e100077211 */ /* 0x0c0fe400078f20ff */
[CC--:B------:R-:W-:Y:S02]  /*0c30*/  LEA.HI R212, R0.reuse, R225.reuse, RZ, 0x3 ;  /* 0x000000e100d47211 */ /* 0x0c0fe400078f18ff */
[CC--:B------:R-:W-:Y:S02]  /*0c40*/  LEA.HI R2, R0.reuse, R225.reuse, RZ, 0x7 ;  /* 0x000000e100027211 */ /* 0x0c0fe400078f38ff */
[----:B------:R-:W-:-:S02]  /*0c50*/  LEA.HI R3, R0, R225, RZ, 0x2 ;  /* 0x000000e100037211 */ /* 0x000fc400078f10ff */
[----:B------:R-:W-:Y:S02]  /*0c60*/  LEA.HI R9, R0, R225, RZ, 0x5 ;  /* 0x000000e100097211 */ /* 0x000fe400078f28ff */
[----:B------:R-:W-:Y:S02]  /*0c70*/  LOP3.LUT R8, R7, 0x3fffff0, RZ, 0xc0, !PT ;  /* 0x03fffff007087812 */ /* 0x000fe400078ec0ff */
[----:B------:R-:W-:Y:S01]  /*0c80*/  LOP3.LUT R188, R4, 0xfffffffe, RZ, 0xc0, !PT ;  /* 0xfffffffe04bc7812 */ /* 0x000fe200078ec0ff */
[----:B------:R-:W-:Y:S01]  /*0c90*/  IMAD.SHL.U32 R9, R9, 0x20, RZ ;  /* 0x0000002009097824 */ /* 0x000fe200078e00ff */
[----:B------:R-:W-:Y:S02]  /*0ca0*/  LOP3.LUT R0, R212, 0x1ffffff8, RZ, 0xc0, !PT ;  /* 0x1ffffff8d4007812 */ /* 0x000fe400078ec0ff */
[--C-:B------:R-:W-:Y:S01]  /*0cb0*/  SHF.R.S32.HI R5, RZ, 0x2, R3.reuse ;  /* 0x00000002ff057819 */ /* 0x100fe20000011403 */
[C---:B------:R-:W-:Y:S01]  /*0cc0*/  IMAD.IADD R188, R225.reuse, 0x1, -R188 ;  /* 0x00000001e1bc7824 */ /* 0x040fe200078e0abc */
[----:B------:R-:W-:Y:S01]  /*0cd0*/  SHF.R.S32.HI R6, RZ, 0x1f, R3 ;  /* 0x0000001fff067819 */ /* 0x000fe20000011403 */
[C---:B------:R-:W-:Y:S01]  /*0ce0*/  IMAD.IADD R3, R225.reuse, 0x1, -R8 ;  /* 0x00000001e1037824 */ /* 0x040fe200078e0a08 */
[----:B------:R-:W-:Y:S01]  /*0cf0*/  LOP3.LUT R10, R2, 0xffffff80, RZ, 0xc0, !PT ;  /* 0xffffff80020a7812 */ /* 0x000fe200078ec0ff */
[C---:B------:R-:W-:Y:S01]  /*0d00*/  IMAD.IADD R0, R225.reuse, 0x1, -R0 ;  /* 0x00000001e1007824 */ /* 0x040fe200078e0a00 */
[----:B------:R-:W-:Y:S01]  /*0d10*/  SHF.R.S32.HI R216, RZ, 0x4, R7 ;  /* 0x00000004ffd87819 */ /* 0x000fe20000011407 */
[----:B------:R-:W-:Y:S01]  /*0d20*/  IMAD.SHL.U32 R22, R188, 0x10, RZ ;  /* 0x00000010bc167824 */ /* 0x000fe200078e00ff */
[----:B------:R-:W-:Y:S01]  /*0d30*/  SHF.R.S32.HI R191, RZ, 0x1, R4 ;  /* 0x00000001ffbf7819 */ /* 0x000fe20000011404 */
[----:B------:R-:W-:Y:S01]  /*0d40*/  IMAD.IADD R225, R225, 0x1, -R10 ;  /* 0x00000001e1e17824 */ /* 0x000fe200078e0a0a */
[----:B------:R-:W-:Y:S01]  /*0d50*/  SHF.R.S32.HI R8, RZ, 0x1f, R4 ;  /* 0x0000001fff087819 */ /* 0x000fe20000011404 */
[----:B------:R-:W-:Y:S01]  /*0d60*/  VIADD R197, R22, 0x20 ;  /* 0x0000002016c57836 */ /* 0x000fe20000000000 */
[----:B------:R-:W-:Y:S01]  /*0d70*/  LEA.HI R7, R7, R216, RZ, 0x1 ;  /* 0x000000d807077211 */ /* 0x000fe200078f08ff */
[----:B------:R-:W-:Y:S01]  /*0d80*/  VIADD R222, R191, 0x80 ;  /* 0x00000080bfde7836 */ /* 0x000fe20000000000 */
[----:B------:R-:W-:Y:S01]  /*0d90*/  LEA.HI R6, R6, R5, RZ, 0x2 ;  /* 0x0000000506067211 */ /* 0x000fe200078f10ff */
[----:B------:R-:W-:Y:S01]  /*0da0*/  VIADD R199, R22, 0x40 ;  /* 0x0000004016c77836 */ /* 0x000fe20000000000 */
[----:B------:R-:W-:Y:S01]  /*0db0*/  LOP3.LUT R10, R9, 0xfffffc00, RZ, 0xc0, !PT ;  /* 0xfffffc00090a7812 */ /* 0x000fe200078ec0ff */
[----:B------:R-:W-:Y:S01]  /*0dc0*/  IMAD.SHL.U32 R23, R188, 0x8, RZ ;  /* 0x00000008bc177824 */ /* 0x000fe200078e00ff */
[----:B------:R-:W-:Y:S01]  /*0dd0*/  LEA.HI R8, R8, R191, RZ, 0x3 ;  /* 0x000000bf08087211 */ /* 0x000fe200078f18ff */
[----:B------:R-:W-:Y:S01]  /*0de0*/  IMAD.SHL.U32 R210, R0, 0x8, RZ ;  /* 0x0000000800d27824 */ /* 0x000fe200078e00ff */
[----:B------:R-:W-:Y:S01]  /*0df0*/  LOP3.LUT R7, R7, 0x1ffffffe, RZ, 0xc0, !PT ;  /* 0x1ffffffe07077812 */ /* 0x000fe200078ec0ff */
[----:B------:R-:W-:Y:S01]  /*0e00*/  IMAD R10, R3, 0x40, R10 ;  /* 0x00000040030a7824 */ /* 0x000fe200078e020a */
[----:B------:R-:W-:-:S02]  /*0e10*/  LOP3.LUT R6, R6, 0xfffffffc, RZ, 0xc0, !PT ;  /* 0xfffffffc06067812 */ /* 0x000fc400078ec0ff */
[----:B------:R-:W-:Y:S01]  /*0e20*/  LOP3.LUT R8, R8, 0xfffffff8, RZ, 0xc0, !PT ;  /* 0xfffffff808087812 */ /* 0x000fe200078ec0ff */
[----:B------:R-:W-:Y:S01]  /*0e30*/  IMAD.IADD R7, R216, 0x1, -R7 ;  /* 0x00000001d8077824 */ /* 0x000fe200078e0a07 */
[----:B------:R-:W-:Y:S01]  /*0e40*/  SHF.R.S32.HI R3, RZ, 0x1f, R222 ;  /* 0x0000001fff037819 */ /* 0x000fe200000114de */
[----:B------:R-:W-:Y:S01]  /*0e50*/  IMAD.IADD R6, R5, 0x1, -R6 ;  /* 0x0000000105067824 */ /* 0x000fe200078e0a06 */
[-C--:B------:R-:W-:Y:S01]  /*0e60*/  LEA.HI R9, R222, R222.reuse, RZ, 0x1 ;  /* 0x000000dede097211 */ /* 0x080fe200078f08ff */
[----:B------:R-:W-:Y:S01]  /*0e70*/  IMAD.IADD R230, R191, 0x1, -R8 ;  /* 0x00000001bfe67824 */ /* 0x000fe200078e0a08 */
[----:B------:R-:W-:Y:S01]  /*0e80*/  LEA.HI R5, R3, R222, RZ, 0x3 ;  /* 0x000000de03057211 */ /* 0x000fe200078f18ff */
[----:B------:R-:W-:Y:S01]  /*0e90*/  IMAD R231, R7, 0x8, R10 ;  /* 0x0000000807e77824 */ /* 0x000fe200078e020a */
[----:B------:R-:W-:Y:S01]  /*0ea0*/  SHF.R.S32.HI R10, RZ, 0x1f, R225 ;  /* 0x0000001fff0a7819 */ /* 0x000fe200000114e1 */
[----:B------:R-:W-:Y:S01]  /*0eb0*/  IMAD.SHL.U32 R3, R230, 0x80, RZ ;  /* 0x00000080e6037824 */ /* 0x000fe200078e00ff */
[----:B------:R-:W-:Y:S01]  /*0ec0*/  LEA.HI R4, R4, R191, RZ, 0x1 ;  /* 0x000000bf04047211 */ /* 0x000fe200078f08ff */
[----:B------:R-:W-:Y:S01]  /*0ed0*/  IMAD.SHL.U32 R8, R5, 0x40, RZ ;  /* 0x0000004005087824 */ /* 0x000fe200078e00ff */
[----:B------:R-:W-:Y:S01]  /*0ee0*/  LOP3.LUT R7, R9, 0x3fffffe, RZ, 0xc0, !PT ;  /* 0x03fffffe09077812 */ /* 0x000fe200078ec0ff */
[----:B------:R-:W-:Y:S01]  /*0ef0*/  IMAD.SHL.U32 R201, R6, 0x80, RZ ;  /* 0x0000008006c97824 */ /* 0x000fe200078e00ff */
[----:B------:R-:W-:-:S02]  /*0f00*/  LEA.HI R5, R10, R225, RZ, 0x2 ;  /* 0x000000e10a057211 */ /* 0x000fc400078f10ff */
[----:B------:R-:W-:Y:S01]  /*0f10*/  LOP3.LUT R3, R3, 0x380, RZ, 0xc0, !PT ;  /* 0x0000038003037812 */ /* 0x000fe200078ec0ff */
[----:B------:R-:W-:Y:S01]  /*0f20*/  IMAD.IADD R207, R222, 0x1, -R7 ;  /* 0x00000001decf7824 */ /* 0x000fe200078e0a07 */
[----:B------:R-:W-:Y:S02]  /*0f30*/  LOP3.LUT R4, R4, 0x3fffffe, RZ, 0xc0, !PT ;  /* 0x03fffffe04047812 */ /* 0x000fe400078ec0ff */
[--C-:B------:R-:W-:Y:S02]  /*0f40*/  SHF.R.S32.HI R7, RZ, 0x2, R5.reuse ;  /* 0x00000002ff077819 */ /* 0x100fe40000011405 */
[----:B------:R-:W-:Y:S01]  /*0f50*/  SHF.R.S32.HI R12, RZ, 0x1f, R5 ;  /* 0x0000001fff0c7819 */ /* 0x000fe20000011405 */
[----:B------:R-:W-:Y:S01]  /*0f60*/  IMAD.IADD R4, R191, 0x1, -R4 ;  /* 0x00000001bf047824 */ /* 0x000fe200078e0a04 */
[----:B------:R-:W-:Y:S02]  /*0f70*/  LOP3.LUT R14, R8, 0xfffffe00, RZ, 0xc0, !PT ;  /* 0xfffffe00080e7812 */ /* 0x000fe400078ec0ff */
[----:B------:R-:W-:Y:S01]  /*0f80*/  SHF.R.U32.HI R8, RZ, 0x3, R3 ;  /* 0x00000003ff087819 */ /* 0x000fe20000011603 */
[----:B------:R-:W-:Y:S01]  /*0f90*/  IMAD R205, R216, 0x8, R4 ;  /* 0x00000008d8cd7824 */ /* 0x000fe200078e0204 */
[----:B------:R-:W-:Y:S01]  /*0fa0*/  LOP3.LUT R3, R3, 0x10, R22, 0xf8, !PT ;  /* 0x0000001003037812 */ /* 0x000fe200078ef816 */
[----:B------:R-:W-:Y:S01]  /*0fb0*/  IMAD R207, R207, 0x40, R14 ;  /* 0x00000040cfcf7824 */ /* 0x000fe200078e020e */
[----:B------:R-:W-:Y:S01]  /*0fc0*/  LEA.HI R12, R12, R7, RZ, 0x3 ;  /* 0x000000070c0c7211 */ /* 0x000fe200078f18ff */
[----:B------:R-:W-:Y:S01]  /*0fd0*/  IMAD.SHL.U32 R205, R205, 0x40, RZ ;  /* 0x00000040cdcd7824 */ /* 0x000fe200078e00ff */
[----:B------:R-:W-:-:S02]  /*0fe0*/  LOP3.LUT R3, R3, R8, RZ, 0x3c, !PT ;  /* 0x0000000803037212 */ /* 0x000fc400078e3cff */
[----:B------:R-:W-:Y:S02]  /*0ff0*/  LOP3.LUT R12, R12, 0xfffffff8, RZ, 0xc0, !PT ;  /* 0xfffffff80c0c7812 */ /* 0x000fe400078ec0ff */
[----:B------:R-:W-:Y:S01]  /*1000*/  LEA.HI R10, R10, R225, RZ, 0x5 ;  /* 0x000000e10a0a7211 */ /* 0x000fe200078f28ff */
[----:B------:R-:W-:Y:S01]  /*1010*/  IMAD R216, R216, 0x400, R3 ;  /* 0x00000400d8d87824 */ /* 0x000fe200078e0203 */
[----:B------:R-:W-:Y:S01]  /*1020*/  SHF.R.S32.HI R4, RZ, 0x1f, R197 ;  /* 0x0000001fff047819 */ /* 0x000fe200000114c5 */
[----:B------:R-:W-:Y:S01]  /*1030*/  IMAD.IADD R7, R7, 0x1, -R12 ;  /* 0x0000000107077824 */ /* 0x000fe200078e0a0c */
[----:B------:R-:W-:Y:S02]  /*1040*/  SHF.R.S32.HI R8, RZ, 0x1f, R199 ;  /* 0x0000001fff087819 */ /* 0x000fe400000114c7 */
[----:B------:R-:W-:Y:S02]  /*1050*/  LOP3.LUT P0, RZ, R6, 0x2, RZ, 0xc0, !PT ;  /* 0x0000000206ff7812 */ /* 0x000fe4000780c0ff */
[----:B------:R-:W-:-:S02]  /*1060*/  SHF.R.S32.HI R10, RZ, 0x5, R10 ;  /* 0x00000005ff0a7819 */ /* 0x000fc4000001140a */
[CC--:B------:R-:W-:Y:S02]  /*1070*/  LEA.HI R6, R4.reuse, R197.reuse, RZ, 0x4 ;  /* 0x000000c504067211 */ /* 0x0c0fe400078f20ff */
[----:B------:R-:W-:Y:S01]  /*1080*/  LEA.HI R4, R4, R197, RZ, 0x6 ;  /* 0x000000c504047211 */ /* 0x000fe200078f30ff */
[----:B------:R-:W-:Y:S01]  /*1090*/  IMAD R7, R10, 0x10, R7 ;  /* 0x000000100a077824 */ /* 0x000fe200078e0207 */
[----:B------:R-:W-:Y:S02]  /*10a0*/  LEA.HI R3, R8, R199, RZ, 0x6 ;  /* 0x000000c708037211 */ /* 0x000fe400078f30ff */
[----:B------:R-:W-:Y:S01]  /*10b0*/  SHF.R.S32.HI R229, RZ, 0x7, R2 ;  /* 0x00000007ffe57819 */ /* 0x000fe20000011402 */
[----:B------:R-:W-:Y:S01]  /*10c0*/  IMAD.SHL.U32 R4, R4, 0x80, RZ ;  /* 0x0000008004047824 */ /* 0x000fe200078e00ff */
[----:B------:R-:W-:Y:S01]  /*10d0*/  LOP3.LUT R201, R201, 0x180, RZ, 0xc0, !PT ;  /* 0x00000180c9c97812 */ /* 0x000fe200078ec0ff */
[----:B------:R-:W-:Y:S01]  /*10e0*/  IMAD.SHL.U32 R10, R3, 0x80, RZ ;  /* 0x00000080030a7824 */ /* 0x000fe200078e00ff */
[----:B------:R-:W-:-:S02]  /*10f0*/  LEA.HI R2, R2, R229, RZ, 0x1 ;  /* 0x000000e502027211 */ /* 0x000fc400078f08ff */
[----:B------:R-:W-:Y:S02]  /*1100*/  LOP3.LUT R3, R201, 0x30, R6, 0xf8, !PT ;  /* 0x00000030c9037812 */ /* 0x000fe400078ef806 */
[----:B------:R-:W-:Y:S02]  /*1110*/  SHF.R.U32.HI R204, RZ, 0x3, R201 ;  /* 0x00000003ffcc7819 */ /* 0x000fe400000116c9 */
[----:B------:R-:W-:Y:S02]  /*1120*/  LOP3.LUT R2, R2, 0x3fffffe, RZ, 0xc0, !PT ;  /* 0x03fffffe02027812 */ /* 0x000fe400078ec0ff */
[----:B------:R-:W-:Y:S02]  /*1130*/  LOP3.LUT R4, R4, 0xffffe000, RZ, 0xc0, !PT ;  /* 0xffffe00004047812 */ /* 0x000fe400078ec0ff */
[----:B------:R-:W-:Y:S01]  /*1140*/  LOP3.LUT R3, R3, R204, RZ, 0x3c, !PT ;  /* 0x000000cc03037212 */ /* 0x000fe200078e3cff */
[----:B------:R-:W-:Y:S01]  /*1150*/  IMAD.IADD R2, R229, 0x1, -R2 ;  /* 0x00000001e5027824 */ /* 0x000fe200078e0a02 */
[----:B------:R-:W-:-:S02]  /*1160*/  LEA.HI R8, R8, R199, RZ, 0x4 ;  /* 0x000000c708087211 */ /* 0x000fc400078f20ff */
[----:B------:R-:W-:Y:S01]  /*1170*/  IADD3 R4, R3, R205, R4 ;  /* 0x000000cd03047210 */ /* 0x000fe20007ffe004 */
[----:B------:R-:W-:Y:S01]  /*1180*/  IMAD R211, R2, 0x40, R7 ;  /* 0x0000004002d37824 */ /* 0x000fe200078e0207 */
[C---:B------:R-:W-:Y:S01]  /*1190*/  LOP3.LUT R3, R201.reuse, 0x10, R22, 0xf8, !PT ;  /* 0x00000010c9037812 */ /* 0x040fe200078ef816 */
[----:B------:R-:W-:Y:S01]  /*11a0*/  IMAD.MOV.U32 R2, RZ, RZ, 0x20 ;  /* 0x00000020ff027424 */ /* 0x000fe200078e00ff */
[----:B------:R-:W-:Y:S01]  /*11b0*/  LOP3.LUT R11, R201, 0x30, R8, 0xf8, !PT ;  /* 0x00000030c90b7812 */ /* 0x000fe200078ef808 */
[----:B------:R-:W-:Y:S01]  /*11c0*/  IMAD.IADD R227, R17, 0x1, R4 ;  /* 0x0000000111e37824 */ /* 0x000fe200078e0204 */
[----:B------:R-:W-:Y:S02]  /*11d0*/  SHF.R.S32.HI R9, RZ, 0x1, R9 ;  /* 0x00000001ff097819 */ /* 0x000fe40000011409 */
[-C--:B------:R-:W-:Y:S02]  /*11e0*/  LOP3.LUT R214, R3, R204.reuse, RZ, 0x3c, !PT ;  /* 0x000000cc03d67212 */ /* 0x080fe400078e3cff */
[----:B------:R-:W-:Y:S01]  /*11f0*/  LOP3.LUT R10, R10, 0xffffe000, RZ, 0xc0, !PT ;  /* 0xffffe0000a0a7812 */ /* 0x000fe200078ec0ff */
[----:B------:R-:W-:Y:S01]  /*1200*/  IMAD.SHL.U32 R9, R9, 0x80, RZ ;  /* 0x0000008009097824 */ /* 0x000fe200078e00ff */
[----:B------:R-:W-:Y:S01]  /*1210*/  LOP3.LUT R11, R11, R204, RZ, 0x3c, !PT ;  /* 0x000000cc0b0b7212 */ /* 0x000fe200078e3cff */
[----:B------:R-:W-:Y:S01]  /*1220*/  IMAD.IADD R214, R205, 0x1, R214 ;  /* 0x00000001cdd67824 */ /* 0x000fe200078e02d6 */
[----:B------:R-:W-:-:S02]  /*1230*/  LOP3.LUT R7, R201, 0x30, R22, 0xf8, !PT ;  /* 0x00000030c9077812 */ /* 0x000fc400078ef816 */
[----:B------:R-:W-:Y:S02]  /*1240*/  IADD3 R10, R11, R205, R10 ;  /* 0x000000cd0b0a7210 */ /* 0x000fe40007ffe00a */
[----:B------:R-:W-:Y:S02]  /*1250*/  LOP3.LUT R200, R5, 0x7ffffffc, RZ, 0xc0, !PT ;  /* 0x7ffffffc05c87812 */ /* 0x000fe400078ec0ff */
[----:B------:R-:W-:Y:S01]  /*1260*/  SEL R3, R2, 0xffffffe0, !P0 ;  /* 0xffffffe002037807 */ /* 0x000fe20004000000 */
[----:B------:R-:W-:Y:S01]  /*1270*/  IMAD.IADD R226, R17, 0x1, R10 ;  /* 0x0000000111e27824 */ /* 0x000fe200078e020a */
[----:B------:R-:W-:Y:S01]  /*1280*/  LOP3.LUT R228, R7, R204, RZ, 0x3c, !PT ;  /* 0x000000cc07e47212 */ /* 0x000fe200078e3cff */
[----:B------:R-:W-:Y:S01]  /*1290*/  IMAD.IADD R200, R225, 0x1, -R200 ;  /* 0x00000001e1c87824 */ /* 0x000fe200078e0ac8 */
[----:B------:R-:W-:Y:S01]  /*12a0*/  SHF.R.S32.HI R212, RZ, 0x3, R212 ;  /* 0x00000003ffd47819 */ /* 0x000fe200000114d4 */
[----:B------:R-:W-:Y:S01]  /*12b0*/  IMAD.IADD R215, R3, 0x1, R214 ;  /* 0x0000000103d77824 */ /* 0x000fe200078e02d6 */
[----:B------:R-:W-:-:S02]  /*12c0*/  SHF.R.S32.HI R221, RZ, 0x1f, R191 ;  /* 0x0000001fffdd7819 */ /* 0x000fc400000114bf */
[----:B------:R-:W-:Y:S02]  /*12d0*/  LOP3.LUT R206, R9, 0x180, RZ, 0xc0, !PT ;  /* 0x0000018009ce7812 */ /* 0x000fe400078ec0ff */
[----:B------:R-:W-:Y:S02]  /*12e0*/  IADD3 R228, R17, R205, R228 ;  /* 0x000000cd11e47210 */ /* 0x000fe40007ffe0e4 */
[----:B------:R-:W-:-:S07]  /*12f0*/  IADD3 R224, R3, UR52, R214 ;  /* 0x0000003403e07c10 */ /* 0x000fce000fffe0d6 */
.L_x_1583:
[----:B------:R-:W-:Y:S05]  /*1300*/  YIELD ;  /* 0x0000000000007946 */ /* 0x000fea0003800000 */
[----:B------:R-:W-:Y:S01]  /*1310*/  ULDC.64 UR4, c[0x0][0xa28] ;  /* 0x00028a0000047ab9 */ /* 0x000fe20000000a00 */
[----:B0-2345:R-:W0:Y:S01]  /*1320*/  LDC.64 R4, c[0x0][0xa08] ;  /* 0x00028200ff047b82 */ /* 0x03de220000000a00 */
[----:B------:R-:W-:Y:S01]  /*1330*/  ISETP.NE.U32.AND P1, PT, RZ, UR4, PT ;  /* 0x00000004ff007c0c */ /* 0x000fe2000bf25070 */
[----:B------:R-:W-:Y:S02]  /*1340*/  IMAD.MOV.U32 R26, RZ, RZ, RZ ;  /* 0x000000ffff1a7224 */ /* 0x000fe400078e00ff */
[----:B------:R-:W-:Y:S01]  /*1350*/  IMAD.MOV.U32 R0, RZ, RZ, RZ ;  /* 0x000000ffff007224 */ /* 0x000fe200078e00ff */
[----:B------:R-:W-:Y:S01]  /*1360*/  ISETP.NE.AND.EX P1, PT, RZ, UR5, PT, P1 ;  /* 0x00000005ff007c0c */ /* 0x000fe2000bf25310 */
[----:B------:R-:W-:-:S02]  /*1370*/  ULDC.64 UR4, c[0x0][0xa18] ;  /* 0x0002860000047ab9 */ /* 0x000fc40000000a00 */
[----:B------:R-:W-:-:S04]  /*1380*/  ISETP.NE.U32.AND P2, PT, RZ, UR4, PT ;  /* 0x00000004ff007c0c */ /* 0x000fc8000bf45070 */
[----:B------:R-:W-:Y:S01]  /*1390*/  ISETP.NE.AND.EX P2, PT, RZ, UR5, PT, P2 ;  /* 0x00000005ff007c0c */ /* 0x000fe2000bf45320 */
[----:B------:R-:W-:Y:S02]  /*13a0*/  ULDC.64 UR4, c[0x0][0xa08] ;  /* 0x0002820000047ab9 */ /* 0x000fe40000000a00 */
[----:B------:R-:W-:-:S03]  /*13b0*/  ISETP.NE.U32.AND P0, PT, RZ, UR4, PT ;  /* 0x00000004ff007c0c */ /* 0x000fc6000bf05070 */
[----:B------:R-:W1:Y:S01]  /*13c0*/  @P1 LDC.64 R2, c[0x0][0xa28] ;  /* 0x00028a00ff021b82 */ /* 0x000e620000000a00 */
[----:B------:R-:W-:Y:S01]  /*13d0*/  ISETP.NE.AND.EX P0, PT, RZ, UR5, PT, P0 ;  /* 0x00000005ff007c0c */ /* 0x000fe2000bf05300 */
[----:B0-----:R-:W-:-:S06]  /*13e0*/  IMAD.WIDE R8, R195, 0x4, R4 ;  /* 0x00000004c3087825 */ /* 0x001fcc00078e0204 */
[----:B------:R-:W0:Y:S01]  /*13f0*/  @P2 LDC.64 R6, c[0x0][0xa18] ;  /* 0x00028600ff062b82 */ /* 0x000e220000000a00 */
[----:B------:R-:W-:Y:S02]  /*1400*/  ULDC UR4, c[0x0][0x288] ;  /* 0x0000a20000047ab9 */ /* 0x000fe40000000800 */
[----:B------:R-:W-:Y:S01]  /*1410*/  IMAD.U32 R196, RZ, RZ, UR4 ;  /* 0x00000004ffc47e24 */ /* 0x000fe2000f8e00ff */
[----:B------:R-:W-:Y:S02]  /*1420*/  ULDC.64 UR4, c[0x0][0x3f8] ;  /* 0x0000fe0000047ab9 */ /* 0x000fe40000000a00 */
[----:B------:R-:W5:Y:S01]  /*1430*/  @P0 LDG.E R26, desc[UR60][R8.64] ;  /* 0x0000003c081a0981 */ /* 0x000f62000c1e1900 */
[----:B-1----:R-:W-:-:S04]  /*1440*/  @P1 IMAD.WIDE R2, R195, 0x4, R2 ;  /* 0x00000004c3021825 */ /* 0x002fc800078e0202 */
[----:B0-----:R-:W-:Y:S01]  /*1450*/  @P2 IMAD.WIDE R4, R195, 0x4, R6 ;  /* 0x00000004c3042825 */ /* 0x001fe200078e0206 */
[----:B------:R-:W-:Y:S01]  /*1460*/  UISETP.NE.U32.AND UP0, UPT, UR4, URZ, UPT ;  /* 0x0000003f0400728c */ /* 0x000fe2000bf05070 */
[----:B------:R0:W5:Y:S02]  /*1470*/  @P1 LDG.E R0, desc[UR60][R2.64] ;  /* 0x0000003c02001981 */ /* 0x000164000c1e1900 */
[----:B------:R-:W-:Y:S02]  /*1480*/  ULDC UR4, c[0x0][0x404] ;  /* 0x0001010000047ab9 */ /* 0x000fe40000000800 */
[----:B------:R1:W5:Y:S01]  /*1490*/  @P2 LDG.E R196, desc[UR60][R4.64] ;  /* 0x0000003c04c42981 */ /* 0x000362000c1e1900 */
[----:B------:R-:W-:-:S03]  /*14a0*/  UISETP.NE.AND.EX UP0, UPT, UR5, URZ, UPT, UP0 ;  /* 0x0000003f0500728c */ /* 0x000fc6000bf05300 */
[----:B------:R-:W-:Y:S01]  /*14b0*/  ULDC UR5, c[0x0][0x2e0] ;  /* 0x0000b80000057ab9 */ /* 0x000fe20000000800 */
[----:B------:R-:W-:-:S04]  /*14c0*/  USEL UR4, UR4, 0x1, UP0 ;  /* 0x0000000104047887 */ /* 0x000fc80008000000 */
[----:B------:R-:W-:-:S03]  /*14d0*/  UIMAD UR4, UR4, UR5, URZ ;  /* 0x00000005040472a4 */ /* 0x000fc6000f8e023f */
[----:B------:R-:W-:Y:S02]  /*14e0*/  ULDC UR5, c[0x0][0x338] ;  /* 0x0000ce0000057ab9 */ /* 0x000fe40000000800 */
[----:B0-----:R-:W-:Y:S02]  /*14f0*/  IMAD.U32 R2, RZ, RZ, UR5 ;  /* 0x00000005ff027e24 */ /* 0x001fe4000f8e00ff */
[----:B------:R-:W-:Y:S01]  /*1500*/  IMAD.U32 R25, RZ, RZ, UR4 ;  /* 0x00000004ff197e24 */ /* 0x000fe2000f8e00ff */
[----:B-1----:R-:W-:Y:S06]  /*1510*/  @P2 BRA `(.L_x_1318) ;  /* 0x0000000000242947 */ /* 0x002fec0003800000 */
        /* <DEDUP_REMOVED lines=9> */
.L_x_1318:
[----:B------:R-:W-:Y:S01]  /*15b0*/  ULDC.64 UR4, c[0x0][0xa20] ;  /* 0x0002880000047ab9 */ /* 0x000fe20000000a00 */
[----:B------:R-:W-:Y:S01]  /*15c0*/  IMAD.MOV.U32 R223, RZ, RZ, R193 ;  /* 0x000000ffffdf7224 */ /* 0x000fe200078e00c1 */
[----:B------:R-:W-:Y:S01]  /*15d0*/  ISETP.NE.U32.AND P1, PT, RZ, UR4, PT ;  /* 0x00000004ff007c0c */ /* 0x000fe2000bf25070 */
[----:B------:R-:W-:Y:S02]  /*15e0*/  IMAD.MOV.U32 R217, RZ, RZ, R194 ;  /* 0x000000ffffd97224 */ /* 0x000fe400078e00c2 */
[----:B------:R-:W-:Y:S01]  /*15f0*/  IMAD.MOV.U32 R218, RZ, RZ, R195 ;  /* 0x000000ffffda7224 */ /* 0x000fe200078e00c3 */
[----:B------:R-:W-:-:S13]  /*1600*/  ISETP.NE.AND.EX P1, PT, RZ, UR5, PT, P1 ;  /* 0x00000005ff007c0c */ /* 0x000fda000bf25310 */
[----:B------:R-:W-:Y:S05]  /*1610*/  @!P1 BRA `(.L_x_1319) ;  /* 0x0000000000109947 */ /* 0x000fea0003800000 */
[----:B------:R-:W0:Y:S02]  /*1620*/  LDC.64 R4, c[0x0][0xa20] ;  /* 0x00028800ff047b82 */ /* 0x000e240000000a00 */
[----:B0-----:R-:W-:-:S05]  /*1630*/  IMAD.WIDE R4, R195, 0x4, R4 ;  /* 0x00000004c3047825 */ /* 0x001fca00078e0204 */
[----:B------:R0:W5:Y:S01]  /*1640*/  LDG.E R25, desc[UR60][R4.64] ;  /* 0x0000003c04197981 */ /* 0x000162000c1e1900 */
[----:B------:R-:W-:Y:S05]  /*1650*/  BRA `(.L_x_1320) ;  /* 0x0000000000107947 */ /* 0x000fea0003800000 */
.L_x_1319:
[----:B------:R-:W-:Y:S05]  /*1660*/  @!P0 BRA `(.L_x_1320) ;  /* 0x00000000000c8947 */ /* 0x000fea0003800000 */
[----:B------:R-:W2:Y:S04]  /*1670*/  LDG.E R4, desc[UR60][R8.64] ;  /* 0x0000003c08047981 */ /* 0x000ea8000c1e1900 */
[----:B------:R-:W2:Y:S02]  /*1680*/  LDG.E R25, desc[UR60][R8.64+0x4] ;  /* 0x0000043c08197981 */ /* 0x000ea4000c1e1900 */
[----:B--2---:R-:W-:-:S07]  /*1690*/  IMAD.IADD R25, R25, 0x1, -R4 ;  /* 0x0000000119197824 */ /* 0x004fce00078e0a04 */
.L_x_1320:
[----:B------:R-:W-:Y:S01]  /*16a0*/  ULDC.64 UR4, c[0x0][0xa10] ;  /* 0x0002840000047ab9 */ /* 0x000fe20000000a00 */
[----:B------:R-:W1:Y:S01]  /*16b0*/  LDC.64 R10, c[0x0][0x9e0] ;  /* 0x00027800ff0a7b82 */ /* 0x000e620000000a00 */
[----:B------:R-:W-:-:S04]  /*16c0*/  ISETP.NE.U32.AND P0, PT, RZ, UR4, PT ;  /* 0x00000004ff007c0c */ /* 0x000fc8000bf05070 */
[----:B------:R-:W-:Y:S01]  /*16d0*/  ISETP.NE.AND.EX P0, PT, RZ, UR5, PT, P0 ;  /* 0x00000005ff007c0c */ /* 0x000fe2000bf05300 */
[----:B------:R-:W-:Y:S02]  /*16e0*/  ULDC.64 UR4, c[0x0][0xa30] ;  /* 0x00028c0000047ab9 */ /* 0x000fe40000000a00 */
[----:B------:R-:W-:-:S04]  /*16f0*/  ISETP.NE.U32.AND P1, PT, RZ, UR4, PT ;  /* 0x00000004ff007c0c */ /* 0x000fc8000bf25070 */
[----:B------:R-:W-:-:S06]  /*1700*/  ISETP.NE.AND.EX P1, PT, RZ, UR5, PT, P1 ;  /* 0x00000005ff007c0c */ /* 0x000fcc000bf25310 */
[----:B0-----:R-:W0:Y:S08]  /*1710*/  @P0 LDC.64 R4, c[0x0][0xa10] ;  /* 0x00028400ff040b82 */ /* 0x001e300000000a00 */
[----:B------:R-:W2:Y:S01]  /*1720*/  @P1 LDC.64 R6, c[0x0][0xa30] ;  /* 0x00028c00ff061b82 */ /* 0x000ea20000000a00 */
[----:B0-----:R-:W-:-:S05]  /*1730*/  @P0 IMAD.WIDE R4, R195, 0x4, R4 ;  /* 0x00000004c3040825 */ /* 0x001fca00078e0204 */
[----:B------:R-:W3:Y:S04]  /*1740*/  @P0 LDG.E R3, desc[UR60][R4.64] ;  /* 0x0000003c04030981 */ /* 0x000ee8000c1e1900 */
[----:B------:R0:W3:Y:S01]  /*1750*/  @P0 LDG.E R8, desc[UR60][R4.64+0x4] ;  /* 0x0000043c04080981 */ /* 0x0000e2000c1e1900 */
[----:B-----5:R-:W-:Y:S02]  /*1760*/  IMAD.MOV.U32 R143, RZ, RZ, R25 ;  /* 0x000000ffff8f7224 */ /* 0x020fe400078e0019 */
[----:B--2---:R-:W-:-:S05]  /*1770*/  @P1 IMAD.WIDE R6, R195, 0x4, R6 ;  /* 0x00000004c3061825 */ /* 0x004fca00078e0206 */
[----:B------:R2:W5:Y:S01]  /*1780*/  @P1 LDG.E R143, desc[UR60][R6.64] ;  /* 0x0000003c068f1981 */ /* 0x000562000c1e1900 */
[----:B-1----:R-:W-:Y:S02]  /*1790*/  ISETP.GE.AND P1, PT, R11, 0x1, PT ;  /* 0x000000010b00780c */ /* 0x002fe40003f26270 */
[----:B0-----:R-:W-:Y:S01]  /*17a0*/  LEA R5, R193, 0x80, 0x7 ;  /* 0x00000080c1057811 */ /* 0x001fe200078e38ff */
[----:B---3--:R-:W-:Y:S02]  /*17b0*/  @P0 IMAD.IADD R2, R8, 0x1, -R3 ;  /* 0x0000000108020824 */ /* 0x008fe400078e0a03 */
[----:B------:R-:W-:-:S04]  /*17c0*/  IMAD.IADD R8, R25, 0x1, -R0 ;  /* 0x0000000119087824 */ /* 0x000fc800078e0a00 */
[----:B------:R-:W-:-:S04]  /*17d0*/  IMAD.IADD R192, R8, 0x1, R2 ;  /* 0x0000000108c07824 */ /* 0x000fc800078e0202 */
[C---:B------:R-:W-:Y:S01]  /*17e0*/  VIADD R0, R192.reuse, 0x9f ;  /* 0x0000009fc0007836 */ /* 0x040fe20000000000 */
[----:B------:R-:W-:-:S03]  /*17f0*/  IADD3 R9, R192, R5, -R196 ;  /* 0x00000005c0097210 */ /* 0x000fc60007ffe8c4 */
[----:B------:R-:W-:-:S05]  /*1800*/  IMAD.HI R0, R0, 0x66666667, RZ ;  /* 0x6666666700007827 */ /* 0x000fca00078e02ff */
[----:B------:R-:W-:-:S04]  /*1810*/  SHF.R.U32.HI R3, RZ, 0x1f, R0 ;  /* 0x0000001fff037819 */ /* 0x000fc80000011600 */
[----:B------:R-:W-:Y:S01]  /*1820*/  LEA.HI.SX32 R156, R0, R3, 0x1a ;  /* 0x00000003009c7211 */ /* 0x000fe200078fd2ff */
[----:B------:R-:W-:Y:S01]  /*1830*/  IMAD.IADD R0, R9, 0x1, R10 ;  /* 0x0000000109007824 */ /* 0x000fe200078e020a */
[----:B--2---:R-:W-:Y:S06]  /*1840*/  @!P1 BRA `(.L_x_1321) ;  /* 0x0000000000489947 */ /* 0x004fec0003800000 */
[C---:B------:R-:W-:Y:S01]  /*1850*/  ISETP.GT.AND P0, PT, R9.reuse, RZ, PT ;  /* 0x000000ff0900720c */ /* 0x040fe20003f04270 */
[----:B------:R-:W-:Y:S01]  /*1860*/  BSSY B0, `(.L_x_1322) ;  /* 0x000000e000007945 */ /* 0x000fe20003800000 */
[----:B------:R-:W-:-:S11]  /*1870*/  VIADD R3, R9, 0xffffffff ;  /* 0xffffffff09037836 */ /* 0x000fd60000000000 */
        /* <DEDUP_REMOVED lines=8> */
.L_x_1323:
[----:B------:R-:W-:-:S13]  /*1900*/  ISETP.NE.AND P0, PT, R11, 0x1, PT ;  /* 0x000000010b00780c */ /* 0x000fda0003f05270 */
[----:B------:R-:W0:Y:S02]  /*1910*/  @P0 LDC.64 R4, c[0x0][0x9e8] ;  /* 0x00027a00ff040b82 */ /* 0x000e240000000a00 */
[----:B0-----:R-:W-:-:S05]  /*1920*/  @P0 IMAD.HI.U32 R4, R3, R4, RZ ;  /* 0x0000000403040227 */ /* 0x001fca00078e00ff */
[----:B------:R-:W-:-:S07]  /*1930*/  @P0 SHF.R.U32.HI R3, RZ, R5, R4 ;  /* 0x00000005ff030219 */ /* 0x000fce0000011604 */
.L_x_1324:
[----:B------:R-:W-:Y:S05]  /*1940*/  BSYNC B0 ;  /* 0x0000000000007941 */ /* 0x000fea0003800000 */
.L_x_1322:
[----:B------:R-:W-:-:S05]  /*1950*/  IMAD R3, R3, R11, R11 ;  /* 0x0000000b03037224 */ /* 0x000fca00078e020b */
[----:B------:R-:W-:-:S07]  /*1960*/  VIMNMX R0, R0, R3, PT ;  /* 0x0000000300007248 */ /* 0x000fce0003fe0100 */
.L_x_1321:
[----:B------:R-:W-:Y:S01]  /*1970*/  IMAD R3, R193, 0x80, -R196 ;  /* 0x00000080c1037824 */ /* 0x000fe200078e0ac4 */
[----:B------:R-:W-:-:S03]  /*1980*/  ULDC UR4, c[0x0][0x9dc] ;  /* 0x0002770000047ab9 */ /* 0x000fc60000000800 */
[----:B------:R-:W-:-:S04]  /*1990*/  IMAD.IADD R3, R192, 0x1, R3 ;  /* 0x00000001c0037824 */ /* 0x000fc800078e0203 */
[----:B------:R-:W-:Y:S01]  /*19a0*/  VIADD R4, R3, -UR4 ;  /* 0x8000000403047c36 */ /* 0x000fe20008000000 */
[----:B------:R-:W-:Y:S06]  /*19b0*/  @!P1 BRA `(.L_x_1325) ;  /* 0x0000000000449947 */ /* 0x000fec0003800000 */
[----:B------:R-:W-:Y:S01]  /*19c0*/  ISETP.GT.AND P0, PT, R3, -0x1, PT ;  /* 0xffffffff0300780c */ /* 0x000fe20003f04270 */
[----:B------:R-:W-:-:S12]  /*19d0*/  BSSY B0, `(.L_x_1326) ;  /* 0x000000d000007945 */ /* 0x000fd80003800000 */
        /* <DEDUP_REMOVED lines=8> */
.L_x_1327:
[----:B------:R-:W-:-:S13]  /*1a60*/  ISETP.NE.AND P0, PT, R11, 0x1, PT ;  /* 0x000000010b00780c */ /* 0x000fda0003f05270 */
[----:B------:R-:W0:Y:S02]  /*1a70*/  @P0 LDC.64 R6, c[0x0][0x9e8] ;  /* 0x00027a00ff060b82 */ /* 0x000e240000000a00 */
[----:B0-----:R-:W-:-:S05]  /*1a80*/  @P0 IMAD.HI.U32 R6, R3, R6, RZ ;  /* 0x0000000603060227 */ /* 0x001fca00078e00ff */
[----:B------:R-:W-:-:S07]  /*1a90*/  @P0 SHF.R.U32.HI R3, RZ, R7, R6 ;  /* 0x00000007ff030219 */ /* 0x000fce0000011606 */
.L_x_1328:
[----:B------:R-:W-:Y:S05]  /*1aa0*/  BSYNC B0 ;  /* 0x0000000000007941 */ /* 0x000fea0003800000 */
.L_x_1326:
[----:B------:R-:W-:-:S05]  /*1ab0*/  IMAD R3, R3, R11, RZ ;  /* 0x0000000b03037224 */ /* 0x000fca00078e02ff */
[----:B------:R-:W-:-:S07]  /*1ac0*/  VIMNMX R4, R4, R3, !PT ;  /* 0x0000000304047248 */ /* 0x000fce0007fe0100 */
.L_x_1325:
[----:B------:R-:W-:Y:S02]  /*1ad0*/  VIADD R0, R0, 0x9f ;  /* 0x0000009f00007836 */ /* 0x000fe40000000000 */
[----:B------:R-:W-:-:S04]  /*1ae0*/  IMAD.HI R4, R4, 0x66666667, RZ ;  /* 0x6666666704047827 */ /* 0x000fc800078e02ff */
[----:B------:R-:W-:Y:S01]  /*1af0*/  IMAD.HI R0, R0, 0x66666667, RZ ;  /* 0x6666666700007827 */ /* 0x000fe200078e02ff */
[----:B------:R-:W-:-:S04]  /*1b00*/  SHF.R.U32.HI R5, RZ, 0x1f, R4 ;  /* 0x0000001fff057819 */ /* 0x000fc80000011604 */
[----:B------:R-:W-:Y:S02]  /*1b10*/  SHF.R.U32.HI R3, RZ, 0x1f, R0 ;  /* 0x0000001fff037819 */ /* 0x000fe40000011600 */
[----:B------:R-:W-:Y:S02]  /*1b20*/  LEA.HI.SX32 R5, R4, R5, 0x1a ;  /* 0x0000000504057211 */ /* 0x000fe400078fd2ff */
[----:B------:R-:W-:Y:S02]  /*1b30*/  LEA.HI.SX32 R3, R0, R3, 0x1a ;  /* 0x0000000300037211 */ /* 0x000fe400078fd2ff */
[----:B------:R-:W-:Y:S02]  /*1b40*/  VIMNMX R5, RZ, R5, !PT ;  /* 0x00000005ff057248 */ /* 0x000fe40007fe0100 */
[----:B------:R-:W-:-:S03]  /*1b50*/  VIMNMX R3, R156, R3, PT ;  /* 0x000000039c037248 */ /* 0x000fc60003fe0100 */
[--C-:B------:R-:W-:Y:S02]  /*1b60*/  IMAD R5, R5, 0xa0, -R8.reuse ;  /* 0x000000a005057824 */ /* 0x100fe400078e0a08 */
[----:B------:R-:W-:-:S03]  /*1b70*/  IMAD R3, R3, 0xa0, -R8 ;  /* 0x000000a003037824 */ /* 0x000fc600078e0a08 */
[----:B------:R-:W-:Y:S02]  /*1b80*/  VIMNMX R5, RZ, R5, !PT ;  /* 0x00000005ff057248 */ /* 0x000fe40007fe0100 */
[----:B------:R-:W-:-:S04]  /*1b90*/  VIMNMX R0, R3, R2, PT ;  /* 0x0000000203007248 */ /* 0x000fc80003fe0100 */
[----:B------:R-:W-:Y:S01]  /*1ba0*/  ISETP.GT.AND P0, PT, R0, R5, PT ;  /* 0x000000050000720c */ /* 0x000fe20003f04270 */
[----:B------:R-:W-:-:S05]  /*1bb0*/  IMAD.WIDE.U32 R4, R5, -0x33333333, RZ ;  /* 0xcccccccd05047825 */ /* 0x000fca00078e00ff */
[----:B------:R-:W-:-:S05]  /*1bc0*/  SHF.R.U32.HI R119, RZ, 0x7, R5 ;  /* 0x00000007ff777819 */ /* 0x000fca0000011605 */
[----:B------:R-:W-:Y:S02]  /*1bd0*/  IMAD.MOV.U32 R24, RZ, RZ, R119 ;  /* 0x000000ffff187224 */ /* 0x000fe400078e0077 */
[----:B------:R-:W-:-:S04]  /*1be0*/  @P0 VIADD R0, R0, 0x9f ;  /* 0x0000009f00000836 */ /* 0x000fc80000000000 */
[----:B------:R-:W-:-:S05]  /*1bf0*/  @P0 IMAD.HI R0, R0, 0x66666667, RZ ;  /* 0x6666666700000827 */ /* 0x000fca00078e02ff */
[----:B------:R-:W-:-:S04]  /*1c00*/  @P0 SHF.R.U32.HI R3, RZ, 0x1f, R0 ;  /* 0x0000001fff030819 */ /* 0x000fc80000011600 */
[----:B------:R-:W-:Y:S02]  /*1c10*/  @P0 LEA.HI.SX32 R24, R0, R3, 0x1a ;  /* 0x0000000300180211 */ /* 0x000fe400078fd2ff */
[----:B------:R-:W-:Y:S02]  /*1c20*/  PLOP3.LUT P0, PT, PT, PT, PT, 0x80, 0x0 ;  /* 0x000000000000781c */ /* 0x000fe40003f0f070 */
[----:B------:R-:W-:-:S13]  /*1c30*/  ISETP.GT.AND P1, PT, R24, R119, PT ;  /* 0x000000771800720c */ /* 0x000fda0003f24270 */
[----:B------:R-:W-:Y:S05]  /*1c40*/  @!P1 BRA `(.L_x_1329) ;  /* 0x000000e000309947 */ /* 0x000fea0003800000 */
        /* <DEDUP_REMOVED lines=19> */
[----:B-1---5:R-:W-:Y:S05]  /*1d80*/  CALL.ABS.NOINC R14 ;  /* 0x000000000e007343 */ /* 0x022fea0003c00000 */
.L_x_1331:
[----:B------:R-:W-:Y:S05]  /*1d90*/  BSYNC B6 ;  /* 0x0000000000067941 */ /* 0x000fea0003800000 */
.L_x_1330:
        /* <DEDUP_REMOVED lines=20> */
.L_x_1333:
[----:B------:R-:W-:Y:S05]  /*1ee0*/  BSYNC B6 ;  /* 0x0000000000067941 */ /* 0x000fea0003800000 */
.L_x_1332:
[----:B------:R-:W-:Y:S01]  /*1ef0*/  ULDC.64 UR4, c[0x0][0x9f8] ;  /* 0x00027e0000047ab9 */ /* 0x000fe20000000a00 */
[----:B------:R-:W-:Y:S01]  /*1f00*/  IMAD.MOV.U32 R3, RZ, RZ, R195 ;  /* 0x000000ffff037224 */ /* 0x000fe200078e00c3 */
[----:B------:R-:W-:Y:S01]  /*1f10*/  ISETP.NE.U32.AND P0, PT, RZ, UR4, PT ;  /* 0x00000004ff007c0c */ /* 0x000fe2000bf05070 */
[----:B------:R-:W0:Y:S08]  /*1f20*/  LDC R0, c[0x0][0x428] ;  /* 0x00010a00ff007b82 */ /* 0x000e300000000800 */
[----:B------:R-:W1:Y:S01]  /*1f30*/  LDC.64 R110, c[0x0][0x2f0] ;  /* 0x0000bc00ff6e7b82 */ /* 0x000e620000000a00 */
[----:B------:R-:W-:Y:S01]  /*1f40*/  ISETP.NE.AND.EX P0, PT, RZ, UR5, PT, P0 ;  /* 0x00000005ff007c0c */ /* 0x000fe2000bf05300 */
[----:B------:R-:W2:Y:S01]  /*1f50*/  S2R R21, SR_TID.X ;  /* 0x0000000000157919 */ /* 0x000ea20000002100 */
[----:B------:R-:W-:Y:S01]  /*1f60*/  IMAD.IADD R96, R26, 0x1, R25 ;  /* 0x000000011a607824 */ /* 0x000fe200078e0219 */
[----:B------:R-:W-:Y:S01]  /*1f70*/  ULDC.64 UR6, c[0x0][0xa08] ;  /* 0x0002820000067ab9 */ /* 0x000fe20000000a00 */
[----:B------:R-:W-:Y:S01]  /*1f80*/  ULDC.64 UR4, c[0x0][0x2f8] ;  /* 0x0000be0000047ab9 */ /* 0x000fe20000000a00 */
[----:B------:R-:W-:-:S02]  /*1f90*/  IMAD.MOV.U32 R8, RZ, RZ, R22 ;  /* 0x000000ffff087224 */ /* 0x000fc400078e0016 */
[----:B------:R-:W3:Y:S08]  /*1fa0*/  LDC R117, c[0x0][0x3d4] ;  /* 0x0000f500ff757b82 */ /* 0x000ef00000000800 */
[----:B------:R-:W4:Y:S08]  /*1fb0*/  @P0 LDC.64 R4, c[0x0][0x9f8] ;  /* 0x00027e00ff040b82 */ /* 0x000f300000000a00 */
[----:B------:R-:W2:Y:S08]  /*1fc0*/  LDC.64 R104, c[0x0][0x3d8] ;  /* 0x0000f600ff687b82 */ /* 0x000eb00000000a00 */
[----:B------:R-:W1:Y:S01]  /*1fd0*/  LDC.64 R98, c[0x0][0x3e8] ;  /* 0x0000fa00ff627b82 */ /* 0x000e620000000a00 */
[----:B----4-:R-:W-:-:S05]  /*1fe0*/  @P0 IMAD.WIDE R4, R195, 0x4, R4 ;  /* 0x00000004c3040825 */ /* 0x010fca00078e0204 */
[----:B------:R4:W4:Y:S01]  /*1ff0*/  @P0 LDG.E R3, desc[UR60][R4.64] ;  /* 0x0000003c04030981 */ /* 0x000922000c1e1900 */
[----:B0-----:R-:W-:Y:S01]  /*2000*/  ISETP.NE.AND P0, PT, R0, 0x1, PT ;  /* 0x000000010000780c */ /* 0x001fe20003f05270 */
[----:B------:R-:W-:Y:S01]  /*2010*/  VIADD R116, R22, 0x60 ;  /* 0x0000006016747836 */ /* 0x000fe20000000000 */
[----:B------:R-:W-:Y:S01]  /*2020*/  SHF.R.S32.HI R20, RZ, 0x1f, R96 ;  /* 0x0000001fff147819 */ /* 0x000fe20000011460 */
[----:B--2---:R-:W-:Y:S01]  /*2030*/  IMAD R12, R221, R104, RZ ;  /* 0x00000068dd0c7224 */ /* 0x004fe200078e02ff */
[----:B------:R-:W-:Y:S01]  /*2040*/  SHF.R.U32.HI R28, RZ, 0x7, R21 ;  /* 0x00000007ff1c7819 */ /* 0x000fe20000011615 */
[----:B------:R-:W-:Y:S01]  /*2050*/  IMAD.MOV.U32 R123, RZ, RZ, 0x40 ;  /* 0x00000040ff7b7424 */ /* 0x000fe200078e00ff */
[-C--:B---3--:R-:W-:Y:S01]  /*2060*/  ISETP.GE.AND P3, PT, R197, R117.reuse, PT ;  /* 0x00000075c500720c */ /* 0x088fe20003f66270 */
[-C--:B-1----:R-:W-:Y:S01]  /*2070*/  IMAD R6, R20, R110.reuse, RZ ;  /* 0x0000006e14067224 */ /* 0x082fe200078e02ff */
[----:B------:R-:W-:Y:S01]  /*2080*/  ISETP.NE.AND P6, PT, R28, 0x1, PT ;  /* 0x000000011c00780c */ /* 0x000fe20003fc5270 */
[----:B----4-:R-:W-:Y:S01]  /*2090*/  IMAD.WIDE.U32 R4, R96, R110, RZ ;  /* 0x0000006e60047225 */ /* 0x010fe200078e00ff */
[----:B------:R-:W-:-:S02]  /*20a0*/  ISETP.GE.AND P5, PT, R199, R117, PT ;  /* 0x00000075c700720c */ /* 0x000fc40003fa6270 */
[----:B------:R-:W-:Y:S01]  /*20b0*/  SHF.L.U64.HI R127, R110, 0x7, R111 ;  /* 0x000000076e7f7819 */ /* 0x000fe2000001026f */
[----:B------:R-:W0:Y:S01]  /*20c0*/  @P0 LDC R7, c[0x0][0x42c] ;  /* 0x00010b00ff070b82 */ /* 0x000e220000000800 */
[----:B------:R-:W-:Y:S01]  /*20d0*/  IMAD R13, R191, R105, R12 ;  /* 0x00000069bf0d7224 */ /* 0x000fe200078e020c */
[----:B------:R-:W-:Y:S01]  /*20e0*/  LOP3.LUT R16, R16, 0xfffffffe, RZ, 0xc0, !PT ;  /* 0xfffffffe10107812 */ /* 0x000fe200078ec0ff */
[----:B------:R-:W-:Y:S01]  /*20f0*/  IMAD.SHL.U32 R128, R110, 0x80, RZ ;  /* 0x000000806e807824 */ /* 0x000fe200078e00ff */
[----:B------:R-:W-:Y:S01]  /*2100*/  SHF.R.S32.HI R144, RZ, 0x1f, R222 ;  /* 0x0000001fff907819 */ /* 0x000fe200000114de */
[----:B------:R-:W-:Y:S02]  /*2110*/  IMAD.MOV.U32 R122, RZ, RZ, 0x20 ;  /* 0x00000020ff7a7424 */ /* 0x000fe400078e00ff */
[----:B------:R-:W-:Y:S01]  /*2120*/  IMAD R125, R105, 0xa0, RZ ;  /* 0x000000a0697d7824 */ /* 0x000fe200078e02ff */
[----:B------:R-:W1:Y:S01]  /*2130*/  @P0 LDC R9, c[0x0][0x430] ;  /* 0x00010c00ff090b82 */ /* 0x000e620000000800 */
[----:B------:R-:W-:Y:S01]  /*2140*/  VIADD R155, R28, 0x8 ;  /* 0x000000081c9b7836 */ /* 0x000fe20000000000 */
[----:B------:R-:W-:Y:S01]  /*2150*/  @P5 LOP3.LUT R16, R16, 0x1, RZ, 0xfc, !PT ;  /* 0x0000000110105812 */ /* 0x000fe200078efcff */
[----:B------:R-:W-:-:S02]  /*2160*/  IMAD.SHL.U32 R118, R117, 0x2, RZ ;  /* 0x0000000275767824 */ /* 0x000fc400078e00ff */
[----:B0-----:R-:W-:-:S04]  /*2170*/  @P0 IMAD.HI.U32 R0, R194, R7, RZ ;  /* 0x00000007c2000227 */ /* 0x001fc800078e00ff */
[----:B------:R-:W-:Y:S01]  /*2180*/  IMAD.MOV.U32 R7, RZ, RZ, R194 ;  /* 0x000000ffff077224 */ /* 0x000fe200078e00c2 */
[----:B-1----:R-:W-:Y:S01]  /*2190*/  @P0 SHF.R.U32.HI R7, RZ, R9, R0 ;  /* 0x00000009ff070219 */ /* 0x002fe20000011600 */
[----:B------:R-:W-:Y:S01]  /*21a0*/  IMAD R9, R96, R111, R6 ;  /* 0x0000006f60097224 */ /* 0x000fe200078e0206 */
[----:B------:R-:W-:Y:S02]  /*21b0*/  ISETP.NE.U32.AND P0, PT, RZ, UR6, PT ;  /* 0x00000006ff007c0c */ /* 0x000fe4000bf05070 */
[----:B------:R-:W-:Y:S01]  /*21c0*/  SHF.R.S32.HI R10, RZ, 0x1f, R7 ;  /* 0x0000001fff0a7819 */ /* 0x000fe20000011407 */
[----:B------:R-:W-:Y:S01]  /*21d0*/  IMAD.IADD R5, R5, 0x1, R9 ;  /* 0x0000000105057824 */ /* 0x000fe200078e0209 */
[----:B------:R-:W-:-:S03]  /*21e0*/  ISETP.NE.AND.EX P0, PT, RZ, UR7, PT, P0 ;  /* 0x00000007ff007c0c */ /* 0x000fc6000bf05300 */
[----:B------:R-:W-:Y:S02]  /*21f0*/  IMAD R6, R10, UR4, RZ ;  /* 0x000000040a067c24 */ /* 0x000fe4000f8e02ff */
[----:B------:R-:W-:-:S04]  /*2200*/  IMAD.WIDE.U32 R4, R7, UR4, R4 ;  /* 0x0000000407047c25 */ /* 0x000fc8000f8e0004 */
[----:B------:R-:W-:Y:S01]  /*2210*/  IMAD R9, R7, UR5, R6 ;  /* 0x0000000507097c24 */ /* 0x000fe2000f8e0206 */
[----:B------:R-:W-:Y:S01]  /*2220*/  ULDC.64 UR4, c[0x0][0x300] ;  /* 0x0000c00000047ab9 */ /* 0x000fe20000000a00 */
[----:B------:R-:W-:Y:S02]  /*2230*/  IMAD R6, R221, R110, RZ ;  /* 0x0000006edd067224 */ /* 0x000fe400078e02ff */
[----:B------:R-:W-:Y:S01]  /*2240*/  IMAD.IADD R5, R5, 0x1, R9 ;  /* 0x0000000105057824 */ /* 0x000fe200078e0209 */
[----:B------:R-:W-:Y:S01]  /*2250*/  SHF.R.S32.HI R9, RZ, 0x1f, R22 ;  /* 0x0000001fff097819 */ /* 0x000fe20000011416 */
[C---:B------:R-:W-:Y:S02]  /*2260*/  IMAD R11, R191.reuse, R111, R6 ;  /* 0x0000006fbf0b7224 */ /* 0x040fe400078e0206 */
[----:B------:R-:W-:-:S04]  /*2270*/  IMAD.WIDE.U32 R106, R191, R104, R8 ;  /* 0x00000068bf6a7225 */ /* 0x000fc800078e0008 */
[----:B------:R-:W-:-:S04]  /*2280*/  IMAD.WIDE.U32 R100, R191, R98, R8 ;  /* 0x00000062bf647225 */ /* 0x000fc800078e0008 */
[----:B------:R-:W-:Y:S02]  /*2290*/  IMAD.IADD R107, R13, 0x1, R107 ;  /* 0x000000010d6b7824 */ /* 0x000fe400078e026b */
[----:B-----5:R-:W-:Y:S01]  /*22a0*/  IMAD.WIDE.U32 R106, R143, R104, R106 ;  /* 0x000000688f6a7225 */ /* 0x020fe200078e006a */
[----:B------:R-:W-:Y:S02]  /*22b0*/  SHF.R.S32.HI R0, RZ, 0x1f, R3 ;  /* 0x0000001fff007819 */ /* 0x000fe40000011403 */
[----:B------:R-:W-:Y:S02]  /*22c0*/  SEL R15, R3, RZ, !P0 ;  /* 0x000000ff030f7207 */ /* 0x000fe40004000000 */
[----:B------:R-:W-:-:S03]  /*22d0*/  SEL R14, R0, RZ, !P0 ;  /* 0x000000ff000e7207 */ /* 0x000fc60004000000 */
[----:B------:R-:W-:-:S04]  /*22e0*/  IMAD.WIDE.U32 R114, R15, UR4, R4 ;  /* 0x000000040f727c25 */ /* 0x000fc8000f8e0004 */
[----:B------:R-:W-:Y:S02]  /*22f0*/  IMAD R0, R14, UR4, RZ ;  /* 0x000000040e007c24 */ /* 0x000fe4000f8e02ff */
[----:B------:R-:W-:-:S04]  /*2300*/  IMAD.WIDE.U32 R4, R191, R110, R8 ;  /* 0x0000006ebf047225 */ /* 0x000fc800078e0008 */
[----:B------:R-:W-:Y:S01]  /*2310*/  IMAD R3, R15, UR5, R0 ;  /* 0x000000050f037c24 */ /* 0x000fe2000f8e0200 */
[----:B------:R-:W-:Y:S05]  /*2320*/  @!P6 WARPSYNC.ALL ;  /* 0x000000000000e948 */ /* 0x000fea0003800000 */
[----:B------:R-:W-:Y:S01]  /*2330*/  ULDC.64 UR4, c[0x0][0x320] ;  /* 0x0000c80000047ab9 */ /* 0x000fe20000000a00 */
[----:B------:R-:W-:Y:S01]  /*2340*/  IMAD.IADD R0, R115, 0x1, R3 ;  /* 0x0000000173007824 */ /* 0x000fe200078e0203 */
[----:B------:R-:W-:Y:S01]  /*2350*/  @!P6 BAR.SYNC.DEFER_BLOCKING 0x9, 0x100 ;  /* 0x024400000000eb1d */ /* 0x000fe20000010000 */
[----:B------:R-:W-:Y:S01]  /*2360*/  IMAD R6, R10, UR4, RZ ;  /* 0x000000040a067c24 */ /* 0x000fe2000f8e02ff */
[----:B------:R-:W-:Y:S01]  /*2370*/  IADD3 R3, P0, R114, R4, RZ ;  /* 0x0000000472037210 */ /* 0x000fe20007f1e0ff */
[----:B------:R-:W-:-:S02]  /*2380*/  VIADD R10, R22, 0xa0 ;  /* 0x000000a0160a7836 */ /* 0x000fc40000000000 */
[C---:B------:R-:W-:Y:S01]  /*2390*/  IMAD R113, R7.reuse, UR5, R6 ;  /* 0x0000000507717c24 */ /* 0x040fe2000f8e0206 */
[----:B------:R-:W-:Y:S01]  /*23a0*/  IADD3.X R4, R0, R5, R11, P0, !PT ;  /* 0x0000000500047210 */ /* 0x000fe200007fe40b */
[----:B------:R-:W-:Y:S01]  /*23b0*/  IMAD.WIDE.U32 R6, R7, UR4, R8 ;  /* 0x0000000407067c25 */ /* 0x000fe2000f8e0008 */
[----:B------:R-:W-:Y:S01]  /*23c0*/  ULDC UR4, c[0x0][0x2e4] ;  /* 0x0000b90000047ab9 */ /* 0x000fe20000000800 */
[----:B------:R-:W-:Y:S02]  /*23d0*/  SEL R8, R117, RZ, P5 ;  /* 0x000000ff75087207 */ /* 0x000fe40002800000 */
[----:B------:R-:W-:Y:S01]  /*23e0*/  ISETP.GE.AND P1, PT, R197, UR4, PT ;  /* 0x00000004c5007c0c */ /* 0x000fe2000bf26270 */
[C---:B------:R-:W-:Y:S01]  /*23f0*/  VIADD R5, R22.reuse, 0x80 ;  /* 0x0000008016057836 */ /* 0x040fe20000000000 */
[----:B------:R-:W-:Y:S01]  /*2400*/  ISETP.GE.AND P0, PT, R22, UR4, PT ;  /* 0x0000000416007c0c */ /* 0x000fe2000bf06270 */
[----:B------:R-:W-:Y:S01]  /*2410*/  IMAD.IADD R113, R7, 0x1, R113 ;  /* 0x0000000107717824 */ /* 0x000fe200078e0271 */
[----:B------:R-:W-:Y:S01]  /*2420*/  SEL R7, RZ, 0xffffffff, P1 ;  /* 0xffffffffff077807 */ /* 0x000fe20000800000 */
[----:B------:R-:W-:Y:S01]  /*2430*/  IMAD.MOV.U32 R112, RZ, RZ, R6 ;  /* 0x000000ffff707224 */ /* 0x000fe200078e0006 */
[----:B------:R-:W-:-:S02]  /*2440*/  ISETP.GE.AND P2, PT, R5, UR4, PT ;  /* 0x0000000405007c0c */ /* 0x000fc4000bf46270 */
[----:B------:R-:W-:Y:S01]  /*2450*/  SEL R5, RZ, 0x1, P0 ;  /* 0x00000001ff057807 */ /* 0x000fe20000000000 */
[----:B------:R-:W-:Y:S01]  /*2460*/  IMAD.SHL.U32 R6, R7, 0x2, RZ ;  /* 0x0000000207067824 */ /* 0x000fe200078e00ff */
[----:B------:R-:W-:Y:S02]  /*2470*/  ISETP.GE.AND P0, PT, R199, UR4, PT ;  /* 0x00000004c7007c0c */ /* 0x000fe4000bf06270 */
[----:B------:R-:W-:Y:S02]  /*2480*/  ISETP.GE.AND P1, PT, R116, UR4, PT ;  /* 0x0000000474007c0c */ /* 0x000fe4000bf26270 */
[----:B------:R-:W-:Y:S01]  /*2490*/  ISETP.GE.AND P4, PT, R10, UR4, PT ;  /* 0x000000040a007c0c */ /* 0x000fe2000bf86270 */
[----:B------:R-:W-:Y:S01]  /*24a0*/  ULDC.64 UR4, c[0x0][0x328] ;  /* 0x0000ca0000047ab9 */ /* 0x000fe20000000a00 */
[----:B------:R-:W-:Y:S01]  /*24b0*/  LOP3.LUT R5, R6, 0x2, R5, 0xe2, !PT ;  /* 0x0000000206057812 */ /* 0x000fe200078ee205 */
[----:B------:R-:W-:Y:S01]  /*24c0*/  IMAD.MOV.U32 R6, RZ, RZ, R23 ;  /* 0x000000ffff067224 */ /* 0x000fe200078e0017 */
[----:B------:R-:W-:Y:S01]  /*24d0*/  SEL R10, RZ, 0x4, P0 ;  /* 0x00000004ff0a7807 */ /* 0x000fe20000000000 */
[----:B------:R-:W-:Y:S01]  /*24e0*/  IMAD.WIDE.U32 R112, R15, UR4, R112 ;  /* 0x000000040f707c25 */ /* 0x000fe2000f8e0070 */
[----:B------:R-:W-:-:S02]  /*24f0*/  SEL R11, RZ, 0x8, P1 ;  /* 0x00000008ff0b7807 */ /* 0x000fc40000800000 */
[----:B------:R-:W-:Y:S02]  /*2500*/  SHF.R.S32.HI R7, RZ, 0x1f, R23 ;  /* 0x0000001fff077819 */ /* 0x000fe40000011417 */
[----:B------:R-:W-:Y:S01]  /*2510*/  LOP3.LUT R5, R11, R5, R10, 0xfe, !PT ;  /* 0x000000050b057212 */ /* 0x000fe200078efe0a */
[----:B------:R-:W-:Y:S01]  /*2520*/  IMAD R11, R14, UR4, RZ ;  /* 0x000000040e0b7c24 */ /* 0x000fe2000f8e02ff */
[----:B------:R-:W-:Y:S01]  /*2530*/  SEL R10, RZ, 0x10, P2 ;  /* 0x00000010ff0a7807 */ /* 0x000fe20001000000 */
[--C-:B------:R-:W-:Y:S01]  /*2540*/  IMAD.WIDE.U32 R108, R191, R104, R6.reuse ;  /* 0x00000068bf6c7225 */ /* 0x100fe200078e0006 */
[----:B------:R-:W-:Y:S02]  /*2550*/  ISETP.GE.AND P0, PT, R22, R117, PT ;  /* 0x000000751600720c */ /* 0x000fe40003f06270 */
[----:B------:R-:W-:Y:S01]  /*2560*/  LOP3.LUT R32, R5, R10, RZ, 0xfc, !PT ;  /* 0x0000000a05207212 */ /* 0x000fe200078efcff */
[----:B------:R-:W-:Y:S01]  /*2570*/  IMAD.WIDE.U32 R102, R191, R98, R6 ;  /* 0x00000062bf667225 */ /* 0x000fe200078e0006 */
[----:B------:R-:W-:-:S02]  /*2580*/  SEL R5, R117, RZ, P0 ;  /* 0x000000ff75057207 */ /* 0x000fc40000000000 */
[----:B------:R-:W-:Y:S01]  /*2590*/  SEL R6, R117, RZ, P3 ;  /* 0x000000ff75067207 */ /* 0x000fe20001800000 */
[----:B------:R-:W-:Y:S01]  /*25a0*/  IMAD R10, R221, R98, RZ ;  /* 0x00000062dd0a7224 */ /* 0x000fe200078e02ff */
[----:B------:R-:W-:Y:S01]  /*25b0*/  R2P PR, R230, 0x6 ;  /* 0x00000006e6007804 */ /* 0x000fe20000000000 */
[----:B------:R-:W-:Y:S01]  /*25c0*/  IMAD R31, R15, UR5, R11 ;  /* 0x000000050f1f7c24 */ /* 0x000fe2000f8e020b */
[----:B------:R-:W-:Y:S01]  /*25d0*/  SEL R29, RZ, 0x20, P4 ;  /* 0x00000020ff1d7807 */ /* 0x000fe20002000000 */
[----:B------:R-:W-:Y:S02]  /*25e0*/  IMAD.IADD R5, R22, 0x1, R5 ;  /* 0x0000000116057824 */ /* 0x000fe400078e0205 */
[----:B------:R-:W-:Y:S01]  /*25f0*/  IMAD R11, R191, R99, R10 ;  /* 0x00000063bf0b7224 */ /* 0x000fe200078e020a */
[----:B------:R-:W-:Y:S01]  /*2600*/  SEL R123, R123, 0xffffffc0, !P2 ;  /* 0xffffffc07b7b7807 */ /* 0x000fe20005000000 */
[----:B------:R-:W-:Y:S01]  /*2610*/  IMAD.IADD R7, R197, 0x1, R6 ;  /* 0x00000001c5077824 */ /* 0x000fe200078e0206 */
[----:B------:R-:W-:Y:S01]  /*2620*/  SHF.R.S32.HI R6, RZ, 0x1f, R5 ;  /* 0x0000001fff067819 */ /* 0x000fe20000011405 */
[----:B------:R-:W-:Y:S01]  /*2630*/  IMAD.IADD R103, R103, 0x1, R11 ;  /* 0x0000000167677824 */ /* 0x000fe200078e020b */
[----:B------:R-:W-:Y:S01]  /*2640*/  IADD3 R96, P2, R191, R96, RZ ;  /* 0x00000060bf607210 */ /* 0x000fe20007f5e0ff */
[----:B------:R-:W-:Y:S01]  /*2650*/  IMAD.IADD R101, R11, 0x1, R101 ;  /* 0x000000010b657824 */ /* 0x000fe200078e0265 */
[CC--:B------:R-:W-:Y:S01]  /*2660*/  LEA.HI R15, R6.reuse, R5.reuse, RZ, 0x4 ;  /* 0x00000005060f7211 */ /* 0x0c0fe200078f20ff */
[----:B------:R-:W-:Y:S01]  /*2670*/  IMAD.IADD R11, R199, 0x1, R8 ;  /* 0x00000001c70b7824 */ /* 0x000fe200078e0208 */
[----:B------:R-:W-:Y:S01]  /*2680*/  SHF.R.S32.HI R8, RZ, 0x1f, R7 ;  /* 0x0000001fff087819 */ /* 0x000fe20000011407 */
[----:B------:R-:W-:Y:S01]  /*2690*/  IMAD.IADD R109, R109, 0x1, R13 ;  /* 0x000000016d6d7824 */ /* 0x000fe200078e020d */
[----:B------:R-:W-:Y:S01]  /*26a0*/  LEA.HI R6, R6, R5, RZ, 0x6 ;  /* 0x0000000506067211 */ /* 0x000fe200078f30ff */
[----:B------:R-:W-:Y:S01]  /*26b0*/  IMAD R13, R99, 0xa0, RZ ;  /* 0x000000a0630d7824 */ /* 0x000fe200078e02ff */
[CC--:B------:R-:W-:Y:S01]  /*26c0*/  LEA.HI R21, R8.reuse, R7.reuse, RZ, 0x4 ;  /* 0x0000000708157211 */ /* 0x0c0fe200078f20ff */
[----:B------:R-:W-:Y:S01]  /*26d0*/  IMAD.WIDE.U32 R108, R143, R104, R108 ;  /* 0x000000688f6c7225 */ /* 0x000fe200078e006c */
[----:B------:R-:W-:-:S02]  /*26e0*/  LEA.HI R7, R8, R7, RZ, 0x6 ;  /* 0x0000000708077211 */ /* 0x000fc400078f30ff */
[----:B------:R-:W-:Y:S01]  /*26f0*/  SHF.R.S32.HI R6, RZ, 0x6, R6 ;  /* 0x00000006ff067819 */ /* 0x000fe20000011406 */
[-C--:B------:R-:W-:Y:S01]  /*2700*/  IMAD.WIDE.U32 R102, R143, R98.reuse, R102 ;  /* 0x000000628f667225 */ /* 0x080fe200078e0066 */
[----:B------:R-:W-:Y:S02]  /*2710*/  SHF.R.S32.HI R8, RZ, 0x6, R7 ;  /* 0x00000006ff087819 */ /* 0x000fe40000011407 */
[C---:B------:R-:W-:Y:S01]  /*2720*/  LOP3.LUT R9, R201.reuse, 0x30, R21, 0xf8, !PT ;  /* 0x00000030c9097812 */ /* 0x040fe200078ef815 */
[C---:B------:R-:W-:Y:S01]  /*2730*/  IMAD R142, R6.reuse, 0x2800, R205 ;  /* 0x00002800068e7824 */ /* 0x040fe200078e02cd */
[----:B------:R-:W-:Y:S01]  /*2740*/  SHF.R.S32.HI R12, RZ, 0x1f, R11 ;  /* 0x0000001fff0c7819 */ /* 0x000fe2000001140b */
[----:B------:R-:W-:Y:S01]  /*2750*/  IMAD R140, R6, 0x2800, R207 ;  /* 0x00002800068c7824 */ /* 0x000fe200078e02cf */
[----:B------:R-:W-:Y:S01]  /*2760*/  SHF.R.U32.HI R5, RZ, 0x3, R206 ;  /* 0x00000003ff057819 */ /* 0x000fe200000116ce */
[----:B------:R-:W-:Y:S01]  /*2770*/  IMAD R141, R8, 0x2800, R205 ;  /* 0x00002800088d7824 */ /* 0x000fe200078e02cd */
[----:B------:R-:W-:Y:S01]  /*2780*/  LOP3.LUT R10, R206, 0x30, R15, 0xf8, !PT ;  /* 0x00000030ce0a7812 */ /* 0x000fe200078ef80f */
[----:B------:R-:W-:Y:S01]  /*2790*/  IMAD R138, R8, 0x2800, R207 ;  /* 0x00002800088a7824 */ /* 0x000fe200078e02cf */
[----:B------:R-:W-:Y:S01]  /*27a0*/  LOP3.LUT R7, R201, 0x30, R15, 0xf8, !PT ;  /* 0x00000030c9077812 */ /* 0x000fe200078ef80f */
[----:B------:R-:W-:Y:S01]  /*27b0*/  IMAD.WIDE.U32 R100, R143, R98, R100 ;  /* 0x000000628f647225 */ /* 0x000fe200078e0064 */
[----:B------:R-:W-:-:S02]  /*27c0*/  LOP3.LUT R6, R9, R204, RZ, 0x3c, !PT ;  /* 0x000000cc09067212 */ /* 0x000fc400078e3cff */
[----:B------:R-:W-:Y:S01]  /*27d0*/  LEA.HI R26, R12, R11, RZ, 0x4 ;  /* 0x0000000b0c1a7211 */ /* 0x000fe200078f20ff */
[----:B------:R-:W-:Y:S01]  /*27e0*/  IMAD.X R97, R221, 0x1, R20, P2 ;  /* 0x00000001dd617824 */ /* 0x000fe200010e0614 */
[----:B------:R-:W-:Y:S01]  /*27f0*/  LOP3.LUT R9, R10, R5, RZ, 0x3c, !PT ;  /* 0x000000050a097212 */ /* 0x000fe200078e3cff */
[----:B------:R-:W-:Y:S01]  /*2800*/  IMAD.IADD R141, R141, 0x1, R6 ;  /* 0x000000018d8d7824 */ /* 0x000fe200078e0206 */
[----:B------:R-:W-:Y:S01]  /*2810*/  LOP3.LUT R7, R7, R204, RZ, 0x3c, !PT ;  /* 0x000000cc07077212 */ /* 0x000fe200078e3cff */
[----:B------:R-:W-:Y:S01]  /*2820*/  IMAD.IADD R30, R113, 0x1, R31 ;  /* 0x00000001711e7824 */ /* 0x000fe200078e021f */
[----:B------:R-:W-:Y:S01]  /*2830*/  LEA.HI R11, R12, R11, RZ, 0x6 ;  /* 0x0000000b0c0b7211 */ /* 0x000fe200078f30ff */
[----:B------:R-:W-:Y:S01]  /*2840*/  IMAD.IADD R140, R140, 0x1, R9 ;  /* 0x000000018c8c7824 */ /* 0x000fe200078e0209 */
[----:B------:R-:W-:Y:S01]  /*2850*/  LOP3.LUT R10, R206, 0x30, R21, 0xf8, !PT ;  /* 0x00000030ce0a7812 */ /* 0x000fe200078ef815 */
[----:B------:R-:W-:Y:S01]  /*2860*/  IMAD.IADD R142, R142, 0x1, R7 ;  /* 0x000000018e8e7824 */ /* 0x000fe200078e0207 */
[----:B------:R-:W-:Y:S01]  /*2870*/  SHF.R.S32.HI R6, RZ, 0x6, R11 ;  /* 0x00000006ff067819 */ /* 0x000fe2000001140b */
[----:B------:R-:W-:Y:S01]  /*2880*/  IMAD R11, R111, 0xa0, RZ ;  /* 0x000000a06f0b7824 */ /* 0x000fe200078e02ff */
[----:B------:R-:W-:Y:S01]  /*2890*/  LOP3.LUT R9, R10, R5, RZ, 0x3c, !PT ;  /* 0x000000050a097212 */ /* 0x000fe200078e3cff */
[----:B------:R-:W-:Y:S01]  /*28a0*/  IMAD.WIDE.U32 R110, R110, 0xa0, RZ ;  /* 0x000000a06e6e7825 */ /* 0x000fe200078e00ff */
[----:B------:R-:W-:-:S02]  /*28b0*/  LOP3.LUT R7, R201, 0x30, R26, 0xf8, !PT ;  /* 0x00000030c9077812 */ /* 0x000fc400078ef81a */
[----:B------:R-:W-:Y:S01]  /*28c0*/  LOP3.LUT R12, R206, 0x30, R26, 0xf8, !PT ;  /* 0x00000030ce0c7812 */ /* 0x000fe200078ef81a */
[----:B------:R-:W-:Y:S01]  /*28d0*/  IMAD R139, R6, 0x2800, R205 ;  /* 0x00002800068b7824 */ /* 0x000fe200078e02cd */
[----:B------:R-:W-:Y:S01]  /*28e0*/  SEL R122, R122, 0xffffffe0, !P1 ;  /* 0xffffffe07a7a7807 */ /* 0x000fe20004800000 */
[----:B------:R-:W-:Y:S01]  /*28f0*/  IMAD R137, R6, 0x2800, R207 ;  /* 0x0000280006897824 */ /* 0x000fe200078e02cf */
[----:B------:R-:W-:Y:S01]  /*2900*/  LOP3.LUT R6, R7, R204, RZ, 0x3c, !PT ;  /* 0x000000cc07067212 */ /* 0x000fe200078e3cff */
[----:B------:R-:W-:Y:S01]  /*2910*/  IMAD.IADD R138, R138, 0x1, R9 ;  /* 0x000000018a8a7824 */ /* 0x000fe200078e0209 */
[----:B------:R-:W-:Y:S01]  /*2920*/  SHF.R.S32.HI R9, RZ, 0x1f, R143 ;  /* 0x0000001fff097819 */ /* 0x000fe2000001148f */
[----:B------:R-:W-:Y:S01]  /*2930*/  IMAD.IADD R124, R111, 0x1, R11 ;  /* 0x000000016f7c7824 */ /* 0x000fe200078e020b */
[----:B------:R-:W-:Y:S01]  /*2940*/  LOP3.LUT R12, R12, R5, RZ, 0x3c, !PT ;  /* 0x000000050c0c7212 */ /* 0x000fe200078e3cff */
[----:B------:R-:W-:Y:S01]  /*2950*/  IMAD.IADD R139, R139, 0x1, R6 ;  /* 0x000000018b8b7824 */ /* 0x000fe200078e0206 */
[----:B------:R-:W-:Y:S01]  /*2960*/  SHF.R.S32.HI R14, RZ, 0x4, R15 ;  /* 0x00000004ff0e7819 */ /* 0x000fe2000001140f */
[C---:B------:R-:W-:Y:S01]  /*2970*/  IMAD R6, R9.reuse, R104, RZ ;  /* 0x0000006809067224 */ /* 0x040fe200078e02ff */
[----:B------:R-:W-:Y:S01]  /*2980*/  SHF.R.S32.HI R20, RZ, 0x4, R21 ;  /* 0x00000004ff147819 */ /* 0x000fe20000011415 */
[----:B------:R-:W-:Y:S01]  /*2990*/  IMAD R8, R9, R98, RZ ;  /* 0x0000006209087224 */ /* 0x000fe200078e02ff */
[----:B------:R-:W-:Y:S01]  /*29a0*/  LOP3.LUT R36, R32, R29, RZ, 0xfc, !PT ;  /* 0x0000001d20247212 */ /* 0x000fe200078efcff */
[C---:B------:R-:W-:Y:S01]  /*29b0*/  IMAD R25, R143.reuse, R105, R6 ;  /* 0x000000698f197224 */ /* 0x040fe200078e0206 */
[----:B------:R-:W-:Y:S01]  /*29c0*/  SHF.L.U64.HI R6, R104, 0x7, R105 ;  /* 0x0000000768067819 */ /* 0x000fe20000010269 */
[----:B------:R-:W-:Y:S01]  /*29d0*/  IMAD R27, R143, R99, R8 ;  /* 0x000000638f1b7224 */ /* 0x000fe200078e0208 */
[C---:B------:R-:W-:Y:S01]  /*29e0*/  SHF.L.U64.HI R8, R98.reuse, 0x7, R99 ;  /* 0x0000000762087819 */ /* 0x040fe20000010263 */
[C---:B------:R-:W-:Y:S01]  /*29f0*/  IMAD.SHL.U32 R9, R98.reuse, 0x80, RZ ;  /* 0x0000008062097824 */ /* 0x040fe200078e00ff */
[----:B------:R-:W-:Y:S01]  /*2a00*/  LOP3.LUT R15, R15, 0xfffffff0, RZ, 0xc0, !PT ;  /* 0xfffffff00f0f7812 */ /* 0x000fe200078ec0ff */
[----:B------:R-:W-:Y:S01]  /*2a10*/  IMAD.WIDE.U32 R98, R98, 0xa0, RZ ;  /* 0x000000a062627825 */ /* 0x000fe200078e00ff */
[----:B------:R-:W-:-:S02]  /*2a20*/  LOP3.LUT R21, R21, 0xfffffff0, RZ, 0xc0, !PT ;  /* 0xfffffff015157812 */ /* 0x000fc400078ec0ff */
[----:B------:R-:W-:Y:S01]  /*2a30*/  LOP3.LUT R31, R32, 0x1, RZ, 0xc0, !PT ;  /* 0x00000001201f7812 */ /* 0x000fe200078ec0ff */
[----:B------:R-:W-:Y:S01]  /*2a40*/  IMAD.IADD R10, R109, 0x1, R25 ;  /* 0x000000016d0a7824 */ /* 0x000fe200078e0219 */
[----:B------:R-:W-:Y:S01]  /*2a50*/  LOP3.LUT R32, R36, 0x2, RZ, 0xc0, !PT ;  /* 0x0000000224207812 */ /* 0x000fe200078ec0ff */
[----:B------:R-:W-:Y:S01]  /*2a60*/  IMAD.IADD R11, R25, 0x1, R107 ;  /* 0x00000001190b7824 */ /* 0x000fe200078e026b */
[----:B------:R-:W-:Y:S01]  /*2a70*/  SHF.R.S32.HI R25, RZ, 0x4, R26 ;  /* 0x00000004ff197819 */ /* 0x000fe2000001141a */
[----:B------:R-:W-:Y:S01]  /*2a80*/  IMAD.SHL.U32 R7, R104, 0x80, RZ ;  /* 0x0000008068077824 */ /* 0x000fe200078e00ff */
[----:B------:R-:W-:Y:S01]  /*2a90*/  LOP3.LUT R26, R26, 0xfffffff0, RZ, 0xc0, !PT ;  /* 0xfffffff01a1a7812 */ /* 0x000fe200078ec0ff */
[----:B------:R-:W-:Y:S01]  /*2aa0*/  IMAD.WIDE.U32 R104, R104, 0xa0, RZ ;  /* 0x000000a068687825 */ /* 0x000fe200078e00ff */
[C---:B------:R-:W-:Y:S02]  /*2ab0*/  LOP3.LUT R33, R36.reuse, 0x4, RZ, 0xc0, !PT ;  /* 0x0000000424217812 */ /* 0x040fe400078ec0ff */
[C---:B------:R-:W-:Y:S01]  /*2ac0*/  LOP3.LUT R34, R36.reuse, 0x8, RZ, 0xc0, !PT ;  /* 0x0000000824227812 */ /* 0x040fe200078ec0ff */
[----:B------:R-:W-:Y:S01]  /*2ad0*/  IMAD.IADD R137, R137, 0x1, R12 ;  /* 0x0000000189897824 */ /* 0x000fe200078e020c */
[C---:B------:R-:W-:Y:S01]  /*2ae0*/  LOP3.LUT R35, R36.reuse, 0x10, RZ, 0xc0, !PT ;  /* 0x0000001024237812 */ /* 0x040fe200078ec0ff */
[----:B------:R-:W-:Y:S01]  /*2af0*/  IMAD.IADD R126, R99, 0x1, R13 ;  /* 0x00000001637e7824 */ /* 0x000fe200078e020d */
[----:B------:R-:W-:Y:S01]  /*2b00*/  SHF.R.S32.HI R28, RZ, 0x1f, R21 ;  /* 0x0000001fff1c7819 */ /* 0x000fe20000011415 */
[----:B------:R-:W-:Y:S01]  /*2b10*/  IMAD.IADD R12, R103, 0x1, R27 ;  /* 0x00000001670c7824 */ /* 0x000fe200078e021b */
[----:B------:R-:W-:Y:S01]  /*2b20*/  SHF.R.S32.HI R29, RZ, 0x1f, R26 ;  /* 0x0000001fff1d7819 */ /* 0x000fe2000001141a */
[----:B------:R-:W-:Y:S01]  /*2b30*/  IMAD.IADD R13, R27, 0x1, R101 ;  /* 0x000000011b0d7824 */ /* 0x000fe200078e0265 */
[----:B------:R-:W-:Y:S01]  /*2b40*/  SHF.R.S32.HI R27, RZ, 0x1f, R15 ;  /* 0x0000001fff1b7819 */ /* 0x000fe2000001140f */
[----:B------:R-:W-:Y:S01]  /*2b50*/  IMAD.IADD R136, R123, 0x1, R122 ;  /* 0x000000017b887824 */ /* 0x000fe200078e027a */
[----:B------:R-:W-:Y:S01]  /*2b60*/  LOP3.LUT R36, R36, 0x20, RZ, 0xc0, !PT ;  /* 0x0000002024247812 */ /* 0x000fe200078ec0ff */
[----:B------:R-:W-:-:S07]  /*2b70*/  IMAD.IADD R125, R105, 0x1, R125 ;  /* 0x00000001697d7824 */ /* 0x000fce00078e027d */
.L_x_1433:
[----:B------:R-:W0:Y:S01]  /*2b80*/  LDC.64 R120, c[0x0][0x2d8] ;  /* 0x0000b600ff787b82 */ /* 0x000e220000000a00 */
[----:B-12---:R-:W-:Y:S01]  /*2b90*/  VIADD R43, R24, 0xffffffff ;  /* 0xffffffff182b7836 */ /* 0x006fe20000000000 */
[----:B------:R-:W-:Y:S01]  /*2ba0*/  LOP3.LUT R16, R16, 0xfffffffd, RZ, 0xc0, !PT ;  /* 0xfffffffd10107812 */ /* 0x000fe200078ec0ff */
[----:B------:R-:W-:Y:S01]  /*2bb0*/  IMAD R24, R19, 0x7800, R214 ;  /* 0x0000780013187824 */ /* 0x000fe200078e02d6 */
[----:B------:R-:W-:Y:S05]  /*2bc0*/  YIELD ;  /* 0x0000000000007946 */ /* 0x000fea0003800000 */
[----:B------:R-:W1:Y:S01]  /*2bd0*/  LDC R129, c[0x0][0x3d4] ;  /* 0x0000f500ff817b82 */ /* 0x000e620000000800 */
[----:B------:R-:W-:Y:S01]  /*2be0*/  SHF.R.S32.HI R135, RZ, 0x1f, R43 ;  /* 0x0000001fff877819 */ /* 0x000fe2000001142b */
[----:B------:R-:W-:Y:S01]  /*2bf0*/  IMAD R37, R124, R43, RZ ;  /* 0x0000002b7c257224 */ /* 0x000fe200078e02ff */
[----:B------:R-:W-:Y:S01]  /*2c00*/  ISETP.GT.AND P4, PT, R43, R119, PT ;  /* 0x000000772b00720c */ /* 0x000fe20003f84270 */
[----:B------:R-:W-:Y:S01]  /*2c10*/  IMAD.WIDE.U32 R132, R110, R43, RZ ;  /* 0x0000002b6e847225 */ /* 0x000fe200078e00ff */
[----:B------:R-:W-:Y:S03]  /*2c20*/  BSSY B0, `(.L_x_1334) ;  /* 0x0000ca9000007945 */ /* 0x000fe60003800000 */
[----:B------:R-:W-:Y:S01]  /*2c30*/  IMAD R37, R135, R110, R37 ;  /* 0x0000006e87257224 */ /* 0x000fe200078e0225 */
[----:B------:R-:W-:Y:S01]  /*2c40*/  IADD3 R45, P1, P2, R3, R132, R128 ;  /* 0x00000084032d7210 */ /* 0x000fe20007a3e080 */
[----:B------:R-:W-:-:S02]  /*2c50*/  IMAD R46, R19, 0x7800, R215 ;  /* 0x00007800132e7824 */ /* 0x000fc400078e02d7 */
[----:B------:R-:W-:Y:S02]  /*2c60*/  IMAD.IADD R91, R133, 0x1, R37 ;  /* 0x00000001855b7824 */ /* 0x000fe400078e0225 */
[C---:B------:R-:W-:Y:S02]  /*2c70*/  IMAD.IADD R47, R17.reuse, 0x1, R24 ;  /* 0x00000001112f7824 */ /* 0x040fe400078e0218 */
[----:B------:R-:W-:Y:S01]  /*2c80*/  @P4 LOP3.LUT R16, R16, 0x2, RZ, 0xfc, !PT ;  /* 0x0000000210104812 */ /* 0x000fe200078efcff */
[----:B------:R-:W-:Y:S01]  /*2c90*/  IMAD.IADD R46, R17, 0x1, R46 ;  /* 0x00000001112e7824 */ /* 0x000fe200078e022e */
[----:B---3--:R-:W-:Y:S01]  /*2ca0*/  IADD3.X R38, R4, R91, R127, P1, P2 ;  /* 0x0000005b04267210 */ /* 0x008fe20000fe447f */
[----:B------:R-:W-:Y:S01]  /*2cb0*/  IMAD.MOV.U32 R24, RZ, RZ, R43 ;  /* 0x000000ffff187224 */ /* 0x000fe200078e002b */
[----:B0-----:R-:W-:-:S04]  /*2cc0*/  IADD3 R48, P1, P2, R132, R120, R3 ;  /* 0x0000007884307210 */ /* 0x001fc80007a3e003 */
[----:B------:R-:W-:Y:S02]  /*2cd0*/  IADD3.X R49, R91, R121, R4, P1, P2 ;  /* 0x000000795b317210 */ /* 0x000fe40000fe4404 */
[----:B-1----:R-:W-:Y:S02]  /*2ce0*/  ISETP.GE.AND P1, PT, R129, 0x1, PT ;  /* 0x000000018100780c */ /* 0x002fe40003f26270 */
[----:B------:R-:W-:-:S05]  /*2cf0*/  IADD3 R44, P2, R45, R120, RZ ;  /* 0x000000782d2c7210 */ /* 0x000fca0007f5e0ff */
[----:B------:R-:W-:-:S06]  /*2d00*/  IMAD.X R45, R38, 0x1, R121, P2 ;  /* 0x00000001262d7824 */ /* 0x000fcc00010e0679 */
        /* <DEDUP_REMOVED lines=71> */
.L_x_1338:
[----:B------:R-:W-:Y:S05]  /*3180*/  BSYNC B1 ;  /* 0x0000000000017941 */ /* 0x000fea0003800000 */
.L_x_1337:
        /* <DEDUP_REMOVED lines=21> */
[----:B0-----:R-:W-:-:S04]  /*32e0*/  IADD3 R40, P1, P5, R102, R38, R9 ;  /* 0x0000002666287210 */ /* 0x001fc80007d3e009 */
        /* <DEDUP_REMOVED lines=39> */
.L_x_1340:
[----:B------:R-:W-:Y:S05]  /*3560*/  BSYNC B1 ;  /* 0x0000000000017941 */ /* 0x000fea0003800000 */
.L_x_1339:
[----:B------:R-:W-:Y:S01]  /*3570*/  UISETP.NE.AND UP0, UPT, UR53, 0x3, UPT ;  /* 0x000000033500788c */ /* 0x000fe2000bf05270 */
[----:B------:R-:W-:Y:S02]  /*3580*/  IMAD.MOV.U32 R157, RZ, RZ, R82 ;  /* 0x000000ffff9d7224 */ /* 0x000fe400078e0052 */
[----:B------:R-:W-:Y:S02]  /*3590*/  IMAD.MOV.U32 R159, RZ, RZ, R86 ;  /* 0x000000ffff9f7224 */ /* 0x000fe400078e0056 */
[----:B------:R-:W-:Y:S01]  /*35a0*/  IMAD.MOV.U32 R161, RZ, RZ, R92 ;  /* 0x000000ffffa17224 */ /* 0x000fe200078e005c */
[----:B------:R-:W-:Y:S01]  /*35b0*/  PLOP3.LUT P1, PT, PT, PT, UP0, 0x80, 0x0 ;  /* 0x000000000000781c */ /* 0x000fe20003f2f008 */
[----:B------:R-:W-:Y:S02]  /*35c0*/  IMAD.MOV.U32 R163, RZ, RZ, R120 ;  /* 0x000000ffffa37224 */ /* 0x000fe400078e0078 */
[----:B------:R-:W-:Y:S02]  /*35d0*/  IMAD.MOV.U32 R153, RZ, RZ, R76 ;  /* 0x000000ffff997224 */ /* 0x000fe400078e004c */
[----:B------:R-:W-:-:S02]  /*35e0*/  IMAD.MOV.U32 R154, RZ, RZ, R80 ;  /* 0x000000ffff9a7224 */ /* 0x000fc400078e0050 */
[----:B------:R-:W-:Y:S02]  /*35f0*/  IMAD.MOV.U32 R158, RZ, RZ, R84 ;  /* 0x000000ffff9e7224 */ /* 0x000fe400078e0054 */
[----:B------:R-:W-:Y:S02]  /*3600*/  IMAD.MOV.U32 R160, RZ, RZ, R90 ;  /* 0x000000ffffa07224 */ /* 0x000fe400078e005a */
[----:B------:R-:W-:Y:S02]  /*3610*/  IMAD.MOV.U32 R162, RZ, RZ, R94 ;  /* 0x000000ffffa27224 */ /* 0x000fe400078e005e */
[----:B------:R-:W-:Y:S02]  /*3620*/  IMAD.MOV.U32 R164, RZ, RZ, R130 ;  /* 0x000000ffffa47224 */ /* 0x000fe400078e0082 */
[----:B-----5:R-:W-:Y:S02]  /*3630*/  IMAD.MOV.U32 R88, RZ, RZ, R50 ;  /* 0x000000ffff587224 */ /* 0x020fe400078e0032 */
        /* <DEDUP_REMOVED lines=13> */
.L_x_1341:
[----:B-1----:R-:W-:Y:S01]  /*3710*/  IMAD R38, R19, 0x8, R17 ;  /* 0x0000000813267824 */ /* 0x002fe200078e0211 */
[----:B------:R-:W-:Y:S01]  /*3720*/  SHF.L.U32 R39, R198, 0x1f, RZ ;  /* 0x0000001fc6277819 */ /* 0x000fe200000006ff */
[----:B------:R-:W-:Y:S03]  /*3730*/  BSSY B1, `(.L_x_1342) ;  /* 0x0000003000017945 */ /* 0x000fe60003800000 */
[----:B------:R-:W1:Y:S02]  /*3740*/  SYNCS.PHASECHK.TRANS64.TRYWAIT P5, [R38+URZ+0x29890], R39 ;  /* 0x02989027260075a7 */ /* 0x000e6400080a017f */
[----:B-1----:R-:W-:Y:S05]  /*3750*/  @!P5 BRA `(.L_x_1343) ;  /* 0x000002f80040d947 */ /* 0x002fea0003800000 */
.L_x_1729:
[----:B------:R-:W-:Y:S05]  /*3760*/  BSYNC B1 ;  /* 0x0000000000017941 */ /* 0x000fea0003800000 */
.L_x_1342:
[----:B------:R-:W-:Y:S04]  /*3770*/  BSSY B1, `(.L_x_1344) ;  /* 0x00002ab000017945 */ /* 0x000fe80003800000 */
[----:B------:R-:W-:Y:S05]  /*3780*/  @P2 BRA `(.L_x_1345) ;  /* 0x0000002800a42947 */ /* 0x000fea0003800000 */
[----:B------:R-:W-:Y:S01]  /*3790*/  ISETP.NE.AND P2, PT, R31, RZ, PT ;  /* 0x000000ff1f00720c */ /* 0x000fe20003f45270 */
[----:B------:R-:W-:-:S12]  /*37a0*/  BSSY B2, `(.L_x_1346) ;  /* 0x000006f000027945 */ /* 0x000fd80003800000 */
[----:B------:R-:W-:Y:S05]  /*37b0*/  @!P2 BRA `(.L_x_1347) ;  /* 0x0000000400b4a947 */ /* 0x000fea0003800000 */
[----:B0-----:R0:W2:Y:S01]  /*37c0*/  LDS.128 R40, [R47+0x1a400] ;  /* 0x01a400002f287984 */ /* 0x0010a20000000c00 */
[----:B------:R-:W-:Y:S01]  /*37d0*/  ISETP.GE.AND P2, PT, R23, R129, PT ;  /* 0x000000811700720c */ /* 0x000fe20003f46270 */
[----:B------:R-:W-:-:S12]  /*37e0*/  BSSY B3, `(.L_x_1348) ;  /* 0x0000069000037945 */ /* 0x000fd80003800000 */
[----:B0-----:R-:W-:Y:S05]  /*37f0*/  @P2 BRA `(.L_x_1349) ;  /* 0x00000004009c2947 */ /* 0x001fea0003800000 */
[----:B------:R-:W-:Y:S02]  /*3800*/  SHF.R.U32.HI R120, RZ, 0x8, R121 ;  /* 0x00000008ff787819 */ /* 0x000fe40000011679 */
[----:B------:R-:W-:Y:S02]  /*3810*/  SHF.R.U32.HI R130, RZ, 0x8, R131 ;  /* 0x00000008ff827819 */ /* 0x000fe40000011683 */
[----:B------:R-:W-:Y:S01]  /*3820*/  SHF.R.U32.HI R167, RZ, 0x10, R121 ;  /* 0x00000010ffa77819 */ /* 0x000fe20000011679 */
[----:B------:R-:W-:Y:S01]  /*3830*/  IMAD.SHL.U32 R120, R120, 0x100, RZ ;  /* 0x0000010078787824 */ /* 0x000fe200078e00ff */
[----:B------:R-:W-:Y:S02]  /*3840*/  SHF.R.U32.HI R165, RZ, 0x10, R131 ;  /* 0x00000010ffa57819 */ /* 0x000fe40000011683 */
[----:B------:R-:W-:Y:S01]  /*3850*/  LOP3.LUT R166, R131, 0xff0000ff, RZ, 0xc0, !PT ;  /* 0xff0000ff83a67812 */ /* 0x000fe200078ec0ff */
[----:B------:R-:W-:Y:S01]  /*3860*/  IMAD.SHL.U32 R131, R130, 0x100, RZ ;  /* 0x0000010082837824 */ /* 0x000fe200078e00ff */
[----:B------:R-:W-:Y:S01]  /*3870*/  LOP3.LUT R121, R121, 0xff0000ff, RZ, 0xc0, !PT ;  /* 0xff0000ff79797812 */ /* 0x000fe200078ec0ff */
[----:B--2---:R-:W-:Y:S01]  /*3880*/  IMAD.MOV.U32 R130, RZ, RZ, R40 ;  /* 0x000000ffff827224 */ /* 0x004fe200078e0028 */
[----:B------:R-:W-:-:S02]  /*3890*/  F2FP.F16.E4M3.UNPACK_B R40, R41 ;  /* 0x00000029ff28723e */ /* 0x000fc400020006ff */
[----:B------:R-:W-:Y:S01]  /*38a0*/  LOP3.LUT R121, R121, 0xff00, R120, 0xf8, !PT ;  /* 0x0000ff0079797812 */ /* 0x000fe200078ef878 */
[----:B------:R-:W-:Y:S01]  /*38b0*/  IMAD.U32 R120, R167, 0x10000, RZ ;  /* 0x00010000a7787824 */ /* 0x000fe200078e00ff */
[----:B------:R-:W-:Y:S01]  /*38c0*/  LOP3.LUT R166, R166, 0xff00, R131, 0xf8, !PT ;  /* 0x0000ff00a6a67812 */ /* 0x000fe200078ef883 */
[----:B------:R-:W-:Y:S01]  /*38d0*/  IMAD.U32 R131, R165, 0x10000, RZ ;  /* 0x00010000a5837824 */ /* 0x000fe200078e00ff */
[-C--:B------:R-:W-:Y:S02]  /*38e0*/  F2FP.F16.E4M3.UNPACK_B R165, R164.reuse.H1 ;  /* 0x000000a4ffa5723e */ /* 0x080fe400030006ff */
[----:B------:R-:W-:Y:S02]  /*38f0*/  LOP3.LUT R120, R121, 0xff0000, R120, 0xf8, !PT ;  /* 0x00ff000079787812 */ /* 0x000fe400078ef878 */
[----:B------:R-:W-:Y:S01]  /*3900*/  LOP3.LUT R121, R166, 0xff0000, R131, 0xf8, !PT ;  /* 0x00ff0000a6797812 */ /* 0x000fe200078ef883 */
[--C-:B------:R-:W-:Y:S01]  /*3910*/  HADD2.F32 R131, -RZ, R40.reuse.H1_H1 ;  /* 0x30000028ff837230 */ /* 0x100fe20000004100 */
[----:B------:R-:W-:Y:S01]  /*3920*/  F2FP.F16.E4M3.UNPACK_B R167, R163.H1 ;  /* 0x000000a3ffa7723e */ /* 0x000fe200030006ff */
[--C-:B------:R-:W-:Y:S01]  /*3930*/  HADD2.F32 R169, -RZ, R165.reuse.H0_H0 ;  /* 0x200000a5ffa97230 */ /* 0x100fe20000004100 */
[----:B------:R-:W-:Y:S01]  /*3940*/  F2FP.F16.E4M3.UNPACK_B R41, R41.H1 ;  /* 0x00000029ff29723e */ /* 0x000fe200030006ff */
[----:B------:R-:W-:Y:S01]  /*3950*/  HADD2.F32 R40, -RZ, R40.H0_H0 ;  /* 0x20000028ff287230 */ /* 0x000fe20000004100 */
[----:B------:R-:W-:Y:S01]  /*3960*/  F2FP.F16.E4M3.UNPACK_B R164, R164 ;  /* 0x000000a4ffa4723e */ /* 0x000fe200020006ff */
[----:B------:R-:W-:-:S02]  /*3970*/  HADD2.F32 R170, -RZ, R165.H1_H1 ;  /* 0x300000a5ffaa7230 */ /* 0x000fc40000004100 */
[CC--:B------:R-:W-:Y:S01]  /*3980*/  FMUL.FTZ R171, R131.reuse, R169.reuse ;  /* 0x000000a983ab7220 */ /* 0x0c0fe20000410000 */
[----:B------:R-:W-:Y:S02]  /*3990*/  HADD2.F32 R168, -RZ, R167.H0_H0 ;  /* 0x200000a7ffa87230 */ /* 0x000fe40000004100 */
[----:B------:R-:W-:Y:S01]  /*39a0*/  FMUL.FTZ R172, R40, R169 ;  /* 0x000000a928ac7220 */ /* 0x000fe20000410000 */
[--C-:B------:R-:W-:Y:S01]  /*39b0*/  HADD2.F32 R166, -RZ, R41.reuse.H1_H1 ;  /* 0x30000029ffa67230 */ /* 0x100fe20000004100 */
[----:B------:R-:W-:Y:S01]  /*39c0*/  F2FP.F16.E4M3.UNPACK_B R173, R121.H1 ;  /* 0x00000079ffad723e */ /* 0x000fe200030006ff */
[----:B------:R-:W-:Y:S02]  /*39d0*/  HADD2.F32 R165, -RZ, R41.H0_H0 ;  /* 0x20000029ffa57230 */ /* 0x000fe40000004100 */
[----:B------:R-:W-:Y:S01]  /*39e0*/  FFMA.FTZ R41, R131, R168, R172 ;  /* 0x000000a883297223 */ /* 0x000fe200000100ac */
[----:B------:R-:W-:Y:S02]  /*39f0*/  HADD2.F32 R167, -RZ, R167.H1_H1 ;  /* 0x300000a7ffa77230 */ /* 0x000fe40000004100 */
[----:B------:R-:W-:Y:S01]  /*3a00*/  FMUL.FTZ R174, R166, R170 ;  /* 0x000000aaa6ae7220 */ /* 0x000fe20000410000 */
[----:B------:R-:W-:Y:S01]  /*3a10*/  F2FP.F16.E4M3.UNPACK_B R131, R130.H1 ;  /* 0x00000082ff83723e */ /* 0x000fe200030006ff */
[C---:B------:R-:W-:Y:S01]  /*3a20*/  FMUL.FTZ R169, R165.reuse, R170 ;  /* 0x000000aaa5a97220 */ /* 0x040fe20000410000 */
[----:B------:R-:W-:Y:S01]  /*3a30*/  FFMA.FTZ R40, R40, R168, -R171 ;  /* 0x000000a828287223 */ /* 0x000fe200000108ab */
[----:B------:R-:W-:Y:S01]  /*3a40*/  F2FP.F16.E4M3.UNPACK_B R130, R130 ;  /* 0x00000082ff82723e */ /* 0x000fe200020006ff */
[-C--:B------:R-:W-:Y:S01]  /*3a50*/  FFMA.FTZ R174, R165, R167.reuse, -R174 ;  /* 0x000000a7a5ae7223 */ /* 0x080fe200000108ae */
        /* <DEDUP_REMOVED lines=18> */
[----:B------:R-:W-:Y:S01]  /*3b80*/  F2FP.F16.E4M3.UNPACK_B R166, R43.H1 ;  /* 0x0000002bffa6723e */ /* 0x000fe200030006ff */
[----:B------:R-:W-:Y:S01]  /*3b90*/  HADD2.F32 R170, -RZ, R173.H1_H1 ;  /* 0x300000adffaa7230 */ /* 0x000fe20000004100 */
[----:B------:R-:W-:-:S02]  /*3ba0*/  F2FP.SATFINITE.E4M3.F32.PACK_AB_MERGE_C R164, R165, R164, RZ ;  /* 0x000000a4a5a4723e */ /* 0x000fc400048070ff */
[----:B------:R-:W-:Y:S01]  /*3bb0*/  F2FP.F16.E4M3.UNPACK_B R165, R42.H1 ;  /* 0x0000002affa5723e */ /* 0x000fe200030006ff */
[--C-:B------:R-:W-:Y:S01]  /*3bc0*/  HADD2.F32 R167, -RZ, R166.reuse.H0_H0 ;  /* 0x200000a6ffa77230 */ /* 0x100fe20000004100 */
[----:B------:R-:W-:Y:S01]  /*3bd0*/  F2FP.F16.E4M3.UNPACK_B R172, R121 ;  /* 0x00000079ffac723e */ /* 0x000fe200020006ff */
[----:B------:R-:W-:Y:S01]  /*3be0*/  HADD2.F32 R166, -RZ, R166.H1_H1 ;  /* 0x300000a6ffa67230 */ /* 0x000fe20000004100 */
[----:B------:R-:W-:Y:S01]  /*3bf0*/  F2FP.SATFINITE.E4M3.F32.PACK_AB_MERGE_C R163, R171, R174, RZ ;  /* 0x000000aeaba3723e */ /* 0x000fe200048070ff */
[--C-:B------:R-:W-:Y:S01]  /*3c00*/  HADD2.F32 R121, -RZ, R165.reuse.H1_H1 ;  /* 0x300000a5ff797230 */ /* 0x100fe20000004100 */
[-C--:B------:R-:W-:Y:S01]  /*3c10*/  F2FP.F16.E4M3.UNPACK_B R169, R120.reuse.H1 ;  /* 0x00000078ffa9723e */ /* 0x080fe200030006ff */
[----:B------:R-:W-:Y:S01]  /*3c20*/  HADD2.F32 R174, -RZ, R172.H1_H1 ;  /* 0x300000acffae7230 */ /* 0x000fe20000004100 */
[----:B------:R-:W-:Y:S01]  /*3c30*/  F2FP.F16.E4M3.UNPACK_B R168, R120 ;  /* 0x00000078ffa8723e */ /* 0x000fe200020006ff */
[----:B------:R-:W-:Y:S02]  /*3c40*/  HADD2.F32 R165, -RZ, R165.H0_H0 ;  /* 0x200000a5ffa57230 */ /* 0x000fe40000004100 */
[----:B------:R-:W-:Y:S01]  /*3c50*/  FMUL.FTZ R120, R166, R170 ;  /* 0x000000aaa6787220 */ /* 0x000fe20000410000 */
[----:B------:R-:W-:-:S02]  /*3c60*/  HADD2.F32 R171, -RZ, R169.H1_H1 ;  /* 0x300000a9ffab7230 */ /* 0x000fc40000004100 */
[----:B------:R-:W-:Y:S01]  /*3c70*/  FMUL.FTZ R175, R167, R170 ;  /* 0x000000aaa7af7220 */ /* 0x000fe20000410000 */
[----:B------:R-:W-:Y:S02]  /*3c80*/  HADD2.F32 R170, -RZ, R168.H1_H1 ;  /* 0x300000a8ffaa7230 */ /* 0x000fe40000004100 */
[-C--:B------:R-:W-:Y:S01]  /*3c90*/  FMUL.FTZ R176, R121, R174.reuse ;  /* 0x000000ae79b07220 */ /* 0x080fe20000410000 */
[----:B------:R-:W-:Y:S01]  /*3ca0*/  F2FP.F16.E4M3.UNPACK_B R43, R43 ;  /* 0x0000002bff2b723e */ /* 0x000fe200020006ff */
[----:B------:R-:W-:Y:S01]  /*3cb0*/  FMUL.FTZ R174, R165, R174 ;  /* 0x000000aea5ae7220 */ /* 0x000fe20000410000 */
[----:B------:R-:W-:Y:S01]  /*3cc0*/  F2FP.F16.E4M3.UNPACK_B R42, R42 ;  /* 0x0000002aff2a723e */ /* 0x000fe200020006ff */
[-C--:B------:R-:W-:Y:S01]  /*3cd0*/  FFMA.FTZ R120, R167, R171.reuse, -R120 ;  /* 0x000000aba7787223 */ /* 0x080fe20000010878 */
[----:B------:R-:W-:Y:S01]  /*3ce0*/  FFMA.FTZ R175, R166, R171, R175 ;  /* 0x000000aba6af7223 */ /* 0x000fe200000100af */
[-C--:B------:R-:W-:Y:S01]  /*3cf0*/  FFMA.FTZ R176, R165, R170.reuse, -R176 ;  /* 0x000000aaa5b07223 */ /* 0x080fe200000108b0 */
[----:B------:R-:W-:Y:S01]  /*3d00*/  FFMA.FTZ R171, R121, R170, R174 ;  /* 0x000000aa79ab7223 */ /* 0x000fe200000100ae */
[--C-:B------:R-:W-:Y:S01]  /*3d10*/  HADD2.F32 R121, -RZ, R43.reuse.H0_H0 ;  /* 0x2000002bff797230 */ /* 0x100fe20000004100 */
[----:B------:R-:W-:Y:S01]  /*3d20*/  F2FP.SATFINITE.E4M3.F32.PACK_AB_MERGE_C R41, R41, R40, R163 ;  /* 0x000000282929723e */ /* 0x000fe200048070a3 */
[----:B------:R-:W-:Y:S01]  /*3d30*/  HADD2.F32 R165, -RZ, R43.H1_H1 ;  /* 0x3000002bffa57230 */ /* 0x000fe20000004100 */
[----:B------:R-:W-:Y:S01]  /*3d40*/  F2FP.SATFINITE.E4M3.F32.PACK_AB_MERGE_C R120, R175, R120, RZ ;  /* 0x00000078af78723e */ /* 0x000fe200048070ff */
[----:B------:R-:W-:Y:S01]  /*3d50*/  HADD2.F32 R170, -RZ, R173.H0_H0 ;  /* 0x200000adffaa7230 */ /* 0x000fe20000004100 */
[----:B------:R-:W-:Y:S01]  /*3d60*/  F2FP.SATFINITE.E4M3.F32.PACK_AB_MERGE_C R171, R171, R176, RZ ;  /* 0x000000b0abab723e */ /* 0x000fe200048070ff */
[--C-:B------:R-:W-:Y:S01]  /*3d70*/  HADD2.F32 R43, -RZ, R42.reuse.H0_H0 ;  /* 0x2000002aff2b7230 */ /* 0x100fe20000004100 */
[----:B------:R-:W-:Y:S01]  /*3d80*/  F2FP.SATFINITE.E4M3.F32.PACK_AB_MERGE_C R40, R131, R130, R164 ;  /* 0x000000828328723e */ /* 0x000fe200048070a4 */
[----:B------:R-:W-:-:S02]  /*3d90*/  HADD2.F32 R42, -RZ, R42.H1_H1 ;  /* 0x3000002aff2a7230 */ /* 0x000fc40000004100 */
[-C--:B------:R-:W-:Y:S01]  /*3da0*/  FMUL.FTZ R174, R165, R170.reuse ;  /* 0x000000aaa5ae7220 */ /* 0x080fe20000410000 */
[----:B------:R-:W-:Y:S02]  /*3db0*/  HADD2.F32 R172, -RZ, R172.H0_H0 ;  /* 0x200000acffac7230 */ /* 0x000fe40000004100 */
[----:B------:R-:W-:Y:S01]  /*3dc0*/  FMUL.FTZ R178, R121, R170 ;  /* 0x000000aa79b27220 */ /* 0x000fe20000410000 */
[----:B------:R-:W-:Y:S02]  /*3dd0*/  HADD2.F32 R166, -RZ, R169.H0_H0 ;  /* 0x200000a9ffa67230 */ /* 0x000fe40000004100 */
[----:B------:R-:W-:Y:S02]  /*3de0*/  HADD2.F32 R168, -RZ, R168.H0_H0 ;  /* 0x200000a8ffa87230 */ /* 0x000fe40000004100 */
[CC--:B------:R-:W-:Y:S01]  /*3df0*/  FMUL.FTZ R170, R42.reuse, R172.reuse ;  /* 0x000000ac2aaa7220 */ /* 0x0c0fe20000410000 */
[----:B------:R-:W-:Y:S01]  /*3e00*/  FMUL.FTZ R167, R43, R172 ;  /* 0x000000ac2ba77220 */ /* 0x000fe20000410000 */
[-C--:B------:R-:W-:Y:S01]  /*3e10*/  FFMA.FTZ R174, R121, R166.reuse, -R174 ;  /* 0x000000a679ae7223 */ /* 0x080fe200000108ae */
[----:B------:R-:W-:Y:S01]  /*3e20*/  FFMA.FTZ R165, R165, R166, R178 ;  /* 0x000000a6a5a57223 */ /* 0x000fe200000100b2 */
[-C--:B------:R-:W-:Y:S01]  /*3e30*/  FFMA.FTZ R170, R43, R168.reuse, -R170 ;  /* 0x000000a82baa7223 */ /* 0x080fe200000108aa */
[----:B------:R-:W-:-:S03]  /*3e40*/  FFMA.FTZ R167, R42, R168, R167 ;  /* 0x000000a82aa77223 */ /* 0x000fc600000100a7 */
[----:B------:R-:W-:Y:S02]  /*3e50*/  F2FP.SATFINITE.E4M3.F32.PACK_AB_MERGE_C R43, R165, R174, R120 ;  /* 0x000000aea52b723e */ /* 0x000fe40004807078 */
[----:B------:R-:W-:-:S07]  /*3e60*/  F2FP.SATFINITE.E4M3.F32.PACK_AB_MERGE_C R42, R167, R170, R171 ;  /* 0x000000aaa72a723e */ /* 0x000fce00048070ab */
.L_x_1349:
[----:B------:R-:W-:Y:S05]  /*3e70*/  BSYNC B3 ;  /* 0x0000000000037941 */ /* 0x000fea0003800000 */
.L_x_1348:
[----:B--2---:R2:W-:Y:S02]  /*3e80*/  STG.E.128 desc[UR60][R48.64], R40 ;  /* 0x0000002830007986 */ /* 0x0045e4000c101d3c */
.L_x_1347:
[----:B------:R-:W-:Y:S05]  /*3e90*/  BSYNC B2 ;  /* 0x0000000000027941 */ /* 0x000fea0003800000 */
.L_x_1346:
[----:B------:R-:W-:Y:S01]  /*3ea0*/  ISETP.NE.AND P2, PT, R32, RZ, PT ;  /* 0x000000ff2000720c */ /* 0x000fe20003f45270 */
[----:B------:R-:W-:-:S12]  /*3eb0*/  BSSY B2, `(.L_x_1350) ;  /* 0x0000070000027945 */ /* 0x000fd80003800000 */
[----:B------:R-:W-:Y:S05]  /*3ec0*/  @!P2 BRA `(.L_x_1351) ;  /* 0x0000000400b8a947 */ /* 0x000fea0003800000 */
[----:B0-2---:R0:W2:Y:S01]  /*3ed0*/  LDS.128 R40, [R46+0x1a400] ;  /* 0x01a400002e287984 */ /* 0x0050a20000000c00 */
[----:B------:R-:W-:Y:S01]  /*3ee0*/  VIADD R120, R23, 0x10 ;  /* 0x0000001017787836 */ /* 0x000fe20000000000 */
[----:B------:R-:W-:Y:S04]  /*3ef0*/  BSSY B3, `(.L_x_1352) ;  /* 0x000006a000037945 */ /* 0x000fe80003800000 */
[----:B------:R-:W-:-:S13]  /*3f00*/  ISETP.GE.AND P2, PT, R120, R129, PT ;  /* 0x000000817800720c */ /* 0x000fda0003f46270 */
[----:B0-----:R-:W-:Y:S05]  /*3f10*/  @P2 BRA `(.L_x_1353) ;  /* 0x00000004009c2947 */ /* 0x001fea0003800000 */
[----:B------:R-:W-:Y:S02]  /*3f20*/  SHF.R.U32.HI R131, RZ, 0x8, R93 ;  /* 0x00000008ff837819 */ /* 0x000fe4000001165d */
[----:B------:R-:W-:Y:S02]  /*3f30*/  SHF.R.U32.HI R94, RZ, 0x8, R95 ;  /* 0x00000008ff5e7819 */ /* 0x000fe4000001165f */
[----:B------:R-:W-:Y:S02]  /*3f40*/  LOP3.LUT R92, R93, 0xff0000ff, RZ, 0xc0, !PT ;  /* 0xff0000ff5d5c7812 */ /* 0x000fe400078ec0ff */
[----:B------:R-:W-:Y:S01]  /*3f50*/  SHF.R.U32.HI R121, RZ, 0x10, R93 ;  /* 0x00000010ff797819 */ /* 0x000fe2000001165d */
[----:B------:R-:W-:Y:S01]  /*3f60*/  IMAD.SHL.U32 R93, R131, 0x100, RZ ;  /* 0x00000100835d7824 */ /* 0x000fe200078e00ff */
[----:B------:R-:W-:Y:S02]  /*3f70*/  LOP3.LUT R120, R95, 0xff0000ff, RZ, 0xc0, !PT ;  /* 0xff0000ff5f787812 */ /* 0x000fe400078ec0ff */
[----:B------:R-:W-:Y:S01]  /*3f80*/  SHF.R.U32.HI R130, RZ, 0x10, R95 ;  /* 0x00000010ff827819 */ /* 0x000fe2000001165f */
[----:B------:R-:W-:Y:S01]  /*3f90*/  IMAD.SHL.U32 R95, R94, 0x100, RZ ;  /* 0x000001005e5f7824 */ /* 0x000fe200078e00ff */
[----:B------:R-:W-:Y:S01]  /*3fa0*/  LOP3.LUT R92, R92, 0xff00, R93, 0xf8, !PT ;  /* 0x0000ff005c5c7812 */ /* 0x000fe200078ef85d */
[----:B------:R-:W-:-:S02]  /*3fb0*/  IMAD.U32 R93, R121, 0x10000, RZ ;  /* 0x00010000795d7824 */ /* 0x000fc400078e00ff */
[----:B--2---:R-:W-:Y:S01]  /*3fc0*/  IMAD.MOV.U32 R94, RZ, RZ, R40 ;  /* 0x000000ffff5e7224 */ /* 0x004fe200078e0028 */
[----:B------:R-:W-:Y:S01]  /*3fd0*/  LOP3.LUT R95, R120, 0xff00, R95, 0xf8, !PT ;  /* 0x0000ff00785f7812 */ /* 0x000fe200078ef85f */
[----:B------:R-:W-:Y:S01]  /*3fe0*/  IMAD.U32 R130, R130, 0x10000, RZ ;  /* 0x0001000082827824 */ /* 0x000fe200078e00ff */
[----:B------:R-:W-:Y:S02]  /*3ff0*/  F2FP.F16.E4M3.UNPACK_B R40, R41 ;  /* 0x00000029ff28723e */ /* 0x000fe400020006ff */
[-C--:B------:R-:W-:Y:S02]  /*4000*/  F2FP.F16.E4M3.UNPACK_B R120, R162.reuse.H1 ;  /* 0x000000a2ff78723e */ /* 0x080fe400030006ff */
[----:B------:R-:W-:Y:S02]  /*4010*/  LOP3.LUT R92, R92, 0xff0000, R93, 0xf8, !PT ;  /* 0x00ff00005c5c7812 */ /* 0x000fe400078ef85d */
[----:B------:R-:W-:Y:S01]  /*4020*/  LOP3.LUT R93, R95, 0xff0000, R130, 0xf8, !PT ;  /* 0x00ff00005f5d7812 */ /* 0x000fe200078ef882 */
[----:B------:R-:W-:Y:S01]  /*4030*/  HADD2.F32 R95, -RZ, R40.H1_H1 ;  /* 0x30000028ff5f7230 */ /* 0x000fe20000004100 */
[----:B------:R-:W-:Y:S01]  /*4040*/  F2FP.F16.E4M3.UNPACK_B R130, R161.H1 ;  /* 0x000000a1ff82723e */ /* 0x000fe200030006ff */
[----:B------:R-:W-:Y:S01]  /*4050*/  HADD2.F32 R163, -RZ, R120.H0_H0 ;  /* 0x20000078ffa37230 */ /* 0x000fe20000004100 */
[----:B------:R-:W-:Y:S01]  /*4060*/  F2FP.F16.E4M3.UNPACK_B R41, R41.H1 ;  /* 0x00000029ff29723e */ /* 0x000fe200030006ff */
[----:B------:R-:W-:Y:S01]  /*4070*/  HADD2.F32 R40, -RZ, R40.H0_H0 ;  /* 0x20000028ff287230 */ /* 0x000fe20000004100 */
[----:B------:R-:W-:Y:S01]  /*4080*/  F2FP.F16.E4M3.UNPACK_B R162, R162 ;  /* 0x000000a2ffa2723e */ /* 0x000fe200020006ff */
        /* <DEDUP_REMOVED lines=12> */
[----:B------:R-:W-:Y:S01]  /*4150*/  F2FP.F16.E4M3.UNPACK_B R94, R94 ;  /* 0x0000005eff5e723e */ /* 0x000fe200020006ff */
[----:B------:R-:W-:Y:S01]  /*4160*/  FFMA.FTZ R40, R40, R131, -R165 ;  /* 0x0000008328287223 */ /* 0x000fe200000108a5 */
[-C--:B------:R-:W-:Y:S01]  /*4170*/  FFMA.FTZ R165, R120, R130.reuse, -R163 ;  /* 0x0000008278a57223 */ /* 0x080fe200000108a3 */
[----:B------:R-:W-:Y:S01]  /*4180*/  FFMA.FTZ R168, R121, R130, R164 ;  /* 0x0000008279a87223 */ /* 0x000fe200000100a4 */
[----:B------:R-:W-:-:S02]  /*4190*/  HADD2.F32 R131, -RZ, R162.H1_H1 ;  /* 0x300000a2ff837230 */ /* 0x000fc40000004100 */
[--C-:B------:R-:W-:Y:S02]  /*41a0*/  HADD2.F32 R121, -RZ, R95.reuse.H0_H0 ;  /* 0x2000005fff797230 */ /* 0x100fe40000004100 */
[----:B------:R-:W-:Y:S02]  /*41b0*/  HADD2.F32 R130, -RZ, R95.H1_H1 ;  /* 0x3000005fff827230 */ /* 0x000fe40000004100 */
[----:B------:R-:W-:Y:S02]  /*41c0*/  HADD2.F32 R162, -RZ, R162.H0_H0 ;  /* 0x200000a2ffa27230 */ /* 0x000fe40000004100 */
[-C--:B------:R-:W-:Y:S01]  /*41d0*/  FMUL.FTZ R163, R121, R131.reuse ;  /* 0x0000008379a37220 */ /* 0x080fe20000410000 */
[--C-:B------:R-:W-:Y:S02]  /*41e0*/  HADD2.F32 R120, -RZ, R94.reuse.H1_H1 ;  /* 0x3000005eff787230 */ /* 0x100fe40000004100 */
[----:B------:R-:W-:Y:S01]  /*41f0*/  FMUL.FTZ R166, R130, R131 ;  /* 0x0000008382a67220 */ /* 0x000fe20000410000 */
[----:B------:R-:W-:-:S02]  /*4200*/  HADD2.F32 R95, -RZ, R94.H0_H0 ;  /* 0x2000005eff5f7230 */ /* 0x000fc40000004100 */
[--C-:B------:R-:W-:Y:S02]  /*4210*/  HADD2.F32 R94, -RZ, R161.reuse.H1_H1 ;  /* 0x300000a1ff5e7230 */ /* 0x100fe40000004100 */
[-C--:B------:R-:W-:Y:S01]  /*4220*/  FMUL.FTZ R164, R120, R162.reuse ;  /* 0x000000a278a47220 */ /* 0x080fe20000410000 */
[----:B------:R-:W-:Y:S02]  /*4230*/  HADD2.F32 R161, -RZ, R161.H0_H0 ;  /* 0x200000a1ffa17230 */ /* 0x000fe40000004100 */
[----:B------:R-:W-:Y:S01]  /*4240*/  FMUL.FTZ R131, R95, R162 ;  /* 0x000000a25f837220 */ /* 0x000fe20000410000 */
[----:B------:R-:W-:Y:S01]  /*4250*/  F2FP.F16.E4M3.UNPACK_B R162, R92 ;  /* 0x0000005cffa2723e */ /* 0x000fe200020006ff */
[-C--:B------:R-:W-:Y:S01]  /*4260*/  FFMA.FTZ R121, R121, R94.reuse, -R166 ;  /* 0x0000005e79797223 */ /* 0x080fe200000108a6 */
[----:B------:R-:W-:Y:S01]  /*4270*/  FFMA.FTZ R130, R130, R94, R163 ;  /* 0x0000005e82827223 */ /* 0x000fe200000100a3 */
[-C--:B------:R-:W-:Y:S01]  /*4280*/  FFMA.FTZ R94, R95, R161.reuse, -R164 ;  /* 0x000000a15f5e7223 */ /* 0x080fe200000108a4 */
[----:B------:R-:W-:Y:S01]  /*4290*/  FFMA.FTZ R95, R120, R161, R131 ;  /* 0x000000a1785f7223 */ /* 0x000fe20000010083 */
[----:B------:R-:W-:-:S02]  /*42a0*/  F2FP.F16.E4M3.UNPACK_B R131, R43.H1 ;  /* 0x0000002bff83723e */ /* 0x000fc400030006ff */
[----:B------:R-:W-:Y:S02]  /*42b0*/  F2FP.F16.E4M3.UNPACK_B R166, R93.H1 ;  /* 0x0000005dffa6723e */ /* 0x000fe400030006ff */
[----:B------:R-:W-:Y:S01]  /*42c0*/  F2FP.SATFINITE.E4M3.F32.PACK_AB_MERGE_C R120, R168, R165, RZ ;  /* 0x000000a5a878723e */ /* 0x000fe200048070ff */
        /* <DEDUP_REMOVED lines=8> */
[----:B------:R-:W-:-:S02]  /*4350*/  HADD2.F32 R164, -RZ, R163.H1_H1 ;  /* 0x300000a3ffa47230 */ /* 0x000fc40000004100 */
[-C--:B------:R-:W-:Y:S01]  /*4360*/  FMUL.FTZ R92, R131, R168.reuse ;  /* 0x000000a8835c7220 */ /* 0x080fe20000410000 */
[--C-:B------:R-:W-:Y:S02]  /*4370*/  HADD2.F32 R93, -RZ, R130.reuse.H1_H1 ;  /* 0x30000082ff5d7230 */ /* 0x100fe40000004100 */
[C---:B------:R-:W-:Y:S01]  /*4380*/  FMUL.FTZ R170, R161.reuse, R168 ;  /* 0x000000a8a1aa7220 */ /* 0x040fe20000410000 */
[--C-:B------:R-:W-:Y:S02]  /*4390*/  HADD2.F32 R167, -RZ, R165.reuse.H1_H1 ;  /* 0x300000a5ffa77230 */ /* 0x100fe40000004100 */
[----:B------:R-:W-:Y:S01]  /*43a0*/  FFMA.FTZ R169, R161, R164, -R92 ;  /* 0x000000a4a1a97223 */ /* 0x000fe2000001085c */
[----:B------:R-:W-:Y:S01]  /*43b0*/  HADD2.F32 R130, -RZ, R130.H0_H0 ;  /* 0x20000082ff827230 */ /* 0x000fe20000004100 */
[----:B------:R-:W-:Y:S01]  /*43c0*/  F2FP.F16.E4M3.UNPACK_B R43, R43 ;  /* 0x0000002bff2b723e */ /* 0x000fe200020006ff */
[----:B------:R-:W-:Y:S02]  /*43d0*/  HADD2.F32 R92, -RZ, R162.H1_H1 ;  /* 0x300000a2ff5c7230 */ /* 0x000fe40000004100 */
[-C--:B------:R-:W-:Y:S01]  /*43e0*/  FMUL.FTZ R161, R93, R167.reuse ;  /* 0x000000a75da17220 */ /* 0x080fe20000410000 */
[----:B------:R-:W-:Y:S01]  /*43f0*/  F2FP.F16.E4M3.UNPACK_B R42, R42 ;  /* 0x0000002aff2a723e */ /* 0x000fe200020006ff */
[----:B------:R-:W-:Y:S01]  /*4400*/  FMUL.FTZ R168, R130, R167 ;  /* 0x000000a782a87220 */ /* 0x000fe20000410000 */
[----:B------:R-:W-:-:S02]  /*4410*/  HADD2.F32 R165, -RZ, R165.H0_H0 ;  /* 0x200000a5ffa57230 */ /* 0x000fc40000004100 */
[----:B------:R-:W-:Y:S01]  /*4420*/  FFMA.FTZ R161, R130, R92, -R161 ;  /* 0x0000005c82a17223 */ /* 0x000fe200000108a1 */
[----:B------:R-:W-:Y:S01]  /*4430*/  FFMA.FTZ R170, R131, R164, R170 ;  /* 0x000000a483aa7223 */ /* 0x000fe200000100aa */
[----:B------:R-:W-:Y:S01]  /*4440*/  FFMA.FTZ R168, R93, R92, R168 ;  /* 0x0000005c5da87223 */ /* 0x000fe200000100a8 */
[--C-:B------:R-:W-:Y:S01]  /*4450*/  HADD2.F32 R92, -RZ, R43.reuse.H0_H0 ;  /* 0x2000002bff5c7230 */ /* 0x100fe20000004100 */
[----:B------:R-:W-:Y:S01]  /*4460*/  F2FP.SATFINITE.E4M3.F32.PACK_AB_MERGE_C R41, R41, R40, R120 ;  /* 0x000000282929723e */ /* 0x000fe20004807078 */
[----:B------:R-:W-:Y:S01]  /*4470*/  HADD2.F32 R93, -RZ, R43.H1_H1 ;  /* 0x3000002bff5d7230 */ /* 0x000fe20000004100 */
[----:B------:R-:W-:Y:S01]  /*4480*/  F2FP.SATFINITE.E4M3.F32.PACK_AB_MERGE_C R169, R170, R169, RZ ;  /* 0x000000a9aaa9723e */ /* 0x000fe200048070ff */
        /* <DEDUP_REMOVED lines=13> */
[----:B------:R-:W-:Y:S02]  /*4560*/  F2FP.SATFINITE.E4M3.F32.PACK_AB_MERGE_C R40, R95, R94, R121 ;  /* 0x0000005e5f28723e */ /* 0x000fe40004807079 */
[----:B------:R-:W-:-:S02]  /*4570*/  F2FP.SATFINITE.E4M3.F32.PACK_AB_MERGE_C R43, R166, R131, R169 ;  /* 0x00000083a62b723e */ /* 0x000fc400048070a9 */
[----:B------:R-:W-:-:S07]  /*4580*/  F2FP.SATFINITE.E4M3.F32.PACK_AB_MERGE_C R42, R165, R130, R161 ;  /* 0x00000082a52a723e */ /* 0x000fce00048070a1 */
.L_x_1353:
[----:B------:R-:W-:Y:S05]  /*4590*/  BSYNC B3 ;  /* 0x0000000000037941 */ /* 0x000fea0003800000 */
.L_x_1352:
[----:B--2---:R3:W-:Y:S02]  /*45a0*/  STG.E.128 desc[UR60][R48.64+0x20], R40 ;  /* 0x0000202830007986 */ /* 0x0047e4000c101d3c */
.L_x_1351:
[----:B------:R-:W-:Y:S05]  /*45b0*/  BSYNC B2 ;  /* 0x0000000000027941 */ /* 0x000fea0003800000 */
.L_x_1350:
[----:B------:R-:W-:Y:S01]  /*45c0*/  ISETP.NE.AND P2, PT, R33, RZ, PT ;  /* 0x000000ff2100720c */ /* 0x000fe20003f45270 */
[----:B------:R-:W-:-:S12]  /*45d0*/  BSSY B2, `(.L_x_1354) ;  /* 0x0000070000027945 */ /* 0x000fd80003800000 */
[----:B------:R-:W-:Y:S05]  /*45e0*/  @!P2 BRA `(.L_x_1355) ;  /* 0x0000000400b8a947 */ /* 0x000fea0003800000 */
[----:B0-23--:R0:W2:Y:S01]  /*45f0*/  LDS.128 R40, [R47+0x1cc00] ;  /* 0x01cc00002f287984 */ /* 0x00d0a20000000c00 */
[----:B------:R-:W-:Y:S01]  /*4600*/  VIADD R92, R23, 0x20 ;  /* 0x00000020175c7836 */ /* 0x000fe20000000000 */
[----:B------:R-:W-:Y:S04]  /*4610*/  BSSY B3, `(.L_x_1356) ;  /* 0x000006a000037945 */ /* 0x000fe80003800000 */
[----:B------:R-:W-:-:S13]  /*4620*/  ISETP.GE.AND P2, PT, R92, R129, PT ;  /* 0x000000815c00720c */ /* 0x000fda0003f46270 */
        /* <DEDUP_REMOVED lines=43> */
[--C-:B------:R-:W-:Y:S02]  /*48e0*/  HADD2.F32 R91, -RZ, R90.reuse.H0_H0 ;  /* 0x2000005aff5b7230 */ /* 0x100fe40000004100 */
[-C--:B------:R-:W-:Y:S01]  /*48f0*/  FMUL.FTZ R130, R94, R95.reuse ;  /* 0x0000005f5e827220 */ /* 0x080fe20000410000 */
[----:B------:R-:W-:Y:S02]  /*4900*/  HADD2.F32 R92, -RZ, R90.H1_H1 ;  /* 0x3000005aff5c7230 */ /* 0x000fe40000004100 */
[----:B------:R-:W-:Y:S01]  /*4910*/  FMUL.FTZ R121, R93, R95 ;  /* 0x0000005f5d797220 */ /* 0x000fe20000410000 */
[----:B------:R-:W-:Y:S01]  /*4920*/  HADD2.F32 R160, -RZ, R160.H0_H0 ;  /* 0x200000a0ffa07230 */ /* 0x000fe20000004100 */
[----:B------:R-:W-:Y:S01]  /*4930*/  F2FP.SATFINITE.E4M3.F32.PACK_AB_MERGE_C R164, R162, R131, RZ ;  /* 0x00000083a2a4723e */ /* 0x000fe200048070ff */
[--C-:B------:R-:W-:Y:S01]  /*4940*/  HADD2.F32 R90, -RZ, R159.reuse.H1_H1 ;  /* 0x3000009fff5a7230 */ /* 0x100fe20000004100 */
[----:B------:R-:W-:Y:S01]  /*4950*/  F2FP.F16.E4M3.UNPACK_B R131, R87.H1 ;  /* 0x00000057ff83723e */ /* 0x000fe200030006ff */
[----:B------:R-:W-:-:S02]  /*4960*/  HADD2.F32 R159, -RZ, R159.H0_H0 ;  /* 0x2000009fff9f7230 */ /* 0x000fc40000004100 */
[-C--:B------:R-:W-:Y:S01]  /*4970*/  FMUL.FTZ R120, R92, R160.reuse ;  /* 0x000000a05c787220 */ /* 0x080fe20000410000 */
[----:B------:R-:W-:Y:S01]  /*4980*/  FMUL.FTZ R95, R91, R160 ;  /* 0x000000a05b5f7220 */ /* 0x000fe20000410000 */
[-C--:B------:R-:W-:Y:S01]  /*4990*/  FFMA.FTZ R130, R93, R90.reuse, -R130 ;  /* 0x0000005a5d827223 */ /* 0x080fe20000010882 */
[----:B------:R-:W-:Y:S01]  /*49a0*/  FFMA.FTZ R121, R94, R90, R121 ;  /* 0x0000005a5e797223 */ /* 0x000fe20000010079 */
[----:B------:R-:W-:Y:S01]  /*49b0*/  F2FP.F16.E4M3.UNPACK_B R93, R43.H1 ;  /* 0x0000002bff5d723e */ /* 0x000fe200030006ff */
[-C--:B------:R-:W-:Y:S01]  /*49c0*/  FFMA.FTZ R90, R91, R159.reuse, -R120 ;  /* 0x0000009f5b5a7223 */ /* 0x080fe20000010878 */
[----:B------:R-:W-:Y:S01]  /*49d0*/  FFMA.FTZ R91, R92, R159, R95 ;  /* 0x0000009f5c5b7223 */ /* 0x000fe2000001005f */
[----:B------:R-:W-:Y:S01]  /*49e0*/  F2FP.F16.E4M3.UNPACK_B R92, R42.H1 ;  /* 0x0000002aff5c723e */ /* 0x000fe200030006ff */
[----:B------:R-:W-:Y:S01]  /*49f0*/  HADD2.F32 R160, -RZ, R131.H1_H1 ;  /* 0x30000083ffa07230 */ /* 0x000fe20000004100 */
[----:B------:R-:W-:Y:S01]  /*4a00*/  F2FP.SATFINITE.E4M3.F32.PACK_AB_MERGE_C R163, R121, R130, RZ ;  /* 0x0000008279a3723e */ /* 0x000fe200048070ff */
[--C-:B------:R-:W-:Y:S01]  /*4a10*/  HADD2.F32 R94, -RZ, R93.reuse.H0_H0 ;  /* 0x2000005dff5e7230 */ /* 0x100fe20000004100 */
[-C--:B------:R-:W-:Y:S01]  /*4a20*/  F2FP.F16.E4M3.UNPACK_B R120, R86.reuse.H1 ;  /* 0x00000056ff78723e */ /* 0x080fe200030006ff */
        /* <DEDUP_REMOVED lines=22> */
[--C-:B------:R-:W-:Y:S02]  /*4b90*/  HADD2.F32 R43, -RZ, R42.reuse.H0_H0 ;  /* 0x2000002aff2b7230 */ /* 0x100fe40000004100 */
[-C--:B------:R-:W-:Y:S01]  /*4ba0*/  FMUL.FTZ R160, R86, R131.reuse ;  /* 0x0000008356a07220 */ /* 0x080fe20000410000 */
[----:B------:R-:W-:Y:S02]  /*4bb0*/  HADD2.F32 R42, -RZ, R42.H1_H1 ;  /* 0x3000002aff2a7230 */ /* 0x000fe40000004100 */
[----:B------:R-:W-:Y:S01]  /*4bc0*/  FMUL.FTZ R121, R87, R131 ;  /* 0x0000008357797220 */ /* 0x000fe20000410000 */
[----:B------:R-:W-:Y:S01]  /*4bd0*/  HADD2.F32 R130, -RZ, R130.H0_H0 ;  /* 0x20000082ff827230 */ /* 0x000fe20000004100 */
[----:B------:R-:W-:Y:S01]  /*4be0*/  F2FP.SATFINITE.E4M3.F32.PACK_AB_MERGE_C R94, R94, R161, RZ ;  /* 0x000000a15e5e723e */ /* 0x000fe200048070ff */
[----:B------:R-:W-:Y:S01]  /*4bf0*/  HADD2.F32 R120, -RZ, R120.H0_H0 ;  /* 0x20000078ff787230 */ /* 0x000fe20000004100 */
[----:B------:R-:W-:Y:S01]  /*4c00*/  F2FP.SATFINITE.E4M3.F32.PACK_AB_MERGE_C R159, R159, R162, RZ ;  /* 0x000000a29f9f723e */ /* 0x000fe200048070ff */
[----:B------:R-:W-:-:S02]  /*4c10*/  HADD2.F32 R95, -RZ, R95.H0_H0 ;  /* 0x2000005fff5f7230 */ /* 0x000fc40000004100 */
[-C--:B------:R-:W-:Y:S01]  /*4c20*/  FMUL.FTZ R92, R42, R130.reuse ;  /* 0x000000822a5c7220 */ /* 0x080fe20000410000 */
[----:B------:R-:W-:Y:S01]  /*4c30*/  FMUL.FTZ R93, R43, R130 ;  /* 0x000000822b5d7220 */ /* 0x000fe20000410000 */
[-C--:B------:R-:W-:Y:S01]  /*4c40*/  FFMA.FTZ R121, R86, R120.reuse, -R121 ;  /* 0x0000007856797223 */ /* 0x080fe20000010879 */
[----:B------:R-:W-:Y:S01]  /*4c50*/  FFMA.FTZ R160, R87, R120, R160 ;  /* 0x0000007857a07223 */ /* 0x000fe200000100a0 */
[-C--:B------:R-:W-:Y:S01]  /*4c60*/  FFMA.FTZ R92, R43, R95.reuse, -R92 ;  /* 0x0000005f2b5c7223 */ /* 0x080fe2000001085c */
[----:B------:R-:W-:Y:S01]  /*4c70*/  FFMA.FTZ R93, R42, R95, R93 ;  /* 0x0000005f2a5d7223 */ /* 0x000fe2000001005d */
[----:B------:R-:W-:Y:S02]  /*4c80*/  F2FP.SATFINITE.E4M3.F32.PACK_AB_MERGE_C R40, R91, R90, R163 ;  /* 0x0000005a5b28723e */ /* 0x000fe400048070a3 */
[----:B------:R-:W-:Y:S02]  /*4c90*/  F2FP.SATFINITE.E4M3.F32.PACK_AB_MERGE_C R43, R160, R121, R159 ;  /* 0x00000079a02b723e */ /* 0x000fe4000480709f */
[----:B------:R-:W-:-:S07]  /*4ca0*/  F2FP.SATFINITE.E4M3.F32.PACK_AB_MERGE_C R42, R93, R92, R94 ;  /* 0x0000005c5d2a723e */ /* 0x000fce000480705e */
.L_x_1357:
[----:B------:R-:W-:Y:S05]  /*4cb0*/  BSYNC B3 ;  /* 0x0000000000037941 */ /* 0x000fea0003800000 */
.L_x_1356:
[----:B--2---:R4:W-:Y:S02]  /*4cc0*/  STG.E.128 desc[UR60][R48.64+0x40], R40 ;  /* 0x0000402830007986 */ /* 0x0049e4000c101d3c */
.L_x_1355:
[----:B------:R-:W-:Y:S05]  /*4cd0*/  BSYNC B2 ;  /* 0x0000000000027941 */ /* 0x000fea0003800000 */
.L_x_1354:
[----:B------:R-:W-:Y:S01]  /*4ce0*/  ISETP.NE.AND P2, PT, R34, RZ, PT ;  /* 0x000000ff2200720c */ /* 0x000fe20003f45270 */
[----:B------:R-:W-:-:S12]  /*4cf0*/  BSSY B2, `(.L_x_1358) ;  /* 0x0000070000027945 */ /* 0x000fd80003800000 */
[----:B------:R-:W-:Y:S05]  /*4d00*/  @!P2 BRA `(.L_x_1359) ;  /* 0x0000000400b8a947 */ /* 0x000fea0003800000 */
[----:B0-234-:R0:W2:Y:S01]  /*4d10*/  LDS.128 R40, [R46+0x1cc00] ;  /* 0x01cc00002e287984 */ /* 0x01d0a20000000c00 */
[----:B------:R-:W-:Y:S01]  /*4d20*/  VIADD R86, R23, 0x30 ;  /* 0x0000003017567836 */ /* 0x000fe20000000000 */
[----:B------:R-:W-:Y:S04]  /*4d30*/  BSSY B3, `(.L_x_1360) ;  /* 0x000006a000037945 */ /* 0x000fe80003800000 */
[----:B------:R-:W-:-:S13]  /*4d40*/  ISETP.GE.AND P2, PT, R86, R129, PT ;  /* 0x000000815600720c */ /* 0x000fda0003f46270 */
[----:B0-----:R-:W-:Y:S05]  /*4d50*/  @P2 BRA `(.L_x_1361) ;  /* 0x00000004009c2947 */ /* 0x001fea0003800000 */
[----:B------:R-:W-:Y:S02]  /*4d60*/  SHF.R.U32.HI R87, RZ, 0x8, R85 ;  /* 0x00000008ff577819 */ /* 0x000fe40000011655 */
[----:B------:R-:W-:Y:S02]  /*4d70*/  SHF.R.U32.HI R91, RZ, 0x8, R83 ;  /* 0x00000008ff5b7819 */ /* 0x000fe40000011653 */
[----:B------:R-:W-:Y:S01]  /*4d80*/  LOP3.LUT R84, R85, 0xff0000ff, RZ, 0xc0, !PT ;  /* 0xff0000ff55547812 */ /* 0x000fe200078ec0ff */
[----:B------:R-:W-:Y:S01]  /*4d90*/  IMAD.SHL.U32 R87, R87, 0x100, RZ ;  /* 0x0000010057577824 */ /* 0x000fe200078e00ff */
[----:B------:R-:W-:Y:S01]  /*4da0*/  SHF.R.U32.HI R86, RZ, 0x10, R85 ;  /* 0x00000010ff567819 */ /* 0x000fe20000011655 */
[----:B------:R-:W-:Y:S01]  /*4db0*/  IMAD.SHL.U32 R85, R91, 0x100, RZ ;  /* 0x000001005b557824 */ /* 0x000fe200078e00ff */
[----:B------:R-:W-:Y:S02]  /*4dc0*/  LOP3.LUT R82, R83, 0xff0000ff, RZ, 0xc0, !PT ;  /* 0xff0000ff53527812 */ /* 0x000fe400078ec0ff */
[----:B------:R-:W-:Y:S01]  /*4dd0*/  SHF.R.U32.HI R90, RZ, 0x10, R83 ;  /* 0x00000010ff5a7819 */ /* 0x000fe20000011653 */
[----:B--2---:R-:W-:Y:S01]  /*4de0*/  IMAD.MOV.U32 R83, RZ, RZ, R40 ;  /* 0x000000ffff537224 */ /* 0x004fe200078e0028 */
[----:B------:R-:W-:Y:S01]  /*4df0*/  LOP3.LUT R84, R84, 0xff00, R87, 0xf8, !PT ;  /* 0x0000ff0054547812 */ /* 0x000fe200078ef857 */
[----:B------:R-:W-:Y:S01]  /*4e00*/  IMAD.U32 R87, R86, 0x10000, RZ ;  /* 0x0001000056577824 */ /* 0x000fe200078e00ff */
[----:B------:R-:W-:-:S02]  /*4e10*/  F2FP.F16.E4M3.UNPACK_B R40, R41 ;  /* 0x00000029ff28723e */ /* 0x000fc400020006ff */
[----:B------:R-:W-:Y:S02]  /*4e20*/  F2FP.F16.E4M3.UNPACK_B R86, R158.H1 ;  /* 0x0000009eff56723e */ /* 0x000fe400030006ff */
[----:B------:R-:W-:Y:S01]  /*4e30*/  LOP3.LUT R82, R82, 0xff00, R85, 0xf8, !PT ;  /* 0x0000ff0052527812 */ /* 0x000fe200078ef855 */
[----:B------:R-:W-:Y:S01]  /*4e40*/  IMAD.U32 R85, R90, 0x10000, RZ ;  /* 0x000100005a557824 */ /* 0x000fe200078e00ff */
[----:B------:R-:W-:Y:S01]  /*4e50*/  LOP3.LUT R92, R84, 0xff0000, R87, 0xf8, !PT ;  /* 0x00ff0000545c7812 */ /* 0x000fe200078ef857 */
[----:B------:R-:W-:Y:S01]  /*4e60*/  HADD2.F32 R84, -RZ, R40.H1_H1 ;  /* 0x30000028ff547230 */ /* 0x000fe20000004100 */
[----:B------:R-:W-:Y:S01]  /*4e70*/  F2FP.F16.E4M3.UNPACK_B R87, R157.H1 ;  /* 0x0000009dff57723e */ /* 0x000fe200030006ff */
[----:B------:R-:W-:Y:S01]  /*4e80*/  HADD2.F32 R93, -RZ, R86.H0_H0 ;  /* 0x20000056ff5d7230 */ /* 0x000fe20000004100 */
[----:B------:R-:W-:Y:S01]  /*4e90*/  F2FP.F16.E4M3.UNPACK_B R41, R41.H1 ;  /* 0x00000029ff29723e */ /* 0x000fe200030006ff */
[----:B------:R-:W-:Y:S01]  /*4ea0*/  HADD2.F32 R40, -RZ, R40.H0_H0 ;  /* 0x20000028ff287230 */ /* 0x000fe20000004100 */
[----:B------:R-:W-:Y:S01]  /*4eb0*/  LOP3.LUT R82, R82, 0xff0000, R85, 0xf8, !PT ;  /* 0x00ff000052527812 */ /* 0x000fe200078ef855 */
[----:B------:R-:W-:-:S02]  /*4ec0*/  HADD2.F32 R90, -RZ, R86.H1_H1 ;  /* 0x30000056ff5a7230 */ /* 0x000fc40000004100 */
[----:B------:R-:W-:Y:S01]  /*4ed0*/  FMUL.FTZ R95, R84, R93 ;  /* 0x0000005d545f7220 */ /* 0x000fe20000410000 */
[----:B------:R-:W-:Y:S01]  /*4ee0*/  HADD2.F32 R91, -RZ, R87.H0_H0 ;  /* 0x20000057ff5b7230 */ /* 0x000fe20000004100 */
[----:B------:R-:W-:Y:S01]  /*4ef0*/  F2FP.F16.E4M3.UNPACK_B R158, R158 ;  /* 0x0000009eff9e723e */ /* 0x000fe200020006ff */
[--C-:B------:R-:W-:Y:S01]  /*4f00*/  HADD2.F32 R86, -RZ, R41.reuse.H1_H1 ;  /* 0x30000029ff567230 */ /* 0x100fe20000004100 */
[----:B------:R-:W-:Y:S01]  /*4f10*/  F2FP.F16.E4M3.UNPACK_B R157, R157 ;  /* 0x0000009dff9d723e */ /* 0x000fe200020006ff */
[----:B------:R-:W-:Y:S02]  /*4f20*/  HADD2.F32 R85, -RZ, R41.H0_H0 ;  /* 0x20000029ff557230 */ /* 0x000fe40000004100 */
[----:B------:R-:W-:Y:S01]  /*4f30*/  FMUL.FTZ R41, R40, R93 ;  /* 0x0000005d28297220 */ /* 0x000fe20000410000 */
[----:B------:R-:W-:Y:S02]  /*4f40*/  HADD2.F32 R87, -RZ, R87.H1_H1 ;  /* 0x30000057ff577230 */ /* 0x000fe40000004100 */
[-C--:B------:R-:W-:Y:S01]  /*4f50*/  FMUL.FTZ R94, R86, R90.reuse ;  /* 0x0000005a565e7220 */ /* 0x080fe20000410000 */
[-C--:B------:R-:W-:Y:S01]  /*4f60*/  FFMA.FTZ R40, R40, R91.reuse, -R95 ;  /* 0x0000005b28287223 */ /* 0x080fe2000001085f */
[----:B------:R-:W-:Y:S01]  /*4f70*/  FFMA.FTZ R41, R84, R91, R41 ;  /* 0x0000005b54297223 */ /* 0x000fe20000010029 */
[C---:B------:R-:W-:Y:S01]  /*4f80*/  FMUL.FTZ R93, R85.reuse, R90 ;  /* 0x0000005a555d7220 */ /* 0x040fe20000410000 */
[----:B------:R-:W-:Y:S01]  /*4f90*/  F2FP.F16.E4M3.UNPACK_B R84, R83.H1 ;  /* 0x00000053ff54723e */ /* 0x000fe200030006ff */
[----:B------:R-:W-:Y:S01]  /*4fa0*/  FFMA.FTZ R95, R85, R87, -R94 ;  /* 0x00000057555f7223 */ /* 0x000fe2000001085e */
[----:B------:R-:W-:Y:S01]  /*4fb0*/  F2FP.F16.E4M3.UNPACK_B R83, R83 ;  /* 0x00000053ff53723e */ /* 0x000fe200020006ff */
[----:B------:R-:W-:Y:S01]  /*4fc0*/  FFMA.FTZ R130, R86, R87, R93 ;  /* 0x0000005756827223 */ /* 0x000fe2000001005d */
[----:B------:R-:W-:-:S02]  /*4fd0*/  HADD2.F32 R90, -RZ, R158.H1_H1 ;  /* 0x3000009eff5a7230 */ /* 0x000fc40000004100 */
[--C-:B------:R-:W-:Y:S02]  /*4fe0*/  HADD2.F32 R85, -RZ, R84.reuse.H0_H0 ;  /* 0x20000054ff557230 */ /* 0x100fe40000004100 */
[----:B------:R-:W-:Y:S02]  /*4ff0*/  HADD2.F32 R86, -RZ, R84.H1_H1 ;  /* 0x30000054ff567230 */ /* 0x000fe40000004100 */
[----:B------:R-:W-:Y:S02]  /*5000*/  HADD2.F32 R84, -RZ, R83.H0_H0 ;  /* 0x20000053ff547230 */ /* 0x000fe40000004100 */
[-C--:B------:R-:W-:Y:S01]  /*5010*/  FMUL.FTZ R93, R85, R90.reuse ;  /* 0x0000005a555d7220 */ /* 0x080fe20000410000 */
[----:B------:R-:W-:Y:S02]  /*5020*/  HADD2.F32 R87, -RZ, R157.H1_H1 ;  /* 0x3000009dff577230 */ /* 0x000fe40000004100 */
[----:B------:R-:W-:Y:S01]  /*5030*/  FMUL.FTZ R94, R86, R90 ;  /* 0x0000005a565e7220 */ /* 0x000fe20000410000 */
[----:B------:R-:W-:Y:S01]  /*5040*/  HADD2.F32 R158, -RZ, R158.H0_H0 ;  /* 0x2000009eff9e7230 */ /* 0x000fe20000004100 */
[----:B------:R-:W-:Y:S01]  /*5050*/  F2FP.F16.E4M3.UNPACK_B R90, R82.H1 ;  /* 0x00000052ff5a723e */ /* 0x000fe200030006ff */
[----:B------:R-:W-:-:S02]  /*5060*/  HADD2.F32 R83, -RZ, R83.H1_H1 ;  /* 0x30000053ff537230 */ /* 0x000fc40000004100 */
[-C--:B------:R-:W-:Y:S01]  /*5070*/  FFMA.FTZ R94, R85, R87.reuse, -R94 ;  /* 0x00000057555e7223 */ /* 0x080fe2000001085e */
[----:B------:R-:W-:Y:S02]  /*5080*/  HADD2.F32 R157, -RZ, R157.H0_H0 ;  /* 0x2000009dff9d7230 */ /* 0x000fe40000004100 */
[----:B------:R-:W-:Y:S01]  /*5090*/  FFMA.FTZ R93, R86, R87, R93 ;  /* 0x00000057565d7223 */ /* 0x000fe2000001005d */
[----:B------:R-:W-:Y:S01]  /*50a0*/  F2FP.F16.E4M3.UNPACK_B R87, R82 ;  /* 0x00000052ff57723e */ /* 0x000fe200020006ff */
[-C--:B------:R-:W-:Y:S01]  /*50b0*/  FMUL.FTZ R91, R83, R158.reuse ;  /* 0x0000009e535b7220 */ /* 0x080fe20000410000 */
[C---:B------:R-:W-:Y:S02]  /*50c0*/  FMUL.FTZ R158, R84.reuse, R158 ;  /* 0x0000009e549e7220 */ /* 0x040fe40000410000 */
[----:B------:R-:W-:Y:S01]  /*50d0*/  F2FP.SATFINITE.E4M3.F32.PACK_AB_MERGE_C R131, R93, R94, RZ ;  /* 0x0000005e5d83723e */ /* 0x000fe200048070ff */
[----:B------:R-:W-:Y:S01]  /*50e0*/  FFMA.FTZ R120, R84, R157, -R91 ;  /* 0x0000009d54787223 */ /* 0x000fe2000001085b */
[----:B------:R-:W-:Y:S01]  /*50f0*/  F2FP.F16.E4M3.UNPACK_B R84, R43.H1 ;  /* 0x0000002bff54723e */ /* 0x000fe200030006ff */
[----:B------:R-:W-:Y:S01]  /*5100*/  FFMA.FTZ R157, R83, R157, R158 ;  /* 0x0000009d539d7223 */ /* 0x000fe2000001009e */
[----:B------:R-:W-:Y:S01]  /*5110*/  F2FP.F16.E4M3.UNPACK_B R93, R92.H1 ;  /* 0x0000005cff5d723e */ /* 0x000fe200030006ff */
[----:B------:R-:W-:Y:S01]  /*5120*/  HADD2.F32 R91, -RZ, R90.H1_H1 ;  /* 0x3000005aff5b7230 */ /* 0x000fe20000004100 */
[----:B------:R-:W-:Y:S01]  /*5130*/  F2FP.SATFINITE.E4M3.F32.PACK_AB_MERGE_C R158, R130, R95, RZ ;  /* 0x0000005f829e723e */ /* 0x000fe200048070ff */
[--C-:B------:R-:W-:Y:S01]  /*5140*/  HADD2.F32 R86, -RZ, R84.reuse.H1_H1 ;  /* 0x30000054ff567230 */ /* 0x100fe20000004100 */
[----:B------:R-:W-:Y:S01]  /*5150*/  F2FP.F16.E4M3.UNPACK_B R83, R42.H1 ;  /* 0x0000002aff53723e */ /* 0x000fe200030006ff */
[----:B------:R-:W-:Y:S01]  /*5160*/  HADD2.F32 R95, -RZ, R93.H1_H1 ;  /* 0x3000005dff5f7230 */ /* 0x000fe20000004100 */
[----:B------:R-:W-:Y:S01]  /*5170*/  F2FP.F16.E4M3.UNPACK_B R92, R92 ;  /* 0x0000005cff5c723e */ /* 0x000fe200020006ff */
[----:B------:R-:W-:Y:S01]  /*5180*/  HADD2.F32 R85, -RZ, R84.H0_H0 ;  /* 0x20000054ff557230 */ /* 0x000fe20000004100 */
[----:B------:R-:W-:Y:S01]  /*5190*/  F2FP.F16.E4M3.UNPACK_B R43, R43 ;  /* 0x0000002bff2b723e */ /* 0x000fe200020006ff */
[----:B------:R-:W-:-:S02]  /*51a0*/  HADD2.F32 R84, -RZ, R83.H1_H1 ;  /* 0x30000053ff547230 */ /* 0x000fc40000004100 */
[-C--:B------:R-:W-:Y:S01]  /*51b0*/  FMUL.FTZ R82, R86, R95.reuse ;  /* 0x0000005f56527220 */ /* 0x080fe20000410000 */
[----:B------:R-:W-:Y:S02]  /*51c0*/  HADD2.F32 R94, -RZ, R92.H1_H1 ;  /* 0x3000005cff5e7230 */ /* 0x000fe40000004100 */
[C---:B------:R-:W-:Y:S01]  /*51d0*/  FMUL.FTZ R95, R85.reuse, R95 ;  /* 0x0000005f555f7220 */ /* 0x040fe20000410000 */
[----:B------:R-:W-:Y:S02]  /*51e0*/  HADD2.F32 R83, -RZ, R83.H0_H0 ;  /* 0x20000053ff537230 */ /* 0x000fe40000004100 */
[-C--:B------:R-:W-:Y:S01]  /*51f0*/  FFMA.FTZ R121, R85, R91.reuse, -R82 ;  /* 0x0000005b55797223 */ /* 0x080fe20000010852 */
[----:B------:R-:W-:Y:S02]  /*5200*/  HADD2.F32 R82, -RZ, R87.H1_H1 ;  /* 0x30000057ff527230 */ /* 0x000fe40000004100 */
[----:B------:R-:W-:Y:S01]  /*5210*/  FMUL.FTZ R130, R84, R94 ;  /* 0x0000005e54827220 */ /* 0x000fe20000410000 */
[----:B------:R-:W-:Y:S01]  /*5220*/  F2FP.F16.E4M3.UNPACK_B R42, R42 ;  /* 0x0000002aff2a723e */ /* 0x000fe200020006ff */
[C---:B------:R-:W-:Y:S01]  /*5230*/  FMUL.FTZ R85, R83.reuse, R94 ;  /* 0x0000005e53557220 */ /* 0x040fe20000410000 */
[----:B------:R-:W-:Y:S01]  /*5240*/  FFMA.FTZ R94, R86, R91, R95 ;  /* 0x0000005b565e7223 */ /* 0x000fe2000001005f */
[----:B------:R-:W-:Y:S01]  /*5250*/  FFMA.FTZ R130, R83, R82, -R130 ;  /* 0x0000005253827223 */ /* 0x000fe20000010882 */
[----:B------:R-:W-:-:S02]  /*5260*/  HADD2.F32 R83, -RZ, R43.H1_H1 ;  /* 0x3000002bff537230 */ /* 0x000fc40000004100 */
[----:B------:R-:W-:Y:S01]  /*5270*/  FFMA.FTZ R91, R84, R82, R85 ;  /* 0x00000052545b7223 */ /* 0x000fe20000010055 */
[----:B------:R-:W-:Y:S01]  /*5280*/  HADD2.F32 R82, -RZ, R43.H0_H0 ;  /* 0x2000002bff527230 */ /* 0x000fe20000004100 */
[----:B------:R-:W-:Y:S01]  /*5290*/  F2FP.SATFINITE.E4M3.F32.PACK_AB_MERGE_C R94, R94, R121, RZ ;  /* 0x000000795e5e723e */ /* 0x000fe200048070ff */
[--C-:B------:R-:W-:Y:S01]  /*52a0*/  HADD2.F32 R43, -RZ, R42.reuse.H0_H0 ;  /* 0x2000002aff2b7230 */ /* 0x100fe20000004100 */
[----:B------:R-:W-:Y:S01]  /*52b0*/  F2FP.SATFINITE.E4M3.F32.PACK_AB_MERGE_C R41, R41, R40, R158 ;  /* 0x000000282929723e */ /* 0x000fe2000480709e */
[----:B------:R-:W-:Y:S01]  /*52c0*/  HADD2.F32 R93, -RZ, R93.H0_H0 ;  /* 0x2000005dff5d7230 */ /* 0x000fe20000004100 */
[----:B------:R-:W-:Y:S01]  /*52d0*/  F2FP.SATFINITE.E4M3.F32.PACK_AB_MERGE_C R91, R91, R130, RZ ;  /* 0x000000825b5b723e */ /* 0x000fe200048070ff */
[----:B------:R-:W-:Y:S01]  /*52e0*/  HADD2.F32 R42, -RZ, R42.H1_H1 ;  /* 0x3000002aff2a7230 */ /* 0x000fe20000004100 */
[----:B------:R-:W-:Y:S01]  /*52f0*/  F2FP.SATFINITE.E4M3.F32.PACK_AB_MERGE_C R40, R157, R120, R131 ;  /* 0x000000789d28723e */ /* 0x000fe20004807083 */
[----:B------:R-:W-:Y:S02]  /*5300*/  HADD2.F32 R92, -RZ, R92.H0_H0 ;  /* 0x2000005cff5c7230 */ /* 0x000fe40000004100 */
        /* <DEDUP_REMOVED lines=9> */
[----:B------:R-:W-:-:S03]  /*53a0*/  FFMA.FTZ R85, R42, R87, R85 ;  /* 0x000000572a557223 */ /* 0x000fc60000010055 */
[----:B------:R-:W-:Y:S02]  /*53b0*/  F2FP.SATFINITE.E4M3.F32.PACK_AB_MERGE_C R43, R86, R95, R94 ;  /* 0x0000005f562b723e */ /* 0x000fe4000480705e */
[----:B------:R-:W-:-:S07]  /*53c0*/  F2FP.SATFINITE.E4M3.F32.PACK_AB_MERGE_C R42, R85, R84, R91 ;  /* 0x00000054552a723e */ /* 0x000fce000480705b */
.L_x_1361:
[----:B------:R-:W-:Y:S05]  /*53d0*/  BSYNC B3 ;  /* 0x0000000000037941 */ /* 0x000fea0003800000 */
.L_x_1360:
[----:B--2---:R0:W-:Y:S02]  /*53e0*/  STG.E.128 desc[UR60][R48.64+0x60], R40 ;  /* 0x0000602830007986 */ /* 0x0041e4000c101d3c */
.L_x_1359:
[----:B------:R-:W-:Y:S05]  /*53f0*/  BSYNC B2 ;  /* 0x0000000000027941 */ /* 0x000fea0003800000 */
.L_x_1358:
        /* <DEDUP_REMOVED lines=14> */
[----:B------:R-:W-:Y:S01]  /*54e0*/  LOP3.LUT R82, R81, 0xff0000ff, RZ, 0xc0, !PT ;  /* 0xff0000ff51527812 */ /* 0x000fe200078ec0ff */
[----:B------:R-:W-:Y:S01]  /*54f0*/  IMAD.SHL.U32 R81, R78, 0x100, RZ ;  /* 0x000001004e517824 */ /* 0x000fe200078e00ff */
[----:B------:R-:W-:Y:S01]  /*5500*/  LOP3.LUT R80, R80, 0xff00, R79, 0xf8, !PT ;  /* 0x0000ff0050507812 */ /* 0x000fe200078ef84f */
[----:B--2---:R-:W-:Y:S01]  /*5510*/  IMAD.MOV.U32 R78, RZ, RZ, R40 ;  /* 0x000000ffff4e7224 */ /* 0x004fe200078e0028 */
[----:B------:R-:W-:Y:S01]  /*5520*/  F2FP.F16.E4M3.UNPACK_B R40, R41 ;  /* 0x00000029ff28723e */ /* 0x000fe200020006ff */
[----:B------:R-:W-:Y:S01]  /*5530*/  IMAD.U32 R79, R85, 0x10000, RZ ;  /* 0x00010000554f7824 */ /* 0x000fe200078e00ff */
[----:B------:R-:W-:Y:S01]  /*5540*/  LOP3.LUT R83, R82, 0xff00, R81, 0xf8, !PT ;  /* 0x0000ff0052537812 */ /* 0x000fe200078ef851 */
[----:B------:R-:W-:Y:S01]  /*5550*/  IMAD.U32 R82, R84, 0x10000, RZ ;  /* 0x0001000054527824 */ /* 0x000fe200078e00ff */
[----:B------:R-:W-:-:S02]  /*5560*/  F2FP.F16.E4M3.UNPACK_B R81, R154.H1 ;  /* 0x0000009aff51723e */ /* 0x000fc400030006ff */
        /* <DEDUP_REMOVED lines=88> */
.L_x_1365:
[----:B------:R-:W-:Y:S05]  /*5af0*/  BSYNC B3 ;  /* 0x0000000000037941 */ /* 0x000fea0003800000 */
.L_x_1364:
[----:B--2---:R0:W-:Y:S02]  /*5b00*/  STG.E.128 desc[UR60][R48.64+0x80], R40 ;  /* 0x0000802830007986 */ /* 0x0041e4000c101d3c */
.L_x_1363:
[----:B------:R-:W-:Y:S05]  /*5b10*/  BSYNC B2 ;  /* 0x0000000000027941 */ /* 0x000fea0003800000 */
.L_x_1362:
[----:B------:R-:W-:-:S13]  /*5b20*/  ISETP.NE.AND P2, PT, R36, RZ, PT ;  /* 0x000000ff2400720c */ /* 0x000fda0003f45270 */
        /* <DEDUP_REMOVED lines=109> */
.L_x_1367:
[----:B------:R-:W-:Y:S05]  /*6200*/  BSYNC B2 ;  /* 0x0000000000027941 */ /* 0x000fea0003800000 */
.L_x_1366:
[----:B--2---:R0:W-:Y:S02]  /*6210*/  STG.E.128 desc[UR60][R48.64+0xa0], R40 ;  /* 0x0000a02830007986 */ /* 0x0041e4000c101d3c */
.L_x_1345:
[----:B------:R-:W-:Y:S05]  /*6220*/  BSYNC B1 ;  /* 0x0000000000017941 */ /* 0x000fea0003800000 */
.L_x_1344:
[----:B------:R-:W-:Y:S05]  /*6230*/  @P4 BRA `(.L_x_1368) ;  /* 0x00000094001c4947 */ /* 0x000fea0003800000 */
[----:B------:R-:W-:Y:S01]  /*6240*/  ISETP.NE.AND P2, PT, R31, RZ, PT ;  /* 0x000000ff1f00720c */ /* 0x000fe20003f45270 */
[----:B------:R-:W-:-:S12]  /*6250*/  BSSY B1, `(.L_x_1369) ;  /* 0x000006f000017945 */ /* 0x000fd80003800000 */
[----:B------:R-:W-:Y:S05]  /*6260*/  @!P2 BRA `(.L_x_1370) ;  /* 0x0000000400b4a947 */ /* 0x000fea0003800000 */
[----:B0-234-:R0:W2:Y:S01]  /*6270*/  LDS.128 R40, [R47+0x1c400] ;  /* 0x01c400002f287984 */ /* 0x01d0a20000000c00 */
[----:B------:R-:W-:Y:S01]  /*6280*/  ISETP.GE.AND P2, PT, R23, R129, PT ;  /* 0x000000811700720c */ /* 0x000fe20003f46270 */
[----:B------:R-:W-:-:S12]  /*6290*/  BSSY B2, `(.L_x_1371) ;  /* 0x0000069000027945 */ /* 0x000fd80003800000 */
[----:B0-----:R-:W-:Y:S05]  /*62a0*/  @P2 BRA `(.L_x_1372) ;  /* 0x00000004009c2947 */ /* 0x001fea0003800000 */
[----:B------:R-:W-:Y:S01]  /*62b0*/  SHF.R.U32.HI R70, RZ, 0x8, R71 ;  /* 0x00000008ff467819 */ /* 0x000fe20000011647 */
[----:B--2---:R-:W-:Y:S01]  /*62c0*/  IMAD.MOV.U32 R48, RZ, RZ, R40 ;  /* 0x000000ffff307224 */ /* 0x004fe200078e0028 */
[--C-:B------:R-:W-:Y:S02]  /*62d0*/  SHF.R.U32.HI R72, RZ, 0x8, R73.reuse ;  /* 0x00000008ff487819 */ /* 0x100fe40000011649 */
[----:B------:R-:W-:Y:S01]  /*62e0*/  SHF.R.U32.HI R74, RZ, 0x10, R73 ;  /* 0x00000010ff4a7819 */ /* 0x000fe20000011649 */
[----:B------:R-:W-:Y:S01]  /*62f0*/  IMAD.SHL.U32 R70, R70, 0x100, RZ ;  /* 0x0000010046467824 */ /* 0x000fe200078e00ff */
[----:B------:R-:W-:Y:S01]  /*6300*/  LOP3.LUT R49, R71, 0xff0000ff, RZ, 0xc0, !PT ;  /* 0xff0000ff47317812 */ /* 0x000fe200078ec0ff */
[----:B------:R-:W-:Y:S01]  /*6310*/  IMAD.SHL.U32 R72, R72, 0x100, RZ ;  /* 0x0000010048487824 */ /* 0x000fe200078e00ff */
[----:B------:R-:W-:Y:S01]  /*6320*/  SHF.R.U32.HI R75, RZ, 0x10, R71 ;  /* 0x00000010ff4b7819 */ /* 0x000fe20000011647 */
[----:B------:R-:W-:Y:S01]  /*6330*/  IMAD.U32 R74, R74, 0x10000, RZ ;  /* 0x000100004a4a7824 */ /* 0x000fe200078e00ff */
[----:B------:R-:W-:-:S02]  /*6340*/  LOP3.LUT R71, R73, 0xff0000ff, RZ, 0xc0, !PT ;  /* 0xff0000ff49477812 */ /* 0x000fc400078ec0ff */
[----:B------:R-:W-:Y:S01]  /*6350*/  LOP3.LUT R49, R49, 0xff00, R70, 0xf8, !PT ;  /* 0x0000ff0031317812 */ /* 0x000fe200078ef846 */
[----:B------:R-:W-:Y:S01]  /*6360*/  IMAD.U32 R70, R75, 0x10000, RZ ;  /* 0x000100004b467824 */ /* 0x000fe200078e00ff */
[----:B------:R-:W-:Y:S02]  /*6370*/  LOP3.LUT R71, R71, 0xff00, R72, 0xf8, !PT ;  /* 0x0000ff0047477812 */ /* 0x000fe400078ef848 */
[-C--:B------:R-:W-:Y:S02]  /*6380*/  F2FP.F16.E4M3.UNPACK_B R40, R41.reuse ;  /* 0x00000029ff28723e */ /* 0x080fe400020006ff */
[-C--:B------:R-:W-:Y:S02]  /*6390*/  F2FP.F16.E4M3.UNPACK_B R72, R152.reuse.H1 ;  /* 0x00000098ff48723e */ /* 0x080fe400030006ff */
[----:B------:R-:W-:Y:S02]  /*63a0*/  F2FP.F16.E4M3.UNPACK_B R41, R41.H1 ;  /* 0x00000029ff29723e */ /* 0x000fe400030006ff */
[----:B------:R-:W-:Y:S01]  /*63b0*/  LOP3.LUT R76, R71, 0xff0000, R74, 0xf8, !PT ;  /* 0x00ff0000474c7812 */ /* 0x000fe200078ef84a */
[--C-:B------:R-:W-:Y:S01]  /*63c0*/  HADD2.F32 R75, -RZ, R72.reuse.H1_H1 ;  /* 0x30000048ff4b7230 */ /* 0x100fe20000004100 */
[-C--:B------:R-:W-:Y:S01]  /*63d0*/  F2FP.F16.E4M3.UNPACK_B R71, R151.reuse.H1 ;  /* 0x00000097ff47723e */ /* 0x080fe200030006ff */
[----:B------:R-:W-:Y:S01]  /*63e0*/  HADD2.F32 R74, -RZ, R72.H0_H0 ;  /* 0x20000048ff4a7230 */ /* 0x000fe20000004100 */
[----:B------:R-:W-:Y:S01]  /*63f0*/  LOP3.LUT R73, R49, 0xff0000, R70, 0xf8, !PT ;  /* 0x00ff000031497812 */ /* 0x000fe200078ef846 */
[----:B------:R-:W-:Y:S01]  /*6400*/  HADD2.F32 R70, -RZ, R41.H1_H1 ;  /* 0x30000029ff467230 */ /* 0x000fe20000004100 */
[----:B------:R-:W-:Y:S01]  /*6410*/  F2FP.F16.E4M3.UNPACK_B R152, R152 ;  /* 0x00000098ff98723e */ /* 0x000fe200020006ff */
[----:B------:R-:W-:Y:S01]  /*6420*/  HADD2.F32 R72, -RZ, R71.H0_H0 ;  /* 0x20000047ff487230 */ /* 0x000fe20000004100 */
[----:B------:R-:W-:Y:S01]  /*6430*/  F2FP.F16.E4M3.UNPACK_B R151, R151 ;  /* 0x00000097ff97723e */ /* 0x000fe200020006ff */
[----:B------:R-:W-:-:S02]  /*6440*/  HADD2.F32 R49, -RZ, R40.H1_H1 ;  /* 0x30000028ff317230 */ /* 0x000fc40000004100 */
[-C--:B------:R-:W-:Y:S01]  /*6450*/  FMUL.FTZ R78, R70, R75.reuse ;  /* 0x0000004b464e7220 */ /* 0x080fe20000410000 */
[----:B------:R-:W-:Y:S02]  /*6460*/  HADD2.F32 R41, -RZ, R41.H0_H0 ;  /* 0x20000029ff297230 */ /* 0x000fe40000004100 */
[----:B------:R-:W-:Y:S02]  /*6470*/  HADD2.F32 R71, -RZ, R71.H1_H1 ;  /* 0x30000047ff477230 */ /* 0x000fe40000004100 */
[----:B------:R-:W-:Y:S01]  /*6480*/  FMUL.FTZ R77, R49, R74 ;  /* 0x0000004a314d7220 */ /* 0x000fe20000410000 */
[----:B------:R-:W-:Y:S02]  /*6490*/  HADD2.F32 R40, -RZ, R40.H0_H0 ;  /* 0x20000028ff287230 */ /* 0x000fe40000004100 */
[C---:B------:R-:W-:Y:S01]  /*64a0*/  FMUL.FTZ R75, R41.reuse, R75 ;  /* 0x0000004b294b7220 */ /* 0x040fe20000410000 */
[-C--:B------:R-:W-:Y:S01]  /*64b0*/  FFMA.FTZ R80, R41, R71.reuse, -R78 ;  /* 0x0000004729507223 */ /* 0x080fe2000001084e */
[----:B------:R-:W-:Y:S01]  /*64c0*/  F2FP.F16.E4M3.UNPACK_B R41, R48.H1 ;  /* 0x00000030ff29723e */ /* 0x000fe200030006ff */
[C---:B------:R-:W-:Y:S01]  /*64d0*/  FMUL.FTZ R74, R40.reuse, R74 ;  /* 0x0000004a284a7220 */ /* 0x040fe20000410000 */
[----:B------:R-:W-:Y:S01]  /*64e0*/  F2FP.F16.E4M3.UNPACK_B R48, R48 ;  /* 0x00000030ff30723e */ /* 0x000fe200020006ff */
[-C--:B------:R-:W-:Y:S01]  /*64f0*/  FFMA.FTZ R40, R40, R72.reuse, -R77 ;  /* 0x0000004828287223 */ /* 0x080fe2000001084d */
[----:B------:R-:W-:Y:S01]  /*6500*/  FFMA.FTZ R81, R70, R71, R75 ;  /* 0x0000004746517223 */ /* 0x000fe2000001004b */
[----:B------:R-:W-:Y:S01]  /*6510*/  FFMA.FTZ R79, R49, R72, R74 ;  /* 0x00000048314f7223 */ /* 0x000fe2000001004a */
        /* <DEDUP_REMOVED lines=64> */
.L_x_1372:
[----:B------:R-:W-:Y:S05]  /*6920*/  BSYNC B2 ;  /* 0x0000000000027941 */ /* 0x000fea0003800000 */
.L_x_1371:
[----:B--2---:R0:W-:Y:S02]  /*6930*/  STG.E.128 desc[UR60][R44.64], R40 ;  /* 0x000000282c007986 */ /* 0x0041e4000c101d3c */
.L_x_1370:
[----:B------:R-:W-:Y:S05]  /*6940*/  BSYNC B1 ;  /* 0x0000000000017941 */ /* 0x000fea0003800000 */
.L_x_1369:
        /* <DEDUP_REMOVED lines=8> */
[----:B------:R-:W-:Y:S01]  /*69d0*/  SHF.R.U32.HI R70, RZ, 0x8, R67 ;  /* 0x00000008ff467819 */ /* 0x000fe20000011643 */
[----:B--2---:R-:W-:Y:S01]  /*69e0*/  IMAD.MOV.U32 R49, RZ, RZ, R42 ;  /* 0x000000ffff317224 */ /* 0x004fe200078e002a */
[----:B------:R-:W-:Y:S01]  /*69f0*/  SHF.R.U32.HI R48, RZ, 0x8, R69 ;  /* 0x00000008ff307819 */ /* 0x000fe20000011645 */
[----:B------:R-:W-:Y:S01]  /*6a00*/  IMAD.MOV.U32 R66, RZ, RZ, R43 ;  /* 0x000000ffff427224 */ /* 0x000fe200078e002b */
[----:B------:R-:W-:Y:S01]  /*6a10*/  SHF.R.U32.HI R72, RZ, 0x10, R67 ;  /* 0x00000010ff487819 */ /* 0x000fe20000011643 */
[----:B------:R-:W-:Y:S01]  /*6a20*/  IMAD.SHL.U32 R42, R70, 0x100, RZ ;  /* 0x00000100462a7824 */ /* 0x000fe200078e00ff */
[----:B------:R-:W-:Y:S01]  /*6a30*/  LOP3.LUT R67, R67, 0xff0000ff, RZ, 0xc0, !PT ;  /* 0xff0000ff43437812 */ /* 0x000fe200078ec0ff */
[----:B------:R-:W-:Y:S01]  /*6a40*/  IMAD.SHL.U32 R43, R48, 0x100, RZ ;  /* 0x00000100302b7824 */ /* 0x000fe200078e00ff */
[----:B------:R-:W-:Y:S02]  /*6a50*/  SHF.R.U32.HI R71, RZ, 0x10, R69 ;  /* 0x00000010ff477819 */ /* 0x000fe40000011645 */
[----:B------:R-:W-:-:S02]  /*6a60*/  LOP3.LUT R68, R69, 0xff0000ff, RZ, 0xc0, !PT ;  /* 0xff0000ff45447812 */ /* 0x000fc400078ec0ff */
        /* <DEDUP_REMOVED lines=14> */
[CC--:B------:R-:W-:Y:S01]  /*6b50*/  FMUL.FTZ R73, R43.reuse, R70.reuse ;  /* 0x000000462b497220 */ /* 0x0c0fe20000410000 */
        /* <DEDUP_REMOVED lines=80> */
.L_x_1376:
[----:B------:R-:W-:Y:S05]  /*7060*/  BSYNC B2 ;  /* 0x0000000000027941 */ /* 0x000fea0003800000 */
.L_x_1375:
[----:B--2---:R0:W-:Y:S02]  /*7070*/  STG.E.128 desc[UR60][R44.64+0x20], R40 ;  /* 0x000020282c007986 */ /* 0x0041e4000c101d3c */
.L_x_1374:
[----:B------:R-:W-:Y:S05]  /*7080*/  BSYNC B1 ;  /* 0x0000000000017941 */ /* 0x000fea0003800000 */
.L_x_1373:
        /* <DEDUP_REMOVED lines=10> */
[--C-:B------:R-:W-:Y:S01]  /*7130*/  SHF.R.U32.HI R64, RZ, 0x8, R65.reuse ;  /* 0x00000008ff407819 */ /* 0x100fe20000011641 */
[----:B------:R-:W-:Y:S01]  /*7140*/  IMAD.MOV.U32 R49, RZ, RZ, R42 ;  /* 0x000000ffff317224 */ /* 0x000fe200078e002a */
        /* <DEDUP_REMOVED lines=101> */
.L_x_1380:
[----:B------:R-:W-:Y:S05]  /*77a0*/  BSYNC B2 ;  /* 0x0000000000027941 */ /* 0x000fea0003800000 */
.L_x_1379:
[----:B--2---:R0:W-:Y:S02]  /*77b0*/  STG.E.128 desc[UR60][R44.64+0x40], R40 ;  /* 0x000040282c007986 */ /* 0x0041e4000c101d3c */
.L_x_1378:
[----:B------:R-:W-:Y:S05]  /*77c0*/  BSYNC B1 ;  /* 0x0000000000017941 */ /* 0x000fea0003800000 */
.L_x_1377:
        /* <DEDUP_REMOVED lines=113> */
.L_x_1384:
[----:B------:R-:W-:Y:S05]  /*7ee0*/  BSYNC B2 ;  /* 0x0000000000027941 */ /* 0x000fea0003800000 */
.L_x_1383:
[----:B--2---:R0:W-:Y:S02]  /*7ef0*/  STG.E.128 desc[UR60][R44.64+0x60], R40 ;  /* 0x000060282c007986 */ /* 0x0041e4000c101d3c */
.L_x_1382:
[----:B------:R-:W-:Y:S05]  /*7f00*/  BSYNC B1 ;  /* 0x0000000000017941 */ /* 0x000fea0003800000 */
.L_x_1381:
        /* <DEDUP_REMOVED lines=10> */
[----:B------:R-:W-:Y:S01]  /*7fb0*/  LOP3.LUT R47, R55, 0xff0000ff, RZ, 0xc0, !PT ;  /* 0xff0000ff372f7812 */ /* 0x000fe200078ec0ff */
[----:B------:R-:W-:Y:S01]  /*7fc0*/  IMAD.MOV.U32 R48, RZ, RZ, R42 ;  /* 0x000000ffff307224 */ /* 0x000fe200078e002a */
[----:B------:R-:W-:Y:S01]  /*7fd0*/  SHF.R.U32.HI R56, RZ, 0x10, R55 ;  /* 0x00000010ff387819 */ /* 0x000fe20000011637 */
[----:B------:R-:W-:Y:S01]  /*7fe0*/  IMAD.SHL.U32 R42, R59, 0x100, RZ ;  /* 0x000001003b2a7824 */ /* 0x000fe200078e00ff */
[--C-:B------:R-:W-:Y:S02]  /*7ff0*/  SHF.R.U32.HI R55, RZ, 0x8, R57.reuse ;  /* 0x00000008ff377819 */ /* 0x100fe40000011639 */
[----:B------:R-:W-:Y:S02]  /*8000*/  LOP3.LUT R54, R57, 0xff0000ff, RZ, 0xc0, !PT ;  /* 0xff0000ff39367812 */ /* 0x000fe400078ec0ff */
[----:B------:R-:W-:Y:S01]  /*8010*/  SHF.R.U32.HI R58, RZ, 0x10, R57 ;  /* 0x00000010ff3a7819 */ /* 0x000fe20000011639 */
[----:B------:R-:W-:Y:S01]  /*8020*/  IMAD.SHL.U32 R43, R55, 0x100, RZ ;  /* 0x00000100372b7824 */ /* 0x000fe200078e00ff */
[----:B------:R-:W-:-:S02]  /*8030*/  LOP3.LUT R47, R47, 0xff00, R42, 0xf8, !PT ;  /* 0x0000ff002f2f7812 */ /* 0x000fc400078ef82a */
[----:B------:R-:W-:Y:S01]  /*8040*/  F2FP.F16.E4M3.UNPACK_B R55, R133.H1 ;  /* 0x00000085ff37723e */ /* 0x000fe200030006ff */
[----:B------:R-:W-:Y:S01]  /*8050*/  IMAD.U32 R58, R58, 0x10000, RZ ;  /* 0x000100003a3a7824 */ /* 0x000fe200078e00ff */
[----:B------:R-:W-:Y:S01]  /*8060*/  LOP3.LUT R43, R54, 0xff00, R43, 0xf8, !PT ;  /* 0x0000ff00362b7812 */ /* 0x000fe200078ef82b */
[----:B------:R-:W-:Y:S01]  /*8070*/  IMAD.U32 R54, R56, 0x10000, RZ ;  /* 0x0001000038367824 */ /* 0x000fe200078e00ff */
[-C--:B------:R-:W-:Y:S01]  /*8080*/  F2FP.F16.E4M3.UNPACK_B R42, R41.reuse ;  /* 0x00000029ff2a723e */ /* 0x080fe200020006ff */
[--C-:B------:R-:W-:Y:S01]  /*8090*/  HADD2.F32 R57, -RZ, R55.reuse.H0_H0 ;  /* 0x20000037ff397230 */ /* 0x100fe20000004100 */
[----:B------:R-:W-:Y:S01]  /*80a0*/  LOP3.LUT R59, R43, 0xff0000, R58, 0xf8, !PT ;  /* 0x00ff00002b3b7812 */ /* 0x000fe200078ef83a */
[----:B------:R-:W-:Y:S01]  /*80b0*/  HADD2.F32 R58, -RZ, R55.H1_H1 ;  /* 0x30000037ff3a7230 */ /* 0x000fe20000004100 */
[----:B------:R-:W-:Y:S01]  /*80c0*/  LOP3.LUT R56, R47, 0xff0000, R54, 0xf8, !PT ;  /* 0x00ff00002f387812 */ /* 0x000fe200078ef836 */
[--C-:B------:R-:W-:Y:S01]  /*80d0*/  HADD2.F32 R43, -RZ, R42.reuse.H1_H1 ;  /* 0x3000002aff2b7230 */ /* 0x100fe20000004100 */
[----:B------:R-:W-:Y:S01]  /*80e0*/  F2FP.F16.E4M3.UNPACK_B R54, R132.H1 ;  /* 0x00000084ff36723e */ /* 0x000fe200030006ff */
[----:B------:R-:W-:Y:S01]  /*80f0*/  HADD2.F32 R42, -RZ, R42.H0_H0 ;  /* 0x2000002aff2a7230 */ /* 0x000fe20000004100 */
[----:B------:R-:W-:-:S02]  /*8100*/  F2FP.F16.E4M3.UNPACK_B R41, R41.H1 ;  /* 0x00000029ff29723e */ /* 0x000fc400030006ff */
[-C--:B------:R-:W-:Y:S01]  /*8110*/  FMUL.FTZ R61, R43, R57.reuse ;  /* 0x000000392b3d7220 */ /* 0x080fe20000410000 */
[--C-:B------:R-:W-:Y:S02]  /*8120*/  HADD2.F32 R55, -RZ, R54.reuse.H0_H0 ;  /* 0x20000036ff377230 */ /* 0x100fe40000004100 */
[C---:B------:R-:W-:Y:S01]  /*8130*/  FMUL.FTZ R60, R42.reuse, R57 ;  /* 0x000000392a3c7220 */ /* 0x040fe20000410000 */
[--C-:B------:R-:W-:Y:S01]  /*8140*/  HADD2.F32 R47, -RZ, R41.reuse.H1_H1 ;  /* 0x30000029ff2f7230 */ /* 0x100fe20000004100 */
[----:B------:R-:W-:Y:S01]  /*8150*/  F2FP.F16.E4M3.UNPACK_B R133, R133 ;  /* 0x00000085ff85723e */ /* 0x000fe200020006ff */
        /* <DEDUP_REMOVED lines=75> */
.L_x_1388:
[----:B------:R-:W-:Y:S05]  /*8610*/  BSYNC B2 ;  /* 0x0000000000027941 */ /* 0x000fea0003800000 */
.L_x_1387:
[----:B--2---:R0:W-:Y:S02]  /*8620*/  STG.E.128 desc[UR60][R44.64+0x80], R40 ;  /* 0x000080282c007986 */ /* 0x0041e4000c101d3c */
.L_x_1386:
[----:B------:R-:W-:Y:S05]  /*8630*/  BSYNC B1 ;  /* 0x0000000000017941 */ /* 0x000fea0003800000 */
.L_x_1385:
[----:B------:R-:W-:-:S13]  /*8640*/  ISETP.NE.AND P2, PT, R36, RZ, PT ;  /* 0x000000ff2400720c */ /* 0x000fda0003f45270 */
        /* <DEDUP_REMOVED lines=111> */
.L_x_1390:
[----:B------:R-:W-:Y:S05]  /*8d40*/  BSYNC B1 ;  /* 0x0000000000017941 */ /* 0x000fea0003800000 */
.L_x_1389:
[----:B--2---:R0:W-:Y:S01]  /*8d50*/  STG.E.128 desc[UR60][R44.64+0xa0], R40 ;  /* 0x0000a0282c007986 */ /* 0x0041e2000c101d3c */
[----:B------:R-:W-:Y:S05]  /*8d60*/  BRA `(.L_x_1368) ;  /* 0x0000006800507947 */ /* 0x000fea0003800000 */
.L_x_1336:
        /* <DEDUP_REMOVED lines=43> */
.L_x_1392:
[----:B------:R-:W-:Y:S05]  /*9020*/  BSYNC B1 ;  /* 0x0000000000017941 */ /* 0x000fea0003800000 */
.L_x_1391:
        /* <DEDUP_REMOVED lines=47> */
.L_x_1394:
[----:B------:R-:W-:Y:S05]  /*9320*/  BSYNC B1 ;  /* 0x0000000000017941 */ /* 0x000fea0003800000 */
.L_x_1393:
        /* <DEDUP_REMOVED lines=26> */
.L_x_1395:
[----:B0-----:R-:W-:Y:S01]  /*94d0*/  IMAD R38, R19, 0x8, R17 ;  /* 0x0000000813267824 */ /* 0x001fe200078e0211 */
[----:B------:R-:W-:Y:S01]  /*94e0*/  SHF.L.U32 R39, R198, 0x1f, RZ ;  /* 0x0000001fc6277819 */ /* 0x000fe200000006ff */
[----:B------:R-:W0:Y:S01]  /*94f0*/  LDC R149, c[0x0][0x2e4] ;  /* 0x0000b900ff957b82 */ /* 0x000e220000000800 */
[----:B------:R-:W-:Y:S02]  /*9500*/  BSSY B1, `(.L_x_1396) ;  /* 0x0000004000017945 */ /* 0x000fe40003800000 */
[----:B------:R-:W1:Y:S05]  /*9510*/  SYNCS.PHASECHK.TRANS64.TRYWAIT P5, [R38+URZ+0x29890], R39 ;  /* 0x02989027260075a7 */ /* 0x000e6a00080a017f */
[----:B------:R-:W2:Y:S01]  /*9520*/  LDC.64 R130, c[0x0][0x2f0] ;  /* 0x0000bc00ff827b82 */ /* 0x000ea20000000a00 */
[----:B-1----:R-:W-:Y:S05]  /*9530*/  @!P5 BRA `(.L_x_1397) ;  /* 0x0000029800dcd947 */ /* 0x002fea0003800000 */
.L_x_1730:
[----:B------:R-:W-:Y:S05]  /*9540*/  BSYNC B1 ;  /* 0x0000000000017941 */ /* 0x000fea0003800000 */
.L_x_1396:
[----:B------:R-:W-:Y:S01]  /*9550*/  BSSY B1, `(.L_x_1398) ;  /* 0x00002ec000017945 */ /* 0x000fe20003800000 */
[----:B0-----:R-:W-:Y:S02]  /*9560*/  IMAD.IADD R154, R149, 0x1, -R118 ;  /* 0x00000001959a7824 */ /* 0x001fe400078e0a76 */
[----:B------:R-:W-:Y:S01]  /*9570*/  IMAD.MOV.U32 R133, RZ, RZ, R91 ;  /* 0x000000ffff857224 */ /* 0x000fe200078e005b */
[----:B------:R-:W-:Y:S06]  /*9580*/  @P4 BRA `(.L_x_1399) ;  /* 0x0000002c00a04947 */ /* 0x000fec0003800000 */
[----:B------:R-:W-:Y:S01]  /*9590*/  ISETP.NE.AND P4, PT, R31, RZ, PT ;  /* 0x000000ff1f00720c */ /* 0x000fe20003f85270 */
[-C--:B--2---:R-:W-:Y:S01]  /*95a0*/  IMAD R88, R221, R130.reuse, RZ ;  /* 0x00000082dd587224 */ /* 0x084fe200078e02ff */
        /* <DEDUP_REMOVED lines=26> */
[----:B------:R-:W2:Y:S01]  /*9750*/  LDS.128 R92, [R92+0x1a400] ;  /* 0x01a400005c5c7984 */ /* 0x000ea20000000c00 */
[----:B------:R-:W-:Y:S05]  /*9760*/  @P4 BRA `(.L_x_1403) ;  /* 0x0000000c003c4947 */ /* 0x000fea0003800000 */
[----:B------:R-:W-:Y:S02]  /*9770*/  F2FP.F16.E4M3.UNPACK_B R178, R175.H1 ;  /* 0x000000afffb2723e */ /* 0x000fe400030006ff */
[----:B--2---:R-:W-:Y:S02]  /*9780*/  F2FP.F16.E4M3.UNPACK_B R42, R92.H1 ;  /* 0x0000005cff2a723e */ /* 0x004fe400030006ff */
        /* <DEDUP_REMOVED lines=15> */
[----:B------:R-:W-:Y:S01]  /*9880*/  HADD2.F32 R179, -RZ, R178.H1_H1 ;  /* 0x300000b2ffb37230 */ /* 0x000fe20000004100 */
[----:B------:R-:W-:Y:S01]  /*9890*/  F2FP.F16.E4M3.UNPACK_B R178, R175 ;  /* 0x000000afffb2723e */ /* 0x000fe200020006ff */
[----:B------:R-:W-:Y:S01]  /*98a0*/  HADD2.F32 R187, -RZ, R180.H0_H0 ;  /* 0x200000b4ffbb7230 */ /* 0x000fe20000004100 */
[----:B------:R-:W-:Y:S01]  /*98b0*/  F2FP.F16.E4M3.UNPACK_B R175, R176 ;  /* 0x000000b0ffaf723e */ /* 0x000fe200020006ff */
[----:B------:R-:W-:-:S02]  /*98c0*/  IMAD.MOV.U32 R176, RZ, RZ, R94 ;  /* 0x000000ffffb07224 */ /* 0x000fc400078e005e */
[-C--:B------:R-:W-:Y:S01]  /*98d0*/  FMUL.FTZ R183, R40, R179.reuse ;  /* 0x000000b328b77220 */ /* 0x080fe20000410000 */
[C---:B------:R-:W-:Y:S01]  /*98e0*/  FMUL.FTZ R185, R42.reuse, R179 ;  /* 0x000000b32ab97220 */ /* 0x040fe20000410000 */
[----:B------:R-:W-:Y:S01]  /*98f0*/  HADD2.F32 R179, -RZ, R178.H0_H0 ;  /* 0x200000b2ffb37230 */ /* 0x000fe20000004100 */
[----:B------:R-:W-:Y:S01]  /*9900*/  F2FP.F16.E4M3.UNPACK_B R94, R174.H1 ;  /* 0x000000aeff5e723e */ /* 0x000fe200030006ff */
[-C--:B------:R-:W-:Y:S01]  /*9910*/  FFMA.FTZ R183, R42, R177.reuse, R183 ;  /* 0x000000b12ab77223 */ /* 0x080fe200000100b7 */
[----:B------:R-:W-:Y:S01]  /*9920*/  F2FP.F16.E4M3.UNPACK_B R42, R88 ;  /* 0x00000058ff2a723e */ /* 0x000fe200020006ff */
[----:B------:R-:W-:Y:S01]  /*9930*/  FFMA.FTZ R185, R40, R177, -R185 ;  /* 0x000000b128b97223 */ /* 0x000fe200000108b9 */
[----:B------:R-:W-:Y:S01]  /*9940*/  HADD2.F32 R40, -RZ, R92.H0_H0 ;  /* 0x2000005cff287230 */ /* 0x000fe20000004100 */
[----:B------:R-:W-:Y:S01]  /*9950*/  F2FP.F16.E4M3.UNPACK_B R174, R174 ;  /* 0x000000aeffae723e */ /* 0x000fe200020006ff */
[----:B------:R-:W-:Y:S01]  /*9960*/  HADD2.F32 R177, -RZ, R175.H0_H0 ;  /* 0x200000afffb17230 */ /* 0x000fe20000004100 */
[----:B------:R-:W-:Y:S01]  /*9970*/  SHF.R.U32.HI R184, RZ, 0x8, R55 ;  /* 0x00000008ffb87819 */ /* 0x000fe20000011637 */
[----:B------:R-:W-:-:S02]  /*9980*/  HADD2.F32 R88, -RZ, R42.H0_H0 ;  /* 0x2000002aff587230 */ /* 0x000fc40000004100 */
[-C--:B------:R-:W-:Y:S01]  /*9990*/  FMUL.FTZ R181, R40, R179.reuse ;  /* 0x000000b328b57220 */ /* 0x080fe20000410000 */
[----:B------:R-:W-:Y:S01]  /*99a0*/  HADD2.F32 R92, -RZ, R92.H1_H1 ;  /* 0x3000005cff5c7230 */ /* 0x000fe20000004100 */
[----:B------:R-:W-:Y:S01]  /*99b0*/  SHF.R.U32.HI R182, RZ, 0x10, R53 ;  /* 0x00000010ffb67819 */ /* 0x000fe20000011635 */
[----:B------:R-:W-:Y:S02]  /*99c0*/  HADD2.F32 R42, -RZ, R42.H1_H1 ;  /* 0x3000002aff2a7230 */ /* 0x000fe40000004100 */
[C---:B------:R-:W-:Y:S01]  /*99d0*/  FMUL.FTZ R179, R88.reuse, R179 ;  /* 0x000000b358b37220 */ /* 0x040fe20000410000 */
[-C--:B------:R-:W-:Y:S01]  /*99e0*/  FFMA.FTZ R88, R88, R177.reuse, -R181 ;  /* 0x000000b158587223 */ /* 0x080fe200000108b5 */
[----:B------:R-:W-:Y:S01]  /*99f0*/  HADD2.F32 R175, -RZ, R175.H1_H1 ;  /* 0x300000afffaf7230 */ /* 0x000fe20000004100 */
[----:B------:R-:W-:Y:S01]  /*9a00*/  LOP3.LUT R186, R53, 0xff0000ff, RZ, 0xc0, !PT ;  /* 0xff0000ff35ba7812 */ /* 0x000fe200078ec0ff */
[----:B------:R-:W-:Y:S01]  /*9a10*/  FFMA.FTZ R40, R40, R177, R179 ;  /* 0x000000b128287223 */ /* 0x000fe200000100b3 */
[----:B------:R-:W-:Y:S01]  /*9a20*/  HADD2.F32 R177, -RZ, R178.H1_H1 ;  /* 0x300000b2ffb17230 */ /* 0x000fe20000004100 */
[----:B------:R-:W-:Y:S01]  /*9a30*/  LOP3.LUT R202, R55, 0xff0000ff, RZ, 0xc0, !PT ;  /* 0xff0000ff37ca7812 */ /* 0x000fe200078ec0ff */
[----:B------:R-:W-:Y:S01]  /*9a40*/  HADD2.F32 R180, -RZ, R180.H1_H1 ;  /* 0x300000b4ffb47230 */ /* 0x000fe20000004100 */
[----:B------:R-:W-:Y:S01]  /*9a50*/  LOP3.LUT R208, R41, 0xff0000ff, RZ, 0xc0, !PT ;  /* 0xff0000ff29d07812 */ /* 0x000fe200078ec0ff */
[----:B------:R-:W-:-:S02]  /*9a60*/  IMAD.SHL.U32 R219, R184, 0x100, RZ ;  /* 0x00000100b8db7824 */ /* 0x000fc400078e00ff */
[-C--:B------:R-:W-:Y:S01]  /*9a70*/  FMUL.FTZ R179, R92, R177.reuse ;  /* 0x000000b15cb37220 */ /* 0x080fe20000410000 */
[C---:B------:R-:W-:Y:S01]  /*9a80*/  FMUL.FTZ R181, R42.reuse, R177 ;  /* 0x000000b12ab57220 */ /* 0x040fe20000410000 */
[----:B------:R-:W-:Y:S02]  /*9a90*/  F2FP.SATFINITE.E4M3.F32.PACK_AB_MERGE_C R52, R183, R52, RZ ;  /* 0x00000034b734723e */ /* 0x000fe400048070ff */
[-C--:B------:R-:W-:Y:S01]  /*9aa0*/  FFMA.FTZ R177, R42, R175.reuse, -R179 ;  /* 0x000000af2ab17223 */ /* 0x080fe200000108b3 */
[----:B------:R-:W-:Y:S01]  /*9ab0*/  FFMA.FTZ R175, R92, R175, R181 ;  /* 0x000000af5caf7223 */ /* 0x000fe200000100b5 */
[----:B------:R-:W-:Y:S01]  /*9ac0*/  IMAD.MOV.U32 R92, RZ, RZ, R90 ;  /* 0x000000ffff5c7224 */ /* 0x000fe200078e005a */
[----:B------:R-:W-:Y:S01]  /*9ad0*/  F2FP.F16.E4M3.UNPACK_B R179, R176.H1 ;  /* 0x000000b0ffb3723e */ /* 0x000fe200030006ff */
[--C-:B------:R-:W-:Y:S01]  /*9ae0*/  HADD2.F32 R181, -RZ, R94.reuse.H0_H0 ;  /* 0x2000005effb57230 */ /* 0x100fe20000004100 */
[----:B------:R-:W-:Y:S01]  /*9af0*/  F2FP.SATFINITE.E4M3.F32.PACK_AB_MERGE_C R185, R185, R54, RZ ;  /* 0x00000036b9b9723e */ /* 0x000fe200048070ff */
[----:B------:R-:W-:Y:S01]  /*9b00*/  HADD2.F32 R94, -RZ, R94.H1_H1 ;  /* 0x3000005eff5e7230 */ /* 0x000fe20000004100 */
[----:B------:R-:W-:Y:S01]  /*9b10*/  F2FP.F16.E4M3.UNPACK_B R178, R92.H1 ;  /* 0x0000005cffb2723e */ /* 0x000fe200030006ff */
[--C-:B------:R-:W-:Y:S01]  /*9b20*/  HADD2.F32 R90, -RZ, R179.reuse.H0_H0 ;  /* 0x200000b3ff5a7230 */ /* 0x100fe20000004100 */
[----:B------:R-:W-:Y:S01]  /*9b30*/  F2FP.F16.E4M3.UNPACK_B R54, R93 ;  /* 0x0000005dff36723e */ /* 0x000fe200020006ff */
[----:B------:R-:W-:Y:S01]  /*9b40*/  HADD2.F32 R179, -RZ, R179.H1_H1 ;  /* 0x300000b3ffb37230 */ /* 0x000fe20000004100 */
[----:B------:R-:W-:Y:S01]  /*9b50*/  F2FP.SATFINITE.E4M3.F32.PACK_AB_MERGE_C R40, R175, R40, R52 ;  /* 0x00000028af28723e */ /* 0x000fe20004807034 */
[----:B------:R-:W-:-:S02]  /*9b60*/  HADD2.F32 R42, -RZ, R178.H0_H0 ;  /* 0x200000b2ff2a7230 */ /* 0x000fc40000004100 */
[----:B------:R-:W-:Y:S01]  /*9b70*/  FMUL.FTZ R203, R90, R187 ;  /* 0x000000bb5acb7220 */ /* 0x000fe20000410000 */
[----:B------:R-:W-:Y:S01]  /*9b80*/  HADD2.F32 R178, -RZ, R178.H1_H1 ;  /* 0x300000b2ffb27230 */ /* 0x000fe20000004100 */
[----:B------:R-:W-:Y:S01]  /*9b90*/  F2FP.F16.E4M3.UNPACK_B R52, R89 ;  /* 0x00000059ff34723e */ /* 0x000fe200020006ff */
[C---:B------:R-:W-:Y:S01]  /*9ba0*/  FMUL.FTZ R187, R42.reuse, R187 ;  /* 0x000000bb2abb7220 */ /* 0x040fe20000410000 */
[-C--:B------:R-:W-:Y:S01]  /*9bb0*/  FFMA.FTZ R42, R42, R181.reuse, -R203 ;  /* 0x000000b52a2a7223 */ /* 0x080fe200000108cb */
[----:B------:R-:W-:Y:S02]  /*9bc0*/  F2FP.SATFINITE.E4M3.F32.PACK_AB_MERGE_C R88, R177, R88, R185 ;  /* 0x00000058b158723e */ /* 0x000fe400048070b9 */
[----:B------:R-:W-:Y:S01]  /*9bd0*/  FFMA.FTZ R90, R90, R181, R187 ;  /* 0x000000b55a5a7223 */ /* 0x000fe200000100bb */
[CC--:B------:R-:W-:Y:S01]  /*9be0*/  FMUL.FTZ R181, R179.reuse, R180.reuse ;  /* 0x000000b4b3b57220 */ /* 0x0c0fe20000410000 */
[C---:B------:R-:W-:Y:S01]  /*9bf0*/  FMUL.FTZ R180, R178.reuse, R180 ;  /* 0x000000b4b2b47220 */ /* 0x040fe20000410000 */
[----:B------:R-:W-:Y:S01]  /*9c00*/  HADD2.F32 R187, -RZ, R174.H0_H0 ;  /* 0x200000aeffbb7230 */ /* 0x000fe20000004100 */
[----:B------:R-:W-:Y:S01]  /*9c10*/  F2FP.F16.E4M3.UNPACK_B R89, R89.H1 ;  /* 0x00000059ff59723e */ /* 0x000fe200030006ff */
[-C--:B------:R-:W-:Y:S01]  /*9c20*/  FFMA.FTZ R181, R178, R94.reuse, -R181 ;  /* 0x0000005eb2b57223 */ /* 0x080fe200000108b5 */
[----:B------:R-:W-:Y:S01]  /*9c30*/  FFMA.FTZ R179, R179, R94, R180 ;  /* 0x0000005eb3b37223 */ /* 0x000fe200000100b4 */
[----:B------:R-:W-:-:S02]  /*9c40*/  F2FP.F16.E4M3.UNPACK_B R94, R170 ;  /* 0x000000aaff5e723e */ /* 0x000fc400020006ff */
[----:B------:R-:W-:Y:S02]  /*9c50*/  F2FP.F16.E4M3.UNPACK_B R180, R176 ;  /* 0x000000b0ffb4723e */ /* 0x000fe400020006ff */
[----:B------:R-:W-:Y:S01]  /*9c60*/  F2FP.F16.E4M3.UNPACK_B R178, R92 ;  /* 0x0000005cffb2723e */ /* 0x000fe200020006ff */
[----:B------:R-:W-:Y:S01]  /*9c70*/  HADD2.F32 R203, -RZ, R94.H0_H0 ;  /* 0x2000005effcb7230 */ /* 0x000fe20000004100 */
[----:B------:R-:W-:Y:S01]  /*9c80*/  SHF.R.U32.HI R176, RZ, 0x8, R53 ;  /* 0x00000008ffb07819 */ /* 0x000fe20000011635 */
[----:B------:R-:W-:Y:S01]  /*9c90*/  HADD2.F32 R170, -RZ, R180.H0_H0 ;  /* 0x200000b4ffaa7230 */ /* 0x000fe20000004100 */
[----:B------:R-:W-:Y:S01]  /*9ca0*/  SHF.R.U32.HI R53, RZ, 0x10, R55 ;  /* 0x00000010ff357819 */ /* 0x000fe20000011637 */
[----:B------:R-:W-:Y:S01]  /*9cb0*/  HADD2.F32 R92, -RZ, R178.H0_H0 ;  /* 0x200000b2ff5c7230 */ /* 0x000fe20000004100 */
[----:B------:R-:W-:Y:S01]  /*9cc0*/  SHF.R.U32.HI R55, RZ, 0x10, R41 ;  /* 0x00000010ff377819 */ /* 0x000fe20000011629 */
[----:B------:R-:W-:Y:S02]  /*9cd0*/  HADD2.F32 R180, -RZ, R180.H1_H1 ;  /* 0x300000b4ffb47230 */ /* 0x000fe40000004100 */
[----:B------:R-:W-:Y:S01]  /*9ce0*/  FMUL.FTZ R209, R170, R203 ;  /* 0x000000cbaad17220 */ /* 0x000fe20000410000 */
[----:B------:R-:W-:-:S02]  /*9cf0*/  HADD2.F32 R178, -RZ, R178.H1_H1 ;  /* 0x300000b2ffb27230 */ /* 0x000fc40000004100 */
[C---:B------:R-:W-:Y:S01]  /*9d00*/  FMUL.FTZ R203, R92.reuse, R203 ;  /* 0x000000cb5ccb7220 */ /* 0x040fe20000410000 */
[----:B------:R-:W-:Y:S01]  /*9d10*/  F2FP.SATFINITE.E4M3.F32.PACK_AB_MERGE_C R42, R181, R42, RZ ;  /* 0x0000002ab52a723e */ /* 0x000fe200048070ff */
[-C--:B------:R-:W-:Y:S01]  /*9d20*/  FFMA.FTZ R92, R92, R187.reuse, -R209 ;  /* 0x000000bb5c5c7223 */ /* 0x080fe200000108d1 */
[----:B------:R-:W-:Y:S02]  /*9d30*/  IMAD.SHL.U32 R209, R176, 0x100, RZ ;  /* 0x00000100b0d17824 */ /* 0x000fe400078e00ff */
[----:B------:R-:W-:Y:S01]  /*9d40*/  FFMA.FTZ R170, R170, R187, R203 ;  /* 0x000000bbaaaa7223 */ /* 0x000fe200000100cb */
[----:B------:R-:W-:Y:S01]  /*9d50*/  SHF.R.U32.HI R187, RZ, 0x8, R41 ;  /* 0x00000008ffbb7819 */ /* 0x000fe20000011629 */
[----:B------:R-:W-:Y:S01]  /*9d60*/  IMAD.U32 R176, R182, 0x10000, RZ ;  /* 0x00010000b6b07824 */ /* 0x000fe200078e00ff */
[--C-:B------:R-:W-:Y:S02]  /*9d70*/  SHF.R.U32.HI R203, RZ, 0x8, R43.reuse ;  /* 0x00000008ffcb7819 */ /* 0x100fe4000001162b */
[----:B------:R-:W-:Y:S01]  /*9d80*/  SHF.R.U32.HI R41, RZ, 0x10, R43 ;  /* 0x00000010ff297819 */ /* 0x000fe2000001162b */
[----:B------:R-:W-:Y:S01]  /*9d90*/  IMAD.SHL.U32 R187, R187, 0x100, RZ ;  /* 0x00000100bbbb7824 */ /* 0x000fe200078e00ff */
[----:B------:R-:W-:Y:S01]  /*9da0*/  LOP3.LUT R43, R43, 0xff0000ff, RZ, 0xc0, !PT ;  /* 0xff0000ff2b2b7812 */ /* 0x000fe200078ec0ff */
[----:B------:R-:W-:Y:S01]  /*9db0*/  IMAD.SHL.U32 R184, R203, 0x100, RZ ;  /* 0x00000100cbb87824 */ /* 0x000fe200078e00ff */
[----:B------:R-:W-:Y:S01]  /*9dc0*/  LOP3.LUT R209, R186, 0xff00, R209, 0xf8, !PT ;  /* 0x0000ff00bad17812 */ /* 0x000fe200078ef8d1 */
[----:B------:R-:W-:Y:S01]  /*9dd0*/  IMAD.U32 R41, R41, 0x10000, RZ ;  /* 0x0001000029297824 */ /* 0x000fe200078e00ff */
[----:B------:R-:W-:Y:S01]  /*9de0*/  LOP3.LUT R208, R208, 0xff00, R187, 0xf8, !PT ;  /* 0x0000ff00d0d07812 */ /* 0x000fe200078ef8bb */
[----:B------:R-:W-:Y:S01]  /*9df0*/  HADD2.F32 R187, -RZ, R94.H1_H1 ;  /* 0x3000005effbb7230 */ /* 0x000fe20000004100 */
[----:B------:R-:W-:Y:S01]  /*9e00*/  LOP3.LUT R184, R43, 0xff00, R184, 0xf8, !PT ;  /* 0x0000ff002bb87812 */ /* 0x000fe200078ef8b8 */
[----:B------:R-:W-:Y:S01]  /*9e10*/  IMAD.U32 R43, R53, 0x10000, RZ ;  /* 0x00010000352b7824 */ /* 0x000fe200078e00ff */
[----:B------:R-:W-:Y:S01]  /*9e20*/  LOP3.LUT R176, R209, 0xff0000, R176, 0xf8, !PT ;  /* 0x00ff0000d1b07812 */ /* 0x000fe200078ef8b0 */
[----:B------:R-:W-:-:S02]  /*9e30*/  IMAD.U32 R53, R55, 0x10000, RZ ;  /* 0x0001000037357824 */ /* 0x000fc400078e00ff */
[-C--:B------:R-:W-:Y:S01]  /*9e40*/  FMUL.FTZ R203, R180, R187.reuse ;  /* 0x000000bbb4cb7220 */ /* 0x080fe20000410000 */
[----:B------:R-:W-:Y:S02]  /*9e50*/  HADD2.F32 R55, -RZ, R174.H1_H1 ;  /* 0x300000aeff377230 */ /* 0x000fe40000004100 */
[----:B------:R-:W-:Y:S01]  /*9e60*/  FMUL.FTZ R187, R178, R187 ;  /* 0x000000bbb2bb7220 */ /* 0x000fe20000410000 */
[----:B------:R-:W-:Y:S01]  /*9e70*/  F2FP.SATFINITE.E4M3.F32.PACK_AB_MERGE_C R94, R179, R90, RZ ;  /* 0x0000005ab35e723e */ /* 0x000fe200048070ff */
[--C-:B------:R-:W-:Y:S01]  /*9e80*/  HADD2.F32 R174, -RZ, R54.reuse.H0_H0 ;  /* 0x20000036ffae7230 */ /* 0x100fe20000004100 */
[----:B------:R-:W-:Y:S01]  /*9e90*/  LOP3.LUT R53, R208, 0xff0000, R53, 0xf8, !PT ;  /* 0x00ff0000d0357812 */ /* 0x000fe200078ef835 */
[-C--:B------:R-:W-:Y:S01]  /*9ea0*/  FFMA.FTZ R203, R178, R55.reuse, -R203 ;  /* 0x00000037b2cb7223 */ /* 0x080fe200000108cb */
[----:B------:R-:W-:Y:S01]  /*9eb0*/  FFMA.FTZ R187, R180, R55, R187 ;  /* 0x00000037b4bb7223 */ /* 0x000fe200000100bb */
[----:B------:R-:W-:Y:S01]  /*9ec0*/  F2FP.F16.E4M3.UNPACK_B R175, R176 ;  /* 0x000000b0ffaf723e */ /* 0x000fe200020006ff */
[----:B------:R-:W-:Y:S01]  /*9ed0*/  HADD2.F32 R54, -RZ, R54.H1_H1 ;  /* 0x30000036ff367230 */ /* 0x000fe20000004100 */
[----:B------:R-:W-:-:S02]  /*9ee0*/  F2FP.F16.E4M3.UNPACK_B R55, R53 ;  /* 0x00000035ff37723e */ /* 0x000fc400020006ff */
[----:B------:R-:W-:Y:S01]  /*9ef0*/  F2FP.SATFINITE.E4M3.F32.PACK_AB_MERGE_C R90, R203, R92, R42 ;  /* 0x0000005ccb5a723e */ /* 0x000fe2000480702a */
[--C-:B------:R-:W-:Y:S01]  /*9f00*/  HADD2.F32 R42, -RZ, R52.reuse.H0_H0 ;  /* 0x20000034ff2a7230 */ /* 0x100fe20000004100 */
[----:B------:R-:W-:Y:S01]  /*9f10*/  F2FP.SATFINITE.E4M3.F32.PACK_AB_MERGE_C R94, R187, R170, R94 ;  /* 0x000000aabb5e723e */ /* 0x000fe2000480705e */
[----:B------:R-:W-:Y:S01]  /*9f20*/  HADD2.F32 R179, -RZ, R55.H0_H0 ;  /* 0x20000037ffb37230 */ /* 0x000fe20000004100 */
[----:B------:R-:W-:Y:S01]  /*9f30*/  F2FP.F16.E4M3.UNPACK_B R176, R176.H1 ;  /* 0x000000b0ffb0723e */ /* 0x000fe200030006ff */
[----:B------:R-:W-:Y:S01]  /*9f40*/  HADD2.F32 R177, -RZ, R175.H0_H0 ;  /* 0x200000afffb17230 */ /* 0x000fe20000004100 */
[----:B------:R-:W-:Y:S01]  /*9f50*/  LOP3.LUT R41, R184, 0xff0000, R41, 0xf8, !PT ;  /* 0x00ff0000b8297812 */ /* 0x000fe200078ef829 */
[----:B------:R-:W-:Y:S02]  /*9f60*/  HADD2.F32 R92, -RZ, R55.H1_H1 ;  /* 0x30000037ff5c7230 */ /* 0x000fe40000004100 */
[-C--:B------:R-:W-:Y:S01]  /*9f70*/  FMUL.FTZ R181, R174, R179.reuse ;  /* 0x000000b3aeb57220 */ /* 0x080fe20000410000 */
[----:B------:R-:W-:Y:S01]  /*9f80*/  FMUL.FTZ R179, R42, R179 ;  /* 0x000000b32ab37220 */ /* 0x000fe20000410000 */
[----:B------:R-:W-:Y:S01]  /*9f90*/  HADD2.F32 R55, -RZ, R52.H1_H1 ;  /* 0x30000034ff377230 */ /* 0x000fe20000004100 */
[----:B------:R-:W-:Y:S01]  /*9fa0*/  LOP3.LUT R202, R202, 0xff00, R219, 0xf8, !PT ;  /* 0x0000ff00caca7812 */ /* 0x000fe200078ef8db */
[-C--:B------:R-:W-:Y:S01]  /*9fb0*/  FFMA.FTZ R42, R42, R177.reuse, -R181 ;  /* 0x000000b12a2a7223 */ /* 0x080fe200000108b5 */
[----:B------:R-:W-:Y:S01]  /*9fc0*/  FFMA.FTZ R52, R174, R177, R179 ;  /* 0x000000b1ae347223 */ /* 0x000fe200000100b3 */
[----:B------:R-:W-:-:S02]  /*9fd0*/  HADD2.F32 R175, -RZ, R175.H1_H1 ;  /* 0x300000afffaf7230 */ /* 0x000fc40000004100 */
[CC--:B------:R-:W-:Y:S01]  /*9fe0*/  FMUL.FTZ R170, R54.reuse, R92.reuse ;  /* 0x0000005c36aa7220 */ /* 0x0c0fe20000410000 */
[C---:B------:R-:W-:Y:S01]  /*9ff0*/  FMUL.FTZ R177, R55.reuse, R92 ;  /* 0x0000005c37b17220 */ /* 0x040fe20000410000 */
[----:B------:R-:W-:Y:S01]  /*a000*/  F2FP.F16.E4M3.UNPACK_B R92, R93.H1 ;  /* 0x0000005dff5c723e */ /* 0x000fe200030006ff */
[--C-:B------:R-:W-:Y:S01]  /*a010*/  HADD2.F32 R93, -RZ, R89.reuse.H1_H1 ;  /* 0x30000059ff5d7230 */ /* 0x100fe20000004100 */
[----:B------:R-:W-:Y:S01]  /*a020*/  F2FP.F16.E4M3.UNPACK_B R174, R53.H1 ;  /* 0x00000035ffae723e */ /* 0x000fe200030006ff */
[-C--:B------:R-:W-:Y:S01]  /*a030*/  FFMA.FTZ R55, R55, R175.reuse, -R170 ;  /* 0x000000af37377223 */ /* 0x080fe200000108aa */
[----:B------:R-:W-:Y:S01]  /*a040*/  FFMA.FTZ R53, R54, R175, R177 ;  /* 0x000000af36357223 */ /* 0x000fe200000100b1 */
[----:B------:R-:W-:Y:S01]  /*a050*/  HADD2.F32 R170, -RZ, R92.H0_H0 ;  /* 0x2000005cffaa7230 */ /* 0x000fe20000004100 */
[----:B------:R-:W-:Y:S01]  /*a060*/  F2FP.F16.E4M3.UNPACK_B R179, R95.H1 ;  /* 0x0000005fffb3723e */ /* 0x000fe200030006ff */
[----:B------:R-:W-:Y:S01]  /*a070*/  HADD2.F32 R175, -RZ, R174.H0_H0 ;  /* 0x200000aeffaf7230 */ /* 0x000fe20000004100 */
[----:B------:R-:W-:Y:S01]  /*a080*/  LOP3.LUT R43, R202, 0xff0000, R43, 0xf8, !PT ;  /* 0x00ff0000ca2b7812 */ /* 0x000fe200078ef82b */
        /* <DEDUP_REMOVED lines=10> */
[----:B------:R-:W-:Y:S01]  /*a130*/  F2FP.F16.E4M3.UNPACK_B R170, R95 ;  /* 0x0000005fffaa723e */ /* 0x000fe200020006ff */
[CC--:B------:R-:W-:Y:S01]  /*a140*/  FMUL.FTZ R178, R92.reuse, R174.reuse ;  /* 0x000000ae5cb27220 */ /* 0x0c0fe20000410000 */
[C---:B------:R-:W-:Y:S01]  /*a150*/  FMUL.FTZ R175, R93.reuse, R174 ;  /* 0x000000ae5daf7220 */ /* 0x040fe20000410000 */
[----:B------:R-:W-:Y:S01]  /*a160*/  F2FP.F16.E4M3.UNPACK_B R95, R41 ;  /* 0x00000029ff5f723e */ /* 0x000fe200020006ff */
[----:B------:R-:W-:Y:S01]  /*a170*/  HADD2.F32 R184, -RZ, R182.H0_H0 ;  /* 0x200000b6ffb87230 */ /* 0x000fe20000004100 */
[-C--:B------:R-:W-:Y:S01]  /*a180*/  F2FP.F16.E4M3.UNPACK_B R174, R91.reuse ;  /* 0x0000005bffae723e */ /* 0x080fe200020006ff */
[-C--:B------:R-:W-:Y:S01]  /*a190*/  FFMA.FTZ R93, R93, R176.reuse, -R178 ;  /* 0x000000b05d5d7223 */ /* 0x080fe200000108b2 */
[----:B------:R-:W-:Y:S01]  /*a1a0*/  FFMA.FTZ R92, R92, R176, R175 ;  /* 0x000000b05c5c7223 */ /* 0x000fe200000100af */
[----:B------:R-:W-:Y:S01]  /*a1b0*/  F2FP.F16.E4M3.UNPACK_B R91, R91.H1 ;  /* 0x0000005bff5b723e */ /* 0x000fe200030006ff */
[----:B------:R-:W-:Y:S01]  /*a1c0*/  HADD2.F32 R176, -RZ, R170.H0_H0 ;  /* 0x200000aaffb07230 */ /* 0x000fe20000004100 */
[-C--:B------:R-:W-:Y:S01]  /*a1d0*/  F2FP.F16.E4M3.UNPACK_B R41, R43.reuse ;  /* 0x0000002bff29723e */ /* 0x080fe200020006ff */
[----:B------:R-:W-:Y:S01]  /*a1e0*/  HADD2.F32 R183, -RZ, R95.H0_H0 ;  /* 0x2000005fffb77230 */ /* 0x000fe20000004100 */
[----:B------:R-:W-:Y:S01]  /*a1f0*/  F2FP.F16.E4M3.UNPACK_B R43, R43.H1 ;  /* 0x0000002bff2b723e */ /* 0x000fe200030006ff */
[----:B------:R-:W-:Y:S01]  /*a200*/  HADD2.F32 R175, -RZ, R174.H0_H0 ;  /* 0x200000aeffaf7230 */ /* 0x000fe20000004100 */
[----:B------:R-:W-:Y:S01]  /*a210*/  F2FP.SATFINITE.E4M3.F32.PACK_AB_MERGE_C R92, R92, R89, RZ ;  /* 0x000000595c5c723e */ /* 0x000fe200048070ff */
[----:B------:R-:W-:-:S02]  /*a220*/  HADD2.F32 R177, -RZ, R91.H0_H0 ;  /* 0x2000005bffb17230 */ /* 0x000fc40000004100 */
[-C--:B------:R-:W-:Y:S01]  /*a230*/  FMUL.FTZ R186, R176, R183.reuse ;  /* 0x000000b7b0ba7220 */ /* 0x080fe20000410000 */
[----:B------:R-:W-:Y:S02]  /*a240*/  HADD2.F32 R178, -RZ, R179.H0_H0 ;  /* 0x200000b3ffb27230 */ /* 0x000fe40000004100 */
[----:B------:R-:W-:Y:S01]  /*a250*/  FMUL.FTZ R183, R175, R183 ;  /* 0x000000b7afb77220 */ /* 0x000fe20000410000 */
        /* <DEDUP_REMOVED lines=10> */
[----:B------:R-:W-:Y:S02]  /*a300*/  HADD2.F32 R95, -RZ, R95.H1_H1 ;  /* 0x3000005fff5f7230 */ /* 0x000fe40000004100 */
[----:B------:R-:W-:Y:S01]  /*a310*/  FMUL.FTZ R182, R91, R182 ;  /* 0x000000b65bb67220 */ /* 0x000fe20000410000 */
[--C-:B------:R-:W-:Y:S01]  /*a320*/  HADD2.F32 R181, -RZ, R43.reuse.H0_H0 ;  /* 0x2000002bffb57230 */ /* 0x100fe20000004100 */
[----:B------:R-:W-:Y:S01]  /*a330*/  F2FP.SATFINITE.E4M3.F32.PACK_AB_MERGE_C R54, R93, R54, RZ ;  /* 0x000000365d36723e */ /* 0x000fe200048070ff */
[----:B------:R-:W-:Y:S01]  /*a340*/  HADD2.F32 R174, -RZ, R174.H1_H1 ;  /* 0x300000aeffae7230 */ /* 0x000fe20000004100 */
[----:B------:R-:W-:Y:S01]  /*a350*/  F2FP.SATFINITE.E4M3.F32.PACK_AB_MERGE_C R93, R53, R52, R92 ;  /* 0x00000034355d723e */ /* 0x000fe2000480705c */
[----:B------:R-:W-:-:S02]  /*a360*/  HADD2.F32 R180, -RZ, R43.H1_H1 ;  /* 0x3000002bffb47230 */ /* 0x000fc40000004100 */
[----:B------:R-:W-:Y:S01]  /*a370*/  FMUL.FTZ R43, R170, R95 ;  /* 0x0000005faa2b7220 */ /* 0x000fe20000410000 */
[----:B------:R-:W-:Y:S02]  /*a380*/  HADD2.F32 R41, -RZ, R41.H1_H1 ;  /* 0x30000029ff297230 */ /* 0x000fe40000004100 */
[-C--:B------:R-:W-:Y:S01]  /*a390*/  FFMA.FTZ R177, R177, R181.reuse, -R202 ;  /* 0x000000b5b1b17223 */ /* 0x080fe200000108ca */
[----:B------:R-:W-:Y:S01]  /*a3a0*/  FFMA.FTZ R178, R178, R181, R185 ;  /* 0x000000b5b2b27223 */ /* 0x000fe200000100b9 */
[C---:B------:R-:W-:Y:S01]  /*a3b0*/  FMUL.FTZ R95, R174.reuse, R95 ;  /* 0x0000005fae5f7220 */ /* 0x040fe20000410000 */
[-C--:B------:R-:W-:Y:S01]  /*a3c0*/  FFMA.FTZ R184, R91, R180.reuse, -R184 ;  /* 0x000000b45bb87223 */ /* 0x080fe200000108b8 */
[----:B------:R-:W-:Y:S01]  /*a3d0*/  FFMA.FTZ R179, R179, R180, R182 ;  /* 0x000000b4b3b37223 */ /* 0x000fe200000100b6 */
[-C--:B------:R-:W-:Y:S01]  /*a3e0*/  FFMA.FTZ R174, R174, R41.reuse, -R43 ;  /* 0x00000029aeae7223 */ /* 0x080fe2000001082b */
[----:B------:R-:W-:Y:S01]  /*a3f0*/  FFMA.FTZ R95, R170, R41, R95 ;  /* 0x00000029aa5f7223 */ /* 0x000fe2000001005f */
[----:B------:R-:W-:Y:S01]  /*a400*/  F2FP.SATFINITE.E4M3.F32.PACK_AB_MERGE_C R89, R55, R42, R54 ;  /* 0x0000002a3759723e */ /* 0x000fe20004807036 */
[----:B------:R-:W-:Y:S01]  /*a410*/  IMAD.MOV.U32 R92, RZ, RZ, R40 ;  /* 0x000000ffff5c7224 */ /* 0x000fe200078e0028 */
[----:B------:R-:W-:-:S02]  /*a420*/  F2FP.SATFINITE.E4M3.F32.PACK_AB_MERGE_C R177, R184, R177, RZ ;  /* 0x000000b1b8b1723e */ /* 0x000fc400048070ff */
[----:B------:R-:W-:Y:S02]  /*a430*/  F2FP.SATFINITE.E4M3.F32.PACK_AB_MERGE_C R178, R179, R178, RZ ;  /* 0x000000b2b3b2723e */ /* 0x000fe400048070ff */
[----:B------:R-:W-:Y:S02]  /*a440*/  F2FP.SATFINITE.E4M3.F32.PACK_AB_MERGE_C R91, R174, R175, R177 ;  /* 0x000000afae5b723e */ /* 0x000fe400048070b1 */
[----:B------:R-:W-:-:S07]  /*a450*/  F2FP.SATFINITE.E4M3.F32.PACK_AB_MERGE_C R95, R95, R176, R178 ;  /* 0x000000b05f5f723e */ /* 0x000fce00048070b2 */
.L_x_1403:
[----:B------:R-:W-:Y:S05]  /*a460*/  BSYNC B3 ;  /* 0x0000000000037941 */ /* 0x000fea0003800000 */
.L_x_1402:
        /* <DEDUP_REMOVED lines=9> */
[----:B--2---:R0:W-:Y:S03]  /*a500*/  @!P4 STG.E.128 desc[UR60][R42.64], R92 ;  /* 0x0000005c2a00c986 */ /* 0x0041e6000c101d3c */
.L_x_1401:
[----:B------:R-:W-:Y:S05]  /*a510*/  BSYNC B2 ;  /* 0x0000000000027941 */ /* 0x000fea0003800000 */
.L_x_1400:
        /* <DEDUP_REMOVED lines=35> */
[----:B--2---:R-:W-:Y:S01]  /*a750*/  IMAD.MOV.U32 R57, RZ, RZ, R52 ;  /* 0x000000ffff397224 */ /* 0x004fe200078e0034 */
[----:B------:R-:W-:-:S02]  /*a760*/  SHF.R.U32.HI R95, RZ, 0x8, R47 ;  /* 0x00000008ff5f7819 */ /* 0x000fc4000001162f */
[----:B------:R-:W-:Y:S02]  /*a770*/  SHF.R.U32.HI R93, RZ, 0x8, R45 ;  /* 0x00000008ff5d7819 */ /* 0x000fe4000001162d */
[----:B------:R-:W-:Y:S01]  /*a780*/  LOP3.LUT R44, R44, 0xff00, R59, 0xf8, !PT ;  /* 0x0000ff002c2c7812 */ /* 0x000fe200078ef83b */
[----:B------:R-:W-:Y:S01]  /*a790*/  IMAD.U32 R59, R94, 0x10000, RZ ;  /* 0x000100005e3b7824 */ /* 0x000fe200078e00ff */
[----:B------:R-:W-:Y:S01]  /*a7a0*/  LOP3.LUT R92, R47, 0xff0000ff, RZ, 0xc0, !PT ;  /* 0xff0000ff2f5c7812 */ /* 0x000fe200078ec0ff */
[----:B------:R-:W-:Y:S01]  /*a7b0*/  IMAD.SHL.U32 R95, R95, 0x100, RZ ;  /* 0x000001005f5f7824 */ /* 0x000fe200078e00ff */
[----:B------:R-:W-:Y:S01]  /*a7c0*/  LOP3.LUT R58, R45, 0xff0000ff, RZ, 0xc0, !PT ;  /* 0xff0000ff2d3a7812 */ /* 0x000fe200078ec0ff */
[----:B------:R-:W-:Y:S01]  /*a7d0*/  IMAD.SHL.U32 R93, R93, 0x100, RZ ;  /* 0x000001005d5d7824 */ /* 0x000fe200078e00ff */
[----:B------:R-:W-:Y:S01]  /*a7e0*/  SHF.R.U32.HI R171, RZ, 0x10, R47 ;  /* 0x00000010ffab7819 */ /* 0x000fe2000001162f */
[----:B------:R-:W-:Y:S01]  /*a7f0*/  IMAD.MOV.U32 R47, RZ, RZ, R42 ;  /* 0x000000ffff2f7224 */ /* 0x000fe200078e002a */
[----:B------:R-:W-:Y:S01]  /*a800*/  LOP3.LUT R44, R44, 0xff0000, R59, 0xf8, !PT ;  /* 0x00ff00002c2c7812 */ /* 0x000fe200078ef83b */
[----:B------:R-:W-:Y:S01]  /*a810*/  IMAD.U32 R59, R170, 0x10000, RZ ;  /* 0x00010000aa3b7824 */ /* 0x000fe200078e00ff */
[----:B------:R-:W-:Y:S01]  /*a820*/  LOP3.LUT R40, R46, 0xff00, R91, 0xf8, !PT ;  /* 0x0000ff002e287812 */ /* 0x000fe200078ef85b */
[----:B------:R-:W-:Y:S01]  /*a830*/  IMAD.U32 R171, R171, 0x10000, RZ ;  /* 0x00010000abab7824 */ /* 0x000fe200078e00ff */
[----:B------:R-:W-:-:S02]  /*a840*/  LOP3.LUT R94, R92, 0xff00, R95, 0xf8, !PT ;  /* 0x0000ff005c5e7812 */ /* 0x000fc400078ef85f */
[----:B------:R-:W-:Y:S02]  /*a850*/  LOP3.LUT R42, R58, 0xff00, R93, 0xf8, !PT ;  /* 0x0000ff003a2a7812 */ /* 0x000fe400078ef85d */
[----:B------:R-:W-:Y:S02]  /*a860*/  F2FP.F16.E4M3.UNPACK_B R92, R166.H1 ;  /* 0x000000a6ff5c723e */ /* 0x000fe400030006ff */
[----:B------:R-:W-:Y:S02]  /*a870*/  F2FP.F16.E4M3.UNPACK_B R91, R57.H1 ;  /* 0x00000039ff5b723e */ /* 0x000fe400030006ff */
[----:B------:R-:W-:Y:S01]  /*a880*/  F2FP.F16.E4M3.UNPACK_B R58, R56.H1 ;  /* 0x00000038ff3a723e */ /* 0x000fe200030006ff */
[----:B------:R-:W-:Y:S01]  /*a890*/  HADD2.F32 R95, -RZ, R92.H0_H0 ;  /* 0x2000005cff5f7230 */ /* 0x000fe20000004100 */
[----:B------:R-:W-:Y:S01]  /*a8a0*/  SHF.R.U32.HI R45, RZ, 0x10, R45 ;  /* 0x00000010ff2d7819 */ /* 0x000fe2000001162d */
[----:B------:R-:W-:Y:S01]  /*a8b0*/  HADD2.F32 R52, -RZ, R91.H0_H0 ;  /* 0x2000005bff347230 */ /* 0x000fe20000004100 */
[----:B------:R-:W-:Y:S01]  /*a8c0*/  LOP3.LUT R40, R40, 0xff0000, R59, 0xf8, !PT ;  /* 0x00ff000028287812 */ /* 0x000fe200078ef83b */
[----:B------:R-:W-:Y:S01]  /*a8d0*/  HADD2.F32 R46, -RZ, R58.H0_H0 ;  /* 0x2000003aff2e7230 */ /* 0x000fe20000004100 */
[----:B------:R-:W-:Y:S01]  /*a8e0*/  F2FP.F16.E4M3.UNPACK_B R59, R168.H1 ;  /* 0x000000a8ff3b723e */ /* 0x000fe200030006ff */
[----:B------:R-:W-:-:S02]  /*a8f0*/  IMAD.U32 R45, R45, 0x10000, RZ ;  /* 0x000100002d2d7824 */ /* 0x000fc400078e00ff */
[-C--:B------:R-:W-:Y:S01]  /*a900*/  FMUL.FTZ R173, R52, R95.reuse ;  /* 0x0000005f34ad7220 */ /* 0x080fe20000410000 */
[----:B------:R-:W-:Y:S02]  /*a910*/  HADD2.F32 R170, -RZ, R92.H1_H1 ;  /* 0x3000005cffaa7230 */ /* 0x000fe40000004100 */
[----:B------:R-:W-:Y:S01]  /*a920*/  FMUL.FTZ R95, R46, R95 ;  /* 0x0000005f2e5f7220 */ /* 0x000fe20000410000 */
[--C-:B------:R-:W-:Y:S01]  /*a930*/  HADD2.F32 R93, -RZ, R59.reuse.H0_H0 ;  /* 0x2000003bff5d7230 */ /* 0x100fe20000004100 */
[----:B------:R-:W-:Y:S02]  /*a940*/  LOP3.LUT R45, R42, 0xff0000, R45, 0xf8, !PT ;  /* 0x00ff00002a2d7812 */ /* 0x000fe400078ef82d */
[----:B------:R-:W-:Y:S01]  /*a950*/  LOP3.LUT R42, R94, 0xff0000, R171, 0xf8, !PT ;  /* 0x00ff00005e2a7812 */ /* 0x000fe200078ef8ab */
[----:B------:R-:W-:Y:S02]  /*a960*/  HADD2.F32 R94, -RZ, R59.H1_H1 ;  /* 0x3000003bff5e7230 */ /* 0x000fe40000004100 */
[-C--:B------:R-:W-:Y:S01]  /*a970*/  FFMA.FTZ R46, R46, R93.reuse, -R173 ;  /* 0x0000005d2e2e7223 */ /* 0x080fe200000108ad */
[----:B------:R-:W-:Y:S01]  /*a980*/  FFMA.FTZ R52, R52, R93, R95 ;  /* 0x0000005d34347223 */ /* 0x000fe2000001005f */
[----:B------:R-:W-:Y:S01]  /*a990*/  HADD2.F32 R93, -RZ, R91.H1_H1 ;  /* 0x3000005bff5d7230 */ /* 0x000fe20000004100 */
[----:B------:R-:W-:Y:S01]  /*a9a0*/  F2FP.F16.E4M3.UNPACK_B R166, R166 ;  /* 0x000000a6ffa6723e */ /* 0x000fe200020006ff */
[----:B------:R-:W-:Y:S01]  /*a9b0*/  HADD2.F32 R59, -RZ, R58.H1_H1 ;  /* 0x3000003aff3b7230 */ /* 0x000fe20000004100 */
[----:B------:R-:W-:-:S02]  /*a9c0*/  F2FP.F16.E4M3.UNPACK_B R92, R57 ;  /* 0x00000039ff5c723e */ /* 0x000fc400020006ff */
[----:B------:R-:W-:Y:S01]  /*a9d0*/  F2FP.F16.E4M3.UNPACK_B R91, R56 ;  /* 0x00000038ff5b723e */ /* 0x000fe200020006ff */
[----:B------:R-:W-:Y:S01]  /*a9e0*/  FMUL.FTZ R172, R93, R170 ;  /* 0x000000aa5dac7220 */ /* 0x000fe20000410000 */
[----:B------:R-:W-:Y:S01]  /*a9f0*/  F2FP.F16.E4M3.UNPACK_B R168, R168 ;  /* 0x000000a8ffa8723e */ /* 0x000fe200020006ff */
[----:B------:R-:W-:Y:S02]  /*aa00*/  HADD2.F32 R171, -RZ, R166.H0_H0 ;  /* 0x200000a6ffab7230 */ /* 0x000fe40000004100 */
[C---:B------:R-:W-:Y:S01]  /*aa10*/  FMUL.FTZ R170, R59.reuse, R170 ;  /* 0x000000aa3baa7220 */ /* 0x040fe20000410000 */
[----:B------:R-:W-:Y:S02]  /*aa20*/  HADD2.F32 R56, -RZ, R92.H0_H0 ;  /* 0x2000005cff387230 */ /* 0x000fe40000004100 */
[-C--:B------:R-:W-:Y:S01]  /*aa30*/  FFMA.FTZ R57, R59, R94.reuse, -R172 ;  /* 0x0000005e3b397223 */ /* 0x080fe200000108ac */
[----:B------:R-:W-:Y:S02]  /*aa40*/  HADD2.F32 R58, -RZ, R91.H0_H0 ;  /* 0x2000005bff3a7230 */ /* 0x000fe40000004100 */
[----:B------:R-:W-:Y:S01]  /*aa50*/  FFMA.FTZ R59, R93, R94, R170 ;  /* 0x0000005e5d3b7223 */ /* 0x000fe200000100aa */
        /* <DEDUP_REMOVED lines=9> */
[-C--:B------:R-:W-:Y:S01]  /*aaf0*/  FMUL.FTZ R92, R93, R166.reuse ;  /* 0x000000a65d5c7220 */ /* 0x080fe20000410000 */
[----:B------:R-:W-:Y:S01]  /*ab00*/  F2FP.F16.E4M3.UNPACK_B R94, R167.H1 ;  /* 0x000000a7ff5e723e */ /* 0x000fe200030006ff */
[C---:B------:R-:W-:Y:S01]  /*ab10*/  FMUL.FTZ R172, R91.reuse, R166 ;  /* 0x000000a65bac7220 */ /* 0x040fe20000410000 */
[----:B------:R-:W-:Y:S01]  /*ab20*/  F2FP.F16.E4M3.UNPACK_B R95, R54.H1 ;  /* 0x00000036ff5f723e */ /* 0x000fe200030006ff */
[-C--:B------:R-:W-:Y:S01]  /*ab30*/  FFMA.FTZ R91, R91, R168.reuse, -R92 ;  /* 0x000000a85b5b7223 */ /* 0x080fe2000001085c */
[----:B------:R-:W-:Y:S01]  /*ab40*/  F2FP.F16.E4M3.UNPACK_B R170, R169.H1 ;  /* 0x000000a9ffaa723e */ /* 0x000fe200030006ff */
[--C-:B------:R-:W-:Y:S01]  /*ab50*/  HADD2.F32 R173, -RZ, R94.reuse.H0_H0 ;  /* 0x2000005effad7230 */ /* 0x100fe20000004100 */
[----:B------:R-:W-:Y:S01]  /*ab60*/  F2FP.F16.E4M3.UNPACK_B R92, R47.H1 ;  /* 0x0000002fff5c723e */ /* 0x000fe200030006ff */
[----:B------:R-:W-:Y:S02]  /*ab70*/  HADD2.F32 R166, -RZ, R95.H0_H0 ;  /* 0x2000005fffa67230 */ /* 0x000fe40000004100 */
[----:B------:R-:W-:Y:S01]  /*ab80*/  FFMA.FTZ R93, R93, R168, R172 ;  /* 0x000000a85d5d7223 */ /* 0x000fe200000100ac */
[----:B------:R-:W-:Y:S01]  /*ab90*/  HADD2.F32 R172, -RZ, R94.H1_H1 ;  /* 0x3000005effac7230 */ /* 0x000fe20000004100 */
[----:B------:R-:W-:Y:S01]  /*aba0*/  F2FP.F16.E4M3.UNPACK_B R167, R167 ;  /* 0x000000a7ffa7723e */ /* 0x000fe200020006ff */
[----:B------:R-:W-:-:S02]  /*abb0*/  HADD2.F32 R94, -RZ, R92.H0_H0 ;  /* 0x2000005cff5e7230 */ /* 0x000fc40000004100 */
[----:B------:R-:W-:Y:S01]  /*abc0*/  FMUL.FTZ R175, R166, R173 ;  /* 0x000000ada6af7220 */ /* 0x000fe20000410000 */
[----:B------:R-:W-:Y:S01]  /*abd0*/  HADD2.F32 R171, -RZ, R170.H0_H0 ;  /* 0x200000aaffab7230 */ /* 0x000fe20000004100 */
[----:B------:R-:W-:Y:S01]  /*abe0*/  F2FP.F16.E4M3.UNPACK_B R47, R47 ;  /* 0x0000002fff2f723e */ /* 0x000fe200020006ff */
[----:B------:R-:W-:Y:S02]  /*abf0*/  HADD2.F32 R168, -RZ, R95.H1_H1 ;  /* 0x3000005fffa87230 */ /* 0x000fe40000004100 */
[C---:B------:R-:W-:Y:S01]  /*ac00*/  FMUL.FTZ R173, R94.reuse, R173 ;  /* 0x000000ad5ead7220 */ /* 0x040fe20000410000 */
[----:B------:R-:W-:Y:S02]  /*ac10*/  HADD2.F32 R95, -RZ, R92.H1_H1 ;  /* 0x3000005cff5f7230 */ /* 0x000fe40000004100 */
[----:B------:R-:W-:Y:S01]  /*ac20*/  FFMA.FTZ R92, R94, R171, -R175 ;  /* 0x000000ab5e5c7223 */ /* 0x000fe200000108af */
[----:B------:R-:W-:Y:S02]  /*ac30*/  HADD2.F32 R170, -RZ, R170.H1_H1 ;  /* 0x300000aaffaa7230 */ /* 0x000fe40000004100 */
[-C--:B------:R-:W-:Y:S01]  /*ac40*/  FMUL.FTZ R94, R168, R172.reuse ;  /* 0x000000aca85e7220 */ /* 0x080fe20000410000 */
[----:B------:R-:W-:Y:S01]  /*ac50*/  F2FP.F16.E4M3.UNPACK_B R169, R169 ;  /* 0x000000a9ffa9723e */ /* 0x000fe200020006ff */
[C---:B------:R-:W-:Y:S01]  /*ac60*/  FMUL.FTZ R177, R95.reuse, R172 ;  /* 0x000000ac5fb17220 */ /* 0x040fe20000410000 */
[----:B------:R-:W-:Y:S01]  /*ac70*/  FFMA.FTZ R173, R166, R171, R173 ;  /* 0x000000aba6ad7223 */ /* 0x000fe200000100ad */
[----:B------:R-:W-:Y:S01]  /*ac80*/  FFMA.FTZ R175, R95, R170, -R94 ;  /* 0x000000aa5faf7223 */ /* 0x000fe2000001085e */
[----:B------:R-:W-:Y:S01]  /*ac90*/  F2FP.F16.E4M3.UNPACK_B R94, R54 ;  /* 0x00000036ff5e723e */ /* 0x000fe200020006ff */
[----:B------:R-:W-:Y:S01]  /*aca0*/  FFMA.FTZ R172, R168, R170, R177 ;  /* 0x000000aaa8ac7223 */ /* 0x000fe200000100b1 */
[--C-:B------:R-:W-:Y:S01]  /*acb0*/  HADD2.F32 R168, -RZ, R167.reuse.H0_H0 ;  /* 0x200000a7ffa87230 */ /* 0x100fe20000004100 */
[----:B------:R-:W-:Y:S01]  /*acc0*/  F2FP.SATFINITE.E4M3.F32.PACK_AB_MERGE_C R46, R57, R46, RZ ;  /* 0x0000002e392e723e */ /* 0x000fe200048070ff */
[----:B------:R-:W-:Y:S01]  /*acd0*/  HADD2.F32 R167, -RZ, R167.H1_H1 ;  /* 0x300000a7ffa77230 */ /* 0x000fe20000004100 */
[----:B------:R-:W-:Y:S01]  /*ace0*/  F2FP.SATFINITE.E4M3.F32.PACK_AB_MERGE_C R52, R59, R52, RZ ;  /* 0x000000343b34723e */ /* 0x000fe200048070ff */
[--C-:B------:R-:W-:Y:S01]  /*acf0*/  HADD2.F32 R95, -RZ, R94.reuse.H0_H0 ;  /* 0x2000005eff5f7230 */ /* 0x100fe20000004100 */
[----:B------:R-:W-:Y:S01]  /*ad00*/  F2FP.F16.E4M3.UNPACK_B R59, R53 ;  /* 0x00000035ff3b723e */ /* 0x000fe200020006ff */
[----:B------:R-:W-:Y:S01]  /*ad10*/  HADD2.F32 R94, -RZ, R94.H1_H1 ;  /* 0x3000005eff5e7230 */ /* 0x000fe20000004100 */
[----:B------:R-:W-:Y:S01]  /*ad20*/  F2FP.F16.E4M3.UNPACK_B R57, R41 ;  /* 0x00000029ff39723e */ /* 0x000fe200020006ff */
[----:B------:R-:W-:-:S02]  /*ad30*/  HADD2.F32 R54, -RZ, R47.H0_H0 ;  /* 0x2000002fff367230 */ /* 0x000fc40000004100 */
[-C--:B------:R-:W-:Y:S01]  /*ad40*/  FMUL.FTZ R171, R95, R168.reuse ;  /* 0x000000a85fab7220 */ /* 0x080fe20000410000 */
[----:B------:R-:W-:Y:S02]  /*ad50*/  HADD2.F32 R166, -RZ, R169.H0_H0 ;  /* 0x200000a9ffa67230 */ /* 0x000fe40000004100 */
[-C--:B------:R-:W-:Y:S01]  /*ad60*/  FMUL.FTZ R170, R94, R167.reuse ;  /* 0x000000a75eaa7220 */ /* 0x080fe20000410000 */
[----:B------:R-:W-:Y:S02]  /*ad70*/  HADD2.F32 R47, -RZ, R47.H1_H1 ;  /* 0x3000002fff2f7230 */ /* 0x000fe40000004100 */
[C---:B------:R-:W-:Y:S01]  /*ad80*/  FMUL.FTZ R168, R54.reuse, R168 ;  /* 0x000000a836a87220 */ /* 0x040fe20000410000 */
[----:B------:R-:W-:Y:S02]  /*ad90*/  HADD2.F32 R169, -RZ, R169.H1_H1 ;  /* 0x300000a9ffa97230 */ /* 0x000fe40000004100 */
[----:B------:R-:W-:Y:S01]  /*ada0*/  FFMA.FTZ R171, R54, R166, -R171 ;  /* 0x000000a636ab7223 */ /* 0x000fe200000108ab */
[----:B------:R-:W-:Y:S01]  /*adb0*/  F2FP.SATFINITE.E4M3.F32.PACK_AB_MERGE_C R52, R93, R56, R52 ;  /* 0x000000385d34723e */ /* 0x000fe20004807034 */
[----:B------:R-:W-:Y:S01]  /*adc0*/  FMUL.FTZ R167, R47, R167 ;  /* 0x000000a72fa77220 */ /* 0x000fe20000410000 */
[----:B------:R-:W-:Y:S01]  /*add0*/  FFMA.FTZ R54, R95, R166, R168 ;  /* 0x000000a65f367223 */ /* 0x000fe200000100a8 */
[-C--:B------:R-:W-:Y:S01]  /*ade0*/  FFMA.FTZ R170, R47, R169.reuse, -R170 ;  /* 0x000000a92faa7223 */ /* 0x080fe200000108aa */
[----:B------:R-:W-:Y:S01]  /*adf0*/  F2FP.SATFINITE.E4M3.F32.PACK_AB_MERGE_C R47, R91, R58, R46 ;  /* 0x0000003a5b2f723e */ /* 0x000fe2000480702e */
[----:B------:R-:W-:Y:S01]  /*ae00*/  FFMA.FTZ R167, R94, R169, R167 ;  /* 0x000000a95ea77223 */ /* 0x000fe200000100a7 */
[----:B------:R-:W-:Y:S01]  /*ae10*/  F2FP.F16.E4M3.UNPACK_B R58, R45 ;  /* 0x0000002dff3a723e */ /* 0x000fe200020006ff */
[----:B------:R-:W-:Y:S01]  /*ae20*/  HADD2.F32 R91, -RZ, R59.H0_H0 ;  /* 0x2000003bff5b7230 */ /* 0x000fe20000004100 */
[----:B------:R-:W-:Y:S01]  /*ae30*/  F2FP.SATFINITE.E4M3.F32.PACK_AB_MERGE_C R172, R172, R173, RZ ;  /* 0x000000adacac723e */ /* 0x000fe200048070ff */
[----:B------:R-:W-:Y:S01]  /*ae40*/  HADD2.F32 R56, -RZ, R57.H0_H0 ;  /* 0x20000039ff387230 */ /* 0x000fe20000004100 */
[----:B------:R-:W-:Y:S01]  /*ae50*/  F2FP.F16.E4M3.UNPACK_B R93, R44 ;  /* 0x0000002cff5d723e */ /* 0x000fe200020006ff */
[----:B------:R-:W-:Y:S01]  /*ae60*/  HADD2.F32 R95, -RZ, R58.H0_H0 ;  /* 0x2000003aff5f7230 */ /* 0x000fe20000004100 */
[----:B------:R-:W-:-:S02]  /*ae70*/  F2FP.SATFINITE.E4M3.F32.PACK_AB_MERGE_C R92, R175, R92, RZ ;  /* 0x0000005caf5c723e */ /* 0x000fc400048070ff */
[----:B------:R-:W-:Y:S01]  /*ae80*/  F2FP.SATFINITE.E4M3.F32.PACK_AB_MERGE_C R54, R167, R54, R172 ;  /* 0x00000036a736723e */ /* 0x000fe200048070ac */
[----:B------:R-:W-:Y:S01]  /*ae90*/  HADD2.F32 R94, -RZ, R93.H0_H0 ;  /* 0x2000005dff5e7230 */ /* 0x000fe20000004100 */
[----:B------:R-:W-:Y:S01]  /*aea0*/  F2FP.SATFINITE.E4M3.F32.PACK_AB_MERGE_C R46, R170, R171, R92 ;  /* 0x000000abaa2e723e */ /* 0x000fe2000480705c */
[-C--:B------:R-:W-:Y:S01]  /*aeb0*/  FMUL.FTZ R167, R91, R95.reuse ;  /* 0x0000005f5ba77220 */ /* 0x080fe20000410000 */
[C---:B------:R-:W-:Y:S01]  /*aec0*/  FMUL.FTZ R166, R56.reuse, R95 ;  /* 0x0000005f38a67220 */ /* 0x040fe20000410000 */
[----:B------:R-:W-:Y:S01]  /*aed0*/  HADD2.F32 R92, -RZ, R59.H1_H1 ;  /* 0x3000003bff5c7230 */ /* 0x000fe20000004100 */
[----:B------:R-:W-:Y:S01]  /*aee0*/  F2FP.F16.E4M3.UNPACK_B R53, R53.H1 ;  /* 0x00000035ff35723e */ /* 0x000fe200030006ff */
[----:B------:R-:W-:Y:S02]  /*aef0*/  HADD2.F32 R95, -RZ, R58.H1_H1 ;  /* 0x3000003aff5f7230 */ /* 0x000fe40000004100 */
[----:B------:R-:W-:Y:S01]  /*af00*/  FFMA.FTZ R56, R56, R94, -R167 ;  /* 0x0000005e38387223 */ /* 0x000fe200000108a7 */
[----:B------:R-:W-:-:S02]  /*af10*/  HADD2.F32 R58, -RZ, R57.H1_H1 ;  /* 0x30000039ff3a7230 */ /* 0x000fc40000004100 */
[----:B------:R-:W-:Y:S01]  /*af20*/  FFMA.FTZ R57, R91, R94, R166 ;  /* 0x0000005e5b397223 */ /* 0x000fe200000100a6 */
[----:B------:R-:W-:Y:S02]  /*af30*/  HADD2.F32 R93, -RZ, R93.H1_H1 ;  /* 0x3000005dff5d7230 */ /* 0x000fe40000004100 */
[----:B------:R-:W-:Y:S01]  /*af40*/  FMUL.FTZ R91, R92, R95 ;  /* 0x0000005f5c5b7220 */ /* 0x000fe20000410000 */
[----:B------:R-:W-:Y:S01]  /*af50*/  F2FP.F16.E4M3.UNPACK_B R94, R45.H1 ;  /* 0x0000002dff5e723e */ /* 0x000fe200030006ff */
[C---:B------:R-:W-:Y:S01]  /*af60*/  FMUL.FTZ R95, R58.reuse, R95 ;  /* 0x0000005f3a5f7220 */ /* 0x040fe20000410000 */
[----:B------:R-:W-:Y:S01]  /*af70*/  F2FP.F16.E4M3.UNPACK_B R59, R41.H1 ;  /* 0x00000029ff3b723e */ /* 0x000fe200030006ff */
[-C--:B------:R-:W-:Y:S01]  /*af80*/  FFMA.FTZ R41, R58, R93.reuse, -R91 ;  /* 0x0000005d3a297223 */ /* 0x080fe2000001085b */
[----:B------:R-:W-:Y:S01]  /*af90*/  F2FP.F16.E4M3.UNPACK_B R44, R44.H1 ;  /* 0x0000002cff2c723e */ /* 0x000fe200030006ff */
[----:B------:R-:W-:Y:S02]  /*afa0*/  HADD2.F32 R91, -RZ, R53.H0_H0 ;  /* 0x20000035ff5b7230 */ /* 0x000fe40000004100 */
[----:B------:R-:W-:Y:S01]  /*afb0*/  FFMA.FTZ R58, R92, R93, R95 ;  /* 0x0000005d5c3a7223 */ /* 0x000fe2000001005f */
[----:B------:R-:W-:Y:S01]  /*afc0*/  HADD2.F32 R166, -RZ, R94.H0_H0 ;  /* 0x2000005effa67230 */ /* 0x000fe20000004100 */
[----:B------:R-:W-:Y:S01]  /*afd0*/  F2FP.F16.E4M3.UNPACK_B R93, R55 ;  /* 0x00000037ff5d723e */ /* 0x000fe200020006ff */
[----:B------:R-:W-:Y:S01]  /*afe0*/  HADD2.F32 R45, -RZ, R59.H0_H0 ;  /* 0x2000003bff2d7230 */ /* 0x000fe20000004100 */
[----:B------:R-:W-:Y:S01]  /*aff0*/  F2FP.F16.E4M3.UNPACK_B R171, R42.H1 ;  /* 0x0000002affab723e */ /* 0x000fe200030006ff */
[----:B------:R-:W-:-:S02]  /*b000*/  HADD2.F32 R92, -RZ, R53.H1_H1 ;  /* 0x30000035ff5c7230 */ /* 0x000fc40000004100 */
[-C--:B------:R-:W-:Y:S01]  /*b010*/  FMUL.FTZ R168, R91, R166.reuse ;  /* 0x000000a65ba87220 */ /* 0x080fe20000410000 */
[----:B------:R-:W-:Y:S02]  /*b020*/  HADD2.F32 R53, -RZ, R94.H1_H1 ;  /* 0x3000005eff357230 */ /* 0x000fe40000004100 */
[C---:B------:R-:W-:Y:S01]  /*b030*/  FMUL.FTZ R166, R45.reuse, R166 ;  /* 0x000000a62da67220 */ /* 0x040fe20000410000 */
[--C-:B------:R-:W-:Y:S01]  /*b040*/  HADD2.F32 R94, -RZ, R44.reuse.H0_H0 ;  /* 0x2000002cff5e7230 */ /* 0x100fe20000004100 */
[----:B------:R-:W-:Y:S01]  /*b050*/  F2FP.F16.E4M3.UNPACK_B R167, R40.H1 ;  /* 0x00000028ffa7723e */ /* 0x000fe200030006ff */
[----:B------:R-:W-:Y:S02]  /*b060*/  HADD2.F32 R59, -RZ, R59.H1_H1 ;  /* 0x3000003bff3b7230 */ /* 0x000fe40000004100 */
[CC--:B------:R-:W-:Y:S01]  /*b070*/  FMUL.FTZ R170, R92.reuse, R53.reuse ;  /* 0x000000355caa7220 */ /* 0x0c0fe20000410000 */
[----:B------:R-:W-:Y:S02]  /*b080*/  HADD2.F32 R95, -RZ, R44.H1_H1 ;  /* 0x3000002cff5f7230 */ /* 0x000fe40000004100 */
[-C--:B------:R-:W-:Y:S01]  /*b090*/  FFMA.FTZ R44, R45, R94.reuse, -R168 ;  /* 0x0000005e2d2c7223 */ /* 0x080fe200000108a8 */
[----:B------:R-:W-:Y:S01]  /*b0a0*/  FFMA.FTZ R45, R91, R94, R166 ;  /* 0x0000005e5b2d7223 */ /* 0x000fe200000100a6 */
[C---:B------:R-:W-:Y:S01]  /*b0b0*/  FMUL.FTZ R91, R59.reuse, R53 ;  /* 0x000000353b5b7220 */ /* 0x040fe20000410000 */
[----:B------:R-:W-:Y:S01]  /*b0c0*/  F2FP.F16.E4M3.UNPACK_B R94, R55.H1 ;  /* 0x00000037ff5e723e */ /* 0x000fe200030006ff */
[----:B------:R-:W-:Y:S01]  /*b0d0*/  FFMA.FTZ R53, R59, R95, -R170 ;  /* 0x0000005f3b357223 */ /* 0x000fe200000108aa */
[----:B------:R-:W-:Y:S01]  /*b0e0*/  F2FP.F16.E4M3.UNPACK_B R59, R43 ;  /* 0x0000002bff3b723e */ /* 0x000fe200020006ff */
[----:B------:R-:W-:Y:S01]  /*b0f0*/  FFMA.FTZ R92, R92, R95, R91 ;  /* 0x0000005f5c5c7223 */ /* 0x000fe2000001005b */
[----:B------:R-:W-:Y:S01]  /*b100*/  F2FP.F16.E4M3.UNPACK_B R170, R42 ;  /* 0x0000002affaa723e */ /* 0x000fe200020006ff */
[----:B------:R-:W-:Y:S01]  /*b110*/  HADD2.F32 R95, -RZ, R93.H0_H0 ;  /* 0x2000005dff5f7230 */ /* 0x000fe20000004100 */
[----:B------:R-:W-:Y:S01]  /*b120*/  F2FP.F16.E4M3.UNPACK_B R43, R43.H1 ;  /* 0x0000002bff2b723e */ /* 0x000fe200030006ff */
[----:B------:R-:W-:Y:S01]  /*b130*/  HADD2.F32 R55, -RZ, R59.H0_H0 ;  /* 0x2000003bff377230 */ /* 0x000fe20000004100 */
[----:B------:R-:W-:Y:S01]  /*b140*/  F2FP.F16.E4M3.UNPACK_B R166, R40 ;  /* 0x00000028ffa6723e */ /* 0x000fe200020006ff */
[----:B------:R-:W-:Y:S01]  /*b150*/  HADD2.F32 R40, -RZ, R170.H0_H0 ;  /* 0x200000aaff287230 */ /* 0x000fe20000004100 */
[----:B------:R-:W-:Y:S01]  /*b160*/  F2FP.SATFINITE.E4M3.F32.PACK_AB_MERGE_C R44, R53, R44, RZ ;  /* 0x0000002c352c723e */ /* 0x000fe200048070ff */
[----:B------:R-:W-:Y:S01]  /*b170*/  HADD2.F32 R91, -RZ, R43.H0_H0 ;  /* 0x2000002bff5b7230 */ /* 0x000fe20000004100 */
[----:B------:R-:W-:Y:S01]  /*b180*/  F2FP.SATFINITE.E4M3.F32.PACK_AB_MERGE_C R45, R92, R45, RZ ;  /* 0x0000002d5c2d723e */ /* 0x000fe200048070ff */
[----:B------:R-:W-:-:S02]  /*b190*/  HADD2.F32 R42, -RZ, R94.H0_H0 ;  /* 0x2000005eff2a7230 */ /* 0x000fc40000004100 */
[-C--:B------:R-:W-:Y:S01]  /*b1a0*/  FMUL.FTZ R174, R95, R40.reuse ;  /* 0x000000285fae7220 */ /* 0x080fe20000410000 */
[--C-:B------:R-:W-:Y:S02]  /*b1b0*/  HADD2.F32 R172, -RZ, R171.reuse.H0_H0 ;  /* 0x200000abffac7230 */ /* 0x100fe40000004100 */
[----:B------:R-:W-:Y:S01]  /*b1c0*/  FMUL.FTZ R176, R55, R40 ;  /* 0x0000002837b07220 */ /* 0x000fe20000410000 */
[----:B------:R-:W-:Y:S01]  /*b1d0*/  HADD2.F32 R168, -RZ, R166.H0_H0 ;  /* 0x200000a6ffa87230 */ /* 0x000fe20000004100 */
[----:B------:R-:W-:Y:S01]  /*b1e0*/  F2FP.SATFINITE.E4M3.F32.PACK_AB_MERGE_C R41, R41, R56, R44 ;  /* 0x000000382929723e */ /* 0x000fe2000480702c */
[----:B------:R-:W-:Y:S02]  /*b1f0*/  HADD2.F32 R94, -RZ, R94.H1_H1 ;  /* 0x3000005eff5e7230 */ /* 0x000fe40000004100 */
[----:B------:R-:W-:Y:S01]  /*b200*/  FMUL.FTZ R173, R91, R172 ;  /* 0x000000ac5bad7220 */ /* 0x000fe20000410000 */
[----:B------:R-:W-:Y:S02]  /*b210*/  HADD2.F32 R171, -RZ, R171.H1_H1 ;  /* 0x300000abffab7230 */ /* 0x000fe40000004100 */
[----:B------:R-:W-:Y:S01]  /*b220*/  FFMA.FTZ R40, R55, R168, -R174 ;  /* 0x000000a837287223 */ /* 0x000fe200000108ae */
[----:B------:R-:W-:-:S02]  /*b230*/  HADD2.F32 R43, -RZ, R43.H1_H1 ;  /* 0x3000002bff2b7230 */ /* 0x000fc40000004100 */
[----:B------:R-:W-:Y:S01]  /*b240*/  FFMA.FTZ R176, R95, R168, R176 ;  /* 0x000000a85fb07223 */ /* 0x000fe200000100b0 */
[----:B------:R-:W-:Y:S02]  /*b250*/  HADD2.F32 R169, -RZ, R167.H0_H0 ;  /* 0x200000a7ffa97230 */ /* 0x000fe40000004100 */
[----:B------:R-:W-:Y:S01]  /*b260*/  FMUL.FTZ R178, R42, R172 ;  /* 0x000000ac2ab27220 */ /* 0x000fe20000410000 */
[----:B------:R-:W-:Y:S02]  /*b270*/  HADD2.F32 R93, -RZ, R93.H1_H1 ;  /* 0x3000005dff5d7230 */ /* 0x000fe40000004100 */
        /* <DEDUP_REMOVED lines=9> */
[-C--:B------:R-:W-:Y:S01]  /*b310*/  FFMA.FTZ R43, R43, R167.reuse, -R168 ;  /* 0x000000a72b2b7223 */ /* 0x080fe200000108a8 */
[C---:B------:R-:W-:Y:S01]  /*b320*/  FMUL.FTZ R170, R59.reuse, R170 ;  /* 0x000000aa3baa7220 */ /* 0x040fe20000410000 */
[----:B------:R-:W-:Y:S01]  /*b330*/  FFMA.FTZ R94, R94, R167, R171 ;  /* 0x000000a75e5e7223 */ /* 0x000fe200000100ab */
[-C--:B------:R-:W-:Y:S01]  /*b340*/  FFMA.FTZ R59, R59, R166.reuse, -R42 ;  /* 0x000000a63b3b7223 */ /* 0x080fe2000001082a */
[----:B------:R-:W-:Y:S01]  /*b350*/  F2FP.SATFINITE.E4M3.F32.PACK_AB_MERGE_C R53, R58, R57, R45 ;  /* 0x000000393a35723e */ /* 0x000fe2000480702d */
[----:B------:R-:W-:Y:S01]  /*b360*/  FFMA.FTZ R93, R93, R166, R170 ;  /* 0x000000a65d5d7223 */ /* 0x000fe200000100aa */
[----:B------:R-:W-:Y:S01]  /*b370*/  F2FP.SATFINITE.E4M3.F32.PACK_AB_MERGE_C R43, R43, R178, RZ ;  /* 0x000000b22b2b723e */ /* 0x000fe200048070ff */
[----:B------:R-:W-:Y:S01]  /*b380*/  IMAD.MOV.U32 R42, RZ, RZ, R46 ;  /* 0x000000ffff2a7224 */ /* 0x000fe200078e002e */
[----:B------:R-:W-:-:S02]  /*b390*/  F2FP.SATFINITE.E4M3.F32.PACK_AB_MERGE_C R94, R94, R173, RZ ;  /* 0x000000ad5e5e723e */ /* 0x000fc400048070ff */
[----:B------:R-:W-:Y:S01]  /*b3a0*/  F2FP.SATFINITE.E4M3.F32.PACK_AB_MERGE_C R43, R59, R40, R43 ;  /* 0x000000283b2b723e */ /* 0x000fe2000480702b */
[----:B------:R-:W-:Y:S01]  /*b3b0*/  IMAD.MOV.U32 R40, RZ, RZ, R47 ;  /* 0x000000ffff287224 */ /* 0x000fe200078e002f */
[----:B------:R-:W-:-:S07]  /*b3c0*/  F2FP.SATFINITE.E4M3.F32.PACK_AB_MERGE_C R55, R93, R176, R94 ;  /* 0x000000b05d37723e */ /* 0x000fce000480705e */
.L_x_1407:
[----:B------:R-:W-:Y:S05]  /*b3d0*/  BSYNC B3 ;  /* 0x0000000000037941 */ /* 0x000fea0003800000 */
.L_x_1406:
        /* <DEDUP_REMOVED lines=10> */
.L_x_1405:
[----:B------:R-:W-:Y:S05]  /*b480*/  BSYNC B2 ;  /* 0x0000000000027941 */ /* 0x000fea0003800000 */
.L_x_1404:
[----:B------:R-:W-:-:S13]  /*b490*/  ISETP.NE.AND P4, PT, R33, RZ, PT ;  /* 0x000000ff2100720c */ /* 0x000fda0003f85270 */
[----:B------:R-:W-:Y:S05]  /*b4a0*/  @!P4 BRA `(.L_x_1399) ;  /* 0x0000000c00d8c947 */ /* 0x000fea0003800000 */
[C---:B------:R-:W-:Y:S01]  /*b4b0*/  ISETP.GE.AND P6, PT, R199.reuse, R117, PT ;  /* 0x00000075c700720c */ /* 0x040fe20003fc6270 */
[----:B------:R-:W-:Y:S01]  /*b4c0*/  BSSY B2, `(.L_x_1408) ;  /* 0x00000ea000027945 */ /* 0x000fe20003800000 */
[----:B---3--:R-:W-:Y:S02]  /*b4d0*/  IADD3 R53, P4, P5, R114, R134, R26 ;  /* 0x0000008672357210 */ /* 0x008fe40007d9e01a */
[----:B0-----:R-:W-:Y:S02]  /*b4e0*/  SEL R40, R118, R154, !P6 ;  /* 0x0000009a76287207 */ /* 0x001fe40007000000 */
[----:B------:R-:W-:Y:S02]  /*b4f0*/  IADD3.X R52, R0, R165, R29, P4, P5 ;  /* 0x000000a500347210 */ /* 0x000fe400027ea41d */
[----:B------:R-:W-:Y:S02]  /*b500*/  SHF.R.S32.HI R41, RZ, 0x1f, R40 ;  /* 0x0000001fff297819 */ /* 0x000fe40000011428 */
[----:B------:R-:W-:-:S02]  /*b510*/  ISETP.GE.AND P4, PT, R199, R129, PT ;  /* 0x00000081c700720c */ /* 0x000fc40003f86270 */
        /* <DEDUP_REMOVED lines=19> */
[----:B------:R-:W-:Y:S01]  /*b650*/  LOP3.LUT R59, R61, 0xff0000ff, RZ, 0xc0, !PT ;  /* 0xff0000ff3d3b7812 */ /* 0x000fe200078ec0ff */
[----:B--2---:R-:W-:Y:S01]  /*b660*/  IMAD.MOV.U32 R57, RZ, RZ, R44 ;  /* 0x000000ffff397224 */ /* 0x004fe200078e002c */
[----:B------:R-:W-:Y:S01]  /*b670*/  SHF.R.U32.HI R62, RZ, 0x8, R63 ;  /* 0x00000008ff3e7819 */ /* 0x000fe2000001163f */
[----:B------:R-:W-:Y:S01]  /*b680*/  IMAD.SHL.U32 R40, R89, 0x100, RZ ;  /* 0x0000010059287824 */ /* 0x000fe200078e00ff */
[----:B------:R-:W-:Y:S01]  /*b690*/  SHF.R.U32.HI R91, RZ, 0x10, R61 ;  /* 0x00000010ff5b7819 */ /* 0x000fe2000001163d */
[----:B------:R-:W-:Y:S01]  /*b6a0*/  IMAD.MOV.U32 R48, RZ, RZ, R41 ;  /* 0x000000ffff307224 */ /* 0x000fe200078e0029 */
[----:B------:R-:W-:Y:S02]  /*b6b0*/  SHF.R.U32.HI R58, RZ, 0x8, R49 ;  /* 0x00000008ff3a7819 */ /* 0x000fe40000011631 */
[----:B------:R-:W-:-:S02]  /*b6c0*/  SHF.R.U32.HI R56, RZ, 0x8, R51 ;  /* 0x00000008ff387819 */ /* 0x000fc40000011633 */
[----:B------:R-:W-:Y:S01]  /*b6d0*/  LOP3.LUT R59, R59, 0xff00, R40, 0xf8, !PT ;  /* 0x0000ff003b3b7812 */ /* 0x000fe200078ef828 */
[----:B------:R-:W-:Y:S01]  /*b6e0*/  IMAD.SHL.U32 R40, R62, 0x100, RZ ;  /* 0x000001003e287824 */ /* 0x000fe200078e00ff */
[----:B------:R-:W-:Y:S01]  /*b6f0*/  SHF.R.U32.HI R88, RZ, 0x10, R49 ;  /* 0x00000010ff587819 */ /* 0x000fe20000011631 */
[----:B------:R-:W-:Y:S01]  /*b700*/  IMAD.SHL.U32 R41, R58, 0x100, RZ ;  /* 0x000001003a297824 */ /* 0x000fe200078e00ff */
[----:B------:R-:W-:Y:S01]  /*b710*/  LOP3.LUT R50, R49, 0xff0000ff, RZ, 0xc0, !PT ;  /* 0xff0000ff31327812 */ /* 0x000fe200078ec0ff */
[----:B------:R-:W-:Y:S01]  /*b720*/  IMAD.MOV.U32 R49, RZ, RZ, R42 ;  /* 0x000000ffff317224 */ /* 0x000fe200078e002a */
[----:B------:R-:W-:Y:S01]  /*b730*/  SHF.R.U32.HI R90, RZ, 0x10, R63 ;  /* 0x00000010ff5a7819 */ /* 0x000fe2000001163f */
[----:B------:R-:W-:Y:S01]  /*b740*/  IMAD.U32 R42, R91, 0x10000, RZ ;  /* 0x000100005b2a7824 */ /* 0x000fe200078e00ff */
[----:B------:R-:W-:Y:S01]  /*b750*/  LOP3.LUT R61, R63, 0xff0000ff, RZ, 0xc0, !PT ;  /* 0xff0000ff3f3d7812 */ /* 0x000fe200078ec0ff */
[----:B------:R-:W-:Y:S01]  /*b760*/  IMAD.SHL.U32 R44, R56, 0x100, RZ ;  /* 0x00000100382c7824 */ /* 0x000fe200078e00ff */
[----:B------:R-:W-:-:S02]  /*b770*/  SHF.R.U32.HI R60, RZ, 0x10, R51 ;  /* 0x00000010ff3c7819 */ /* 0x000fc40000011633 */
[----:B------:R-:W-:Y:S02]  /*b780*/  LOP3.LUT R51, R51, 0xff0000ff, RZ, 0xc0, !PT ;  /* 0xff0000ff33337812 */ /* 0x000fe400078ec0ff */
[----:B------:R-:W-:Y:S02]  /*b790*/  F2FP.F16.E4M3.UNPACK_B R63, R164.H1 ;  /* 0x000000a4ff3f723e */ /* 0x000fe400030006ff */
[----:B------:R-:W-:Y:S02]  /*b7a0*/  F2FP.F16.E4M3.UNPACK_B R58, R57.H1 ;  /* 0x00000039ff3a723e */ /* 0x000fe400030006ff */
[----:B------:R-:W-:Y:S02]  /*b7b0*/  F2FP.F16.E4M3.UNPACK_B R56, R55.H1 ;  /* 0x00000037ff38723e */ /* 0x000fe400030006ff */
[----:B------:R-:W-:Y:S01]  /*b7c0*/  LOP3.LUT R61, R61, 0xff00, R40, 0xf8, !PT ;  /* 0x0000ff003d3d7812 */ /* 0x000fe200078ef828 */
[----:B------:R-:W-:Y:S01]  /*b7d0*/  IMAD.U32 R40, R90, 0x10000, RZ ;  /* 0x000100005a287824 */ /* 0x000fe200078e00ff */
[----:B------:R-:W-:-:S02]  /*b7e0*/  LOP3.LUT R42, R59, 0xff0000, R42, 0xf8, !PT ;  /* 0x00ff00003b2a7812 */ /* 0x000fc400078ef82a */
[----:B------:R-:W-:Y:S01]  /*b7f0*/  LOP3.LUT R89, R50, 0xff00, R41, 0xf8, !PT ;  /* 0x0000ff0032597812 */ /* 0x000fe200078ef829 */
[----:B------:R-:W-:Y:S01]  /*b800*/  HADD2.F32 R41, -RZ, R63.H0_H0 ;  /* 0x2000003fff297230 */ /* 0x000fe20000004100 */
[----:B------:R-:W-:Y:S01]  /*b810*/  LOP3.LUT R62, R51, 0xff00, R44, 0xf8, !PT ;  /* 0x0000ff00333e7812 */ /* 0x000fe200078ef82c */
[----:B------:R-:W-:Y:S01]  /*b820*/  HADD2.F32 R51, -RZ, R58.H0_H0 ;  /* 0x2000003aff337230 */ /* 0x000fe20000004100 */
[----:B------:R-:W-:Y:S01]  /*b830*/  F2FP.F16.E4M3.UNPACK_B R59, R162.H1 ;  /* 0x000000a2ff3b723e */ /* 0x000fe200030006ff */
[----:B------:R-:W-:Y:S01]  /*b840*/  HADD2.F32 R50, -RZ, R56.H0_H0 ;  /* 0x20000038ff327230 */ /* 0x000fe20000004100 */
[----:B------:R-:W-:Y:S01]  /*b850*/  LOP3.LUT R40, R61, 0xff0000, R40, 0xf8, !PT ;  /* 0x00ff00003d287812 */ /* 0x000fe200078ef828 */
[----:B------:R-:W-:Y:S02]  /*b860*/  IMAD.U32 R61, R60, 0x10000, RZ ;  /* 0x000100003c3d7824 */ /* 0x000fe400078e00ff */
[----:B------:R-:W-:Y:S01]  /*b870*/  FMUL.FTZ R91, R51, R41 ;  /* 0x00000029335b7220 */ /* 0x000fe20000410000 */
[----:B------:R-:W-:-:S02]  /*b880*/  IMAD.U32 R44, R88, 0x10000, RZ ;  /* 0x00010000582c7824 */ /* 0x000fc400078e00ff */
[----:B------:R-:W-:Y:S01]  /*b890*/  FMUL.FTZ R88, R50, R41 ;  /* 0x0000002932587220 */ /* 0x000fe20000410000 */
[----:B------:R-:W-:Y:S01]  /*b8a0*/  HADD2.F32 R60, -RZ, R59.H0_H0 ;  /* 0x2000003bff3c7230 */ /* 0x000fe20000004100 */
[----:B------:R-:W-:Y:S01]  /*b8b0*/  LOP3.LUT R41, R62, 0xff0000, R61, 0xf8, !PT ;  /* 0x00ff00003e297812 */ /* 0x000fe200078ef83d */
[----:B------:R-:W-:Y:S01]  /*b8c0*/  HADD2.F32 R56, -RZ, R56.H1_H1 ;  /* 0x30000038ff387230 */ /* 0x000fe20000004100 */
[----:B------:R-:W-:Y:S01]  /*b8d0*/  F2FP.F16.E4M3.UNPACK_B R164, R164 ;  /* 0x000000a4ffa4723e */ /* 0x000fe200020006ff */
        /* <DEDUP_REMOVED lines=9> */
[C---:B------:R-:W-:Y:S01]  /*b970*/  FMUL.FTZ R88, R56.reuse, R60 ;  /* 0x0000003c38587220 */ /* 0x040fe20000410000 */
[----:B------:R-:W-:Y:S01]  /*b980*/  F2FP.F16.E4M3.UNPACK_B R162, R162 ;  /* 0x000000a2ffa2723e */ /* 0x000fe200020006ff */
[----:B------:R-:W-:Y:S02]  /*b990*/  HADD2.F32 R60, -RZ, R58.H0_H0 ;  /* 0x2000003aff3c7230 */ /* 0x000fe40000004100 */
[-C--:B------:R-:W-:Y:S01]  /*b9a0*/  FFMA.FTZ R55, R56, R62.reuse, -R55 ;  /* 0x0000003e38377223 */ /* 0x080fe20000010837 */
[----:B------:R-:W-:Y:S02]  /*b9b0*/  HADD2.F32 R57, -RZ, R59.H0_H0 ;  /* 0x2000003bff397230 */ /* 0x000fe40000004100 */
[----:B------:R-:W-:Y:S01]  /*b9c0*/  FFMA.FTZ R56, R61, R62, R88 ;  /* 0x0000003e3d387223 */ /* 0x000fe20000010058 */
[----:B------:R-:W-:Y:S02]  /*b9d0*/  HADD2.F32 R61, -RZ, R162.H0_H0 ;  /* 0x200000a2ff3d7230 */ /* 0x000fe40000004100 */
[----:B------:R-:W-:Y:S01]  /*b9e0*/  FMUL.FTZ R88, R60, R63 ;  /* 0x0000003f3c587220 */ /* 0x000fe20000410000 */
[----:B------:R-:W-:-:S02]  /*b9f0*/  HADD2.F32 R164, -RZ, R164.H1_H1 ;  /* 0x300000a4ffa47230 */ /* 0x000fc40000004100 */
[----:B------:R-:W-:Y:S01]  /*ba00*/  FMUL.FTZ R63, R57, R63 ;  /* 0x0000003f393f7220 */ /* 0x000fe20000410000 */
[----:B------:R-:W-:Y:S01]  /*ba10*/  HADD2.F32 R62, -RZ, R58.H1_H1 ;  /* 0x3000003aff3e7230 */ /* 0x000fe20000004100 */
[----:B------:R-:W-:Y:S01]  /*ba20*/  F2FP.F16.E4M3.UNPACK_B R90, R163.H1 ;  /* 0x000000a3ff5a723e */ /* 0x000fe200030006ff */
[----:B------:R-:W-:Y:S02]  /*ba30*/  HADD2.F32 R59, -RZ, R59.H1_H1 ;  /* 0x3000003bff3b7230 */ /* 0x000fe40000004100 */
[-C--:B------:R-:W-:Y:S01]  /*ba40*/  FFMA.FTZ R58, R60, R61.reuse, R63 ;  /* 0x0000003d3c3a7223 */ /* 0x080fe2000001003f */
[----:B------:R-:W-:Y:S01]  /*ba50*/  F2FP.F16.E4M3.UNPACK_B R63, R46.H1 ;  /* 0x0000002eff3f723e */ /* 0x000fe200030006ff */
[----:B------:R-:W-:Y:S01]  /*ba60*/  HADD2.F32 R162, -RZ, R162.H1_H1 ;  /* 0x300000a2ffa27230 */ /* 0x000fe20000004100 */
[----:B------:R-:W-:Y:S01]  /*ba70*/  LOP3.LUT R44, R89, 0xff0000, R44, 0xf8, !PT ;  /* 0x00ff0000592c7812 */ /* 0x000fe200078ef82c */
[----:B------:R-:W-:Y:S01]  /*ba80*/  FFMA.FTZ R57, R57, R61, -R88 ;  /* 0x0000003d39397223 */ /* 0x000fe20000010858 */
[-C--:B------:R-:W-:Y:S01]  /*ba90*/  FMUL.FTZ R60, R62, R164.reuse ;  /* 0x000000a43e3c7220 */ /* 0x080fe20000410000 */
[----:B------:R-:W-:Y:S01]  /*baa0*/  FMUL.FTZ R91, R59, R164 ;  /* 0x000000a43b5b7220 */ /* 0x000fe20000410000 */
[----:B------:R-:W-:Y:S01]  /*bab0*/  F2FP.F16.E4M3.UNPACK_B R89, R161.H1 ;  /* 0x000000a1ff59723e */ /* 0x000fe200030006ff */
[----:B------:R-:W-:Y:S01]  /*bac0*/  HADD2.F32 R93, -RZ, R90.H0_H0 ;  /* 0x2000005aff5d7230 */ /* 0x000fe20000004100 */
[----:B------:R-:W-:Y:S01]  /*bad0*/  F2FP.F16.E4M3.UNPACK_B R61, R49.H1 ;  /* 0x00000031ff3d723e */ /* 0x000fe200030006ff */
[----:B------:R-:W-:-:S02]  /*bae0*/  HADD2.F32 R88, -RZ, R63.H0_H0 ;  /* 0x2000003fff587230 */ /* 0x000fc40000004100 */
[-C--:B------:R-:W-:Y:S01]  /*baf0*/  FFMA.FTZ R60, R59, R162.reuse, -R60 ;  /* 0x000000a23b3c7223 */ /* 0x080fe2000001083c */
[----:B------:R-:W-:Y:S01]  /*bb00*/  FFMA.FTZ R59, R62, R162, R91 ;  /* 0x000000a23e3b7223 */ /* 0x000fe2000001005b */
[----:B------:R-:W-:Y:S01]  /*bb10*/  HADD2.F32 R91, -RZ, R89.H0_H0 ;  /* 0x20000059ff5b7230 */ /* 0x000fe20000004100 */
[----:B------:R-:W-:Y:S01]  /*bb20*/  F2FP.F16.E4M3.UNPACK_B R163, R163 ;  /* 0x000000a3ffa3723e */ /* 0x000fe200020006ff */
[----:B------:R-:W-:Y:S02]  /*bb30*/  HADD2.F32 R62, -RZ, R61.H0_H0 ;  /* 0x2000003dff3e7230 */ /* 0x000fe40000004100 */
[----:B------:R-:W-:Y:S01]  /*bb40*/  FMUL.FTZ R95, R88, R93 ;  /* 0x0000005d585f7220 */ /* 0x000fe20000410000 */
[----:B------:R-:W-:Y:S01]  /*bb50*/  HADD2.F32 R90, -RZ, R90.H1_H1 ;  /* 0x3000005aff5a7230 */ /* 0x000fe20000004100 */
[----:B------:R-:W-:Y:S01]  /*bb60*/  F2FP.F16.E4M3.UNPACK_B R49, R49 ;  /* 0x00000031ff31723e */ /* 0x000fe200020006ff */
[----:B------:R-:W-:Y:S02]  /*bb70*/  HADD2.F32 R63, -RZ, R63.H1_H1 ;  /* 0x3000003fff3f7230 */ /* 0x000fe40000004100 */
[C---:B------:R-:W-:Y:S01]  /*bb80*/  FMUL.FTZ R93, R62.reuse, R93 ;  /* 0x0000005d3e5d7220 */ /* 0x040fe20000410000 */
[----:B------:R-:W-:Y:S01]  /*bb90*/  FFMA.FTZ R95, R62, R91, -R95 ;  /* 0x0000005b3e5f7223 */ /* 0x000fe2000001085f */
[----:B------:R-:W-:Y:S01]  /*bba0*/  HADD2.F32 R61, -RZ, R61.H1_H1 ;  /* 0x3000003dff3d7230 */ /* 0x000fe20000004100 */
[----:B------:R-:W-:Y:S01]  /*bbb0*/  F2FP.F16.E4M3.UNPACK_B R161, R161 ;  /* 0x000000a1ffa1723e */ /* 0x000fe200020006ff */
[----:B------:R-:W-:-:S02]  /*bbc0*/  HADD2.F32 R62, -RZ, R89.H1_H1 ;  /* 0x30000059ff3e7230 */ /* 0x000fc40000004100 */
[-C--:B------:R-:W-:Y:S01]  /*bbd0*/  FMUL.FTZ R92, R63, R90.reuse ;  /* 0x0000005a3f5c7220 */ /* 0x080fe20000410000 */
[--C-:B------:R-:W-:Y:S02]  /*bbe0*/  HADD2.F32 R89, -RZ, R163.reuse.H0_H0 ;  /* 0x200000a3ff597230 */ /* 0x100fe40000004100 */
[C---:B------:R-:W-:Y:S01]  /*bbf0*/  FMUL.FTZ R90, R61.reuse, R90 ;  /* 0x0000005a3d5a7220 */ /* 0x040fe20000410000 */
[----:B------:R-:W-:Y:S01]  /*bc00*/  FFMA.FTZ R93, R88, R91, R93 ;  /* 0x0000005b585d7223 */ /* 0x000fe2000001005d */
[----:B------:R-:W-:Y:S01]  /*bc10*/  FFMA.FTZ R94, R61, R62, -R92 ;  /* 0x0000003e3d5e7223 */ /* 0x000fe2000001085c */
[----:B------:R-:W-:Y:S01]  /*bc20*/  F2FP.F16.E4M3.UNPACK_B R61, R46 ;  /* 0x0000002eff3d723e */ /* 0x000fe200020006ff */
[----:B------:R-:W-:Y:S01]  /*bc30*/  FFMA.FTZ R162, R63, R62, R90 ;  /* 0x0000003e3fa27223 */ /* 0x000fe2000001005a */
[----:B------:R-:W-:Y:S01]  /*bc40*/  HADD2.F32 R90, -RZ, R163.H1_H1 ;  /* 0x300000a3ff5a7230 */ /* 0x000fe20000004100 */
[----:B------:R-:W-:Y:S01]  /*bc50*/  F2FP.SATFINITE.E4M3.F32.PACK_AB_MERGE_C R50, R55, R50, RZ ;  /* 0x000000323732723e */ /* 0x000fe200048070ff */
[----:B------:R-:W-:Y:S01]  /*bc60*/  HADD2.F32 R46, -RZ, R49.H0_H0 ;  /* 0x20000031ff2e7230 */ /* 0x000fe20000004100 */
[----:B------:R-:W-:Y:S01]  /*bc70*/  F2FP.SATFINITE.E4M3.F32.PACK_AB_MERGE_C R56, R56, R51, RZ ;  /* 0x000000333838723e */ /* 0x000fe200048070ff */
[--C-:B------:R-:W-:Y:S01]  /*bc80*/  HADD2.F32 R62, -RZ, R61.reuse.H0_H0 ;  /* 0x2000003dff3e7230 */ /* 0x100fe20000004100 */
[----:B------:R-:W-:Y:S01]  /*bc90*/  F2FP.SATFINITE.E4M3.F32.PACK_AB_MERGE_C R51, R60, R57, R50 ;  /* 0x000000393c33723e */ /* 0x000fe20004807032 */
[----:B------:R-:W-:Y:S01]  /*bca0*/  HADD2.F32 R61, -RZ, R61.H1_H1 ;  /* 0x3000003dff3d7230 */ /* 0x000fe20000004100 */
[----:B------:R-:W-:Y:S01]  /*bcb0*/  F2FP.SATFINITE.E4M3.F32.PACK_AB_MERGE_C R50, R59, R58, R56 ;  /* 0x0000003a3b32723e */ /* 0x000fe20004807038 */
[----:B------:R-:W-:-:S02]  /*bcc0*/  HADD2.F32 R49, -RZ, R49.H1_H1 ;  /* 0x30000031ff317230 */ /* 0x000fc40000004100 */
[-C--:B------:R-:W-:Y:S01]  /*bcd0*/  FMUL.FTZ R91, R62, R89.reuse ;  /* 0x000000593e5b7220 */ /* 0x080fe20000410000 */
[--C-:B------:R-:W-:Y:S02]  /*bce0*/  HADD2.F32 R63, -RZ, R161.reuse.H0_H0 ;  /* 0x200000a1ff3f7230 */ /* 0x100fe40000004100 */
[C---:B------:R-:W-:Y:S01]  /*bcf0*/  FMUL.FTZ R89, R46.reuse, R89 ;  /* 0x000000592e597220 */ /* 0x040fe20000410000 */
[----:B------:R-:W-:Y:S02]  /*bd00*/  HADD2.F32 R88, -RZ, R161.H1_H1 ;  /* 0x300000a1ff587230 */ /* 0x000fe40000004100 */
[-C--:B------:R-:W-:Y:S01]  /*bd10*/  FMUL.FTZ R92, R61, R90.reuse ;  /* 0x0000005a3d5c7220 */ /* 0x080fe20000410000 */
[----:B------:R-:W-:Y:S01]  /*bd20*/  FMUL.FTZ R90, R49, R90 ;  /* 0x0000005a315a7220 */ /* 0x000fe20000410000 */
[-C--:B------:R-:W-:Y:S01]  /*bd30*/  FFMA.FTZ R91, R46, R63.reuse, -R91 ;  /* 0x0000003f2e5b7223 */ /* 0x080fe2000001085b */
[----:B------:R-:W-:Y:S01]  /*bd40*/  FFMA.FTZ R46, R62, R63, R89 ;  /* 0x0000003f3e2e7223 */ /* 0x000fe20000010059 */
[----:B------:R-:W-:Y:S01]  /*bd50*/  F2FP.F16.E4M3.UNPACK_B R62, R44 ;  /* 0x0000002cff3e723e */ /* 0x000fe200020006ff */
[-C--:B------:R-:W-:Y:S01]  /*bd60*/  FFMA.FTZ R63, R61, R88.reuse, R90 ;  /* 0x000000583d3f7223 */ /* 0x080fe2000001005a */
[----:B------:R-:W-:Y:S01]  /*bd70*/  F2FP.F16.E4M3.UNPACK_B R61, R45 ;  /* 0x0000002dff3d723e */ /* 0x000fe200020006ff */
[----:B------:R-:W-:Y:S01]  /*bd80*/  FFMA.FTZ R92, R49, R88, -R92 ;  /* 0x00000058315c7223 */ /* 0x000fe2000001085c */
[----:B------:R-:W-:Y:S01]  /*bd90*/  F2FP.F16.E4M3.UNPACK_B R56, R48 ;  /* 0x00000030ff38723e */ /* 0x000fe200020006ff */
[----:B------:R-:W-:Y:S01]  /*bda0*/  HADD2.F32 R58, -RZ, R62.H0_H0 ;  /* 0x2000003eff3a7230 */ /* 0x000fe20000004100 */
[-C--:B------:R-:W-:Y:S01]  /*bdb0*/  F2FP.F16.E4M3.UNPACK_B R59, R42.reuse ;  /* 0x0000002aff3b723e */ /* 0x080fe200020006ff */
[----:B------:R-:W-:Y:S01]  /*bdc0*/  HADD2.F32 R57, -RZ, R61.H0_H0 ;  /* 0x2000003dff397230 */ /* 0x000fe20000004100 */
[----:B------:R-:W-:Y:S01]  /*bdd0*/  F2FP.SATFINITE.E4M3.F32.PACK_AB_MERGE_C R93, R162, R93, RZ ;  /* 0x0000005da25d723e */ /* 0x000fe200048070ff */
[----:B------:R-:W-:Y:S01]  /*bde0*/  HADD2.F32 R55, -RZ, R56.H0_H0 ;  /* 0x20000038ff377230 */ /* 0x000fe20000004100 */
[----:B------:R-:W-:Y:S01]  /*bdf0*/  F2FP.F16.E4M3.UNPACK_B R42, R42.H1 ;  /* 0x0000002aff2a723e */ /* 0x000fe200030006ff */
[----:B------:R-:W-:-:S02]  /*be00*/  HADD2.F32 R60, -RZ, R59.H0_H0 ;  /* 0x2000003bff3c7230 */ /* 0x000fc40000004100 */
[-C--:B------:R-:W-:Y:S01]  /*be10*/  FMUL.FTZ R88, R57, R58.reuse ;  /* 0x0000003a39587220 */ /* 0x080fe20000410000 */
[----:B------:R-:W-:Y:S02]  /*be20*/  HADD2.F32 R61, -RZ, R61.H1_H1 ;  /* 0x3000003dff3d7230 */ /* 0x000fe40000004100 */
[----:B------:R-:W-:Y:S01]  /*be30*/  FMUL.FTZ R90, R55, R58 ;  /* 0x0000003a375a7220 */ /* 0x000fe20000410000 */
[----:B------:R-:W-:Y:S01]  /*be40*/  HADD2.F32 R62, -RZ, R62.H1_H1 ;  /* 0x3000003eff3e7230 */ /* 0x000fe20000004100 */
[----:B------:R-:W-:Y:S01]  /*be50*/  F2FP.SATFINITE.E4M3.F32.PACK_AB_MERGE_C R46, R63, R46, R93 ;  /* 0x0000002e3f2e723e */ /* 0x000fe2000480705d */
[----:B------:R-:W-:Y:S02]  /*be60*/  HADD2.F32 R58, -RZ, R56.H1_H1 ;  /* 0x30000038ff3a7230 */ /* 0x000fe40000004100 */
[-C--:B------:R-:W-:Y:S01]  /*be70*/  FFMA.FTZ R55, R55, R60.reuse, -R88 ;  /* 0x0000003c37377223 */ /* 0x080fe20000010858 */
[----:B------:R-:W-:Y:S01]  /*be80*/  FFMA.FTZ R56, R57, R60, R90 ;  /* 0x0000003c39387223 */ /* 0x000fe2000001005a */
[----:B------:R-:W-:-:S02]  /*be90*/  HADD2.F32 R60, -RZ, R59.H1_H1 ;  /* 0x3000003bff3c7230 */ /* 0x000fc40000004100 */
[CC--:B------:R-:W-:Y:S01]  /*bea0*/  FMUL.FTZ R63, R61.reuse, R62.reuse ;  /* 0x0000003e3d3f7220 */ /* 0x0c0fe20000410000 */
[C---:B------:R-:W-:Y:S01]  /*beb0*/  FMUL.FTZ R88, R58.reuse, R62 ;  /* 0x0000003e3a587220 */ /* 0x040fe20000410000 */
[----:B------:R-:W-:Y:S02]  /*bec0*/  F2FP.F16.E4M3.UNPACK_B R59, R45.H1 ;  /* 0x0000002dff3b723e */ /* 0x000fe400030006ff */
[----:B------:R-:W-:Y:S01]  /*bed0*/  F2FP.F16.E4M3.UNPACK_B R62, R44.H1 ;  /* 0x0000002cff3e723e */ /* 0x000fe200030006ff */
[----:B------:R-:W-:Y:S01]  /*bee0*/  FFMA.FTZ R45, R61, R60, R88 ;  /* 0x0000003c3d2d7223 */ /* 0x000fe20000010058 */
[----:B------:R-:W-:Y:S01]  /*bef0*/  F2FP.F16.E4M3.UNPACK_B R57, R48.H1 ;  /* 0x00000030ff39723e */ /* 0x000fe200030006ff */
[----:B------:R-:W-:Y:S01]  /*bf00*/  FFMA.FTZ R48, R58, R60, -R63 ;  /* 0x0000003c3a307223 */ /* 0x000fe2000001083f */
[----:B------:R-:W-:Y:S01]  /*bf10*/  HADD2.F32 R58, -RZ, R59.H0_H0 ;  /* 0x2000003bff3a7230 */ /* 0x000fe20000004100 */
[----:B------:R-:W-:Y:S01]  /*bf20*/  F2FP.SATFINITE.E4M3.F32.PACK_AB_MERGE_C R49, R94, R95, RZ ;  /* 0x0000005f5e31723e */ /* 0x000fe200048070ff */
[----:B------:R-:W-:-:S02]  /*bf30*/  HADD2.F32 R63, -RZ, R62.H0_H0 ;  /* 0x2000003eff3f7230 */ /* 0x000fc40000004100 */
[----:B------:R-:W-:Y:S01]  /*bf40*/  HADD2.F32 R59, -RZ, R59.H1_H1 ;  /* 0x3000003bff3b7230 */ /* 0x000fe20000004100 */
[----:B------:R-:W-:Y:S01]  /*bf50*/  F2FP.SATFINITE.E4M3.F32.PACK_AB_MERGE_C R49, R92, R91, R49 ;  /* 0x0000005b5c31723e */ /* 0x000fe20004807031 */
[----:B------:R-:W-:Y:S02]  /*bf60*/  HADD2.F32 R62, -RZ, R62.H1_H1 ;  /* 0x3000003eff3e7230 */ /* 0x000fe40000004100 */
[----:B------:R-:W-:Y:S01]  /*bf70*/  FMUL.FTZ R89, R58, R63 ;  /* 0x0000003f3a597220 */ /* 0x000fe20000410000 */
[--C-:B------:R-:W-:Y:S02]  /*bf80*/  HADD2.F32 R44, -RZ, R57.reuse.H0_H0 ;  /* 0x20000039ff2c7230 */ /* 0x100fe40000004100 */
[----:B------:R-:W-:Y:S02]  /*bf90*/  HADD2.F32 R57, -RZ, R57.H1_H1 ;  /* 0x30000039ff397230 */ /* 0x000fe40000004100 */
[----:B------:R-:W-:Y:S01]  /*bfa0*/  FMUL.FTZ R88, R59, R62 ;  /* 0x0000003e3b587220 */ /* 0x000fe20000410000 */
[----:B------:R-:W-:-:S02]  /*bfb0*/  HADD2.F32 R61, -RZ, R42.H0_H0 ;  /* 0x2000002aff3d7230 */ /* 0x000fc40000004100 */
[C---:B------:R-:W-:Y:S01]  /*bfc0*/  FMUL.FTZ R63, R44.reuse, R63 ;  /* 0x0000003f2c3f7220 */ /* 0x040fe20000410000 */
[----:B------:R-:W-:Y:S02]  /*bfd0*/  HADD2.F32 R60, -RZ, R42.H1_H1 ;  /* 0x3000002aff3c7230 */ /* 0x000fe40000004100 */
[C---:B------:R-:W-:Y:S01]  /*bfe0*/  FMUL.FTZ R62, R57.reuse, R62 ;  /* 0x0000003e393e7220 */ /* 0x040fe20000410000 */
[----:B------:R-:W-:Y:S01]  /*bff0*/  FFMA.FTZ R42, R44, R61, -R89 ;  /* 0x0000003d2c2a7223 */ /* 0x000fe20000010859 */
[----:B------:R-:W-:Y:S01]  /*c000*/  F2FP.F16.E4M3.UNPACK_B R44, R43 ;  /* 0x0000002bff2c723e */ /* 0x000fe200020006ff */
[-C--:B------:R-:W-:Y:S01]  /*c010*/  FFMA.FTZ R93, R57, R60.reuse, -R88 ;  /* 0x0000003c395d7223 */ /* 0x080fe20000010858 */
[----:B------:R-:W-:Y:S01]  /*c020*/  F2FP.F16.E4M3.UNPACK_B R88, R41 ;  /* 0x00000029ff58723e */ /* 0x000fe200020006ff */
[----:B------:R-:W-:Y:S01]  /*c030*/  FFMA.FTZ R92, R58, R61, R63 ;  /* 0x0000003d3a5c7223 */ /* 0x000fe2000001003f */
[----:B------:R-:W-:Y:S01]  /*c040*/  F2FP.F16.E4M3.UNPACK_B R58, R47 ;  /* 0x0000002fff3a723e */ /* 0x000fe200020006ff */
[----:B------:R-:W-:Y:S01]  /*c050*/  FFMA.FTZ R95, R59, R60, R62 ;  /* 0x0000003c3b5f7223 */ /* 0x000fe2000001003e */
[----:B------:R-:W-:Y:S01]  /*c060*/  F2FP.F16.E4M3.UNPACK_B R89, R41.H1 ;  /* 0x00000029ff59723e */ /* 0x000fe200030006ff */
        /* <DEDUP_REMOVED lines=12> */
[----:B------:R-:W-:Y:S02]  /*c130*/  HADD2.F32 R57, -RZ, R43.H0_H0 ;  /* 0x2000002bff397230 */ /* 0x000fe40000004100 */
[----:B------:R-:W-:Y:S01]  /*c140*/  FMUL.FTZ R90, R40, R91 ;  /* 0x0000005b285a7220 */ /* 0x000fe20000410000 */
[----:B------:R-:W-:Y:S02]  /*c150*/  HADD2.F32 R63, -RZ, R61.H0_H0 ;  /* 0x2000003dff3f7230 */ /* 0x000fe40000004100 */
[----:B------:R-:W-:Y:S01]  /*c160*/  FFMA.FTZ R161, R60, R62, R161 ;  /* 0x0000003e3ca17223 */ /* 0x000fe200000100a1 */
[----:B------:R-:W-:-:S02]  /*c170*/  HADD2.F32 R59, -RZ, R59.H1_H1 ;  /* 0x3000003bff3b7230 */ /* 0x000fc40000004100 */
[----:B------:R-:W-:Y:S01]  /*c180*/  FMUL.FTZ R91, R57, R91 ;  /* 0x0000005b395b7220 */ /* 0x000fe20000410000 */
[----:B------:R-:W-:Y:S02]  /*c190*/  HADD2.F32 R60, -RZ, R89.H1_H1 ;  /* 0x30000059ff3c7230 */ /* 0x000fe40000004100 */
[----:B------:R-:W-:Y:S01]  /*c1a0*/  FFMA.FTZ R94, R47, R62, -R94 ;  /* 0x0000003e2f5e7223 */ /* 0x000fe2000001085e */
[----:B------:R-:W-:Y:S02]  /*c1b0*/  HADD2.F32 R43, -RZ, R43.H1_H1 ;  /* 0x3000002bff2b7230 */ /* 0x000fe40000004100 */
[----:B------:R-:W-:Y:S01]  /*c1c0*/  FFMA.FTZ R91, R40, R63, R91 ;  /* 0x0000003f285b7223 */ /* 0x000fe2000001005b */
[----:B------:R-:W-:Y:S02]  /*c1d0*/  HADD2.F32 R58, -RZ, R58.H1_H1 ;  /* 0x3000003aff3a7230 */ /* 0x000fe40000004100 */
[----:B------:R-:W-:Y:S01]  /*c1e0*/  FMUL.FTZ R62, R59, R60 ;  /* 0x0000003c3b3e7220 */ /* 0x000fe20000410000 */
[----:B------:R-:W-:-:S02]  /*c1f0*/  HADD2.F32 R47, -RZ, R88.H1_H1 ;  /* 0x30000058ff2f7230 */ /* 0x000fc40000004100 */
[----:B------:R-:W-:Y:S01]  /*c200*/  FMUL.FTZ R60, R43, R60 ;  /* 0x0000003c2b3c7220 */ /* 0x000fe20000410000 */
[----:B------:R-:W-:Y:S02]  /*c210*/  HADD2.F32 R44, -RZ, R44.H1_H1 ;  /* 0x3000002cff2c7230 */ /* 0x000fe40000004100 */
[----:B------:R-:W-:Y:S01]  /*c220*/  FFMA.FTZ R90, R57, R63, -R90 ;  /* 0x0000003f395a7223 */ /* 0x000fe2000001085a */
[----:B------:R-:W-:Y:S02]  /*c230*/  HADD2.F32 R40, -RZ, R61.H1_H1 ;  /* 0x3000003dff287230 */ /* 0x000fe40000004100 */
[-C--:B------:R-:W-:Y:S01]  /*c240*/  FMUL.FTZ R57, R58, R47.reuse ;  /* 0x0000002f3a397220 */ /* 0x080fe20000410000 */
[----:B------:R-:W-:Y:S02]  /*c250*/  HADD2.F32 R41, -RZ, R41.H1_H1 ;  /* 0x30000029ff297230 */ /* 0x000fe40000004100 */
[C---:B------:R-:W-:Y:S01]  /*c260*/  FMUL.FTZ R47, R44.reuse, R47 ;  /* 0x0000002f2c2f7220 */ /* 0x040fe20000410000 */
        /* <DEDUP_REMOVED lines=14> */
[----:B------:R-:W-:-:S07]  /*c350*/  F2FP.SATFINITE.E4M3.F32.PACK_AB_MERGE_C R47, R58, R161, R60 ;  /* 0x000000a13a2f723e */ /* 0x000fce000480703c */
.L_x_1409:
[----:B------:R-:W-:Y:S05]  /*c360*/  BSYNC B2 ;  /* 0x0000000000027941 */ /* 0x000fea0003800000 */
.L_x_1408:
        /* <DEDUP_REMOVED lines=10> */
.L_x_1399:
[----:B------:R-:W-:Y:S05]  /*c410*/  BSYNC B1 ;  /* 0x0000000000017941 */ /* 0x000fea0003800000 */
.L_x_1398:
[-C--:B0-234-:R-:W-:Y:S02]  /*c420*/  IMAD R40, R144, R130.reuse, RZ ;  /* 0x0000008290287224 */ /* 0x09dfe400078e02ff */
        /* <DEDUP_REMOVED lines=41> */
[----:B------:R-:W-:Y:S01]  /*c6c0*/  IMAD.MOV.U32 R52, RZ, RZ, R41 ;  /* 0x000000ffff347224 */ /* 0x000fe200078e0029 */
[----:B------:R-:W-:Y:S01]  /*c6d0*/  SHF.R.U32.HI R62, RZ, 0x8, R67 ;  /* 0x00000008ff3e7819 */ /* 0x000fe20000011643 */
[----:B------:R-:W-:Y:S01]  /*c6e0*/  IMAD.SHL.U32 R40, R54, 0x100, RZ ;  /* 0x0000010036287824 */ /* 0x000fe200078e00ff */
[----:B------:R-:W-:Y:S01]  /*c6f0*/  SHF.R.U32.HI R77, RZ, 0x10, R77 ;  /* 0x00000010ff4d7819 */ /* 0x000fe2000001164d */
[----:B------:R-:W-:Y:S01]  /*c700*/  IMAD.MOV.U32 R54, RZ, RZ, R42 ;  /* 0x000000ffff367224 */ /* 0x000fe200078e002a */
[----:B------:R-:W-:Y:S01]  /*c710*/  SHF.R.U32.HI R59, RZ, 0x8, R65 ;  /* 0x00000008ff3b7819 */ /* 0x000fe20000011641 */
[----:B------:R-:W-:Y:S01]  /*c720*/  IMAD.SHL.U32 R42, R62, 0x100, RZ ;  /* 0x000001003e2a7824 */ /* 0x000fe200078e00ff */
[--C-:B------:R-:W-:Y:S01]  /*c730*/  SHF.R.U32.HI R76, RZ, 0x8, R79.reuse ;  /* 0x00000008ff4c7819 */ /* 0x100fe2000001164f */
[----:B------:R-:W-:Y:S01]  /*c740*/  IMAD.U32 R41, R77, 0x10000, RZ ;  /* 0x000100004d297824 */ /* 0x000fe200078e00ff */
[----:B------:R-:W-:Y:S01]  /*c750*/  LOP3.LUT R61, R67, 0xff0000ff, RZ, 0xc0, !PT ;  /* 0xff0000ff433d7812 */ /* 0x000fe200078ec0ff */
[----:B------:R-:W-:Y:S01]  /*c760*/  IMAD.SHL.U32 R59, R59, 0x100, RZ ;  /* 0x000001003b3b7824 */ /* 0x000fe200078e00ff */
[----:B------:R-:W-:Y:S01]  /*c770*/  SHF.R.U32.HI R64, RZ, 0x10, R79 ;  /* 0x00000010ff407819 */ /* 0x000fe2000001164f */
[----:B--2---:R-:W-:Y:S01]  /*c780*/  IMAD.MOV.U32 R60, RZ, RZ, R44 ;  /* 0x000000ffff3c7224 */ /* 0x004fe200078e002c */
[----:B------:R-:W-:Y:S01]  /*c790*/  LOP3.LUT R40, R55, 0xff00, R40, 0xf8, !PT ;  /* 0x0000ff0037287812 */ /* 0x000fe200078ef828 */
[----:B------:R-:W-:Y:S01]  /*c7a0*/  IMAD.SHL.U32 R55, R76, 0x100, RZ ;  /* 0x000001004c377824 */ /* 0x000fe200078e00ff */
[----:B------:R-:W-:-:S02]  /*c7b0*/  LOP3.LUT R58, R65, 0xff0000ff, RZ, 0xc0, !PT ;  /* 0xff0000ff413a7812 */ /* 0x000fc400078ec0ff */
[----:B------:R-:W-:Y:S02]  /*c7c0*/  LOP3.LUT R56, R79, 0xff0000ff, RZ, 0xc0, !PT ;  /* 0xff0000ff4f387812 */ /* 0x000fe400078ec0ff */
[----:B------:R-:W-:Y:S02]  /*c7d0*/  SHF.R.U32.HI R63, RZ, 0x10, R65 ;  /* 0x00000010ff3f7819 */ /* 0x000fe40000011641 */
[----:B------:R-:W-:Y:S02]  /*c7e0*/  LOP3.LUT R65, R61, 0xff00, R42, 0xf8, !PT ;  /* 0x0000ff003d417812 */ /* 0x000fe400078ef82a */
[----:B------:R-:W-:Y:S01]  /*c7f0*/  LOP3.LUT R42, R40, 0xff0000, R41, 0xf8, !PT ;  /* 0x00ff0000282a7812 */ /* 0x000fe200078ef829 */
[----:B------:R-:W-:Y:S01]  /*c800*/  IMAD.U32 R40, R64, 0x10000, RZ ;  /* 0x0001000040287824 */ /* 0x000fe200078e00ff */
[----:B------:R-:W-:Y:S01]  /*c810*/  LOP3.LUT R44, R58, 0xff00, R59, 0xf8, !PT ;  /* 0x0000ff003a2c7812 */ /* 0x000fe200078ef83b */
[----:B------:R-:W-:Y:S01]  /*c820*/  IMAD.U32 R63, R63, 0x10000, RZ ;  /* 0x000100003f3f7824 */ /* 0x000fe200078e00ff */
[----:B------:R-:W-:-:S02]  /*c830*/  LOP3.LUT R55, R56, 0xff00, R55, 0xf8, !PT ;  /* 0x0000ff0038377812 */ /* 0x000fc400078ef837 */
        /* <DEDUP_REMOVED lines=11> */
[----:B------:R-:W-:Y:S01]  /*c8f0*/  LOP3.LUT R44, R44, 0xff0000, R63, 0xf8, !PT ;  /* 0x00ff00002c2c7812 */ /* 0x000fe200078ef83f */
[----:B------:R-:W-:Y:S01]  /*c900*/  FMUL.FTZ R67, R55, R41 ;  /* 0x0000002937437220 */ /* 0x000fe20000410000 */
[--C-:B------:R-:W-:Y:S01]  /*c910*/  HADD2.F32 R62, -RZ, R59.reuse.H0_H0 ;  /* 0x2000003bff3e7230 */ /* 0x100fe20000004100 */
        /* <DEDUP_REMOVED lines=11> */
[C---:B------:R-:W-:Y:S01]  /*c9d0*/  FMUL.FTZ R66, R62.reuse, R65 ;  /* 0x000000413e427220 */ /* 0x040fe20000410000 */
        /* <DEDUP_REMOVED lines=39> */
[----:B------:R-:W-:Y:S02]  /*cc50*/  HADD2.F32 R61, -RZ, R158.H0_H0 ;  /* 0x2000009eff3d7230 */ /* 0x000fe40000004100 */
[----:B------:R-:W-:Y:S01]  /*cc60*/  FFMA.FTZ R89, R57, R62, -R58 ;  /* 0x0000003e39597223 */ /* 0x000fe2000001083a */
[----:B------:R-:W-:Y:S01]  /*cc70*/  F2FP.F16.E4M3.UNPACK_B R57, R46 ;  /* 0x0000002eff39723e */ /* 0x000fe200020006ff */
[----:B------:R-:W-:Y:S01]  /*cc80*/  HADD2.F32 R46, -RZ, R54.H0_H0 ;  /* 0x20000036ff2e7230 */ /* 0x000fe20000004100 */
[----:B------:R-:W-:Y:S01]  /*cc90*/  F2FP.F16.E4M3.UNPACK_B R160, R160 ;  /* 0x000000a0ffa0723e */ /* 0x000fe200020006ff */
[----:B------:R-:W-:Y:S01]  /*cca0*/  FFMA.FTZ R91, R59, R62, R64 ;  /* 0x0000003e3b5b7223 */ /* 0x000fe20000010040 */
[----:B------:R-:W-:Y:S01]  /*ccb0*/  HADD2.F32 R158, -RZ, R158.H1_H1 ;  /* 0x3000009eff9e7230 */ /* 0x000fe20000004100 */
[----:B------:R-:W-:Y:S01]  /*ccc0*/  F2FP.SATFINITE.E4M3.F32.PACK_AB_MERGE_C R56, R67, R56, RZ ;  /* 0x000000384338723e */ /* 0x000fe200048070ff */
[--C-:B------:R-:W-:Y:S01]  /*ccd0*/  HADD2.F32 R58, -RZ, R57.reuse.H0_H0 ;  /* 0x20000039ff3a7230 */ /* 0x100fe20000004100 */
[----:B------:R-:W-:Y:S01]  /*cce0*/  F2FP.F16.E4M3.UNPACK_B R60, R44 ;  /* 0x0000002cff3c723e */ /* 0x000fe200020006ff */
[----:B------:R-:W-:Y:S01]  /*ccf0*/  HADD2.F32 R59, -RZ, R160.H0_H0 ;  /* 0x200000a0ff3b7230 */ /* 0x000fe20000004100 */
[----:B------:R-:W-:Y:S01]  /*cd00*/  F2FP.SATFINITE.E4M3.F32.PACK_AB_MERGE_C R56, R157, R66, R56 ;  /* 0x000000429d38723e */ /* 0x000fe20004807038 */
[----:B------:R-:W-:-:S02]  /*cd10*/  HADD2.F32 R57, -RZ, R57.H1_H1 ;  /* 0x30000039ff397230 */ /* 0x000fc40000004100 */
[-C--:B------:R-:W-:Y:S01]  /*cd20*/  FMUL.FTZ R63, R58, R61.reuse ;  /* 0x0000003d3a3f7220 */ /* 0x080fe20000410000 */
[----:B------:R-:W-:Y:S01]  /*cd30*/  FMUL.FTZ R61, R46, R61 ;  /* 0x0000003d2e3d7220 */ /* 0x000fe20000410000 */
[----:B------:R-:W-:Y:S01]  /*cd40*/  HADD2.F32 R54, -RZ, R54.H1_H1 ;  /* 0x30000036ff367230 */ /* 0x000fe20000004100 */
[----:B------:R-:W-:Y:S01]  /*cd50*/  F2FP.SATFINITE.E4M3.F32.PACK_AB_MERGE_C R55, R78, R55, RZ ;  /* 0x000000374e37723e */ /* 0x000fe200048070ff */
[----:B------:R-:W-:Y:S02]  /*cd60*/  HADD2.F32 R160, -RZ, R160.H1_H1 ;  /* 0x300000a0ffa07230 */ /* 0x000fe40000004100 */
[-C--:B------:R-:W-:Y:S01]  /*cd70*/  FFMA.FTZ R46, R46, R59.reuse, -R63 ;  /* 0x0000003b2e2e7223 */ /* 0x080fe2000001083f */
[----:B------:R-:W-:Y:S01]  /*cd80*/  FFMA.FTZ R62, R58, R59, R61 ;  /* 0x0000003b3a3e7223 */ /* 0x000fe2000001003d */
[-C--:B------:R-:W-:Y:S01]  /*cd90*/  FMUL.FTZ R77, R57, R158.reuse ;  /* 0x0000009e394d7220 */ /* 0x080fe20000410000 */
[----:B------:R-:W-:Y:S01]  /*cda0*/  F2FP.F16.E4M3.UNPACK_B R59, R45 ;  /* 0x0000002dff3b723e */ /* 0x000fe200020006ff */
[C---:B------:R-:W-:Y:S01]  /*cdb0*/  FMUL.FTZ R158, R54.reuse, R158 ;  /* 0x0000009e369e7220 */ /* 0x040fe20000410000 */
[----:B------:R-:W-:Y:S01]  /*cdc0*/  F2FP.F16.E4M3.UNPACK_B R58, R52 ;  /* 0x00000034ff3a723e */ /* 0x000fe200020006ff */
[----:B------:R-:W-:Y:S01]  /*cdd0*/  FFMA.FTZ R77, R54, R160, -R77 ;  /* 0x000000a0364d7223 */ /* 0x000fe2000001084d */
[----:B------:R-:W-:Y:S01]  /*cde0*/  F2FP.SATFINITE.E4M3.F32.PACK_AB_MERGE_C R54, R89, R88, RZ ;  /* 0x000000585936723e */ /* 0x000fe200048070ff */
[----:B------:R-:W-:Y:S01]  /*cdf0*/  FFMA.FTZ R79, R57, R160, R158 ;  /* 0x000000a0394f7223 */ /* 0x000fe2000001009e */
[----:B------:R-:W-:Y:S01]  /*ce00*/  HADD2.F32 R61, -RZ, R59.H0_H0 ;  /* 0x2000003bff3d7230 */ /* 0x000fe20000004100 */
[----:B------:R-:W-:Y:S01]  /*ce10*/  F2FP.F16.E4M3.UNPACK_B R63, R42 ;  /* 0x0000002aff3f723e */ /* 0x000fe200020006ff */
[----:B------:R-:W-:Y:S01]  /*ce20*/  HADD2.F32 R66, -RZ, R60.H0_H0 ;  /* 0x2000003cff427230 */ /* 0x000fe20000004100 */
[----:B------:R-:W-:Y:S01]  /*ce30*/  F2FP.SATFINITE.E4M3.F32.PACK_AB_MERGE_C R90, R91, R90, RZ ;  /* 0x0000005a5b5a723e */ /* 0x000fe200048070ff */
[----:B------:R-:W-:Y:S01]  /*ce40*/  HADD2.F32 R57, -RZ, R58.H0_H0 ;  /* 0x2000003aff397230 */ /* 0x000fe20000004100 */
[----:B------:R-:W-:Y:S01]  /*ce50*/  F2FP.SATFINITE.E4M3.F32.PACK_AB_MERGE_C R55, R76, R65, R55 ;  /* 0x000000414c37723e */ /* 0x000fe20004807037 */
[----:B------:R-:W-:Y:S01]  /*ce60*/  HADD2.F32 R64, -RZ, R63.H0_H0 ;  /* 0x2000003fff407230 */ /* 0x000fe20000004100 */
[----:B------:R-:W-:Y:S01]  /*ce70*/  F2FP.SATFINITE.E4M3.F32.PACK_AB_MERGE_C R54, R77, R46, R54 ;  /* 0x0000002e4d36723e */ /* 0x000fe20004807036 */
[----:B------:R-:W-:Y:S01]  /*ce80*/  FMUL.FTZ R76, R61, R66 ;  /* 0x000000423d4c7220 */ /* 0x000fe20000410000 */
[----:B------:R-:W-:Y:S01]  /*ce90*/  F2FP.SATFINITE.E4M3.F32.PACK_AB_MERGE_C R46, R79, R62, R90 ;  /* 0x0000003e4f2e723e */ /* 0x000fe2000480705a */
[----:B------:R-:W-:-:S02]  /*cea0*/  HADD2.F32 R62, -RZ, R59.H1_H1 ;  /* 0x3000003bff3e7230 */ /* 0x000fc40000004100 */
[----:B------:R-:W-:Y:S01]  /*ceb0*/  FMUL.FTZ R66, R57, R66 ;  /* 0x0000004239427220 */ /* 0x000fe20000410000 */
[----:B------:R-:W-:Y:S01]  /*cec0*/  HADD2.F32 R65, -RZ, R60.H1_H1 ;  /* 0x3000003cff417230 */ /* 0x000fe20000004100 */
[----:B------:R-:W-:Y:S01]  /*ced0*/  F2FP.F16.E4M3.UNPACK_B R59, R52.H1 ;  /* 0x00000034ff3b723e */ /* 0x000fe200030006ff */
[----:B------:R-:W-:Y:S02]  /*cee0*/  HADD2.F32 R60, -RZ, R58.H1_H1 ;  /* 0x3000003aff3c7230 */ /* 0x000fe40000004100 */
[-C--:B------:R-:W-:Y:S01]  /*cef0*/  FFMA.FTZ R58, R61, R64.reuse, R66 ;  /* 0x000000403d3a7223 */ /* 0x080fe20000010042 */
[----:B------:R-:W-:Y:S02]  /*cf00*/  HADD2.F32 R63, -RZ, R63.H1_H1 ;  /* 0x3000003fff3f7230 */ /* 0x000fe40000004100 */
[----:B------:R-:W-:Y:S01]  /*cf10*/  FMUL.FTZ R61, R62, R65 ;  /* 0x000000413e3d7220 */ /* 0x000fe20000410000 */
[----:B------:R-:W-:Y:S01]  /*cf20*/  F2FP.F16.E4M3.UNPACK_B R45, R45.H1 ;  /* 0x0000002dff2d723e */ /* 0x000fe200030006ff */
[C---:B------:R-:W-:Y:S01]  /*cf30*/  FMUL.FTZ R65, R60.reuse, R65 ;  /* 0x000000413c417220 */ /* 0x040fe20000410000 */
[----:B------:R-:W-:Y:S01]  /*cf40*/  FFMA.FTZ R57, R57, R64, -R76 ;  /* 0x0000004039397223 */ /* 0x000fe2000001084c */
[----:B------:R-:W-:Y:S01]  /*cf50*/  FFMA.FTZ R52, R60, R63, -R61 ;  /* 0x0000003f3c347223 */ /* 0x000fe2000001083d */
[----:B------:R-:W-:Y:S01]  /*cf60*/  F2FP.F16.E4M3.UNPACK_B R61, R44.H1 ;  /* 0x0000002cff3d723e */ /* 0x000fe200030006ff */
[----:B------:R-:W-:Y:S01]  /*cf70*/  HADD2.F32 R60, -RZ, R45.H0_H0 ;  /* 0x2000002dff3c7230 */ /* 0x000fe20000004100 */
[----:B------:R-:W-:Y:S01]  /*cf80*/  F2FP.F16.E4M3.UNPACK_B R42, R42.H1 ;  /* 0x0000002aff2a723e */ /* 0x000fe200030006ff */
[----:B------:R-:W-:-:S02]  /*cf90*/  HADD2.F32 R44, -RZ, R59.H0_H0 ;  /* 0x2000003bff2c7230 */ /* 0x000fc40000004100 */
[----:B------:R-:W-:Y:S01]  /*cfa0*/  FFMA.FTZ R77, R62, R63, R65 ;  /* 0x0000003f3e4d7223 */ /* 0x000fe20000010041 */
[----:B------:R-:W-:Y:S02]  /*cfb0*/  HADD2.F32 R45, -RZ, R45.H1_H1 ;  /* 0x3000002dff2d7230 */ /* 0x000fe40000004100 */
[----:B------:R-:W-:Y:S02]  /*cfc0*/  HADD2.F32 R64, -RZ, R61.H1_H1 ;  /* 0x3000003dff407230 */ /* 0x000fe40000004100 */
[----:B------:R-:W-:Y:S02]  /*cfd0*/  HADD2.F32 R59, -RZ, R59.H1_H1 ;  /* 0x3000003bff3b7230 */ /* 0x000fe40000004100 */
[----:B------:R-:W-:Y:S02]  /*cfe0*/  HADD2.F32 R63, -RZ, R61.H0_H0 ;  /* 0x2000003dff3f7230 */ /* 0x000fe40000004100 */
[--C-:B------:R-:W-:Y:S02]  /*cff0*/  HADD2.F32 R61, -RZ, R42.reuse.H0_H0 ;  /* 0x2000002aff3d7230 */ /* 0x100fe40000004100 */
[----:B------:R-:W-:-:S02]  /*d000*/  HADD2.F32 R62, -RZ, R42.H1_H1 ;  /* 0x3000002aff3e7230 */ /* 0x000fc40000004100 */
[-C--:B------:R-:W-:Y:S01]  /*d010*/  FMUL.FTZ R42, R45, R64.reuse ;  /* 0x000000402d2a7220 */ /* 0x080fe20000410000 */
[C---:B------:R-:W-:Y:S01]  /*d020*/  FMUL.FTZ R64, R59.reuse, R64 ;  /* 0x000000403b407220 */ /* 0x040fe20000410000 */
[-C--:B------:R-:W-:Y:S01]  /*d030*/  FMUL.FTZ R65, R60, R63.reuse ;  /* 0x0000003f3c417220 */ /* 0x080fe20000410000 */
[C---:B------:R-:W-:Y:S01]  /*d040*/  FMUL.FTZ R63, R44.reuse, R63 ;  /* 0x0000003f2c3f7220 */ /* 0x040fe20000410000 */
[-C--:B------:R-:W-:Y:S01]  /*d050*/  FFMA.FTZ R79, R59, R62.reuse, -R42 ;  /* 0x0000003e3b4f7223 */ /* 0x080fe2000001082a */
[----:B------:R-:W-:Y:S01]  /*d060*/  FFMA.FTZ R89, R45, R62, R64 ;  /* 0x0000003e2d597223 */ /* 0x000fe20000010040 */
[----:B------:R-:W-:Y:S01]  /*d070*/  F2FP.F16.E4M3.UNPACK_B R59, R47 ;  /* 0x0000002fff3b723e */ /* 0x000fe200020006ff */
[----:B------:R-:W-:Y:S01]  /*d080*/  FFMA.FTZ R76, R44, R61, -R65 ;  /* 0x0000003d2c4c7223 */ /* 0x000fe20000010841 */
[----:B------:R-:W-:Y:S01]  /*d090*/  F2FP.F16.E4M3.UNPACK_B R64, R41 ;  /* 0x00000029ff40723e */ /* 0x000fe200020006ff */
[----:B------:R-:W-:Y:S01]  /*d0a0*/  FFMA.FTZ R78, R60, R61, R63 ;  /* 0x0000003d3c4e7223 */ /* 0x000fe2000001003f */
[----:B------:R-:W-:Y:S01]  /*d0b0*/  F2FP.F16.E4M3.UNPACK_B R65, R41.H1 ;  /* 0x00000029ff41723e */ /* 0x000fe200030006ff */
[----:B------:R-:W-:Y:S01]  /*d0c0*/  HADD2.F32 R60, -RZ, R59.H0_H0 ;  /* 0x2000003bff3c7230 */ /* 0x000fe20000004100 */
[-C--:B------:R-:W-:Y:S01]  /*d0d0*/  F2FP.F16.E4M3.UNPACK_B R42, R43.reuse ;  /* 0x0000002bff2a723e */ /* 0x080fe200020006ff */
[----:B------:R-:W-:Y:S01]  /*d0e0*/  HADD2.F32 R67, -RZ, R64.H0_H0 ;  /* 0x20000040ff437230 */ /* 0x000fe20000004100 */
[-C--:B------:R-:W-:Y:S01]  /*d0f0*/  F2FP.F16.E4M3.UNPACK_B R41, R40.reuse ;  /* 0x00000028ff29723e */ /* 0x080fe200020006ff */
[----:B------:R-:W-:Y:S01]  /*d100*/  HADD2.F32 R66, -RZ, R65.H0_H0 ;  /* 0x20000041ff427230 */ /* 0x000fe20000004100 */
[----:B------:R-:W-:Y:S01]  /*d110*/  F2FP.F16.E4M3.UNPACK_B R43, R43.H1 ;  /* 0x0000002bff2b723e */ /* 0x000fe200030006ff */
        /* <DEDUP_REMOVED lines=9> */
[----:B------:R-:W-:Y:S01]  /*d1b0*/  FFMA.FTZ R91, R44, R63, -R91 ;  /* 0x0000003f2c5b7223 */ /* 0x000fe2000001085b */
[-C--:B------:R-:W-:Y:S01]  /*d1c0*/  FMUL.FTZ R93, R45, R66.reuse ;  /* 0x000000422d5d7220 */ /* 0x080fe20000410000 */
[----:B------:R-:W-:Y:S02]  /*d1d0*/  HADD2.F32 R47, -RZ, R47.H1_H1 ;  /* 0x3000002fff2f7230 */ /* 0x000fe40000004100 */
[----:B------:R-:W-:Y:S01]  /*d1e0*/  FMUL.FTZ R88, R40, R66 ;  /* 0x0000004228587220 */ /* 0x000fe20000410000 */
[----:B------:R-:W-:-:S02]  /*d1f0*/  HADD2.F32 R44, -RZ, R65.H1_H1 ;  /* 0x30000041ff2c7230 */ /* 0x000fc40000004100 */
[----:B------:R-:W-:Y:S01]  /*d200*/  FFMA.FTZ R67, R60, R63, R67 ;  /* 0x0000003f3c437223 */ /* 0x000fe20000010043 */
[----:B------:R-:W-:Y:S02]  /*d210*/  HADD2.F32 R43, -RZ, R43.H1_H1 ;  /* 0x3000002bff2b7230 */ /* 0x000fe40000004100 */
[----:B------:R-:W-:Y:S01]  /*d220*/  FFMA.FTZ R93, R40, R62, R93 ;  /* 0x0000003e285d7223 */ /* 0x000fe2000001005d */
[----:B------:R-:W-:Y:S02]  /*d230*/  HADD2.F32 R59, -RZ, R59.H1_H1 ;  /* 0x3000003bff3b7230 */ /* 0x000fe40000004100 */
[-C--:B------:R-:W-:Y:S01]  /*d240*/  FMUL.FTZ R60, R47, R44.reuse ;  /* 0x0000002c2f3c7220 */ /* 0x080fe20000410000 */
[----:B------:R-:W-:Y:S02]  /*d250*/  HADD2.F32 R64, -RZ, R64.H1_H1 ;  /* 0x30000040ff407230 */ /* 0x000fe40000004100 */
[----:B------:R-:W-:Y:S01]  /*d260*/  FMUL.FTZ R44, R43, R44 ;  /* 0x0000002c2b2c7220 */ /* 0x000fe20000410000 */
[----:B------:R-:W-:-:S02]  /*d270*/  HADD2.F32 R42, -RZ, R42.H1_H1 ;  /* 0x3000002aff2a7230 */ /* 0x000fc40000004100 */
        /* <DEDUP_REMOVED lines=12> */
[----:B------:R-:W-:-:S02]  /*d340*/  F2FP.SATFINITE.E4M3.F32.PACK_AB_MERGE_C R43, R43, R88, RZ ;  /* 0x000000582b2b723e */ /* 0x000fc400048070ff */
[----:B------:R-:W-:Y:S02]  /*d350*/  F2FP.SATFINITE.E4M3.F32.PACK_AB_MERGE_C R44, R44, R93, RZ ;  /* 0x0000005d2c2c723e */ /* 0x000fe400048070ff */
[----:B------:R-:W-:Y:S01]  /*d360*/  F2FP.SATFINITE.E4M3.F32.PACK_AB_MERGE_C R43, R42, R91, R43 ;  /* 0x0000005b2a2b723e */ /* 0x000fe2000480702b */
[----:B------:R-:W-:Y:S01]  /*d370*/  IMAD.MOV.U32 R42, RZ, RZ, R54 ;  /* 0x000000ffff2a7224 */ /* 0x000fe200078e0036 */
[----:B------:R-:W-:Y:S01]  /*d380*/  F2FP.SATFINITE.E4M3.F32.PACK_AB_MERGE_C R47, R64, R67, R44 ;  /* 0x00000043402f723e */ /* 0x000fe2000480702c */
[----:B------:R-:W-:Y:S01]  /*d390*/  IMAD.MOV.U32 R44, RZ, RZ, R56 ;  /* 0x000000ffff2c7224 */ /* 0x000fe200078e0038 */
[----:B------:R-:W-:Y:S02]  /*d3a0*/  F2FP.SATFINITE.E4M3.F32.PACK_AB_MERGE_C R41, R52, R57, R76 ;  /* 0x000000393429723e */ /* 0x000fe4000480704c */
[----:B------:R-:W-:-:S07]  /*d3b0*/  F2FP.SATFINITE.E4M3.F32.PACK_AB_MERGE_C R45, R77, R58, R78 ;  /* 0x0000003a4d2d723e */ /* 0x000fce000480704e */
.L_x_1413:
[----:B------:R-:W-:Y:S05]  /*d3c0*/  BSYNC B2 ;  /* 0x0000000000027941 */ /* 0x000fea0003800000 */
.L_x_1412:
[----:B0-----:R0:W-:Y:S04]  /*d3d0*/  STG.E.128 desc[UR60][R48.64], R40 ;  /* 0x0000002830007986 */ /* 0x0011e8000c101d3c */
[----:B--2---:R0:W-:Y:S02]  /*d3e0*/  @!P2 STG.E.128 desc[UR60][R50.64], R44 ;  /* 0x0000002c3200a986 */ /* 0x0041e4000c101d3c */
.L_x_1411:
[----:B------:R-:W-:Y:S05]  /*d3f0*/  BSYNC B1 ;  /* 0x0000000000017941 */ /* 0x000fea0003800000 */
.L_x_1410:
        /* <DEDUP_REMOVED lines=42> */
[----:B------:R-:W-:Y:S01]  /*d6a0*/  SHF.R.U32.HI R65, RZ, 0x10, R81 ;  /* 0x00000010ff417819 */ /* 0x000fe20000011651 */
[----:B------:R-:W-:Y:S01]  /*d6b0*/  IMAD.MOV.U32 R54, RZ, RZ, R46 ;  /* 0x000000ffff367224 */ /* 0x000fe200078e002e */
[----:B------:R-:W-:Y:S01]  /*d6c0*/  LOP3.LUT R55, R55, 0xff00, R40, 0xf8, !PT ;  /* 0x0000ff0037377812 */ /* 0x000fe200078ef828 */
[----:B------:R-:W-:Y:S01]  /*d6d0*/  IMAD.SHL.U32 R40, R61, 0x100, RZ ;  /* 0x000001003d287824 */ /* 0x000fe200078e00ff */
[----:B------:R-:W-:Y:S01]  /*d6e0*/  SHF.R.U32.HI R66, RZ, 0x10, R83 ;  /* 0x00000010ff427819 */ /* 0x000fe20000011653 */
[----:B------:R-:W-:Y:S01]  /*d6f0*/  IMAD.SHL.U32 R42, R60, 0x100, RZ ;  /* 0x000001003c2a7824 */ /* 0x000fe200078e00ff */
[----:B------:R-:W-:Y:S01]  /*d700*/  LOP3.LUT R57, R83, 0xff0000ff, RZ, 0xc0, !PT ;  /* 0xff0000ff53397812 */ /* 0x000fe200078ec0ff */
[----:B------:R-:W-:Y:S01]  /*d710*/  IMAD.U32 R44, R65, 0x10000, RZ ;  /* 0x00010000412c7824 */ /* 0x000fe200078e00ff */
[----:B------:R-:W-:-:S02]  /*d720*/  LOP3.LUT R63, R69, 0xff0000ff, RZ, 0xc0, !PT ;  /* 0xff0000ff453f7812 */ /* 0x000fc400078ec0ff */
[----:B------:R-:W-:Y:S02]  /*d730*/  SHF.R.U32.HI R58, RZ, 0x8, R71 ;  /* 0x00000008ff3a7819 */ /* 0x000fe40000011647 */
[----:B------:R-:W-:Y:S01]  /*d740*/  LOP3.LUT R61, R57, 0xff00, R40, 0xf8, !PT ;  /* 0x0000ff00393d7812 */ /* 0x000fe200078ef828 */
[----:B------:R-:W-:Y:S01]  /*d750*/  IMAD.U32 R40, R66, 0x10000, RZ ;  /* 0x0001000042287824 */ /* 0x000fe200078e00ff */
[----:B------:R-:W-:Y:S01]  /*d760*/  LOP3.LUT R65, R63, 0xff00, R42, 0xf8, !PT ;  /* 0x0000ff003f417812 */ /* 0x000fe200078ef82a */
[----:B------:R-:W-:Y:S01]  /*d770*/  IMAD.SHL.U32 R46, R58, 0x100, RZ ;  /* 0x000001003a2e7824 */ /* 0x000fe200078e00ff */
[----:B------:R-:W-:Y:S02]  /*d780*/  F2FP.F16.E4M3.UNPACK_B R63, R150.H1 ;  /* 0x00000096ff3f723e */ /* 0x000fe400030006ff */
[----:B------:R-:W-:Y:S02]  /*d790*/  F2FP.F16.E4M3.UNPACK_B R60, R59.H1 ;  /* 0x0000003bff3c723e */ /* 0x000fe400030006ff */
[----:B------:R-:W-:Y:S01]  /*d7a0*/  F2FP.F16.E4M3.UNPACK_B R57, R56.H1 ;  /* 0x00000038ff39723e */ /* 0x000fe200030006ff */
[----:B------:R-:W-:Y:S01]  /*d7b0*/  HADD2.F32 R42, -RZ, R63.H0_H0 ;  /* 0x2000003fff2a7230 */ /* 0x000fe20000004100 */
[----:B------:R-:W-:Y:S01]  /*d7c0*/  SHF.R.U32.HI R62, RZ, 0x10, R69 ;  /* 0x00000010ff3e7819 */ /* 0x000fe20000011645 */
[----:B------:R-:W-:Y:S01]  /*d7d0*/  HADD2.F32 R58, -RZ, R60.H0_H0 ;  /* 0x2000003cff3a7230 */ /* 0x000fe20000004100 */
[----:B------:R-:W-:-:S02]  /*d7e0*/  LOP3.LUT R67, R71, 0xff0000ff, RZ, 0xc0, !PT ;  /* 0xff0000ff47437812 */ /* 0x000fc400078ec0ff */
[----:B------:R-:W-:Y:S02]  /*d7f0*/  LOP3.LUT R40, R61, 0xff0000, R40, 0xf8, !PT ;  /* 0x00ff00003d287812 */ /* 0x000fe400078ef828 */
[----:B------:R-:W-:Y:S01]  /*d800*/  LOP3.LUT R44, R55, 0xff0000, R44, 0xf8, !PT ;  /* 0x00ff0000372c7812 */ /* 0x000fe200078ef82c */
[----:B------:R-:W-:Y:S01]  /*d810*/  HADD2.F32 R55, -RZ, R57.H0_H0 ;  /* 0x20000039ff377230 */ /* 0x000fe20000004100 */
[----:B------:R-:W-:Y:S01]  /*d820*/  F2FP.F16.E4M3.UNPACK_B R61, R152.H1 ;  /* 0x00000098ff3d723e */ /* 0x000fe200030006ff */
[-C--:B------:R-:W-:Y:S01]  /*d830*/  FMUL.FTZ R66, R58, R42.reuse ;  /* 0x0000002a3a427220 */ /* 0x080fe20000410000 */
[----:B------:R-:W-:Y:S02]  /*d840*/  SHF.R.U32.HI R64, RZ, 0x10, R71 ;  /* 0x00000010ff407819 */ /* 0x000fe40000011647 */
[----:B------:R-:W-:Y:S01]  /*d850*/  LOP3.LUT R67, R67, 0xff00, R46, 0xf8, !PT ;  /* 0x0000ff0043437812 */ /* 0x000fe200078ef82e */
[----:B------:R-:W-:Y:S02]  /*d860*/  IMAD.U32 R46, R62, 0x10000, RZ ;  /* 0x000100003e2e7824 */ /* 0x000fe400078e00ff */
[----:B------:R-:W-:Y:S01]  /*d870*/  FMUL.FTZ R69, R55, R42 ;  /* 0x0000002a37457220 */ /* 0x000fe20000410000 */
[----:B------:R-:W-:Y:S01]  /*d880*/  HADD2.F32 R62, -RZ, R61.H0_H0 ;  /* 0x2000003dff3e7230 */ /* 0x000fe20000004100 */
[----:B------:R-:W-:Y:S01]  /*d890*/  F2FP.F16.E4M3.UNPACK_B R150, R150 ;  /* 0x00000096ff96723e */ /* 0x000fe200020006ff */
[----:B------:R-:W-:Y:S01]  /*d8a0*/  IMAD.U32 R64, R64, 0x10000, RZ ;  /* 0x0001000040407824 */ /* 0x000fe200078e00ff */
[----:B------:R-:W-:-:S02]  /*d8b0*/  F2FP.F16.E4M3.UNPACK_B R59, R59 ;  /* 0x0000003bff3b723e */ /* 0x000fc400020006ff */
[-C--:B------:R-:W-:Y:S01]  /*d8c0*/  FFMA.FTZ R55, R55, R62.reuse, -R66 ;  /* 0x0000003e37377223 */ /* 0x080fe20000010842 */
[----:B------:R-:W-:Y:S01]  /*d8d0*/  FFMA.FTZ R69, R58, R62, R69 ;  /* 0x0000003e3a457223 */ /* 0x000fe20000010045 */
[----:B------:R-:W-:Y:S01]  /*d8e0*/  LOP3.LUT R42, R67, 0xff0000, R64, 0xf8, !PT ;  /* 0x00ff0000432a7812 */ /* 0x000fe200078ef840 */
[----:B------:R-:W-:Y:S01]  /*d8f0*/  HADD2.F32 R62, -RZ, R61.H1_H1 ;  /* 0x3000003dff3e7230 */ /* 0x000fe20000004100 */
[----:B------:R-:W-:Y:S01]  /*d900*/  F2FP.F16.E4M3.UNPACK_B R56, R56 ;  /* 0x00000038ff38723e */ /* 0x000fe200020006ff */
[----:B------:R-:W-:Y:S01]  /*d910*/  HADD2.F32 R64, -RZ, R63.H1_H1 ;  /* 0x3000003fff407230 */ /* 0x000fe20000004100 */
[----:B------:R-:W-:Y:S01]  /*d920*/  LOP3.LUT R46, R65, 0xff0000, R46, 0xf8, !PT ;  /* 0x00ff0000412e7812 */ /* 0x000fe200078ef82e */
[----:B------:R-:W-:Y:S01]  /*d930*/  HADD2.F32 R61, -RZ, R60.H1_H1 ;  /* 0x3000003cff3d7230 */ /* 0x000fe20000004100 */
[----:B------:R-:W-:Y:S01]  /*d940*/  F2FP.F16.E4M3.UNPACK_B R152, R152 ;  /* 0x00000098ff98723e */ /* 0x000fe200020006ff */
[----:B------:R-:W-:Y:S02]  /*d950*/  HADD2.F32 R58, -RZ, R57.H1_H1 ;  /* 0x30000039ff3a7230 */ /* 0x000fe40000004100 */
[----:B------:R-:W-:-:S02]  /*d960*/  HADD2.F32 R63, -RZ, R150.H0_H0 ;  /* 0x20000096ff3f7230 */ /* 0x000fc40000004100 */
[CC--:B------:R-:W-:Y:S01]  /*d970*/  FMUL.FTZ R65, R61.reuse, R64.reuse ;  /* 0x000000403d417220 */ /* 0x0c0fe20000410000 */
[----:B------:R-:W-:Y:S02]  /*d980*/  HADD2.F32 R60, -RZ, R59.H0_H0 ;  /* 0x2000003bff3c7230 */ /* 0x000fe40000004100 */
[C---:B------:R-:W-:Y:S01]  /*d990*/  FMUL.FTZ R64, R58.reuse, R64 ;  /* 0x000000403a407220 */ /* 0x040fe20000410000 */
[----:B------:R-:W-:Y:S02]  /*d9a0*/  HADD2.F32 R57, -RZ, R56.H0_H0 ;  /* 0x20000038ff397230 */ /* 0x000fe40000004100 */
[-C--:B------:R-:W-:Y:S01]  /*d9b0*/  FFMA.FTZ R66, R58, R62.reuse, -R65 ;  /* 0x0000003e3a427223 */ /* 0x080fe20000010841 */
[----:B------:R-:W-:Y:S02]  /*d9c0*/  HADD2.F32 R58, -RZ, R152.H0_H0 ;  /* 0x20000098ff3a7230 */ /* 0x000fe40000004100 */
[----:B------:R-:W-:Y:S01]  /*d9d0*/  FFMA.FTZ R68, R61, R62, R64 ;  /* 0x0000003e3d447223 */ /* 0x000fe20000010040 */
        /* <DEDUP_REMOVED lines=21> */
[----:B------:R-:W-:Y:S01]  /*db30*/  FMUL.FTZ R70, R60, R62 ;  /* 0x0000003e3c467220 */ /* 0x000fe20000410000 */
        /* <DEDUP_REMOVED lines=11> */
[-C--:B------:R-:W-:Y:S01]  /*dbf0*/  FFMA.FTZ R77, R56, R61.reuse, -R57 ;  /* 0x0000003d384d7223 */ /* 0x080fe20000010839 */
[----:B------:R-:W-:Y:S01]  /*dc00*/  F2FP.F16.E4M3.UNPACK_B R56, R54 ;  /* 0x00000036ff38723e */ /* 0x000fe200020006ff */
[--C-:B------:R-:W-:Y:S02]  /*dc10*/  HADD2.F32 R59, -RZ, R151.reuse.H0_H0 ;  /* 0x20000097ff3b7230 */ /* 0x100fe40000004100 */
[----:B------:R-:W-:Y:S01]  /*dc20*/  FFMA.FTZ R79, R58, R61, R63 ;  /* 0x0000003d3a4f7223 */ /* 0x000fe2000001003f */
[----:B------:R-:W-:Y:S01]  /*dc30*/  HADD2.F32 R54, -RZ, R52.H0_H0 ;  /* 0x20000034ff367230 */ /* 0x000fe20000004100 */
[----:B------:R-:W-:Y:S01]  /*dc40*/  F2FP.SATFINITE.E4M3.F32.PACK_AB_MERGE_C R55, R66, R55, RZ ;  /* 0x000000374237723e */ /* 0x000fe200048070ff */
[----:B------:R-:W-:Y:S01]  /*dc50*/  HADD2.F32 R57, -RZ, R56.H0_H0 ;  /* 0x20000038ff397230 */ /* 0x000fe20000004100 */
[----:B------:R-:W-:Y:S01]  /*dc60*/  F2FP.SATFINITE.E4M3.F32.PACK_AB_MERGE_C R68, R68, R69, RZ ;  /* 0x000000454444723e */ /* 0x000fe200048070ff */
[----:B------:R-:W-:-:S02]  /*dc70*/  HADD2.F32 R151, -RZ, R151.H1_H1 ;  /* 0x30000097ff977230 */ /* 0x000fc40000004100 */
[-C--:B------:R-:W-:Y:S01]  /*dc80*/  FMUL.FTZ R60, R54, R59.reuse ;  /* 0x0000003b363c7220 */ /* 0x080fe20000410000 */
[----:B------:R-:W-:Y:S02]  /*dc90*/  HADD2.F32 R56, -RZ, R56.H1_H1 ;  /* 0x30000038ff387230 */ /* 0x000fe40000004100 */
[----:B------:R-:W-:Y:S01]  /*dca0*/  FMUL.FTZ R61, R57, R59 ;  /* 0x0000003b393d7220 */ /* 0x000fe20000410000 */
[----:B------:R-:W-:Y:S01]  /*dcb0*/  HADD2.F32 R52, -RZ, R52.H1_H1 ;  /* 0x30000034ff347230 */ /* 0x000fe20000004100 */
[----:B------:R-:W-:Y:S01]  /*dcc0*/  F2FP.SATFINITE.E4M3.F32.PACK_AB_MERGE_C R79, R79, R62, RZ ;  /* 0x0000003e4f4f723e */ /* 0x000fe200048070ff */
[--C-:B------:R-:W-:Y:S02]  /*dcd0*/  HADD2.F32 R58, -RZ, R153.reuse.H0_H0 ;  /* 0x20000099ff3a7230 */ /* 0x100fe40000004100 */
[-C--:B------:R-:W-:Y:S01]  /*dce0*/  FMUL.FTZ R59, R56, R151.reuse ;  /* 0x00000097383b7220 */ /* 0x080fe20000410000 */
[----:B------:R-:W-:Y:S02]  /*dcf0*/  HADD2.F32 R153, -RZ, R153.H1_H1 ;  /* 0x30000099ff997230 */ /* 0x000fe40000004100 */
[C---:B------:R-:W-:Y:S01]  /*dd00*/  FMUL.FTZ R151, R52.reuse, R151 ;  /* 0x0000009734977220 */ /* 0x040fe20000410000 */
[----:B------:R-:W-:Y:S01]  /*dd10*/  F2FP.F16.E4M3.UNPACK_B R62, R46 ;  /* 0x0000002eff3e723e */ /* 0x000fe200020006ff */
[----:B------:R-:W-:Y:S01]  /*dd20*/  FFMA.FTZ R63, R57, R58, R60 ;  /* 0x0000003a393f7223 */ /* 0x000fe2000001003c */
[----:B------:R-:W-:Y:S01]  /*dd30*/  F2FP.F16.E4M3.UNPACK_B R57, R41 ;  /* 0x00000029ff39723e */ /* 0x000fe200020006ff */
[----:B------:R-:W-:Y:S01]  /*dd40*/  FFMA.FTZ R71, R52, R153, -R59 ;  /* 0x0000009934477223 */ /* 0x000fe2000001083b */
[----:B------:R-:W-:Y:S01]  /*dd50*/  F2FP.F16.E4M3.UNPACK_B R59, R45 ;  /* 0x0000002dff3b723e */ /* 0x000fe200020006ff */
[----:B------:R-:W-:Y:S01]  /*dd60*/  FFMA.FTZ R52, R56, R153, R151 ;  /* 0x0000009938347223 */ /* 0x000fe20000010097 */
[----:B------:R-:W-:Y:S01]  /*dd70*/  F2FP.SATFINITE.E4M3.F32.PACK_AB_MERGE_C R56, R67, R64, R55 ;  /* 0x000000404338723e */ /* 0x000fe20004807037 */
[----:B------:R-:W-:Y:S01]  /*dd80*/  FFMA.FTZ R54, R54, R58, -R61 ;  /* 0x0000003a36367223 */ /* 0x000fe2000001083d */
[----:B------:R-:W-:Y:S01]  /*dd90*/  F2FP.SATFINITE.E4M3.F32.PACK_AB_MERGE_C R55, R150, R65, R68 ;  /* 0x000000419637723e */ /* 0x000fe20004807044 */
[----:B------:R-:W-:Y:S01]  /*dda0*/  HADD2.F32 R60, -RZ, R59.H0_H0 ;  /* 0x2000003bff3c7230 */ /* 0x000fe20000004100 */
[----:B------:R-:W-:Y:S01]  /*ddb0*/  F2FP.F16.E4M3.UNPACK_B R61, R44 ;  /* 0x0000002cff3d723e */ /* 0x000fe200020006ff */
[----:B------:R-:W-:Y:S01]  /*ddc0*/  HADD2.F32 R65, -RZ, R62.H0_H0 ;  /* 0x2000003eff417230 */ /* 0x000fe20000004100 */
[----:B------:R-:W-:Y:S01]  /*ddd0*/  F2FP.SATFINITE.E4M3.F32.PACK_AB_MERGE_C R52, R52, R63, R79 ;  /* 0x0000003f3434723e */ /* 0x000fe2000480704f */
        /* <DEDUP_REMOVED lines=15> */
[----:B------:R-:W-:Y:S01]  /*ded0*/  FFMA.FTZ R66, R57, R60, -R64 ;  /* 0x0000003c39427223 */ /* 0x000fe20000010840 */
[----:B------:R-:W-:Y:S01]  /*dee0*/  F2FP.F16.E4M3.UNPACK_B R57, R46.H1 ;  /* 0x0000002eff39723e */ /* 0x000fe200030006ff */
[----:B------:R-:W-:Y:S01]  /*def0*/  FFMA.FTZ R68, R59, R60, R62 ;  /* 0x0000003c3b447223 */ /* 0x000fe2000001003e */
[--C-:B------:R-:W-:Y:S01]  /*df00*/  HADD2.F32 R46, -RZ, R58.reuse.H0_H0 ;  /* 0x2000003aff2e7230 */ /* 0x100fe20000004100 */
[----:B------:R-:W-:Y:S01]  /*df10*/  F2FP.SATFINITE.E4M3.F32.PACK_AB_MERGE_C R70, R77, R70, RZ ;  /* 0x000000464d46723e */ /* 0x000fe200048070ff */
[----:B------:R-:W-:Y:S01]  /*df20*/  HADD2.F32 R45, -RZ, R41.H0_H0 ;  /* 0x20000029ff2d7230 */ /* 0x000fe20000004100 */
[----:B------:R-:W-:Y:S01]  /*df30*/  F2FP.F16.E4M3.UNPACK_B R61, R42 ;  /* 0x0000002aff3d723e */ /* 0x000fe200020006ff */
[----:B------:R-:W-:Y:S01]  /*df40*/  HADD2.F32 R59, -RZ, R57.H0_H0 ;  /* 0x20000039ff3b7230 */ /* 0x000fe20000004100 */
[----:B------:R-:W-:Y:S01]  /*df50*/  F2FP.SATFINITE.E4M3.F32.PACK_AB_MERGE_C R54, R71, R54, R70 ;  /* 0x000000364736723e */ /* 0x000fe20004807046 */
[----:B------:R-:W-:-:S02]  /*df60*/  HADD2.F32 R58, -RZ, R58.H1_H1 ;  /* 0x3000003aff3a7230 */ /* 0x000fc40000004100 */
[----:B------:R-:W-:Y:S02]  /*df70*/  HADD2.F32 R60, -RZ, R57.H1_H1 ;  /* 0x30000039ff3c7230 */ /* 0x000fe40000004100 */
[-C--:B------:R-:W-:Y:S01]  /*df80*/  FMUL.FTZ R62, R46, R59.reuse ;  /* 0x0000003b2e3e7220 */ /* 0x080fe20000410000 */
[--C-:B------:R-:W-:Y:S02]  /*df90*/  HADD2.F32 R57, -RZ, R44.reuse.H0_H0 ;  /* 0x2000002cff397230 */ /* 0x100fe40000004100 */
[C---:B------:R-:W-:Y:S01]  /*dfa0*/  FMUL.FTZ R59, R45.reuse, R59 ;  /* 0x0000003b2d3b7220 */ /* 0x040fe20000410000 */
[----:B------:R-:W-:Y:S02]  /*dfb0*/  HADD2.F32 R41, -RZ, R41.H1_H1 ;  /* 0x30000029ff297230 */ /* 0x000fe40000004100 */
[-C--:B------:R-:W-:Y:S01]  /*dfc0*/  FMUL.FTZ R64, R58, R60.reuse ;  /* 0x0000003c3a407220 */ /* 0x080fe20000410000 */
[----:B------:R-:W-:Y:S02]  /*dfd0*/  HADD2.F32 R44, -RZ, R44.H1_H1 ;  /* 0x3000002cff2c7230 */ /* 0x000fe40000004100 */
[----:B------:R-:W-:Y:S01]  /*dfe0*/  FFMA.FTZ R70, R46, R57, R59 ;  /* 0x000000392e467223 */ /* 0x000fe2000001003b */
[----:B------:R-:W-:Y:S01]  /*dff0*/  F2FP.F16.E4M3.UNPACK_B R46, R47 ;  /* 0x0000002fff2e723e */ /* 0x000fe200020006ff */
[----:B------:R-:W-:Y:S01]  /*e000*/  FFMA.FTZ R69, R45, R57, -R62 ;  /* 0x000000392d457223 */ /* 0x000fe2000001083e */
[C---:B------:R-:W-:Y:S01]  /*e010*/  FMUL.FTZ R45, R41.reuse, R60 ;  /* 0x0000003c292d7220 */ /* 0x040fe20000410000 */
[----:B------:R-:W-:Y:S01]  /*e020*/  FFMA.FTZ R76, R41, R44, -R64 ;  /* 0x0000002c294c7223 */ /* 0x000fe20000010840 */
[-C--:B------:R-:W-:Y:S01]  /*e030*/  F2FP.F16.E4M3.UNPACK_B R41, R43.reuse ;  /* 0x0000002bff29723e */ /* 0x080fe200020006ff */
[----:B------:R-:W-:Y:S01]  /*e040*/  HADD2.F32 R57, -RZ, R46.H0_H0 ;  /* 0x2000002eff397230 */ /* 0x000fe20000004100 */
[----:B------:R-:W-:Y:S01]  /*e050*/  F2FP.F16.E4M3.UNPACK_B R62, R42.H1 ;  /* 0x0000002aff3e723e */ /* 0x000fe200030006ff */
[----:B------:R-:W-:Y:S01]  /*e060*/  HADD2.F32 R63, -RZ, R61.H0_H0 ;  /* 0x2000003dff3f7230 */ /* 0x000fe20000004100 */
[----:B------:R-:W-:Y:S01]  /*e070*/  F2FP.F16.E4M3.UNPACK_B R43, R43.H1 ;  /* 0x0000002bff2b723e */ /* 0x000fe200030006ff */
[----:B------:R-:W-:Y:S01]  /*e080*/  FFMA.FTZ R71, R58, R44, R45 ;  /* 0x0000002c3a477223 */ /* 0x000fe2000001002d */
        /* <DEDUP_REMOVED lines=11> */
[----:B------:R-:W-:Y:S02]  /*e140*/  HADD2.F32 R47, -RZ, R47.H1_H1 ;  /* 0x3000002fff2f7230 */ /* 0x000fe40000004100 */
[----:B------:R-:W-:Y:S01]  /*e150*/  FMUL.FTZ R63, R45, R64 ;  /* 0x000000402d3f7220 */ /* 0x000fe20000410000 */
[----:B------:R-:W-:Y:S02]  /*e160*/  HADD2.F32 R62, -RZ, R62.H1_H1 ;  /* 0x3000003eff3e7230 */ /* 0x000fe40000004100 */
[----:B------:R-:W-:Y:S01]  /*e170*/  FFMA.FTZ R77, R44, R59, -R77 ;  /* 0x0000003b2c4d7223 */ /* 0x000fe2000001084d */
[----:B------:R-:W-:-:S02]  /*e180*/  HADD2.F32 R43, -RZ, R43.H1_H1 ;  /* 0x3000002bff2b7230 */ /* 0x000fc40000004100 */
[C---:B------:R-:W-:Y:S01]  /*e190*/  FMUL.FTZ R80, R40.reuse, R64 ;  /* 0x0000004028507220 */ /* 0x040fe20000410000 */
[----:B------:R-:W-:Y:S02]  /*e1a0*/  HADD2.F32 R60, -RZ, R58.H0_H0 ;  /* 0x2000003aff3c7230 */ /* 0x000fe40000004100 */
[-C--:B------:R-:W-:Y:S01]  /*e1b0*/  FMUL.FTZ R44, R47, R62.reuse ;  /* 0x0000003e2f2c7220 */ /* 0x080fe20000410000 */
[----:B------:R-:W-:Y:S02]  /*e1c0*/  HADD2.F32 R46, -RZ, R46.H1_H1 ;  /* 0x3000002eff2e7230 */ /* 0x000fe40000004100 */
[----:B------:R-:W-:Y:S01]  /*e1d0*/  FMUL.FTZ R62, R43, R62 ;  /* 0x0000003e2b3e7220 */ /* 0x000fe20000410000 */
[----:B------:R-:W-:Y:S02]  /*e1e0*/  HADD2.F32 R61, -RZ, R61.H1_H1 ;  /* 0x3000003dff3d7230 */ /* 0x000fe40000004100 */
[----:B------:R-:W-:Y:S01]  /*e1f0*/  FFMA.FTZ R63, R40, R60, R63 ;  /* 0x0000003c283f7223 */ /* 0x000fe2000001003f */
[----:B------:R-:W-:-:S02]  /*e200*/  HADD2.F32 R58, -RZ, R58.H1_H1 ;  /* 0x3000003aff3a7230 */ /* 0x000fc40000004100 */
[----:B------:R-:W-:Y:S01]  /*e210*/  FFMA.FTZ R80, R45, R60, -R80 ;  /* 0x0000003c2d507223 */ /* 0x000fe20000010850 */
[----:B------:R-:W-:Y:S02]  /*e220*/  HADD2.F32 R41, -RZ, R41.H1_H1 ;  /* 0x30000029ff297230 */ /* 0x000fe40000004100 */
[CC--:B------:R-:W-:Y:S01]  /*e230*/  FMUL.FTZ R40, R46.reuse, R61.reuse ;  /* 0x0000003d2e287220 */ /* 0x0c0fe20000410000 */
[----:B------:R-:W-:Y:S02]  /*e240*/  HADD2.F32 R42, -RZ, R42.H1_H1 ;  /* 0x3000002aff2a7230 */ /* 0x000fe40000004100 */
[-C--:B------:R-:W-:Y:S01]  /*e250*/  FFMA.FTZ R43, R43, R58.reuse, -R44 ;  /* 0x0000003a2b2b7223 */ /* 0x080fe2000001082c */
[----:B------:R-:W-:Y:S01]  /*e260*/  FFMA.FTZ R62, R47, R58, R62 ;  /* 0x0000003a2f3e7223 */ /* 0x000fe2000001003e */
[----:B------:R-:W-:Y:S01]  /*e270*/  FMUL.FTZ R61, R41, R61 ;  /* 0x0000003d293d7220 */ /* 0x000fe20000410000 */
[----:B------:R-:W-:Y:S01]  /*e280*/  FFMA.FTZ R78, R57, R59, R78 ;  /* 0x0000003b394e7223 */ /* 0x000fe2000001004e */
[----:B------:R-:W-:Y:S01]  /*e290*/  FFMA.FTZ R40, R41, R42, -R40 ;  /* 0x0000002a29287223 */ /* 0x000fe20000010828 */
[----:B------:R-:W-:Y:S01]  /*e2a0*/  F2FP.SATFINITE.E4M3.F32.PACK_AB_MERGE_C R43, R43, R80, RZ ;  /* 0x000000502b2b723e */ /* 0x000fe200048070ff */
[----:B------:R-:W-:Y:S01]  /*e2b0*/  FFMA.FTZ R61, R46, R42, R61 ;  /* 0x0000002a2e3d7223 */ /* 0x000fe2000001003d */
[----:B------:R-:W-:Y:S01]  /*e2c0*/  F2FP.SATFINITE.E4M3.F32.PACK_AB_MERGE_C R70, R71, R70, RZ ;  /* 0x000000464746723e */ /* 0x000fe200048070ff */
[----:B------:R-:W-:Y:S01]  /*e2d0*/  IMAD.MOV.U32 R44, RZ, RZ, R55 ;  /* 0x000000ffff2c7224 */ /* 0x000fe200078e0037 */
        /* <DEDUP_REMOVED lines=8> */
.L_x_1417:
[----:B------:R-:W-:Y:S05]  /*e360*/  BSYNC B2 ;  /* 0x0000000000027941 */ /* 0x000fea0003800000 */
.L_x_1416:
[----:B0-----:R3:W-:Y:S04]  /*e370*/  STG.E.128 desc[UR60][R48.64], R40 ;  /* 0x0000002830007986 */ /* 0x0017e8000c101d3c */
[----:B--2---:R3:W-:Y:S02]  /*e380*/  @!P2 STG.E.128 desc[UR60][R50.64], R44 ;  /* 0x0000002c3200a986 */ /* 0x0047e4000c101d3c */
.L_x_1415:
[----:B------:R-:W-:Y:S05]  /*e390*/  BSYNC B1 ;  /* 0x0000000000017941 */ /* 0x000fea0003800000 */
.L_x_1414:
[----:B------:R-:W-:-:S13]  /*e3a0*/  ISETP.NE.AND P2, PT, R33, RZ, PT ;  /* 0x000000ff2100720c */ /* 0x000fda0003f45270 */
[----:B------:R-:W-:Y:S05]  /*e3b0*/  @!P2 BRA `(.L_x_1368) ;  /* 0x0000001000bca947 */ /* 0x000fea0003800000 */
[----:B------:R-:W-:Y:S01]  /*e3c0*/  ISETP.GE.AND P5, PT, R199, R117, PT ;  /* 0x00000075c700720c */ /* 0x000fe20003fa6270 */
[----:B------:R-:W-:Y:S01]  /*e3d0*/  BSSY B1, `(.L_x_1418) ;  /* 0x00000ed000017945 */ /* 0x000fe20003800000 */
[----:B0--3--:R-:W-:Y:S02]  /*e3e0*/  IADD3 R49, P2, P4, R114, R132, R26 ;  /* 0x0000008472317210 */ /* 0x009fe40007c5e01a */
[----:B------:R-:W-:Y:S02]  /*e3f0*/  SEL R154, R118, R154, !P5 ;  /* 0x0000009a769a7207 */ /* 0x000fe40006800000 */
[----:B------:R-:W-:Y:S02]  /*e400*/  IADD3.X R46, R0, R53, R29, P2, P4 ;  /* 0x00000035002e7210 */ /* 0x000fe400017e841d */
[----:B------:R-:W-:Y:S02]  /*e410*/  SHF.R.S32.HI R41, RZ, 0x1f, R154 ;  /* 0x0000001fff297819 */ /* 0x000fe4000001149a */
[----:B------:R-:W-:-:S02]  /*e420*/  IADD3 R48, P2, R49, R120, RZ ;  /* 0x0000007831307210 */ /* 0x000fc40007f5e0ff */
[----:B------:R-:W-:-:S03]  /*e430*/  LEA.HI R154, R41, R154, RZ, 0x5 ;  /* 0x0000009a299a7211 */ /* 0x000fc600078f28ff */
[----:B------:R-:W-:Y:S01]  /*e440*/  IMAD.X R49, R46, 0x1, R121, P2 ;  /* 0x000000012e317824 */ /* 0x000fe200010e0679 */
[----:B------:R-:W-:Y:S02]  /*e450*/  LEA.HI.SX32 R154, R154, R25, 0x1b ;  /* 0x000000199a9a7211 */ /* 0x000fe400078fdaff */
[----:B------:R-:W-:Y:S02]  /*e460*/  ISETP.GE.AND P2, PT, R199, R129, PT ;  /* 0x00000081c700720c */ /* 0x000fe40003f46270 */
        /* <DEDUP_REMOVED lines=16> */
[----:B--2---:R-:W-:Y:S01]  /*e570*/  IMAD.MOV.U32 R56, RZ, RZ, R44 ;  /* 0x000000ffff387224 */ /* 0x004fe200078e002c */
[----:B------:R-:W-:Y:S01]  /*e580*/  SHF.R.U32.HI R61, RZ, 0x8, R87 ;  /* 0x00000008ff3d7819 */ /* 0x000fe20000011657 */
[----:B0-----:R-:W-:Y:S01]  /*e590*/  IMAD.MOV.U32 R50, RZ, RZ, R40 ;  /* 0x000000ffff327224 */ /* 0x001fe200078e0028 */
[----:B------:R-:W-:Y:S01]  /*e5a0*/  LOP3.LUT R52, R85, 0xff0000ff, RZ, 0xc0, !PT ;  /* 0xff0000ff55347812 */ /* 0x000fe200078ec0ff */
[----:B------:R-:W-:Y:S01]  /*e5b0*/  IMAD.SHL.U32 R57, R57, 0x100, RZ ;  /* 0x0000010039397824 */ /* 0x000fe200078e00ff */
[----:B------:R-:W-:Y:S01]  /*e5c0*/  SHF.R.U32.HI R66, RZ, 0x10, R85 ;  /* 0x00000010ff427819 */ /* 0x000fe20000011655 */
[----:B------:R-:W-:Y:S01]  /*e5d0*/  IMAD.SHL.U32 R61, R61, 0x100, RZ ;  /* 0x000001003d3d7824 */ /* 0x000fe200078e00ff */
[----:B------:R-:W-:Y:S01]  /*e5e0*/  LOP3.LUT R54, R87, 0xff0000ff, RZ, 0xc0, !PT ;  /* 0xff0000ff57367812 */ /* 0x000fe200078ec0ff */
[----:B------:R-:W-:Y:S01]  /*e5f0*/  IMAD.MOV.U32 R55, RZ, RZ, R42 ;  /* 0x000000ffff377224 */ /* 0x000fe200078e002a */
[----:B------:R-:W-:Y:S01]  /*e600*/  LOP3.LUT R44, R52, 0xff00, R57, 0xf8, !PT ;  /* 0x0000ff00342c7812 */ /* 0x000fe200078ef839 */
[----:B------:R-:W-:Y:S01]  /*e610*/  IMAD.U32 R57, R66, 0x10000, RZ ;  /* 0x0001000042397824 */ /* 0x000fe200078e00ff */
[----:B------:R-:W-:Y:S01]  /*e620*/  SHF.R.U32.HI R62, RZ, 0x10, R87 ;  /* 0x00000010ff3e7819 */ /* 0x000fe20000011657 */
[----:B------:R-:W-:Y:S01]  /*e630*/  IMAD.MOV.U32 R59, RZ, RZ, R46 ;  /* 0x000000ffff3b7224 */ /* 0x000fe200078e002e */
[----:B------:R-:W-:-:S02]  /*e640*/  SHF.R.U32.HI R63, RZ, 0x8, R73 ;  /* 0x00000008ff3f7819 */ /* 0x000fc40000011649 */
[----:B------:R-:W-:Y:S02]  /*e650*/  SHF.R.U32.HI R65, RZ, 0x8, R75 ;  /* 0x00000008ff417819 */ /* 0x000fe4000001164b */
[----:B------:R-:W-:Y:S01]  /*e660*/  LOP3.LUT R40, R54, 0xff00, R61, 0xf8, !PT ;  /* 0x0000ff0036287812 */ /* 0x000fe200078ef83d */
[----:B------:R-:W-:Y:S01]  /*e670*/  IMAD.SHL.U32 R63, R63, 0x100, RZ ;  /* 0x000001003f3f7824 */ /* 0x000fe200078e00ff */
[----:B------:R-:W-:Y:S01]  /*e680*/  LOP3.LUT R44, R44, 0xff0000, R57, 0xf8, !PT ;  /* 0x00ff00002c2c7812 */ /* 0x000fe200078ef839 */
[----:B------:R-:W-:Y:S01]  /*e690*/  IMAD.SHL.U32 R65, R65, 0x100, RZ ;  /* 0x0000010041417824 */ /* 0x000fe200078e00ff */
[----:B------:R-:W-:Y:S01]  /*e6a0*/  LOP3.LUT R58, R73, 0xff0000ff, RZ, 0xc0, !PT ;  /* 0xff0000ff493a7812 */ /* 0x000fe200078ec0ff */
[----:B------:R-:W-:Y:S01]  /*e6b0*/  IMAD.U32 R61, R62, 0x10000, RZ ;  /* 0x000100003e3d7824 */ /* 0x000fe200078e00ff */
[----:B------:R-:W-:Y:S02]  /*e6c0*/  LOP3.LUT R60, R75, 0xff0000ff, RZ, 0xc0, !PT ;  /* 0xff0000ff4b3c7812 */ /* 0x000fe400078ec0ff */
[----:B------:R-:W-:-:S02]  /*e6d0*/  F2FP.F16.E4M3.UNPACK_B R62, R145.H1 ;  /* 0x00000091ff3e723e */ /* 0x000fc400030006ff */
[----:B------:R-:W-:Y:S02]  /*e6e0*/  F2FP.F16.E4M3.UNPACK_B R57, R56.H1 ;  /* 0x00000038ff39723e */ /* 0x000fe400030006ff */
[----:B------:R-:W-:Y:S02]  /*e6f0*/  F2FP.F16.E4M3.UNPACK_B R52, R50.H1 ;  /* 0x00000032ff34723e */ /* 0x000fe400030006ff */
[----:B------:R-:W-:Y:S01]  /*e700*/  LOP3.LUT R46, R58, 0xff00, R63, 0xf8, !PT ;  /* 0x0000ff003a2e7812 */ /* 0x000fe200078ef83f */
[----:B------:R-:W-:Y:S01]  /*e710*/  HADD2.F32 R63, -RZ, R62.H0_H0 ;  /* 0x2000003eff3f7230 */ /* 0x000fe20000004100 */
[----:B------:R-:W-:Y:S01]  /*e720*/  LOP3.LUT R42, R60, 0xff00, R65, 0xf8, !PT ;  /* 0x0000ff003c2a7812 */ /* 0x000fe200078ef841 */
[----:B------:R-:W-:Y:S01]  /*e730*/  HADD2.F32 R58, -RZ, R57.H0_H0 ;  /* 0x20000039ff3a7230 */ /* 0x000fe20000004100 */
[----:B------:R-:W-:Y:S01]  /*e740*/  F2FP.F16.E4M3.UNPACK_B R60, R147.H1 ;  /* 0x00000093ff3c723e */ /* 0x000fe200030006ff */
[----:B------:R-:W-:Y:S01]  /*e750*/  HADD2.F32 R54, -RZ, R52.H0_H0 ;  /* 0x20000034ff367230 */ /* 0x000fe20000004100 */
[----:B------:R-:W-:-:S02]  /*e760*/  LOP3.LUT R40, R40, 0xff0000, R61, 0xf8, !PT ;  /* 0x00ff000028287812 */ /* 0x000fc400078ef83d */
[----:B------:R-:W-:Y:S01]  /*e770*/  SHF.R.U32.HI R64, RZ, 0x10, R73 ;  /* 0x00000010ff407819 */ /* 0x000fe20000011649 */
[----:B------:R-:W-:Y:S02]  /*e780*/  HADD2.F32 R61, -RZ, R60.H0_H0 ;  /* 0x2000003cff3d7230 */ /* 0x000fe40000004100 */
[-C--:B------:R-:W-:Y:S01]  /*e790*/  FMUL.FTZ R69, R58, R63.reuse ;  /* 0x0000003f3a457220 */ /* 0x080fe20000410000 */
[----:B------:R-:W-:Y:S01]  /*e7a0*/  FMUL.FTZ R63, R54, R63 ;  /* 0x0000003f363f7220 */ /* 0x000fe20000410000 */
[----:B------:R-:W-:Y:S01]  /*e7b0*/  SHF.R.U32.HI R67, RZ, 0x10, R75 ;  /* 0x00000010ff437819 */ /* 0x000fe2000001164b */
[----:B------:R-:W-:Y:S02]  /*e7c0*/  IMAD.U32 R65, R64, 0x10000, RZ ;  /* 0x0001000040417824 */ /* 0x000fe400078e00ff */
[-C--:B------:R-:W-:Y:S01]  /*e7d0*/  FFMA.FTZ R69, R54, R61.reuse, -R69 ;  /* 0x0000003d36457223 */ /* 0x080fe20000010845 */
[----:B------:R-:W-:Y:S01]  /*e7e0*/  FFMA.FTZ R66, R58, R61, R63 ;  /* 0x0000003d3a427223 */ /* 0x000fe2000001003f */
[----:B------:R-:W-:Y:S01]  /*e7f0*/  HADD2.F32 R63, -RZ, R62.H1_H1 ;  /* 0x3000003eff3f7230 */ /* 0x000fe20000004100 */
[----:B------:R-:W-:Y:S01]  /*e800*/  F2FP.F16.E4M3.UNPACK_B R145, R145 ;  /* 0x00000091ff91723e */ /* 0x000fe200020006ff */
[----:B------:R-:W-:Y:S01]  /*e810*/  HADD2.F32 R58, -RZ, R57.H1_H1 ;  /* 0x30000039ff3a7230 */ /* 0x000fe20000004100 */
[----:B------:R-:W-:Y:S01]  /*e820*/  F2FP.F16.E4M3.UNPACK_B R56, R56 ;  /* 0x00000038ff38723e */ /* 0x000fe200020006ff */
[----:B------:R-:W-:Y:S01]  /*e830*/  HADD2.F32 R54, -RZ, R52.H1_H1 ;  /* 0x30000034ff367230 */ /* 0x000fe20000004100 */
[----:B------:R-:W-:Y:S01]  /*e840*/  F2FP.F16.E4M3.UNPACK_B R50, R50 ;  /* 0x00000032ff32723e */ /* 0x000fe200020006ff */
[----:B------:R-:W-:Y:S01]  /*e850*/  IMAD.U32 R67, R67, 0x10000, RZ ;  /* 0x0001000043437824 */ /* 0x000fe200078e00ff */
[----:B------:R-:W-:Y:S01]  /*e860*/  LOP3.LUT R46, R46, 0xff0000, R65, 0xf8, !PT ;  /* 0x00ff00002e2e7812 */ /* 0x000fe200078ef841 */
[----:B------:R-:W-:-:S02]  /*e870*/  HADD2.F32 R61, -RZ, R60.H1_H1 ;  /* 0x3000003cff3d7230 */ /* 0x000fc40000004100 */
[----:B------:R-:W-:Y:S01]  /*e880*/  FMUL.FTZ R65, R58, R63 ;  /* 0x0000003f3a417220 */ /* 0x000fe20000410000 */
[----:B------:R-:W-:Y:S01]  /*e890*/  F2FP.F16.E4M3.UNPACK_B R147, R147 ;  /* 0x00000093ff93723e */ /* 0x000fe200020006ff */
[----:B------:R-:W-:Y:S02]  /*e8a0*/  HADD2.F32 R60, -RZ, R145.H0_H0 ;  /* 0x20000091ff3c7230 */ /* 0x000fe40000004100 */
[----:B------:R-:W-:Y:S01]  /*e8b0*/  FMUL.FTZ R63, R54, R63 ;  /* 0x0000003f363f7220 */ /* 0x000fe20000410000 */
[----:B------:R-:W-:Y:S01]  /*e8c0*/  HADD2.F32 R57, -RZ, R56.H0_H0 ;  /* 0x20000038ff397230 */ /* 0x000fe20000004100 */
[----:B------:R-:W-:Y:S01]  /*e8d0*/  LOP3.LUT R42, R42, 0xff0000, R67, 0xf8, !PT ;  /* 0x00ff00002a2a7812 */ /* 0x000fe200078ef843 */
        /* <DEDUP_REMOVED lines=9> */
[-C--:B------:R-:W-:Y:S01]  /*e970*/  FFMA.FTZ R64, R57, R54.reuse, R60 ;  /* 0x0000003639407223 */ /* 0x080fe2000001003c */
[----:B------:R-:W-:Y:S02]  /*e980*/  HADD2.F32 R50, -RZ, R50.H1_H1 ;  /* 0x30000032ff327230 */ /* 0x000fe40000004100 */
[----:B------:R-:W-:Y:S01]  /*e990*/  FFMA.FTZ R62, R52, R54, -R61 ;  /* 0x00000036343e7223 */ /* 0x000fe2000001083d */
[----:B------:R-:W-:-:S02]  /*e9a0*/  HADD2.F32 R147, -RZ, R147.H1_H1 ;  /* 0x30000093ff937230 */ /* 0x000fc40000004100 */
[-C--:B------:R-:W-:Y:S01]  /*e9b0*/  FMUL.FTZ R57, R56, R145.reuse ;  /* 0x0000009138397220 */ /* 0x080fe20000410000 */
[-C--:B------:R-:W-:Y:S01]  /*e9c0*/  F2FP.F16.E4M3.UNPACK_B R52, R146.reuse.H1 ;  /* 0x00000092ff34723e */ /* 0x080fe200030006ff */
[C---:B------:R-:W-:Y:S01]  /*e9d0*/  FMUL.FTZ R145, R50.reuse, R145 ;  /* 0x0000009132917220 */ /* 0x040fe20000410000 */
[----:B------:R-:W-:Y:S01]  /*e9e0*/  F2FP.F16.E4M3.UNPACK_B R54, R59.H1 ;  /* 0x0000003bff36723e */ /* 0x000fe200030006ff */
[----:B------:R-:W-:Y:S01]  /*e9f0*/  FFMA.FTZ R65, R50, R147, -R57 ;  /* 0x0000009332417223 */ /* 0x000fe20000010839 */
[----:B------:R-:W-:Y:S01]  /*ea00*/  F2FP.F16.E4M3.UNPACK_B R50, R55.H1 ;  /* 0x00000037ff32723e */ /* 0x000fe200030006ff */
[----:B------:R-:W-:Y:S02]  /*ea10*/  HADD2.F32 R60, -RZ, R52.H0_H0 ;  /* 0x20000034ff3c7230 */ /* 0x000fe40000004100 */
[----:B------:R-:W-:Y:S01]  /*ea20*/  FFMA.FTZ R145, R56, R147, R145 ;  /* 0x0000009338917223 */ /* 0x000fe20000010091 */
[----:B------:R-:W-:Y:S01]  /*ea30*/  HADD2.F32 R57, -RZ, R54.H0_H0 ;  /* 0x20000036ff397230 */ /* 0x000fe20000004100 */
[----:B------:R-:W-:Y:S01]  /*ea40*/  F2FP.F16.E4M3.UNPACK_B R146, R146 ;  /* 0x00000092ff92723e */ /* 0x000fe200020006ff */
[----:B------:R-:W-:Y:S01]  /*ea50*/  HADD2.F32 R63, -RZ, R52.H1_H1 ;  /* 0x30000034ff3f7230 */ /* 0x000fe20000004100 */
[----:B------:R-:W-:Y:S01]  /*ea60*/  F2FP.F16.E4M3.UNPACK_B R59, R59 ;  /* 0x0000003bff3b723e */ /* 0x000fe200020006ff */
[----:B------:R-:W-:-:S02]  /*ea70*/  HADD2.F32 R52, -RZ, R50.H0_H0 ;  /* 0x20000032ff347230 */ /* 0x000fc40000004100 */
[-C--:B------:R-:W-:Y:S01]  /*ea80*/  FMUL.FTZ R61, R57, R60.reuse ;  /* 0x0000003c393d7220 */ /* 0x080fe20000410000 */
        /* <DEDUP_REMOVED lines=9> */
[----:B------:R-:W-:Y:S01]  /*eb20*/  FMUL.FTZ R63, R50, R63 ;  /* 0x0000003f323f7220 */ /* 0x000fe20000410000 */
[----:B------:R-:W-:-:S02]  /*eb30*/  HADD2.F32 R52, -RZ, R59.H0_H0 ;  /* 0x2000003bff347230 */ /* 0x000fc40000004100 */
[-C--:B------:R-:W-:Y:S01]  /*eb40*/  FFMA.FTZ R73, R50, R61.reuse, -R71 ;  /* 0x0000003d32497223 */ /* 0x080fe20000010847 */
[----:B------:R-:W-:Y:S02]  /*eb50*/  HADD2.F32 R50, -RZ, R55.H0_H0 ;  /* 0x20000037ff327230 */ /* 0x000fe40000004100 */
[----:B------:R-:W-:Y:S01]  /*eb60*/  FFMA.FTZ R75, R54, R61, R63 ;  /* 0x0000003d364b7223 */ /* 0x000fe2000001003f */
[--C-:B------:R-:W-:Y:S02]  /*eb70*/  HADD2.F32 R61, -RZ, R146.reuse.H0_H0 ;  /* 0x20000092ff3d7230 */ /* 0x100fe40000004100 */
[----:B------:R-:W-:Y:S01]  /*eb80*/  FFMA.FTZ R70, R57, R56, R70 ;  /* 0x0000003839467223 */ /* 0x000fe20000010046 */
[----:B------:R-:W-:Y:S01]  /*eb90*/  HADD2.F32 R146, -RZ, R146.H1_H1 ;  /* 0x30000092ff927230 */ /* 0x000fe20000004100 */
[----:B------:R-:W-:Y:S01]  /*eba0*/  F2FP.SATFINITE.E4M3.F32.PACK_AB_MERGE_C R73, R73, R60, RZ ;  /* 0x0000003c4949723e */ /* 0x000fe200048070ff */
[----:B------:R-:W-:Y:S02]  /*ebb0*/  HADD2.F32 R59, -RZ, R59.H1_H1 ;  /* 0x3000003bff3b7230 */ /* 0x000fe40000004100 */
[----:B------:R-:W-:Y:S01]  /*ebc0*/  FMUL.FTZ R63, R52, R61 ;  /* 0x0000003d343f7220 */ /* 0x000fe20000410000 */
[----:B------:R-:W-:-:S02]  /*ebd0*/  HADD2.F32 R57, -RZ, R148.H0_H0 ;  /* 0x20000094ff397230 */ /* 0x000fc40000004100 */
[C---:B------:R-:W-:Y:S01]  /*ebe0*/  FMUL.FTZ R61, R50.reuse, R61 ;  /* 0x0000003d323d7220 */ /* 0x040fe20000410000 */
[----:B------:R-:W-:Y:S02]  /*ebf0*/  HADD2.F32 R55, -RZ, R55.H1_H1 ;  /* 0x30000037ff377230 */ /* 0x000fe40000004100 */
[-C--:B------:R-:W-:Y:S01]  /*ec00*/  FMUL.FTZ R56, R59, R146.reuse ;  /* 0x000000923b387220 */ /* 0x080fe20000410000 */
[----:B------:R-:W-:Y:S02]  /*ec10*/  HADD2.F32 R148, -RZ, R148.H1_H1 ;  /* 0x30000094ff947230 */ /* 0x000fe40000004100 */
[-C--:B------:R-:W-:Y:S01]  /*ec20*/  FFMA.FTZ R54, R50, R57.reuse, -R63 ;  /* 0x0000003932367223 */ /* 0x080fe2000001083f */
[----:B------:R-:W-:Y:S01]  /*ec30*/  FFMA.FTZ R61, R52, R57, R61 ;  /* 0x00000039343d7223 */ /* 0x000fe2000001003d */
[C---:B------:R-:W-:Y:S01]  /*ec40*/  FMUL.FTZ R146, R55.reuse, R146 ;  /* 0x0000009237927220 */ /* 0x040fe20000410000 */
[----:B------:R-:W-:Y:S01]  /*ec50*/  F2FP.F16.E4M3.UNPACK_B R57, R45 ;  /* 0x0000002dff39723e */ /* 0x000fe200020006ff */
[----:B------:R-:W-:Y:S01]  /*ec60*/  FFMA.FTZ R71, R55, R148, -R56 ;  /* 0x0000009437477223 */ /* 0x000fe20000010838 */
[----:B------:R-:W-:Y:S01]  /*ec70*/  F2FP.F16.E4M3.UNPACK_B R60, R46 ;  /* 0x0000002eff3c723e */ /* 0x000fe200020006ff */
[----:B------:R-:W-:Y:S01]  /*ec80*/  FFMA.FTZ R146, R59, R148, R146 ;  /* 0x000000943b927223 */ /* 0x000fe20000010092 */
[----:B------:R-:W-:Y:S01]  /*ec90*/  F2FP.F16.E4M3.UNPACK_B R55, R41 ;  /* 0x00000029ff37723e */ /* 0x000fe200020006ff */
[----:B------:R-:W-:Y:S01]  /*eca0*/  HADD2.F32 R58, -RZ, R57.H0_H0 ;  /* 0x20000039ff3a7230 */ /* 0x000fe20000004100 */
[----:B------:R-:W-:Y:S01]  /*ecb0*/  F2FP.SATFINITE.E4M3.F32.PACK_AB_MERGE_C R50, R68, R69, RZ ;  /* 0x000000454432723e */ /* 0x000fe200048070ff */
[----:B------:R-:W-:Y:S01]  /*ecc0*/  HADD2.F32 R63, -RZ, R60.H0_H0 ;  /* 0x2000003cff3f7230 */ /* 0x000fe20000004100 */
[----:B------:R-:W-:Y:S01]  /*ecd0*/  F2FP.SATFINITE.E4M3.F32.PACK_AB_MERGE_C R70, R75, R70, RZ ;  /* 0x000000464b46723e */ /* 0x000fe200048070ff */
[----:B------:R-:W-:Y:S01]  /*ece0*/  HADD2.F32 R56, -RZ, R55.H0_H0 ;  /* 0x20000037ff387230 */ /* 0x000fe20000004100 */
[----:B------:R-:W-:Y:S01]  /*ecf0*/  F2FP.F16.E4M3.UNPACK_B R59, R44 ;  /* 0x0000002cff3b723e */ /* 0x000fe200020006ff */
[----:B------:R-:W-:Y:S01]  /*ed00*/  HADD2.F32 R57, -RZ, R57.H1_H1 ;  /* 0x30000039ff397230 */ /* 0x000fe20000004100 */
[----:B------:R-:W-:Y:S01]  /*ed10*/  F2FP.SATFINITE.E4M3.F32.PACK_AB_MERGE_C R50, R65, R62, R50 ;  /* 0x0000003e4132723e */ /* 0x000fe20004807032 */
[----:B------:R-:W-:Y:S01]  /*ed20*/  FMUL.FTZ R65, R58, R63 ;  /* 0x0000003f3a417220 */ /* 0x000fe20000410000 */
[----:B------:R-:W-:Y:S01]  /*ed30*/  F2FP.SATFINITE.E4M3.F32.PACK_AB_MERGE_C R146, R146, R61, R70 ;  /* 0x0000003d9292723e */ /* 0x000fe20004807046 */
[----:B------:R-:W-:-:S02]  /*ed40*/  HADD2.F32 R61, -RZ, R59.H0_H0 ;  /* 0x2000003bff3d7230 */ /* 0x000fc40000004100 */
[----:B------:R-:W-:Y:S01]  /*ed50*/  FMUL.FTZ R63, R56, R63 ;  /* 0x0000003f383f7220 */ /* 0x000fe20000410000 */
[----:B------:R-:W-:Y:S01]  /*ed60*/  HADD2.F32 R60, -RZ, R60.H1_H1 ;  /* 0x3000003cff3c7230 */ /* 0x000fe20000004100 */
[----:B------:R-:W-:Y:S01]  /*ed70*/  F2FP.SATFINITE.E4M3.F32.PACK_AB_MERGE_C R52, R67, R66, RZ ;  /* 0x000000424334723e */ /* 0x000fe200048070ff */
[----:B------:R-:W-:Y:S02]  /*ed80*/  HADD2.F32 R55, -RZ, R55.H1_H1 ;  /* 0x30000037ff377230 */ /* 0x000fe40000004100 */
[-C--:B------:R-:W-:Y:S01]  /*ed90*/  FFMA.FTZ R63, R58, R61.reuse, R63 ;  /* 0x0000003d3a3f7223 */ /* 0x080fe2000001003f */
[----:B------:R-:W-:Y:S02]  /*eda0*/  HADD2.F32 R58, -RZ, R59.H1_H1 ;  /* 0x3000003bff3a7230 */ /* 0x000fe40000004100 */
[----:B------:R-:W-:Y:S01]  /*edb0*/  FMUL.FTZ R62, R57, R60 ;  /* 0x0000003c393e7220 */ /* 0x000fe20000410000 */
[----:B------:R-:W-:Y:S01]  /*edc0*/  F2FP.SATFINITE.E4M3.F32.PACK_AB_MERGE_C R52, R145, R64, R52 ;  /* 0x000000409134723e */ /* 0x000fe20004807034 */
[----:B------:R-:W-:Y:S01]  /*edd0*/  FFMA.FTZ R65, R56, R61, -R65 ;  /* 0x0000003d38417223 */ /* 0x000fe20000010841 */
[C---:B------:R-:W-:Y:S01]  /*ede0*/  FMUL.FTZ R60, R55.reuse, R60 ;  /* 0x0000003c373c7220 */ /* 0x040fe20000410000 */
[----:B------:R-:W-:Y:S01]  /*edf0*/  FFMA.FTZ R64, R55, R58, -R62 ;  /* 0x0000003a37407223 */ /* 0x000fe2000001083e */
[----:B------:R-:W-:-:S02]  /*ee00*/  F2FP.F16.E4M3.UNPACK_B R56, R45.H1 ;  /* 0x0000002dff38723e */ /* 0x000fc400030006ff */
[----:B------:R-:W-:Y:S01]  /*ee10*/  F2FP.F16.E4M3.UNPACK_B R55, R46.H1 ;  /* 0x0000002eff37723e */ /* 0x000fe200030006ff */
[----:B------:R-:W-:Y:S01]  /*ee20*/  FFMA.FTZ R66, R57, R58, R60 ;  /* 0x0000003a39427223 */ /* 0x000fe2000001003c */
[----:B------:R-:W-:Y:S01]  /*ee30*/  F2FP.F16.E4M3.UNPACK_B R41, R41.H1 ;  /* 0x00000029ff29723e */ /* 0x000fe200030006ff */
[--C-:B------:R-:W-:Y:S01]  /*ee40*/  HADD2.F32 R46, -RZ, R56.reuse.H0_H0 ;  /* 0x20000038ff2e7230 */ /* 0x100fe20000004100 */
[----:B------:R-:W-:Y:S01]  /*ee50*/  F2FP.F16.E4M3.UNPACK_B R44, R44.H1 ;  /* 0x0000002cff2c723e */ /* 0x000fe200030006ff */
[----:B------:R-:W-:Y:S01]  /*ee60*/  HADD2.F32 R57, -RZ, R55.H0_H0 ;  /* 0x20000037ff397230 */ /* 0x000fe20000004100 */
[----:B------:R-:W-:Y:S01]  /*ee70*/  F2FP.F16.E4M3.UNPACK_B R59, R42 ;  /* 0x0000002aff3b723e */ /* 0x000fe200020006ff */
[----:B------:R-:W-:Y:S01]  /*ee80*/  HADD2.F32 R45, -RZ, R41.H0_H0 ;  /* 0x20000029ff2d7230 */ /* 0x000fe20000004100 */
[----:B------:R-:W-:Y:S01]  /*ee90*/  F2FP.SATFINITE.E4M3.F32.PACK_AB_MERGE_C R54, R71, R54, R73 ;  /* 0x000000364736723e */ /* 0x000fe20004807049 */
[----:B------:R-:W-:Y:S02]  /*eea0*/  HADD2.F32 R56, -RZ, R56.H1_H1 ;  /* 0x30000038ff387230 */ /* 0x000fe40000004100 */
[----:B------:R-:W-:Y:S01]  /*eeb0*/  FMUL.FTZ R60, R46, R57 ;  /* 0x000000392e3c7220 */ /* 0x000fe20000410000 */
[----:B------:R-:W-:-:S02]  /*eec0*/  HADD2.F32 R58, -RZ, R55.H1_H1 ;  /* 0x30000037ff3a7230 */ /* 0x000fc40000004100 */
[C---:B------:R-:W-:Y:S01]  /*eed0*/  FMUL.FTZ R57, R45.reuse, R57 ;  /* 0x000000392d397220 */ /* 0x040fe20000410000 */
[--C-:B------:R-:W-:Y:S02]  /*eee0*/  HADD2.F32 R55, -RZ, R44.reuse.H0_H0 ;  /* 0x2000002cff377230 */ /* 0x100fe40000004100 */
        /* <DEDUP_REMOVED lines=59> */
.L_x_1419:
[----:B------:R-:W-:Y:S05]  /*f2a0*/  BSYNC B1 ;  /* 0x0000000000017941 */ /* 0x000fea0003800000 */
.L_x_1418:
[----:B0-----:R0:W-:Y:S01]  /*f2b0*/  STG.E.128 desc[UR60][R48.64], R40 ;  /* 0x0000002830007986 */ /* 0x0011e2000c101d3c */
[----:B------:R-:W-:-:S13]  /*f2c0*/  ISETP.GE.AND P2, PT, R51, R149, PT ;  /* 0x000000953300720c */ /* 0x000fda0003f46270 */
[----:B------:R-:W-:Y:S05]  /*f2d0*/  @P2 BRA `(.L_x_1368) ;  /* 0x0000000000f42947 */ /* 0x000fea0003800000 */
[--C-:B0-----:R-:W-:Y:S02]  /*f2e0*/  SHF.R.S32.HI R40, RZ, 0x1f, R51.reuse ;  /* 0x0000001fff287819 */ /* 0x101fe40000011433 */
[----:B------:R-:W-:-:S04]  /*f2f0*/  IADD3 R51, P2, P4, R114, R132, R51 ;  /* 0x0000008472337210 */ /* 0x000fc80007c5e033 */
[----:B------:R-:W-:Y:S02]  /*f300*/  IADD3.X R40, R0, R53, R40, P2, P4 ;  /* 0x0000003500287210 */ /* 0x000fe400017e8428 */
[----:B------:R-:W-:-:S05]  /*f310*/  IADD3 R120, P2, R51, R120, RZ ;  /* 0x0000007833787210 */ /* 0x000fca0007f5e0ff */
[----:B------:R-:W-:-:S05]  /*f320*/  IMAD.X R121, R40, 0x1, R121, P2 ;  /* 0x0000000128797824 */ /* 0x000fca00010e0679 */
[----:B--2---:R0:W-:Y:S01]  /*f330*/  STG.E.128 desc[UR60][R120.64], R44 ;  /* 0x0000002c78007986 */ /* 0x0041e2000c101d3c */
[----:B------:R-:W-:Y:S05]  /*f340*/  BRA `(.L_x_1368) ;  /* 0x0000000000d87947 */ /* 0x000fea0003800000 */
.L_x_1335:
[----:B------:R-:W-:-:S06]  /*f350*/  UISETP.NE.AND UP0, UPT, UR53, 0x3, UPT ;  /* 0x000000033500788c */ /* 0x000fcc000bf05270 */
[----:B------:R-:W-:-:S13]  /*f360*/  PLOP3.LUT P1, PT, PT, PT, UP0, 0x80, 0x0 ;  /* 0x000000000000781c */ /* 0x000fda0003f2f008 */
[----:B------:R-:W-:Y:S05]  /*f370*/  @!P1 BRA `(.L_x_1420) ;  /* 0x0000000000049947 */ /* 0x000fea0003800000 */
[----:B------:R-:W-:Y:S01]  /*f380*/  BPT.TRAP 0x1 ;  /* 0x000000040000795c */ /* 0x000fe20000300000 */
.L_x_1420:
[----:B------:R-:W-:Y:S01]  /*f390*/  IMAD R38, R19, 0x8, R17 ;  /* 0x0000000813267824 */ /* 0x000fe200078e0211 */
[----:B------:R-:W-:Y:S01]  /*f3a0*/  SHF.L.U32 R39, R198, 0x1f, RZ ;  /* 0x0000001fc6277819 */ /* 0x000fe200000006ff */
[----:B------:R-:W-:Y:S01]  /*f3b0*/  IMAD R37, R24, -0xa0, R2 ;  /* 0xffffff6018257824 */ /* 0x000fe200078e0202 */
[----:B------:R-:W-:Y:S02]  /*f3c0*/  BSSY B1, `(.L_x_1421) ;  /* 0x0000004000017945 */ /* 0x000fe40003800000 */
[----:B------:R-:W0:Y:S02]  /*f3d0*/  SYNCS.PHASECHK.TRANS64.TRYWAIT P2, [R38+URZ+0x29890], R39 ;  /* 0x02989027260075a7 */ /* 0x000e24000804017f */
[----:B------:R-:W-:Y:S01]  /*f3e0*/  VIMNMX R37, R37, 0xa0, PT ;  /* 0x000000a025257848 */ /* 0x000fe20003fe0100 */
[----:B0-----:R-:W-:Y:S06]  /*f3f0*/  @!P2 BRA `(.L_x_1422) ;  /* 0x0000023c0040a947 */ /* 0x001fec0003800000 */
.L_x_1731:
[----:B------:R-:W-:Y:S05]  /*f400*/  BSYNC B1 ;  /* 0x0000000000017941 */ /* 0x000fea0003800000 */
.L_x_1421:
[----:B------:R-:W-:Y:S01]  /*f410*/  ISETP.GE.AND P2, PT, R191, R37, PT ;  /* 0x00000025bf00720c */ /* 0x000fe20003f46270 */
[----:B------:R-:W-:-:S12]  /*f420*/  BSSY B1, `(.L_x_1423) ;  /* 0x0000014000017945 */ /* 0x000fd80003800000 */
[----:B------:R-:W-:Y:S05]  /*f430*/  @P2 BRA `(.L_x_1424) ;  /* 0x0000000000482947 */ /* 0x000fea0003800000 */
[----:B------:R-:W-:-:S13]  /*f440*/  ISETP.NE.AND P2, PT, R31, RZ, PT ;  /* 0x000000ff1f00720c */ /* 0x000fda0003f45270 */
[----:B------:R-:W1:Y:S04]  /*f450*/  @P2 LDS.128 R40, [R47+0x1a400] ;  /* 0x01a400002f282984 */ /* 0x000e680000000c00 */
[----:B-1----:R-:W-:Y:S01]  /*f460*/  @P2 STG.E.128 desc[UR60][R48.64], R40 ;  /* 0x0000002830002986 */ /* 0x002fe2000c101d3c */
        /* <DEDUP_REMOVED lines=14> */
[----:B-1----:R1:W-:Y:S02]  /*f550*/  @P2 STG.E.128 desc[UR60][R48.64+0xa0], R40 ;  /* 0x0000a02830002986 */ /* 0x0023e4000c101d3c */
.L_x_1424:
[----:B------:R-:W-:Y:S05]  /*f560*/  BSYNC B1 ;  /* 0x0000000000017941 */ /* 0x000fea0003800000 */
.L_x_1423:
[----:B------:R-:W-:-:S13]  /*f570*/  ISETP.GE.AND P2, PT, R222, R37, PT ;  /* 0x00000025de00720c */ /* 0x000fda0003f46270 */
[----:B------:R-:W-:Y:S05]  /*f580*/  @P2 BRA `(.L_x_1368) ;  /* 0x0000000000482947 */ /* 0x000fea0003800000 */
[----:B------:R-:W-:-:S13]  /*f590*/  ISETP.NE.AND P2, PT, R31, RZ, PT ;  /* 0x000000ff1f00720c */ /* 0x000fda0003f45270 */
[----:B-1----:R-:W1:Y:S04]  /*f5a0*/  @P2 LDS.128 R40, [R47+0x1c400] ;  /* 0x01c400002f282984 */ /* 0x002e680000000c00 */
        /* <DEDUP_REMOVED lines=16> */
.L_x_1368:
[----:B------:R-:W-:Y:S05]  /*f6b0*/  BSYNC B0 ;  /* 0x0000000000007941 */ /* 0x000fea0003800000 */
.L_x_1334:
        /* <DEDUP_REMOVED lines=17> */
.L_x_1426:
[----:B------:R-:W-:Y:S05]  /*f7d0*/  BSYNC B0 ;  /* 0x0000000000007941 */ /* 0x000fea0003800000 */
.L_x_1425:
[----:B------:R-:W1:Y:S01]  /*f7e0*/  SYNCS.PHASECHK.TRANS64.TRYWAIT P1, [R38+URZ+0x298b0], R39 ;  /* 0x0298b027260075a7 */ /* 0x000e62000802017f */
[----:B------:R-:W-:Y:S01]  /*f7f0*/  ULDC UR42, c[0x0][0x310] ;  /* 0x0000c400002a7ab9 */ /* 0x000fe20000000800 */
[----:B------:R-:W-:Y:S01]  /*f800*/  ULDC.64 UR38, c[0x0][0x318] ;  /* 0x0000c60000267ab9 */ /* 0x000fe20000000a00 */
[----:B------:R-:W-:Y:S01]  /*f810*/  ULDC.64 UR40, c[0x0][0x308] ;  /* 0x0000c20000287ab9 */ /* 0x000fe20000000a00 */
[----:B------:R-:W-:Y:S01]  /*f820*/  BSSY B0, `(.L_x_1427) ;  /* 0x0000003000007945 */ /* 0x000fe20003800000 */
[----:B0-----:R-:W-:-:S03]  /*f830*/  IMAD R40, R19, 0x5000, R216 ;  /* 0x0000500013287824 */ /* 0x001fc600078e02d8 */
[----:B-1----:R-:W-:Y:S05]  /*f840*/  @!P1 BRA `(.L_x_1428) ;  /* 0x0000023800409947 */ /* 0x002fea0003800000 */
.L_x_1732:
[----:B------:R-:W-:Y:S05]  /*f850*/  BSYNC B0 ;  /* 0x0000000000007941 */ /* 0x000fea0003800000 */
.L_x_1427:
[----:B------:R-:W-:Y:S01]  /*f860*/  ISETP.GE.AND P1, PT, R191, R37, PT ;  /* 0x00000025bf00720c */ /* 0x000fe20003f26270 */
[----:B------:R-:W-:Y:S01]  /*f870*/  BSSY B0, `(.L_x_1429) ;  /* 0x000001a000007945 */ /* 0x000fe20003800000 */
[C---:B------:R-:W-:Y:S01]  /*f880*/  IMAD.IADD R48, R17.reuse, 0x1, R40 ;  /* 0x0000000111307824 */ /* 0x040fe200078e0228 */
[CC--:B------:R-:W-:Y:S01]  /*f890*/  IADD3 R49, R17.reuse, R40.reuse, R122 ;  /* 0x0000002811317210 */ /* 0x0c0fe20007ffe07a */
[----:B------:R-:W-:Y:S01]  /*f8a0*/  IMAD.WIDE R44, R24, 0xa0, R96 ;  /* 0x000000a0182c7825 */ /* 0x000fe200078e0260 */
[CC--:B------:R-:W-:Y:S02]  /*f8b0*/  IADD3 R50, R17.reuse, R40.reuse, R123 ;  /* 0x0000002811327210 */ /* 0x0c0fe40007ffe07b */
[----:B------:R-:W-:-:S06]  /*f8c0*/  IADD3 R51, R17, R40, R136 ;  /* 0x0000002811337210 */ /* 0x000fcc0007ffe088 */
[----:B------:R-:W-:Y:S05]  /*f8d0*/  @P1 BRA `(.L_x_1430) ;  /* 0x00000000004c1947 */ /* 0x000fea0003800000 */
[----:B------:R-:W-:Y:S02]  /*f8e0*/  IMAD.MOV.U32 R40, RZ, RZ, R112 ;  /* 0x000000ffff287224 */ /* 0x000fe400078e0070 */
[----:B------:R-:W-:Y:S02]  /*f8f0*/  IMAD.MOV.U32 R41, RZ, RZ, R30 ;  /* 0x000000ffff297224 */ /* 0x000fe400078e001e */
[----:B0-----:R-:W-:Y:S02]  /*f900*/  IMAD R39, R45, UR38, RZ ;  /* 0x000000262d277c24 */ /* 0x001fe4000f8e02ff */
        /* <DEDUP_REMOVED lines=16> */
.L_x_1430:
[----:B------:R-:W-:Y:S05]  /*fa10*/  BSYNC B0 ;  /* 0x0000000000007941 */ /* 0x000fea0003800000 */
.L_x_1429:
[----:B------:R-:W-:Y:S01]  /*fa20*/  ISETP.GE.AND P1, PT, R222, R37, PT ;  /* 0x00000025de00720c */ /* 0x000fe20003f26270 */
[----:B------:R-:W-:-:S12]  /*fa30*/  BSSY B0, `(.L_x_1431) ;  /* 0x0000017000007945 */ /* 0x000fd80003800000 */
[----:B------:R-:W-:Y:S05]  /*fa40*/  @P1 BRA `(.L_x_1432) ;  /* 0x0000000000541947 */ /* 0x000fea0003800000 */
[----:B------:R-:W-:Y:S01]  /*fa50*/  IADD3 R37, P1, R44, 0x80, RZ ;  /* 0x000000802c257810 */ /* 0x000fe20007f3e0ff */
[----:B-1----:R-:W-:Y:S02]  /*fa60*/  IMAD.MOV.U32 R40, RZ, RZ, R112 ;  /* 0x000000ffff287224 */ /* 0x002fe400078e0070 */
[----:B------:R-:W-:Y:S02]  /*fa70*/  IMAD.MOV.U32 R41, RZ, RZ, R30 ;  /* 0x000000ffff297224 */ /* 0x000fe400078e001e */
[----:B------:R-:W-:Y:S02]  /*fa80*/  IMAD.X R44, RZ, RZ, R45, P1 ;  /* 0x000000ffff2c7224 */ /* 0x000fe400008e062d */
[----:B------:R-:W-:-:S04]  /*fa90*/  IMAD.WIDE.U32 R40, R37, UR38, R40 ;  /* 0x0000002625287c25 */ /* 0x000fc8000f8e0028 */
[----:B------:R-:W-:-:S04]  /*faa0*/  IMAD R44, R44, UR38, RZ ;  /* 0x000000262c2c7c24 */ /* 0x000fc8000f8e02ff */
[----:B------:R-:W-:Y:S01]  /*fab0*/  IMAD R37, R37, UR39, R44 ;  /* 0x0000002725257c24 */ /* 0x000fe2000f8e022c */
[----:B------:R-:W-:-:S04]  /*fac0*/  IADD3 R44, P1, R40, UR40, RZ ;  /* 0x00000028282c7c10 */ /* 0x000fc8000ff3e0ff */
[----:B------:R-:W-:Y:S02]  /*fad0*/  IADD3.X R45, R41, UR41, R37, P1, !PT ;  /* 0x00000029292d7c10 */ /* 0x000fe40008ffe425 */
[----:B------:R-:W-:-:S13]  /*fae0*/  ISETP.GE.AND P1, PT, R22, UR42, PT ;  /* 0x0000002a16007c0c */ /* 0x000fda000bf26270 */
[----:B------:R-:W1:Y:S04]  /*faf0*/  @!P1 LDS.128 R40, [R48+0xe400] ;  /* 0x00e4000030289984 */ /* 0x000e680000000c00 */
[----:B-1----:R-:W-:Y:S01]  /*fb00*/  @!P1 STG.E.128 desc[UR60][R44.64], R40 ;  /* 0x000000282c009986 */ /* 0x002fe2000c101d3c */
        /* <DEDUP_REMOVED lines=8> */
[----:B-1----:R2:W-:Y:S02]  /*fb90*/  @!P1 STG.E.128 desc[UR60][R44.64+0x60], R40 ;  /* 0x000060282c009986 */ /* 0x0025e4000c101d3c */
.L_x_1432:
[----:B------:R-:W-:Y:S05]  /*fba0*/  BSYNC B0 ;  /* 0x0000000000007941 */ /* 0x000fea0003800000 */
.L_x_1431:
[----:B------:R-:W-:Y:S01]  /*fbb0*/  @!PT LDS RZ, [RZ] ;  /* 0x00000000fffff984 */ /* 0x000fe20000000800 */
[----:B------:R-:W-:Y:S01]  /*fbc0*/  @!PT LDS RZ, [RZ] ;  /* 0x00000000fffff984 */ /* 0x000fe20000000800 */
[----:B------:R-:W-:Y:S01]  /*fbd0*/  @!PT LDS RZ, [RZ] ;  /* 0x00000000fffff984 */ /* 0x000fe20000000800 */
[----:B------:R-:W-:Y:S01]  /*fbe0*/  @!PT LDS RZ, [RZ] ;  /* 0x00000000fffff984 */ /* 0x000fe20000000800 */
[----:B------:R3:W-:Y:S06]  /*fbf0*/  MEMBAR.ALL.CTA ;  /* 0x0000000000007992 */ /* 0x0007ec0000008000 */
[----:B---3--:R-:W3:Y:S02]  /*fc00*/  FENCE.VIEW.ASYNC.S ;  /* 0x00000000000073c6 */ /* 0x008ee40000000000 */
[----:B---3--:R3:W-:Y:S01]  /*fc10*/  BAR.SYNC.DEFER_BLOCKING R155, 0x80 ;  /* 0x0002009b0000751d */ /* 0x0087e20000010000 */
[----:B------:R-:W-:Y:S01]  /*fc20*/  LOP3.LUT P4, RZ, R16, 0x2, RZ, 0xc0, !PT ;  /* 0x0000000210ff7812 */ /* 0x000fe2000788c0ff */
[----:B------:R-:W-:-:S02]  /*fc30*/  VIADD R19, R19, 0x1 ;  /* 0x0000000113137836 */ /* 0x000fc40000000000 */
[----:B0-----:R-:W-:-:S03]  /*fc40*/  @!P2 VIADD R38, R38, 0x298c0 ;  /* 0x000298c02626a836 */ /* 0x001fc60000000000 */
[C---:B------:R-:W-:Y:S02]  /*fc50*/  ISETP.NE.AND P1, PT, R19.reuse, 0x2, PT ;  /* 0x000000021300780c */ /* 0x040fe40003f25270 */
[----:B------:R-:W-:Y:S02]  /*fc60*/  @!P2 PRMT R38, RZ, 0x654, R38 ;  /* 0x00000654ff26a816 */ /* 0x000fe40000000026 */
[----:B------:R-:W-:Y:S02]  /*fc70*/  SEL R37, RZ, 0x1, P1 ;  /* 0x00000001ff257807 */ /* 0x000fe40000800000 */
[----:B------:R-:W-:Y:S02]  /*fc80*/  SEL R19, R19, RZ, P1 ;  /* 0x000000ff13137207 */ /* 0x000fe40000800000 */
[----:B------:R-:W-:Y:S01]  /*fc90*/  LOP3.LUT R198, R198, R37, RZ, 0x3c, !PT ;  /* 0x00000025c6c67212 */ /* 0x000fe200078e3cff */
[----:B------:R3:W-:Y:S01]  /*fca0*/  @!P2 SYNCS.ARRIVE.TRANS64.RED.A1T0 RZ, [R38+URZ], RZ ;  /* 0x000000ff26ffa9a7 */ /* 0x0007e2000810043f */
[----:B------:R-:W-:Y:S05]  /*fcb0*/  @P4 BRA `(.L_x_1433) ;  /* 0xffffff2c00b04947 */ /* 0x000fea000383ffff */
[----:B------:R-:W0:Y:S01]  /*fcc0*/  S2R R39, SR_TID.X ;  /* 0x0000000000277919 */ /* 0x000e220000002100 */
[----:B------:R-:W-:Y:S02]  /*fcd0*/  PLOP3.LUT P0, PT, PT, PT, PT, 0x8, 0x0 ;  /* 0x000000000000781c */ /* 0x000fe40003f0e170 */
[----:B0-----:R-:W-:-:S04]  /*fce0*/  SHF.R.U32.HI R39, RZ, 0x7, R39 ;  /* 0x00000007ff277819 */ /* 0x001fc80000011627 */
[----:B------:R-:W-:-:S13]  /*fcf0*/  ISETP.NE.AND P4, PT, R39, 0x1, PT ;  /* 0x000000012700780c */ /* 0x000fda0003f85270 */
[----:B------:R-:W-:Y:S06]  /*fd00*/  @!P4 BAR.ARV 0x9, 0x100 ;  /* 0x024400000000cb1d */ /* 0x000fec0000002000 */
.L_x_1329:
[----:B------:R-:W0:Y:S01]  /*fd10*/  LDC R0, c[0x0][0x428] ;  /* 0x00010a00ff007b82 */ /* 0x000e220000000800 */
[----:B------:R-:W-:Y:S05]  /*fd20*/  @P0 BRA `(.L_x_1434) ;  /* 0x00000000000c0947 */ /* 0x000fea0003800000 */
[----:B------:R-:W4:Y:S01]  /*fd30*/  FENCE.VIEW.ASYNC.G ;  /* 0x00000000000073c6 */ /* 0x000f220000000100 */
[----:B------:R-:W-:Y:S05]  /*fd40*/  WARPSYNC.ALL ;  /* 0x0000000000007948 */ /* 0x000fea0003800000 */
[----:B----4-:R-:W-:Y:S06]  /*fd50*/  BAR.ARV 0xc, 0x180 ;  /* 0x0306000000007b1d */ /* 0x010fec0000002000 */
.L_x_1434:
        /* <DEDUP_REMOVED lines=8> */
[----:B------:R-:W0:Y:S06]  /*fde0*/  @P2 LDC R5, c[0x0][0x42c] ;  /* 0x00010b00ff052b82 */ /* 0x000e2c0000000800 */
[--C-:B------:R-:W-:Y:S02]  /*fdf0*/  @P0 SHF.R.S32.HI R3, RZ, 0x1f, R195.reuse ;  /* 0x0000001fff030819 */ /* 0x100fe400000114c3 */
[----:B------:R-:W4:Y:S01]  /*fe00*/  @P0 LDC.64 R10, c[0x0][0x9a8] ;  /* 0x00026a00ff0a0b82 */ /* 0x000f220000000a00 */
[----:B------:R-:W-:-:S07]  /*fe10*/  @P1 SHF.R.S32.HI R9, RZ, 0x1f, R195 ;  /* 0x0000001fff091819 */ /* 0x000fce00000114c3 */
[----:B------:R-:W1:Y:S08]  /*fe20*/  @P2 LDC R2, c[0x0][0x430] ;  /* 0x00010c00ff022b82 */ /* 0x000e700000000800 */
[----:B------:R-:W2:Y:S01]  /*fe30*/  @P1 LDC.64 R12, c[0x0][0x9b8] ;  /* 0x00026e00ff0c1b82 */ /* 0x000ea20000000a00 */
[----:B0-----:R-:W-:-:S07]  /*fe40*/  @P2 IMAD.HI.U32 R5, R194, R5, RZ ;  /* 0x00000005c2052227 */ /* 0x001fce00078e00ff */
[----:B------:R-:W0:Y:S01]  /*fe50*/  @P0 LDC.64 R14, c[0x0][0x9b0] ;  /* 0x00026c00ff0e0b82 */ /* 0x000e220000000a00 */
[----:B----4-:R-:W-:-:S04]  /*fe60*/  @P0 IMAD R0, R3, R10, RZ ;  /* 0x0000000a03000224 */ /* 0x010fc800078e02ff */
[----:B------:R-:W-:-:S03]  /*fe70*/  @P0 IMAD R11, R195, R11, R0 ;  /* 0x0000000bc30b0224 */ /* 0x000fc600078e0200 */
[----:B------:R-:W4:Y:S01]  /*fe80*/  @P1 LDC.64 R20, c[0x0][0x9c0] ;  /* 0x00027000ff141b82 */ /* 0x000f220000000a00 */
[----:B-1----:R-:W-:Y:S01]  /*fe90*/  @P2 SHF.R.U32.HI R7, RZ, R2, R5 ;  /* 0x00000002ff072219 */ /* 0x002fe20000011605 */
[----:B------:R-:W-:-:S04]  /*fea0*/  @P0 IMAD.WIDE.U32 R2, R195, R10, RZ ;  /* 0x0000000ac3020225 */ /* 0x000fc800078e00ff */
[----:B------:R-:W-:Y:S01]  /*feb0*/  @P0 IMAD.IADD R3, R3, 0x1, R11 ;  /* 0x0000000103030824 */ /* 0x000fe200078e020b */
[--C-:B------:R-:W-:Y:S01]  /*fec0*/  @P1 SHF.R.S32.HI R11, RZ, 0x1f, R7.reuse ;  /* 0x0000001fff0b1819 */ /* 0x100fe20000011407 */
[----:B--2---:R-:W-:Y:S01]  /*fed0*/  @P1 IMAD R4, R9, R12, RZ ;  /* 0x0000000c09041224 */ /* 0x004fe200078e02ff */
[----:B------:R-:W-:-:S03]  /*fee0*/  @P0 SHF.R.S32.HI R9, RZ, 0x1f, R7 ;  /* 0x0000001fff090819 */ /* 0x000fc60000011407 */
[C---:B------:R-:W-:Y:S02]  /*fef0*/  @P1 IMAD R13, R195.reuse, R13, R4 ;  /* 0x0000000dc30d1224 */ /* 0x040fe400078e0204 */
[----:B------:R-:W-:-:S04]  /*ff00*/  @P1 IMAD.WIDE.U32 R4, R195, R12, RZ ;  /* 0x0000000cc3041225 */ /* 0x000fc800078e00ff */
[----:B0-----:R-:W-:Y:S02]  /*ff10*/  @P0 IMAD R0, R9, R14, RZ ;  /* 0x0000000e09000224 */ /* 0x001fe400078e02ff */
[----:B------:R-:W-:Y:S02]  /*ff20*/  @P1 IMAD.IADD R5, R5, 0x1, R13 ;  /* 0x0000000105051824 */ /* 0x000fe400078e020d */
[----:B------:R-:W-:Y:S02]  /*ff30*/  @P0 IMAD R9, R7, R15, R0 ;  /* 0x0000000f07090224 */ /* 0x000fe400078e0200 */
[----:B----4-:R-:W-:Y:S02]  /*ff40*/  @P1 IMAD R6, R11, R20, RZ ;  /* 0x000000140b061224 */ /* 0x010fe400078e02ff */
[----:B------:R-:W-:-:S04]  /*ff50*/  @P0 IMAD.WIDE.U32 R2, R7, R14, R2 ;  /* 0x0000000e07020225 */ /* 0x000fc800078e0002 */
[C---:B------:R-:W-:Y:S02]  /*ff60*/  @P1 IMAD R11, R7.reuse, R21, R6 ;  /* 0x00000015070b1224 */ /* 0x040fe400078e0206 */
[----:B------:R-:W-:Y:S01]  /*ff70*/  @P1 IMAD.WIDE.U32 R6, R7, R20, R4 ;  /* 0x0000001407061225 */ /* 0x000fe200078e0004 */
[----:B------:R-:W-:Y:S01]  /*ff80*/  @P0 LEA R4, P3, R2, UR4, 0x2 ;  /* 0x0000000402040c11 */ /* 0x000fe2000f8610ff */
[----:B------:R-:W-:Y:S02]  /*ff90*/  ULDC UR4, c[0x0][0x988] ;  /* 0x0002620000047ab9 */ /* 0x000fe40000000800 */
[----:B------:R-:W-:Y:S01]  /*ffa0*/  @P0 IMAD.IADD R5, R3, 0x1, R9 ;  /* 0x0000000103050824 */ /* 0x000fe200078e0209 */
[----:B------:R-:W-:Y:S01]  /*ffb0*/  @P1 LEA R8, P4, R6, UR6, 0x2 ;  /* 0x0000000606081c11 */ /* 0x000fe2000f8810ff */
[----:B------:R-:W-:Y:S02]  /*ffc0*/  @P1 IMAD.IADD R3, R7, 0x1, R11 ;  /* 0x0000000107031824 */ /* 0x000fe400078e020b */
[----:B------:R-:W-:Y:S01]  /*ffd0*/  IMAD.MOV.U32 R0, RZ, RZ, 0x3f800000 ;  /* 0x3f800000ff007424 */ /* 0x000fe200078e00ff */
[----:B------:R-:W-:Y:S01]  /*ffe0*/  @P0 LEA.HI.X R5, R2, UR5, R5, 0x2, P3 ;  /* 0x0000000502050c11 */ /* 0x000fe200098f1405 */
[----:B------:R-:W0:Y:S01]  /*fff0*/  LDC.64 R10, c[0x0][0x9e0] ;  /* 0x00027800ff0a7b82 */ /* 0x000e220000000a00 */
[----:B------:R-:W-:Y:S01]  /*10000*/  @P1 LEA.HI.X R9, R6, UR7, R3, 0x2, P4 ;  /* 0x0000000706091c11 */ /* 0x000fe2000a0f1403 */
[----:B------:R-:W-:-:S04]  /*10010*/  IMAD.MOV.U32 R3, RZ, RZ, 0x3f800000 ;  /* 0x3f800000ff037424 */ /* 0x000fc800078e00ff */
[----:B------:R-:W2:Y:S02]  /*10020*/  @P1 LDG.E R0, desc[UR60][R8.64] ;  /* 0x0000003c08001981 */ /* 0x000ea4000c1e1900 */
[----:B------:R-:W1:Y:S02]  /*10030*/  @P2 LDC R7, c[0x0][0x42c] ;  /* 0x00010b00ff072b82 */ /* 0x000e640000000800 */
[----:B------:R-:W2:Y:S06]  /*10040*/  @P0 LDG.E R3, desc[UR60][R4.64] ;  /* 0x0000003c04030981 */ /* 0x000eac000c1e1900 */
[----:B------:R-:W4:Y:S01]  /*10050*/  @P2 LDC R2, c[0x0][0x430] ;  /* 0x00010c00ff022b82 */ /* 0x000f220000000800 */
[----:B------:R-:W-:-:S02]  /*10060*/  IADD3 R208, R192, 0x80, -R196 ;  /* 0x00000080c0d07810 */ /* 0x000fc40007ffe8c4 */
[----:B0-----:R-:W-:Y:S01]  /*10070*/  ISETP.GE.AND P1, PT, R11, 0x1, PT ;  /* 0x000000010b00780c */ /* 0x001fe20003f26270 */
[----:B------:R-:W-:Y:S02]  /*10080*/  IMAD.MOV.U32 R219, RZ, RZ, R194 ;  /* 0x000000ffffdb7224 */ /* 0x000fe400078e00c2 */
[----:B------:R-:W-:Y:S02]  /*10090*/  IMAD R208, R193, 0x80, R208 ;  /* 0x00000080c1d07824 */ /* 0x000fe400078e02d0 */
[----:B-1----:R-:W-:-:S05]  /*100a0*/  @P2 IMAD.HI.U32 R7, R194, R7, RZ ;  /* 0x00000007c2072227 */ /* 0x002fca00078e00ff */
[----:B----4-:R-:W-:Y:S01]  /*100b0*/  @P2 SHF.R.U32.HI R219, RZ, R2, R7 ;  /* 0x00000002ffdb2219 */ /* 0x010fe20000011607 */
[----:B--2---:R-:W-:Y:S01]  /*100c0*/  FMUL.FTZ R0, R3, R0 ;  /* 0x0000000003007220 */ /* 0x004fe20000410000 */
[----:B------:R-:W-:-:S03]  /*100d0*/  IMAD.IADD R3, R208, 0x1, R10 ;  /* 0x00000001d0037824 */ /* 0x000fc600078e020a */
[----:B------:R-:W-:Y:S01]  /*100e0*/  FMUL.FTZ R2, R0, UR4 ;  /* 0x0000000400027c20 */ /* 0x000fe20008410000 */
[----:B------:R-:W-:Y:S06]  /*100f0*/  @!P1 BRA `(.L_x_1435) ;  /* 0x0000000000489947 */ /* 0x000fec0003800000 */
        /* <DEDUP_REMOVED lines=11> */
.L_x_1437:
[----:B------:R-:W-:-:S13]  /*101b0*/  ISETP.NE.AND P0, PT, R11, 0x1, PT ;  /* 0x000000010b00780c */ /* 0x000fda0003f05270 */
[----:B------:R-:W0:Y:S02]  /*101c0*/  @P0 LDC.64 R4, c[0x0][0x9e8] ;  /* 0x00027a00ff040b82 */ /* 0x000e240000000a00 */
[----:B0-----:R-:W-:-:S05]  /*101d0*/  @P0 IMAD.HI.U32 R4, R0, R4, RZ ;  /* 0x0000000400040227 */ /* 0x001fca00078e00ff */
[----:B------:R-:W-:-:S07]  /*101e0*/  @P0 SHF.R.U32.HI R0, RZ, R5, R4 ;  /* 0x00000005ff000219 */ /* 0x000fce0000011604 */
.L_x_1438:
[----:B------:R-:W-:Y:S05]  /*101f0*/  BSYNC B0 ;  /* 0x0000000000007941 */ /* 0x000fea0003800000 */
.L_x_1436:
[----:B------:R-:W-:-:S05]  /*10200*/  IMAD R0, R0, R11, R11 ;  /* 0x0000000b00007224 */ /* 0x000fca00078e020b */
[----:B------:R-:W-:-:S07]  /*10210*/  VIMNMX R3, R3, R0, PT ;  /* 0x0000000003037248 */ /* 0x000fce0003fe0100 */
.L_x_1435:
[----:B------:R-:W-:Y:S01]  /*10220*/  VIADD R3, R3, 0x9f ;  /* 0x0000009f03037836 */ /* 0x000fe20000000000 */
[----:B------:R-:W-:Y:S01]  /*10230*/  ULDC UR4, c[0x0][0x9dc] ;  /* 0x0002770000047ab9 */ /* 0x000fe20000000800 */
[----:B------:R-:W-:Y:S02]  /*10240*/  IMAD.IADD R4, R192, 0x1, -R196 ;  /* 0x00000001c0047824 */ /* 0x000fe400078e0ac4 */
[----:B------:R-:W-:-:S04]  /*10250*/  IMAD.HI R3, R3, 0x66666667, RZ ;  /* 0x6666666703037827 */ /* 0x000fc800078e02ff */
[----:B------:R-:W-:Y:S01]  /*10260*/  IMAD R105, R193, 0x80, R4 ;  /* 0x00000080c1697824 */ /* 0x000fe200078e0204 */
[----:B------:R-:W-:-:S04]  /*10270*/  SHF.R.U32.HI R0, RZ, 0x1f, R3 ;  /* 0x0000001fff007819 */ /* 0x000fc80000011603 */
[----:B------:R-:W-:Y:S01]  /*10280*/  LEA.HI.SX32 R3, R3, R0, 0x1a ;  /* 0x0000000003037211 */ /* 0x000fe200078fd2ff */
[----:B------:R-:W-:-:S03]  /*10290*/  VIADD R0, R105, -UR4 ;  /* 0x8000000469007c36 */ /* 0x000fc60008000000 */
[----:B------:R-:W-:Y:S01]  /*102a0*/  VIMNMX R156, R156, R3, PT ;  /* 0x000000039c9c7248 */ /* 0x000fe20003fe0100 */
        /* <DEDUP_REMOVED lines=11> */
.L_x_1441:
[----:B------:R-:W-:Y:S01]  /*10360*/  ISETP.NE.AND P0, PT, R11, 0x1, PT ;  /* 0x000000010b00780c */ /* 0x000fe20003f05270 */
[----:B------:R-:W-:-:S12]  /*10370*/  IMAD.MOV.U32 R4, RZ, RZ, R105 ;  /* 0x000000ffff047224 */ /* 0x000fd800078e0069 */
[----:B------:R-:W0:Y:S02]  /*10380*/  @P0 LDC.64 R6, c[0x0][0x9e8] ;  /* 0x00027a00ff060b82 */ /* 0x000e240000000a00 */
[----:B0-----:R-:W-:-:S05]  /*10390*/  @P0 IMAD.HI.U32 R6, R105, R6, RZ ;  /* 0x0000000669060227 */ /* 0x001fca00078e00ff */
[----:B------:R-:W-:-:S07]  /*103a0*/  @P0 SHF.R.U32.HI R4, RZ, R7, R6 ;  /* 0x00000007ff040219 */ /* 0x000fce0000011606 */
.L_x_1442:
[----:B------:R-:W-:Y:S05]  /*103b0*/  BSYNC B0 ;  /* 0x0000000000007941 */ /* 0x000fea0003800000 */
.L_x_1440:
[----:B------:R-:W-:-:S05]  /*103c0*/  IMAD R3, R4, R11, RZ ;  /* 0x0000000b04037224 */ /* 0x000fca00078e02ff */
[----:B------:R-:W-:-:S07]  /*103d0*/  VIMNMX R0, R0, R3, !PT ;  /* 0x0000000300007248 */ /* 0x000fce0007fe0100 */
.L_x_1439:
[----:B------:R-:W-:Y:S01]  /*103e0*/  IMAD.HI R0, R0, 0x66666667, RZ ;  /* 0x6666666700007827 */ /* 0x000fe200078e02ff */
[----:B------:R-:W-:Y:S02]  /*103f0*/  PLOP3.LUT P0, PT, PT, PT, PT, 0x80, 0x0 ;  /* 0x000000000000781c */ /* 0x000fe40003f0f070 */
[----:B------:R-:W-:Y:S02]  /*10400*/  CS2R R88, SRZ ;  /* 0x0000000000587805 */ /* 0x000fe4000001ff00 */
[----:B------:R-:W-:Y:S02]  /*10410*/  CS2R R86, SRZ ;  /* 0x0000000000567805 */ /* 0x000fe4000001ff00 */
[----:B------:R-:W-:Y:S02]  /*10420*/  CS2R R6, SRZ ;  /* 0x0000000000067805 */ /* 0x000fe4000001ff00 */
[----:B------:R-:W-:Y:S02]  /*10430*/  SHF.R.U32.HI R3, RZ, 0x1f, R0 ;  /* 0x0000001fff037819 */ /* 0x000fe40000011600 */
[----:B------:R-:W-:-:S02]  /*10440*/  CS2R R84, SRZ ;  /* 0x0000000000547805 */ /* 0x000fc4000001ff00 */
[----:B------:R-:W-:Y:S02]  /*10450*/  CS2R R8, SRZ ;  /* 0x0000000000087805 */ /* 0x000fe4000001ff00 */
[----:B------:R-:W-:Y:S02]  /*10460*/  CS2R R4, SRZ ;  /* 0x0000000000047805 */ /* 0x000fe4000001ff00 */
[----:B------:R-:W-:Y:S02]  /*10470*/  LEA.HI.SX32 R3, R0, R3, 0x1a ;  /* 0x0000000300037211 */ /* 0x000fe400078fd2ff */
[----:B------:R-:W-:Y:S02]  /*10480*/  CS2R R78, SRZ ;  /* 0x00000000004e7805 */ /* 0x000fe4000001ff00 */
[----:B------:R-:W-:Y:S02]  /*10490*/  CS2R R76, SRZ ;  /* 0x00000000004c7805 */ /* 0x000fe4000001ff00 */
[----:B------:R-:W-:-:S02]  /*104a0*/  CS2R R10, SRZ ;  /* 0x00000000000a7805 */ /* 0x000fc4000001ff00 */
[----:B------:R-:W-:Y:S02]  /*104b0*/  VIMNMX R209, RZ, R3, !PT ;  /* 0x00000003ffd17248 */ /* 0x000fe40007fe0100 */
[----:B------:R-:W-:Y:S02]  /*104c0*/  CS2R R70, SRZ ;  /* 0x0000000000467805 */ /* 0x000fe4000001ff00 */
[----:B------:R-:W-:Y:S02]  /*104d0*/  CS2R R12, SRZ ;  /* 0x00000000000c7805 */ /* 0x000fe4000001ff00 */
[----:B------:R-:W-:Y:S02]  /*104e0*/  CS2R R68, SRZ ;  /* 0x0000000000447805 */ /* 0x000fe4000001ff00 */
[----:B------:R-:W-:Y:S02]  /*104f0*/  ISETP.GT.AND P1, PT, R156, R209, PT ;  /* 0x000000d19c00720c */ /* 0x000fe40003f24270 */
        /* <DEDUP_REMOVED lines=13> */
[----:B---3--:R-:W-:Y:S01]  /*105d0*/  CS2R R38, SRZ ;  /* 0x0000000000267805 */ /* 0x008fe2000001ff00 */
[----:B------:R-:W-:Y:S01]  /*105e0*/  IMAD.MOV.U32 R34, RZ, RZ, RZ ;  /* 0x000000ffff227224 */ /* 0x000fe200078e00ff */
[----:B------:R-:W-:Y:S02]  /*105f0*/  CS2R R36, SRZ ;  /* 0x0000000000247805 */ /* 0x000fe4000001ff00 */
[----:B------:R-:W-:Y:S02]  /*10600*/  CS2R R90, SRZ ;  /* 0x00000000005a7805 */ /* 0x000fe4000001ff00 */
[----:B------:R-:W-:Y:S02]  /*10610*/  CS2R R40, SRZ ;  /* 0x0000000000287805 */ /* 0x000fe4000001ff00 */
[----:B------:R-:W-:Y:S02]  /*10620*/  CS2R R48, SRZ ;  /* 0x0000000000307805 */ /* 0x000fe4000001ff00 */
[----:B------:R-:W-:Y:S01]  /*10630*/  CS2R R92, SRZ ;  /* 0x00000000005c7805 */ /* 0x000fe2000001ff00 */
[----:B------:R-:W-:Y:S01]  /*10640*/  IMAD.MOV.U32 R57, RZ, RZ, RZ ;  /* 0x000000ffff397224 */ /* 0x000fe200078e00ff */
[----:B------:R-:W-:Y:S01]  /*10650*/  CS2R R94, SRZ ;  /* 0x00000000005e7805 */ /* 0x000fe2000001ff00 */
[----:B------:R-:W-:Y:S06]  /*10660*/  @!P1 BRA `(.L_x_1443) ;  /* 0x0000019400c89947 */ /* 0x000fec0003800000 */
[----:B------:R-:W-:-:S03]  /*10670*/  UMOV UR4, 0xffffffff ;  /* 0xffffffff00047882 */ /* 0x000fc60000000000 */
[----:B------:R-:W-:Y:S05]  /*10680*/  BRA.DIV UR4, `(.L_x_1444) ;  /* 0x0000022a04c47947 */ /* 0x000fea000b800000 */
[----:B------:R0:W1:Y:S02]  /*10690*/  SHFL.IDX PT, R194, R229, RZ, 0x1f ;  /* 0x00001fffe5c27589 */ /* 0x00006400000e0000 */
.L_x_1735:
[----:B-1----:R-:W-:Y:S01]  /*106a0*/  LEA.HI R0, R194, R194, RZ, 0x1 ;  /* 0x000000c2c2007211 */ /* 0x002fe200078f08ff */
[----:B------:R-:W-:-:S03]  /*106b0*/  ULOP3.LUT UP0, URZ, UR52, 0x9f, URZ, 0xc0, !UPT ;  /* 0x0000009f343f7892 */ /* 0x000fc6000f80c03f */
[----:B------:R-:W-:-:S03]  /*106c0*/  LOP3.LUT R3, R0, 0x3e, RZ, 0xc0, !PT ;  /* 0x0000003e00037812 */ /* 0x000fc600078ec0ff */
[----:B------:R-:W-:Y:S02]  /*106d0*/  PLOP3.LUT P0, PT, PT, PT, UP0, 0x80, 0x0 ;  /* 0x000000000000781c */ /* 0x000fe40003f0f008 */
[----:B------:R-:W-:-:S05]  /*106e0*/  IMAD.IADD R3, R194, 0x1, -R3 ;  /* 0x00000001c2037824 */ /* 0x000fca00078e0a03 */
        /* <DEDUP_REMOVED lines=19> */
[----:B0-2--5:R-:W-:Y:S05]  /*10820*/  CALL.ABS.NOINC R14 ;  /* 0x000000000e007343 */ /* 0x025fea0003c00000 */
.L_x_1445:
        /* <DEDUP_REMOVED lines=13> */
.L_x_1449:
[----:B--2---:R2:W3:Y:S02]  /*10900*/  SYNCS.PHASECHK.TRANS64.TRYWAIT P0, [R17+URZ+0x29800], R0 ;  /* 0x02980000110075a7 */ /* 0x0044e4000800017f */
[----:B---3--:R-:W-:Y:S05]  /*10910*/  @!P0 NANOSLEEP.SYNCS 0x989680 ;  /* 0x009896800000895d */ /* 0x008fea0003900000 */
[----:B------:R-:W3:Y:S02]  /*10920*/  @!P0 SYNCS.PHASECHK.TRANS64 P0, [R17+URZ+0x29800], R0 ;  /* 0x02980000110085a7 */ /* 0x000ee4000800007f */
[----:B---3--:R-:W-:Y:S05]  /*10930*/  @!P0 BRA `(.L_x_1449) ;  /* 0xfffffffc00f08947 */ /* 0x008fea000383ffff */
.L_x_1448:
[----:B------:R-:W-:Y:S05]  /*10940*/  BSYNC B0 ;  /* 0x0000000000007941 */ /* 0x000fea0003800000 */
.L_x_1447:
[----:B------:R-:W-:Y:S05]  /*10950*/  BRA `(.L_x_1450) ;  /* 0x0000006c00f07947 */ /* 0x000fea0003800000 */
.L_x_1446:
[----:B------:R-:W-:Y:S01]  /*10960*/  ULOP3.LUT UP0, URZ, UR52, 0x1bf, URZ, 0xc0, !UPT ;  /* 0x000001bf343f7892 */ /* 0x000fe2000f80c03f */
[----:B-----5:R-:W-:Y:S01]  /*10970*/  SHF.R.S32.HI R0, RZ, 0x1f, R143 ;  /* 0x0000001fff007819 */ /* 0x020fe2000001148f */
[----:B------:R-:W-:Y:S01]  /*10980*/  ULDC.64 UR4, c[0x0][0x3d8] ;  /* 0x0000f60000047ab9 */ /* 0x000fe20000000a00 */
[----:B------:R-:W-:Y:S01]  /*10990*/  ULDC.64 UR6, c[0x0][0x3e8] ;  /* 0x0000fa0000067ab9 */ /* 0x000fe20000000a00 */
[----:B------:R-:W-:Y:S01]  /*109a0*/  IMAD.WIDE.U32 R46, R143, UR4, RZ ;  /* 0x000000048f2e7c25 */ /* 0x000fe2000f8e00ff */
[----:B------:R-:W-:Y:S02]  /*109b0*/  SHF.R.S32.HI R50, RZ, 0x1f, R23 ;  /* 0x0000001fff327819 */ /* 0x000fe40000011417 */
[----:B------:R-:W-:Y:S01]  /*109c0*/  PLOP3.LUT P0, PT, PT, PT, UP0, 0x80, 0x0 ;  /* 0x000000000000781c */ /* 0x000fe20003f0f008 */
[C---:B------:R-:W-:Y:S01]  /*109d0*/  IMAD R4, R0.reuse, UR4, RZ ;  /* 0x0000000400047c24 */ /* 0x040fe2000f8e02ff */
[----:B------:R-:W-:Y:S01]  /*109e0*/  SHF.R.S32.HI R59, RZ, 0x1f, R22 ;  /* 0x0000001fff3b7819 */ /* 0x000fe20000011416 */
[----:B------:R-:W-:-:S02]  /*109f0*/  IMAD R0, R0, UR6, RZ ;  /* 0x0000000600007c24 */ /* 0x000fc4000f8e02ff */
[C---:B------:R-:W-:Y:S02]  /*10a00*/  IMAD R53, R143.reuse, UR5, R4 ;  /* 0x000000058f357c24 */ /* 0x040fe4000f8e0204 */
[C---:B------:R-:W-:Y:S02]  /*10a10*/  IMAD R51, R143.reuse, UR7, R0 ;  /* 0x000000078f337c24 */ /* 0x040fe4000f8e0200 */
[----:B------:R-:W-:-:S04]  /*10a20*/  IMAD.WIDE.U32 R48, R143, UR6, RZ ;  /* 0x000000068f307c25 */ /* 0x000fc8000f8e00ff */
[----:B------:R-:W-:Y:S02]  /*10a30*/  IMAD.IADD R53, R53, 0x1, R47 ;  /* 0x0000000135357824 */ /* 0x000fe400078e022f */
        /* <DEDUP_REMOVED lines=17> */
[----:B0-2---:R-:W-:Y:S05]  /*10b50*/  CALL.ABS.NOINC R14 ;  /* 0x000000000e007343 */ /* 0x005fea0003c00000 */
.L_x_1451:
[----:B------:R-:W1:Y:S01]  /*10b60*/  LDC.64 R12, c[0x0][0x3d8] ;  /* 0x0000f600ff0c7b82 */ /* 0x000e620000000a00 */
[----:B------:R-:W-:Y:S01]  /*10b70*/  SHF.R.S32.HI R3, RZ, 0x1f, R193 ;  /* 0x0000001fff037819 */ /* 0x000fe200000114c1 */
[----:B------:R-:W-:Y:S01]  /*10b80*/  ULDC.U8 UR4, c[0x0][0x3f0] ;  /* 0x0000fc0000047ab9 */ /* 0x000fe20000000000 */
[----:B------:R-:W-:Y:S01]  /*10b90*/  BSSY B0, `(.L_x_1452) ;  /* 0x00006d0000007945 */ /* 0x000fe20003800000 */
[----:B------:R-:W-:-:S04]  /*10ba0*/  ISETP.NE.AND P0, PT, RZ, UR4, PT ;  /* 0x00000004ff007c0c */ /* 0x000fc8000bf05270 */
[----:B------:R-:W2:Y:S01]  /*10bb0*/  LDC.64 R10, c[0x0][0x3e8] ;  /* 0x0000fa00ff0a7b82 */ /* 0x000ea20000000a00 */
[-C--:B-1----:R-:W-:Y:S02]  /*10bc0*/  IMAD R0, R3, R12.reuse, RZ ;  /* 0x0000000c03007224 */ /* 0x082fe400078e02ff */
[----:B------:R-:W-:-:S04]  /*10bd0*/  IMAD.WIDE.U32 R4, R193, R12, RZ ;  /* 0x0000000cc1047225 */ /* 0x000fc800078e00ff */
[----:B------:R-:W-:Y:S02]  /*10be0*/  IMAD.SHL.U32 R55, R4, 0x80, RZ ;  /* 0x0000008004377824 */ /* 0x000fe400078e00ff */
[-C--:B--2---:R-:W-:Y:S02]  /*10bf0*/  IMAD R8, R3, R10.reuse, RZ ;  /* 0x0000000a03087224 */ /* 0x084fe400078e02ff */
[C---:B------:R-:W-:Y:S02]  /*10c00*/  IMAD R3, R193.reuse, R13, R0 ;  /* 0x0000000dc1037224 */ /* 0x040fe400078e0200 */
[----:B------:R-:W-:-:S04]  /*10c10*/  IMAD.WIDE.U32 R6, R193, R10, RZ ;  /* 0x0000000ac1067225 */ /* 0x000fc800078e00ff */
[----:B------:R-:W-:Y:S02]  /*10c20*/  IMAD R9, R193, R11, R8 ;  /* 0x0000000bc1097224 */ /* 0x000fe400078e0208 */
[----:B------:R-:W-:Y:S02]  /*10c30*/  IMAD.IADD R5, R5, 0x1, R3 ;  /* 0x0000000105057824 */ /* 0x000fe400078e0203 */
[----:B------:R-:W-:Y:S02]  /*10c40*/  IMAD R0, R193, -0x80, R196 ;  /* 0xffffff80c1007824 */ /* 0x000fe400078e02c4 */
[----:B------:R-:W-:Y:S01]  /*10c50*/  IMAD.IADD R3, R7, 0x1, R9 ;  /* 0x0000000107037824 */ /* 0x000fe200078e0209 */
[----:B------:R-:W-:Y:S01]  /*10c60*/  SHF.L.U64.HI R52, R4, 0x7, R5 ;  /* 0x0000000704347819 */ /* 0x000fe20000010205 */
[----:B------:R-:W-:Y:S01]  /*10c70*/  IMAD.SHL.U32 R57, R6, 0x80, RZ ;  /* 0x0000008006397824 */ /* 0x000fe200078e00ff */
[----:B------:R-:W-:Y:S02]  /*10c80*/  VIMNMX R4, R0, 0x80, PT ;  /* 0x0000008000047848 */ /* 0x000fe40003fe0100 */
[----:B------:R-:W-:Y:S01]  /*10c90*/  SHF.L.U64.HI R54, R6, 0x7, R3 ;  /* 0x0000000706367819 */ /* 0x000fe20000010203 */
[----:B------:R-:W-:Y:S06]  /*10ca0*/  @!P0 BRA `(.L_x_1453) ;  /* 0x0000003400808947 */ /* 0x000fec0003800000 */
[----:B------:R-:W1:Y:S01]  /*10cb0*/  LDC R0, c[0x0][0x428] ;  /* 0x00010a00ff007b82 */ /* 0x000e620000000800 */
[----:B------:R-:W-:Y:S01]  /*10cc0*/  ISETP.GE.AND P0, PT, R191, R4, PT ;  /* 0x00000004bf00720c */ /* 0x000fe20003f06270 */
[----:B------:R-:W-:Y:S01]  /*10cd0*/  IMAD R3, R193, 0x80, R191 ;  /* 0x00000080c1037824 */ /* 0x000fe200078e02bf */
[----:B------:R-:W-:Y:S01]  /*10ce0*/  BSSY B1, `(.L_x_1454) ;  /* 0x0000050000017945 */ /* 0x000fe20003800000 */
        /* <DEDUP_REMOVED lines=12> */
[----:B------:R-:W-:Y:S02]  /*10db0*/  IMAD.MOV.U32 R4, RZ, RZ, R46 ;  /* 0x000000ffff047224 */ /* 0x000fe400078e002e */
[----:B------:R-:W-:Y:S02]  /*10dc0*/  IMAD.MOV.U32 R6, RZ, RZ, R48 ;  /* 0x000000ffff067224 */ /* 0x000fe400078e0030 */
[----:B------:R-:W-:Y:S01]  /*10dd0*/  IMAD.MOV.U32 R7, RZ, RZ, R51 ;  /* 0x000000ffff077224 */ /* 0x000fe200078e0033 */
[----:B-1----:R-:W-:-:S13]  /*10de0*/  ISETP.NE.AND P1, PT, R0, 0x1, PT ;  /* 0x000000010000780c */ /* 0x002fda0003f25270 */
[----:B------:R-:W1:Y:S08]  /*10df0*/  @P1 LDC R0, c[0x0][0x42c] ;  /* 0x00010b00ff001b82 */ /* 0x000e700000000800 */
[----:B------:R-:W2:Y:S01]  /*10e00*/  @P1 LDC R5, c[0x0][0x430] ;  /* 0x00010c00ff051b82 */ /* 0x000ea20000000800 */
[----:B-1----:R-:W-:-:S05]  /*10e10*/  @P1 IMAD.HI.U32 R0, R3, R0, RZ ;  /* 0x0000000003001227 */ /* 0x002fca00078e00ff */
[----:B--2---:R-:W-:Y:S01]  /*10e20*/  @P1 SHF.R.U32.HI R3, RZ, R5, R0 ;  /* 0x00000005ff031219 */ /* 0x004fe20000011600 */
[----:B------:R-:W-:-:S03]  /*10e30*/  IMAD.MOV.U32 R5, RZ, RZ, R53 ;  /* 0x000000ffff057224 */ /* 0x000fc600078e0035 */
[----:B------:R-:W-:Y:S01]  /*10e40*/  SHF.R.S32.HI R45, RZ, 0x1f, R3 ;  /* 0x0000001fff2d7819 */ /* 0x000fe20000011403 */
[----:B------:R-:W-:Y:S06]  /*10e50*/  @P0 BRA `(.L_x_1455) ;  /* 0x0000000000e00947 */ /* 0x000fec0003800000 */
[-C--:B------:R-:W-:Y:S01]  /*10e60*/  IMAD R0, R221, R12.reuse, RZ ;  /* 0x0000000cdd007224 */ /* 0x080fe200078e02ff */
[----:B------:R-:W-:Y:S01]  /*10e70*/  ULDC UR4, c[0x0][0x3d4] ;  /* 0x0000f50000047ab9 */ /* 0x000fe20000000800 */
[----:B------:R-:W-:Y:S01]  /*10e80*/  IMAD.MOV.U32 R8, RZ, RZ, R23 ;  /* 0x000000ffff087224 */ /* 0x000fe200078e0017 */
[----:B------:R-:W-:Y:S01]  /*10e90*/  ULDC.64 UR6, c[0x0][0x3c8] ;  /* 0x0000f20000067ab9 */ /* 0x000fe20000000a00 */
[----:B------:R-:W-:Y:S01]  /*10ea0*/  IMAD.MOV.U32 R9, RZ, RZ, R50 ;  /* 0x000000ffff097224 */ /* 0x000fe200078e0032 */
[----:B------:R-:W-:Y:S01]  /*10eb0*/  ULDC.64 UR8, c[0x0][0x3e0] ;  /* 0x0000f80000087ab9 */ /* 0x000fe20000000a00 */
[C---:B------:R-:W-:Y:S01]  /*10ec0*/  IMAD R21, R191.reuse, R13, R0 ;  /* 0x0000000dbf157224 */ /* 0x040fe200078e0200 */
[----:B------:R-:W-:Y:S01]  /*10ed0*/  CS2R R42, SRZ ;  /* 0x00000000002a7805 */ /* 0x000fe2000001ff00 */
[----:B------:R-:W-:Y:S01]  /*10ee0*/  IMAD.WIDE.U32 R14, R191, R12, R8 ;  /* 0x0000000cbf0e7225 */ /* 0x000fe200078e0008 */
[----:B------:R-:W-:-:S03]  /*10ef0*/  CS2R R40, SRZ ;  /* 0x0000000000287805 */ /* 0x000fc6000001ff00 */
[----:B------:R-:W-:Y:S01]  /*10f00*/  IMAD R0, R221, R10, RZ ;  /* 0x0000000add007224 */ /* 0x000fe200078e02ff */
[----:B------:R-:W-:Y:S01]  /*10f10*/  IADD3 R14, P2, P5, R55, R46, R14 ;  /* 0x0000002e370e7210 */ /* 0x000fe20007d5e00e */
[----:B------:R-:W-:Y:S02]  /*10f20*/  IMAD.IADD R21, R15, 0x1, R21 ;  /* 0x000000010f157824 */ /* 0x000fe400078e0215 */
[----:B------:R-:W-:-:S04]  /*10f30*/  IMAD.WIDE.U32 R8, R191, R10, R8 ;  /* 0x0000000abf087225 */ /* 0x000fc800078e0008 */
[----:B------:R-:W-:Y:S01]  /*10f40*/  IMAD R15, R191, R11, R0 ;  /* 0x0000000bbf0f7224 */ /* 0x000fe200078e0200 */
[----:B------:R-:W-:Y:S01]  /*10f50*/  IADD3 R46, P3, P4, R57, R48, R8 ;  /* 0x00000030392e7210 */ /* 0x000fe20007c7e008 */
[----:B------:R-:W-:Y:S02]  /*10f60*/  VIADD R8, R23, 0x10 ;  /* 0x0000001017087836 */ /* 0x000fe40000000000 */
[----:B------:R-:W-:Y:S02]  /*10f70*/  IMAD.IADD R0, R9, 0x1, R15 ;  /* 0x0000000109007824 */ /* 0x000fe400078e020f */
[C---:B------:R-:W-:Y:S01]  /*10f80*/  VIADD R20, R23.reuse, 0x20 ;  /* 0x0000002017147836 */ /* 0x040fe20000000000 */
[----:B------:R-:W-:Y:S01]  /*10f90*/  ISETP.GE.AND P1, PT, R8, UR4, PT ;  /* 0x0000000408007c0c */ /* 0x000fe2000bf26270 */
[C---:B------:R-:W-:Y:S01]  /*10fa0*/  VIADD R9, R23.reuse, 0x30 ;  /* 0x0000003017097836 */ /* 0x040fe20000000000 */
[----:B------:R-:W-:Y:S02]  /*10fb0*/  IADD3.X R0, R54, R51, R0, P3, P4 ;  /* 0x0000003336007210 */ /* 0x000fe40001fe8400 */
[----:B------:R-:W-:-:S02]  /*10fc0*/  ISETP.GE.AND P4, PT, R23, UR4, PT ;  /* 0x0000000417007c0c */ /* 0x000fc4000bf86270 */
[----:B------:R-:W-:Y:S02]  /*10fd0*/  IADD3.X R8, R52, R53, R21, P2, P5 ;  /* 0x0000003534087210 */ /* 0x000fe400017ea415 */
[----:B------:R-:W-:Y:S02]  /*10fe0*/  IADD3 R14, P3, R14, UR6, RZ ;  /* 0x000000060e0e7c10 */ /* 0x000fe4000ff7e0ff */
[----:B------:R-:W-:Y:S02]  /*10ff0*/  IADD3 R46, P5, R46, UR8, RZ ;  /* 0x000000082e2e7c10 */ /* 0x000fe4000ffbe0ff */
[----:B------:R-:W-:Y:S01]  /*11000*/  ISETP.GE.AND P2, PT, R20, UR4, PT ;  /* 0x0000000414007c0c */ /* 0x000fe2000bf46270 */
[C---:B------:R-:W-:Y:S01]  /*11010*/  VIADD R20, R23.reuse, 0x40 ;  /* 0x0000004017147836 */ /* 0x040fe20000000000 */
[----:B------:R-:W-:Y:S02]  /*11020*/  IADD3.X R15, R8, UR7, RZ, P3, !PT ;  /* 0x00000007080f7c10 */ /* 0x000fe40009ffe4ff */
[----:B------:R-:W-:Y:S01]  /*11030*/  IADD3.X R47, R0, UR9, RZ, P5, !PT ;  /* 0x00000009002f7c10 */ /* 0x000fe2000affe4ff */
[----:B------:R-:W-:Y:S01]  /*11040*/  VIADD R0, R23, 0x50 ;  /* 0x0000005017007836 */ /* 0x000fe20000000000 */
[----:B------:R-:W-:Y:S01]  /*11050*/  ISETP.GE.AND P3, PT, R9, UR4, PT ;  /* 0x0000000409007c0c */ /* 0x000fe2000bf66270 */
[----:B------:R1:W5:Y:S01]  /*11060*/  @!P4 LDG.E.64 R42, desc[UR60][R14.64] ;  /* 0x0000003c0e2ac981 */ /* 0x000362000c1e1b00 */
[----:B------:R-:W-:-:S03]  /*11070*/  ISETP.GE.AND P5, PT, R20, UR4, PT ;  /* 0x0000000414007c0c */ /* 0x000fc6000bfa6270 */
[----:B------:R1:W5:Y:S01]  /*11080*/  @!P4 LDG.E.64 R40, desc[UR60][R46.64] ;  /* 0x0000003c2e28c981 */ /* 0x000362000c1e1b00 */
[----:B------:R-:W-:Y:S02]  /*11090*/  ISETP.GE.AND P4, PT, R0, UR4, PT ;  /* 0x0000000400007c0c */ /* 0x000fe4000bf86270 */
        /* <DEDUP_REMOVED lines=20> */
.L_x_1455:
[----:B------:R-:W-:Y:S05]  /*111e0*/  BSYNC B1 ;  /* 0x0000000000017941 */ /* 0x000fea0003800000 */
.L_x_1454:
[----:B------:R-:W-:Y:S01]  /*111f0*/  IMAD R0, R45, R12, RZ ;  /* 0x0000000c2d007224 */ /* 0x000fe200078e02ff */
[----:B------:R-:W-:Y:S01]  /*11200*/  ULDC.64 UR4, c[0x0][0x3c8] ;  /* 0x0000f20000047ab9 */ /* 0x000fe20000000a00 */
[----:B------:R-:W-:Y:S01]  /*11210*/  IMAD.WIDE.U32 R6, R3, R10, R6 ;  /* 0x0000000a03067225 */ /* 0x000fe200078e0006 */
[----:B------:R-:W-:-:S03]  /*11220*/  ULDC.64 UR6, c[0x0][0x3e0] ;  /* 0x0000f80000067ab9 */ /* 0x000fc60000000a00 */
[----:B------:R-:W-:-:S04]  /*11230*/  IMAD.WIDE.U32 R4, R3, R12, R4 ;  /* 0x0000000c03047225 */ /* 0x000fc800078e0004 */
[----:B------:R-:W-:Y:S01]  /*11240*/  IMAD R10, R45, R10, RZ ;  /* 0x0000000a2d0a7224 */ /* 0x000fe200078e02ff */
[----:B------:R-:W-:Y:S01]  /*11250*/  IADD3 R4, P1, R4, UR4, RZ ;  /* 0x0000000404047c10 */ /* 0x000fe2000ff3e0ff */
[C---:B------:R-:W-:Y:S01]  /*11260*/  IMAD R13, R3.reuse, R13, R0 ;  /* 0x0000000d030d7224 */ /* 0x040fe200078e0200 */
[----:B------:R-:W-:Y:S01]  /*11270*/  IADD3 R0, P2, R6, UR6, RZ ;  /* 0x0000000606007c10 */ /* 0x000fe2000ff5e0ff */
[----:B------:R-:W-:Y:S01]  /*11280*/  IMAD R3, R3, R11, R10 ;  /* 0x0000000b03037224 */ /* 0x000fe200078e020a */
[----:B------:R-:W-:Y:S02]  /*11290*/  UMOV UR4, 0xffffffff ;  /* 0xffffffff00047882 */ /* 0x000fe40000000000 */
[----:B------:R-:W-:Y:S02]  /*112a0*/  IADD3.X R13, R5, UR5, R13, P1, !PT ;  /* 0x00000005050d7c10 */ /* 0x000fe40008ffe40d */
[----:B------:R-:W-:Y:S01]  /*112b0*/  IADD3.X R3, R7, UR7, R3, P2, !PT ;  /* 0x0000000707037c10 */ /* 0x000fe200097fe403 */
[----:B------:R-:W-:Y:S06]  /*112c0*/  BRA.DIV UR4, `(.L_x_1456) ;  /* 0x0000021e04e07947 */ /* 0x000fec000b800000 */
.L_x_1738:
[----:B------:R-:W-:-:S03]  /*112d0*/  UMOV UR4, 0xffffffff ;  /* 0xffffffff00047882 */ /* 0x000fc60000000000 */
[----:B------:R-:W-:Y:S05]  /*112e0*/  BRA.DIV UR4, `(.L_x_1457) ;  /* 0x0000021e04fc7947 */ /* 0x000fea000b800000 */
.L_x_1741:
[----:B------:R-:W-:-:S03]  /*112f0*/  UMOV UR4, 0xffffffff ;  /* 0xffffffff00047882 */ /* 0x000fc60000000000 */
[----:B------:R-:W-:Y:S05]  /*11300*/  BRA.DIV UR4, `(.L_x_1458) ;  /* 0x00000222041c7947 */ /* 0x000fea000b800000 */
.L_x_1744:
[----:B------:R-:W-:-:S03]  /*11310*/  UMOV UR4, 0xffffffff ;  /* 0xffffffff00047882 */ /* 0x000fc60000000000 */
[----:B------:R-:W-:Y:S05]  /*11320*/  BRA.DIV UR4, `(.L_x_1459) ;  /* 0x00000222043c7947 */ /* 0x000fea000b800000 */
.L_x_1747:
        /* <DEDUP_REMOVED lines=8> */
.L_x_1748:
[----:B------:R-:W-:Y:S05]  /*113b0*/  BSYNC B1 ;  /* 0x0000000000017941 */ /* 0x000fea0003800000 */
.L_x_1460:
[----:B------:R-:W-:Y:S05]  /*113c0*/  @P0 BRA `(.L_x_1462) ;  /* 0x0000006400300947 */ /* 0x000fea0003800000 */
[----:B--2---:R-:W2:Y:S01]  /*113d0*/  LDC R0, c[0x0][0x3d4] ;  /* 0x0000f500ff007b82 */ /* 0x004ea20000000800 */
[C---:B------:R-:W-:Y:S01]  /*113e0*/  VIADD R3, R23.reuse, 0x10 ;  /* 0x0000001017037836 */ /* 0x040fe20000000000 */
[----:B------:R-:W-:Y:S01]  /*113f0*/  BSSY B1, `(.L_x_1463) ;  /* 0x0000083000017945 */ /* 0x000fe20003800000 */
[C---:B------:R-:W-:Y:S02]  /*11400*/  VIADD R5, R23.reuse, 0x20 ;  /* 0x0000002017057836 */ /* 0x040fe40000000000 */
[C---:B------:R-:W-:Y:S01]  /*11410*/  VIADD R7, R23.reuse, 0x30 ;  /* 0x0000003017077836 */ /* 0x040fe20000000000 */
[-C--:B--2---:R-:W-:Y:S02]  /*11420*/  ISETP.GE.AND P0, PT, R23, R0.reuse, PT ;  /* 0x000000001700720c */ /* 0x084fe40003f06270 */
[-C--:B------:R-:W-:Y:S01]  /*11430*/  ISETP.GE.AND P1, PT, R3, R0.reuse, PT ;  /* 0x000000000300720c */ /* 0x080fe20003f26270 */
[----:B------:R-:W-:Y:S01]  /*11440*/  VIADD R3, R23, 0x40 ;  /* 0x0000004017037836 */ /* 0x000fe20000000000 */
[-C--:B------:R-:W-:Y:S01]  /*11450*/  ISETP.GE.AND P2, PT, R5, R0.reuse, PT ;  /* 0x000000000500720c */ /* 0x080fe20003f46270 */
[----:B------:R-:W-:Y:S01]  /*11460*/  VIADD R5, R23, 0x50 ;  /* 0x0000005017057836 */ /* 0x000fe20000000000 */
[----:B------:R-:W-:-:S02]  /*11470*/  ISETP.GE.AND P3, PT, R7, R0, PT ;  /* 0x000000000700720c */ /* 0x000fc40003f66270 */
[-C--:B------:R-:W-:Y:S02]  /*11480*/  ISETP.GE.AND P4, PT, R3, R0.reuse, PT ;  /* 0x000000000300720c */ /* 0x080fe40003f86270 */
[----:B------:R-:W-:Y:S01]  /*11490*/  ISETP.GE.AND P5, PT, R5, R0, PT ;  /* 0x000000000500720c */ /* 0x000fe20003fa6270 */
[----:B------:R-:W-:Y:S02]  /*114a0*/  IMAD.IADD R0, R17, 0x1, R214 ;  /* 0x0000000111007824 */ /* 0x000fe400078e02d6 */
[----:B------:R-:W-:Y:S10]  /*114b0*/  @P0 BRA `(.L_x_1464) ;  /* 0x0000000400d80947 */ /* 0x000ff40003800000 */
[----:B------:R-:W2:Y:S01]  /*114c0*/  LDS.128 R4, [R0+0x14400] ;  /* 0x0144000000047984 */ /* 0x000ea20000000c00 */
[----:B-----5:R-:W-:Y:S02]  /*114d0*/  SHF.R.U32.HI R3, RZ, 0x8, R42 ;  /* 0x00000008ff037819 */ /* 0x020fe4000001162a */
[----:B------:R-:W-:Y:S02]  /*114e0*/  SHF.R.U32.HI R11, RZ, 0x8, R43 ;  /* 0x00000008ff0b7819 */ /* 0x000fe4000001162b */
[----:B------:R-:W-:Y:S02]  /*114f0*/  LOP3.LUT R10, R42, 0xff, RZ, 0xc0, !PT ;  /* 0x000000ff2a0a7812 */ /* 0x000fe400078ec0ff */
[----:B------:R-:W-:Y:S02]  /*11500*/  LOP3.LUT R3, R3, 0xff, RZ, 0xc0, !PT ;  /* 0x000000ff03037812 */ /* 0x000fe400078ec0ff */
[----:B------:R-:W-:Y:S02]  /*11510*/  LOP3.LUT R12, R43, 0xff, RZ, 0xc0, !PT ;  /* 0x000000ff2b0c7812 */ /* 0x000fe400078ec0ff */
[----:B------:R-:W-:-:S02]  /*11520*/  LOP3.LUT R11, R11, 0xff, RZ, 0xc0, !PT ;  /* 0x000000ff0b0b7812 */ /* 0x000fc400078ec0ff */
[----:B------:R-:W-:Y:S02]  /*11530*/  PRMT R3, R3, 0x7604, R10 ;  /* 0x0000760403037816 */ /* 0x000fe4000000000a */
[----:B-1----:R-:W-:Y:S02]  /*11540*/  SHF.R.U32.HI R46, RZ, 0x10, R43 ;  /* 0x00000010ff2e7819 */ /* 0x002fe4000001162b */
        /* <DEDUP_REMOVED lines=109> */
.L_x_1464:
[----:B------:R-:W-:Y:S05]  /*11c20*/  BSYNC B1 ;  /* 0x0000000000017941 */ /* 0x000fea0003800000 */
.L_x_1463:
        /* <DEDUP_REMOVED lines=13> */
[----:B-1----:R-:W-:Y:S02]  /*11d00*/  LOP3.LUT R15, R13, 0xff, RZ, 0xc0, !PT ;  /* 0x000000ff0d0f7812 */ /* 0x002fe400078ec0ff */
        /* <DEDUP_REMOVED lines=31> */
[CC--:B------:R-:W-:Y:S01]  /*11f00*/  FMUL.FTZ R42, R10.reuse, R40.reuse ;  /* 0x000000280a2a7220 */ /* 0x0c0fe20000410000 */
[----:B------:R-:W-:Y:S01]  /*11f10*/  F2FP.F16.E4M3.UNPACK_B R7, R5 ;  /* 0x00000005ff07723e */ /* 0x000fe200020006ff */
[----:B------:R-:W-:Y:S01]  /*11f20*/  FMUL.FTZ R45, R10, R37 ;  /* 0x000000250a2d7220 */ /* 0x000fe20000410000 */
        /* <DEDUP_REMOVED lines=26> */
[CC--:B------:R-:W-:Y:S01]  /*120d0*/  FMUL.FTZ R40, R6.reuse, R41.reuse ;  /* 0x0000002906287220 */ /* 0x0c0fe20000410000 */
        /* <DEDUP_REMOVED lines=10> */
[----:B------:R-:W-:Y:S01]  /*12180*/  HADD2.F32 R6, -RZ, R4.H1_H1 ;  /* 0x30000004ff067230 */ /* 0x000fe20000004100 */
[----:B------:R-:W-:Y:S01]  /*12190*/  F2FP.SATFINITE.E4M3.F32.PACK_AB_MERGE_C R43, R46, R43, RZ ;  /* 0x0000002b2e2b723e */ /* 0x000fe200048070ff */
[----:B------:R-:W-:-:S02]  /*121a0*/  HADD2.F32 R12, -RZ, R11.H1_H1 ;  /* 0x3000000bff0c7230 */ /* 0x000fc40000004100 */
[----:B------:R-:W-:Y:S02]  /*121b0*/  HADD2.F32 R5, -RZ, R4.H0_H0 ;  /* 0x20000004ff057230 */ /* 0x000fe40000004100 */
[C---:B------:R-:W-:Y:S01]  /*121c0*/  FMUL.FTZ R36, R6.reuse, R15 ;  /* 0x0000000f06247220 */ /* 0x040fe20000410000 */
[----:B------:R-:W-:Y:S02]  /*121d0*/  HADD2.F32 R4, -RZ, R3.H1_H1 ;  /* 0x30000003ff047230 */ /* 0x000fe40000004100 */
[-C--:B------:R-:W-:Y:S01]  /*121e0*/  FMUL.FTZ R40, R6, R12.reuse ;  /* 0x0000000c06287220 */ /* 0x080fe20000410000 */
[----:B------:R-:W-:Y:S02]  /*121f0*/  HADD2.F32 R11, -RZ, R11.H0_H0 ;  /* 0x2000000bff0b7230 */ /* 0x000fe40000004100 */
[C---:B------:R-:W-:Y:S01]  /*12200*/  FFMA.FTZ R36, R5.reuse, R12, -R36 ;  /* 0x0000000c05247223 */ /* 0x040fe20000010824 */
[----:B------:R-:W-:Y:S02]  /*12210*/  HADD2.F32 R3, -RZ, R3.H0_H0 ;  /* 0x20000003ff037230 */ /* 0x000fe40000004100 */
[C---:B------:R-:W-:Y:S01]  /*12220*/  FMUL.FTZ R6, R4.reuse, R13 ;  /* 0x0000000d04067220 */ /* 0x040fe20000410000 */
[----:B------:R-:W-:Y:S01]  /*12230*/  FFMA.FTZ R15, R5, R15, R40 ;  /* 0x0000000f050f7223 */ /* 0x000fe20000010028 */
[----:B------:R-:W-:Y:S01]  /*12240*/  FMUL.FTZ R4, R4, R11 ;  /* 0x0000000b04047220 */ /* 0x000fe20000410000 */
[----:B------:R-:W-:-:S02]  /*12250*/  HADD2.F32 R5, -RZ, R14.H1_H1 ;  /* 0x3000000eff057230 */ /* 0x000fc40000004100 */
[C---:B------:R-:W-:Y:S01]  /*12260*/  FFMA.FTZ R12, R3.reuse, R11, -R6 ;  /* 0x0000000b030c7223 */ /* 0x040fe20000010806 */
[----:B------:R-:W-:Y:S02]  /*12270*/  HADD2.F32 R11, -RZ, R38.H1_H1 ;  /* 0x30000026ff0b7230 */ /* 0x000fe40000004100 */
[----:B------:R-:W-:Y:S01]  /*12280*/  FFMA.FTZ R13, R3, R13, R4 ;  /* 0x0000000d030d7223 */ /* 0x000fe20000010004 */
[----:B------:R-:W-:Y:S02]  /*12290*/  HADD2.F32 R4, -RZ, R10.H1_H1 ;  /* 0x3000000aff047230 */ /* 0x000fe40000004100 */
[----:B------:R-:W-:Y:S02]  /*122a0*/  HADD2.F32 R38, -RZ, R38.H0_H0 ;  /* 0x20000026ff267230 */ /* 0x000fe40000004100 */
[----:B------:R-:W-:Y:S02]  /*122b0*/  HADD2.F32 R3, -RZ, R7.H1_H1 ;  /* 0x30000007ff037230 */ /* 0x000fe40000004100 */
[----:B------:R-:W-:Y:S01]  /*122c0*/  FMUL.FTZ R37, R4, R11 ;  /* 0x0000000b04257220 */ /* 0x000fe20000410000 */
[----:B------:R-:W-:-:S02]  /*122d0*/  HADD2.F32 R14, -RZ, R14.H0_H0 ;  /* 0x2000000eff0e7230 */ /* 0x000fc40000004100 */
        /* <DEDUP_REMOVED lines=12> */
[----:B------:R-:W-:Y:S02]  /*123a0*/  F2FP.SATFINITE.E4M3.F32.PACK_AB_MERGE_C R6, R39, R42, R43 ;  /* 0x0000002a2706723e */ /* 0x000fe4000480702b */
[----:B------:R-:W-:Y:S02]  /*123b0*/  F2FP.SATFINITE.E4M3.F32.PACK_AB_MERGE_C R7, R48, R45, R7 ;  /* 0x0000002d3007723e */ /* 0x000fe40004807007 */
[----:B------:R-:W-:Y:S02]  /*123c0*/  F2FP.SATFINITE.E4M3.F32.PACK_AB_MERGE_C R4, R13, R12, R4 ;  /* 0x0000000c0d04723e */ /* 0x000fe40004807004 */
[----:B------:R-:W-:-:S05]  /*123d0*/  F2FP.SATFINITE.E4M3.F32.PACK_AB_MERGE_C R5, R38, R5, R37 ;  /* 0x000000052605723e */ /* 0x000fca0004807025 */
[----:B------:R3:W-:Y:S02]  /*123e0*/  STS.128 [R224], R4 ;  /* 0x00000004e0007388 */ /* 0x0007e40000000c00 */
.L_x_1466:
[----:B------:R-:W-:Y:S05]  /*123f0*/  BSYNC B1 ;  /* 0x0000000000017941 */ /* 0x000fea0003800000 */
.L_x_1465:
[----:B------:R-:W-:Y:S04]  /*12400*/  BSSY B1, `(.L_x_1467) ;  /* 0x0000078000017945 */ /* 0x000fe80003800000 */
[----:B------:R-:W-:Y:S05]  /*12410*/  @P2 BRA `(.L_x_1468) ;  /* 0x0000000400d82947 */ /* 0x000fea0003800000 */
[----:B--23--:R-:W2:Y:S01]  /*12420*/  LDS.128 R4, [R0+0x16400] ;  /* 0x0164000000047984 */ /* 0x00cea20000000c00 */
[----:B-----5:R-:W-:Y:S02]  /*12430*/  SHF.R.U32.HI R3, RZ, 0x8, R32 ;  /* 0x00000008ff037819 */ /* 0x020fe40000011620 */
[----:B------:R-:W-:Y:S02]  /*12440*/  SHF.R.U32.HI R11, RZ, 0x8, R33 ;  /* 0x00000008ff0b7819 */ /* 0x000fe40000011621 */
[----:B------:R-:W-:Y:S02]  /*12450*/  LOP3.LUT R10, R32, 0xff, RZ, 0xc0, !PT ;  /* 0x000000ff200a7812 */ /* 0x000fe400078ec0ff */
[----:B------:R-:W-:Y:S02]  /*12460*/  LOP3.LUT R3, R3, 0xff, RZ, 0xc0, !PT ;  /* 0x000000ff03037812 */ /* 0x000fe400078ec0ff */
[----:B------:R-:W-:Y:S02]  /*12470*/  LOP3.LUT R12, R33, 0xff, RZ, 0xc0, !PT ;  /* 0x000000ff210c7812 */ /* 0x000fe400078ec0ff */
[----:B------:R-:W-:-:S02]  /*12480*/  LOP3.LUT R11, R11, 0xff, RZ, 0xc0, !PT ;  /* 0x000000ff0b0b7812 */ /* 0x000fc400078ec0ff */
[----:B------:R-:W-:Y:S02]  /*12490*/  PRMT R3, R3, 0x7604, R10 ;  /* 0x0000760403037816 */ /* 0x000fe4000000000a */
[----:B------:R-:W-:Y:S02]  /*124a0*/  SHF.R.U32.HI R36, RZ, 0x10, R33 ;  /* 0x00000010ff247819 */ /* 0x000fe40000011621 */
[--C-:B-1----:R-:W-:Y:S02]  /*124b0*/  SHF.R.U32.HI R14, RZ, 0x8, R35.reuse ;  /* 0x00000008ff0e7819 */ /* 0x102fe40000011623 */
        /* <DEDUP_REMOVED lines=107> */
[----:B------:R4:W-:Y:S02]  /*12b70*/  STS.128 [R0+0x16400], R4 ;  /* 0x0164000400007388 */ /* 0x0009e40000000c00 */
.L_x_1468:
[----:B------:R-:W-:Y:S05]  /*12b80*/  BSYNC B1 ;  /* 0x0000000000017941 */ /* 0x000fea0003800000 */
.L_x_1467:
        /* <DEDUP_REMOVED lines=124> */
.L_x_1470:
[----:B------:R-:W-:Y:S05]  /*13350*/  BSYNC B1 ;  /* 0x0000000000017941 */ /* 0x000fea0003800000 */
.L_x_1469:
[----:B------:R-:W-:Y:S04]  /*13360*/  BSSY B1, `(.L_x_1471) ;  /* 0x0000078000017945 */ /* 0x000fe80003800000 */
[----:B------:R-:W-:Y:S05]  /*13370*/  @P4 BRA `(.L_x_1472) ;  /* 0x0000000400d84947 */ /* 0x000fea0003800000 */
[----:B-1234-:R-:W1:Y:S01]  /*13380*/  LDS.128 R4, [R0+0x18400] ;  /* 0x0184000000047984 */ /* 0x01ee620000000c00 */
        /* <DEDUP_REMOVED lines=28> */
[----:B-1----:R-:W-:Y:S02]  /*13550*/  F2FP.F16.E4M3.UNPACK_B R3, R6.H1 ;  /* 0x00000006ff03723e */ /* 0x002fe400030006ff */
        /* <DEDUP_REMOVED lines=88> */
.L_x_1472:
[----:B------:R-:W-:Y:S05]  /*13ae0*/  BSYNC B1 ;  /* 0x0000000000017941 */ /* 0x000fea0003800000 */
.L_x_1471:
[----:B------:R-:W-:Y:S05]  /*13af0*/  @P5 BRA `(.L_x_1462) ;  /* 0x0000003c00645947 */ /* 0x000fea0003800000 */
[----:B-1234-:R-:W1:Y:S01]  /*13b00*/  LDS.128 R4, [R224+0x4000] ;  /* 0x00400000e0047984 */ /* 0x01ee620000000c00 */
[----:B-----5:R-:W-:Y:S02]  /*13b10*/  SHF.R.U32.HI R15, RZ, 0x8, R21 ;  /* 0x00000008ff0f7819 */ /* 0x020fe40000011615 */
[----:B------:R-:W-:Y:S02]  /*13b20*/  SHF.R.U32.HI R11, RZ, 0x8, R9 ;  /* 0x00000008ff0b7819 */ /* 0x000fe40000011609 */
[----:B------:R-:W-:Y:S02]  /*13b30*/  SHF.R.U32.HI R13, RZ, 0x8, R20 ;  /* 0x00000008ff0d7819 */ /* 0x000fe40000011614 */
[----:B------:R-:W-:Y:S02]  /*13b40*/  LOP3.LUT R14, R21, 0xff, RZ, 0xc0, !PT ;  /* 0x000000ff150e7812 */ /* 0x000fe400078ec0ff */
[----:B------:R-:W-:Y:S02]  /*13b50*/  LOP3.LUT R15, R15, 0xff, RZ, 0xc0, !PT ;  /* 0x000000ff0f0f7812 */ /* 0x000fe400078ec0ff */
[----:B------:R-:W-:-:S02]  /*13b60*/  LOP3.LUT R10, R9, 0xff, RZ, 0xc0, !PT ;  /* 0x000000ff090a7812 */ /* 0x000fc400078ec0ff */
[----:B------:R-:W-:Y:S02]  /*13b70*/  LOP3.LUT R11, R11, 0xff, RZ, 0xc0, !PT ;  /* 0x000000ff0b0b7812 */ /* 0x000fe400078ec0ff */
[----:B------:R-:W-:Y:S02]  /*13b80*/  SHF.R.U32.HI R3, RZ, 0x8, R8 ;  /* 0x00000008ff037819 */ /* 0x000fe40000011608 */
[----:B------:R-:W-:Y:S02]  /*13b90*/  LOP3.LUT R12, R20, 0xff, RZ, 0xc0, !PT ;  /* 0x000000ff140c7812 */ /* 0x000fe400078ec0ff */
[----:B------:R-:W-:Y:S02]  /*13ba0*/  LOP3.LUT R13, R13, 0xff, RZ, 0xc0, !PT ;  /* 0x000000ff0d0d7812 */ /* 0x000fe400078ec0ff */
[----:B------:R-:W-:Y:S02]  /*13bb0*/  PRMT R15, R15, 0x7604, R14 ;  /* 0x000076040f0f7816 */ /* 0x000fe4000000000e */
[----:B------:R-:W-:-:S02]  /*13bc0*/  PRMT R11, R11, 0x7604, R10 ;  /* 0x000076040b0b7816 */ /* 0x000fc4000000000a */
[----:B------:R-:W-:Y:S02]  /*13bd0*/  SHF.R.U32.HI R14, RZ, 0x10, R21 ;  /* 0x00000010ff0e7819 */ /* 0x000fe40000011615 */
[----:B------:R-:W-:Y:S02]  /*13be0*/  SHF.R.U32.HI R10, RZ, 0x10, R9 ;  /* 0x00000010ff0a7819 */ /* 0x000fe40000011609 */
[----:B------:R-:W-:Y:S02]  /*13bf0*/  LOP3.LUT R0, R8, 0xff, RZ, 0xc0, !PT ;  /* 0x000000ff08007812 */ /* 0x000fe400078ec0ff */
[----:B------:R-:W-:Y:S02]  /*13c00*/  LOP3.LUT R3, R3, 0xff, RZ, 0xc0, !PT ;  /* 0x000000ff03037812 */ /* 0x000fe400078ec0ff */
[----:B------:R-:W-:Y:S02]  /*13c10*/  PRMT R13, R13, 0x7604, R12 ;  /* 0x000076040d0d7816 */ /* 0x000fe4000000000c */
[----:B------:R-:W-:-:S02]  /*13c20*/  SHF.R.U32.HI R12, RZ, 0x10, R20 ;  /* 0x00000010ff0c7819 */ /* 0x000fc40000011614 */
[----:B------:R-:W-:Y:S02]  /*13c30*/  LOP3.LUT R14, R14, 0xff, RZ, 0xc0, !PT ;  /* 0x000000ff0e0e7812 */ /* 0x000fe400078ec0ff */
[----:B------:R-:W-:Y:S02]  /*13c40*/  LOP3.LUT R10, R10, 0xff, RZ, 0xc0, !PT ;  /* 0x000000ff0a0a7812 */ /* 0x000fe400078ec0ff */
[----:B------:R-:W-:Y:S02]  /*13c50*/  PRMT R3, R3, 0x7604, R0 ;  /* 0x0000760403037816 */ /* 0x000fe40000000000 */
[----:B------:R-:W-:Y:S02]  /*13c60*/  SHF.R.U32.HI R0, RZ, 0x10, R8 ;  /* 0x00000010ff007819 */ /* 0x000fe40000011608 */
[----:B------:R-:W-:Y:S02]  /*13c70*/  LOP3.LUT R12, R12, 0xff, RZ, 0xc0, !PT ;  /* 0x000000ff0c0c7812 */ /* 0x000fe400078ec0ff */
[----:B------:R-:W-:-:S02]  /*13c80*/  PRMT R25, R14, 0x7054, R15 ;  /* 0x000070540e197816 */ /* 0x000fc4000000000f */
[----:B------:R-:W-:Y:S02]  /*13c90*/  PRMT R11, R10, 0x7054, R11 ;  /* 0x000070540a0b7816 */ /* 0x000fe4000000000b */
[----:B------:R-:W-:Y:S02]  /*13ca0*/  LOP3.LUT R0, R0, 0xff, RZ, 0xc0, !PT ;  /* 0x000000ff00007812 */ /* 0x000fe400078ec0ff */
[----:B------:R-:W-:Y:S02]  /*13cb0*/  PRMT R15, R12, 0x7054, R13 ;  /* 0x000070540c0f7816 */ /* 0x000fe4000000000d */
[----:B------:R-:W-:Y:S02]  /*13cc0*/  LOP3.LUT R25, R25, 0xff000000, R21, 0xf8, !PT ;  /* 0xff00000019197812 */ /* 0x000fe400078ef815 */
[----:B------:R-:W-:Y:S02]  /*13cd0*/  LOP3.LUT R13, R11, 0xff000000, R9, 0xf8, !PT ;  /* 0xff0000000b0d7812 */ /* 0x000fe400078ef809 */
[----:B------:R-:W-:-:S02]  /*13ce0*/  PRMT R3, R0, 0x7054, R3 ;  /* 0x0000705400037816 */ /* 0x000fc40000000003 */
[-C--:B-1----:R-:W-:Y:S02]  /*13cf0*/  F2FP.F16.E4M3.UNPACK_B R0, R6.reuse.H1 ;  /* 0x00000006ff00723e */ /* 0x082fe400030006ff */
[----:B------:R-:W-:Y:S02]  /*13d00*/  F2FP.F16.E4M3.UNPACK_B R21, R25 ;  /* 0x00000019ff15723e */ /* 0x000fe400020006ff */
[----:B------:R-:W-:Y:S01]  /*13d10*/  F2FP.F16.E4M3.UNPACK_B R14, R13 ;  /* 0x0000000dff0e723e */ /* 0x000fe200020006ff */
[----:B------:R-:W-:Y:S01]  /*13d20*/  HADD2.F32 R9, -RZ, R0.H1_H1 ;  /* 0x30000000ff097230 */ /* 0x000fe20000004100 */
[----:B------:R-:W-:Y:S01]  /*13d30*/  LOP3.LUT R20, R15, 0xff000000, R20, 0xf8, !PT ;  /* 0xff0000000f147812 */ /* 0x000fe200078ef814 */
[----:B------:R-:W-:Y:S01]  /*13d40*/  HADD2.F32 R24, -RZ, R21.H1_H1 ;  /* 0x30000015ff187230 */ /* 0x000fe20000004100 */
[----:B------:R-:W-:Y:S01]  /*13d50*/  LOP3.LUT R12, R3, 0xff000000, R8, 0xf8, !PT ;  /* 0xff000000030c7812 */ /* 0x000fe200078ef808 */
[----:B------:R-:W-:Y:S01]  /*13d60*/  HADD2.F32 R15, -RZ, R14.H1_H1 ;  /* 0x3000000eff0f7230 */ /* 0x000fe20000004100 */
[----:B------:R-:W-:Y:S01]  /*13d70*/  F2FP.F16.E4M3.UNPACK_B R3, R6 ;  /* 0x00000006ff03723e */ /* 0x000fe200020006ff */
[----:B------:R-:W-:-:S02]  /*13d80*/  HADD2.F32 R8, -RZ, R0.H0_H0 ;  /* 0x20000000ff087230 */ /* 0x000fc40000004100 */
[CC--:B------:R-:W-:Y:S01]  /*13d90*/  FMUL.FTZ R27, R9.reuse, R24.reuse ;  /* 0x00000018091b7220 */ /* 0x0c0fe20000410000 */
[----:B------:R-:W-:Y:S01]  /*13da0*/  F2FP.F16.E4M3.UNPACK_B R10, R7 ;  /* 0x00000007ff0a723e */ /* 0x000fe200020006ff */
[----:B------:R-:W-:Y:S01]  /*13db0*/  FMUL.FTZ R9, R9, R15 ;  /* 0x0000000f09097220 */ /* 0x000fe20000410000 */
[----:B------:R-:W-:Y:S01]  /*13dc0*/  F2FP.F16.E4M3.UNPACK_B R11, R7.H1 ;  /* 0x00000007ff0b723e */ /* 0x000fe200030006ff */
[C---:B------:R-:W-:Y:S01]  /*13dd0*/  FFMA.FTZ R27, R8.reuse, R15, -R27 ;  /* 0x0000000f081b7223 */ /* 0x040fe2000001081b */
[-C--:B------:R-:W-:Y:S01]  /*13de0*/  F2FP.F16.E4M3.UNPACK_B R6, R5.reuse ;  /* 0x00000005ff06723e */ /* 0x080fe200020006ff */
[----:B------:R-:W-:Y:S01]  /*13df0*/  FFMA.FTZ R26, R8, R24, R9 ;  /* 0x00000018081a7223 */ /* 0x000fe20000010009 */
[----:B------:R-:W-:Y:S01]  /*13e00*/  F2FP.F16.E4M3.UNPACK_B R7, R5.H1 ;  /* 0x00000005ff07723e */ /* 0x000fe200030006ff */
[----:B------:R-:W-:Y:S01]  /*13e10*/  HADD2.F32 R8, -RZ, R21.H0_H0 ;  /* 0x20000015ff087230 */ /* 0x000fe20000004100 */
[----:B------:R-:W-:Y:S01]  /*13e20*/  F2FP.F16.E4M3.UNPACK_B R25, R25.H1 ;  /* 0x00000019ff19723e */ /* 0x000fe200030006ff */
[--C-:B------:R-:W-:Y:S01]  /*13e30*/  HADD2.F32 R5, -RZ, R3.reuse.H1_H1 ;  /* 0x30000003ff057230 */ /* 0x100fe20000004100 */
[----:B------:R-:W-:Y:S01]  /*13e40*/  F2FP.F16.E4M3.UNPACK_B R13, R13.H1 ;  /* 0x0000000dff0d723e */ /* 0x000fe200030006ff */
[----:B------:R-:W-:Y:S01]  /*13e50*/  HADD2.F32 R14, -RZ, R14.H0_H0 ;  /* 0x2000000eff0e7230 */ /* 0x000fe20000004100 */
[----:B------:R-:W-:Y:S01]  /*13e60*/  F2FP.F16.E4M3.UNPACK_B R0, R4 ;  /* 0x00000004ff00723e */ /* 0x000fe200020006ff */
[----:B------:R-:W-:-:S02]  /*13e70*/  HADD2.F32 R3, -RZ, R3.H0_H0 ;  /* 0x20000003ff037230 */ /* 0x000fc40000004100 */
[C---:B------:R-:W-:Y:S01]  /*13e80*/  FMUL.FTZ R24, R5.reuse, R8 ;  /* 0x0000000805187220 */ /* 0x040fe20000410000 */
[----:B------:R-:W-:Y:S02]  /*13e90*/  HADD2.F32 R9, -RZ, R25.H0_H0 ;  /* 0x20000019ff097230 */ /* 0x000fe40000004100 */
[-C--:B------:R-:W-:Y:S01]  /*13ea0*/  FMUL.FTZ R15, R5, R14.reuse ;  /* 0x0000000e050f7220 */ /* 0x080fe20000410000 */
[--C-:B------:R-:W-:Y:S02]  /*13eb0*/  HADD2.F32 R5, -RZ, R10.reuse.H1_H1 ;  /* 0x3000000aff057230 */ /* 0x100fe40000004100 */
[C---:B------:R-:W-:Y:S01]  /*13ec0*/  FFMA.FTZ R24, R3.reuse, R14, -R24 ;  /* 0x0000000e03187223 */ /* 0x040fe20000010818 */
[----:B------:R-:W-:Y:S02]  /*13ed0*/  HADD2.F32 R10, -RZ, R10.H0_H0 ;  /* 0x2000000aff0a7230 */ /* 0x000fe40000004100 */
[----:B------:R-:W-:Y:S01]  /*13ee0*/  FFMA.FTZ R21, R3, R8, R15 ;  /* 0x0000000803157223 */ /* 0x000fe2000001000f */
[----:B------:R-:W-:-:S02]  /*13ef0*/  HADD2.F32 R8, -RZ, R13.H0_H0 ;  /* 0x2000000dff087230 */ /* 0x000fc40000004100 */
[CC--:B------:R-:W-:Y:S01]  /*13f00*/  FMUL.FTZ R15, R5.reuse, R9.reuse ;  /* 0x00000009050f7220 */ /* 0x0c0fe20000410000 */
[----:B------:R-:W-:Y:S01]  /*13f10*/  HADD2.F32 R14, -RZ, R25.H1_H1 ;  /* 0x30000019ff0e7230 */ /* 0x000fe20000004100 */
[----:B------:R-:W-:Y:S01]  /*13f20*/  F2FP.F16.E4M3.UNPACK_B R4, R4.H1 ;  /* 0x00000004ff04723e */ /* 0x000fe200030006ff */
[----:B------:R-:W-:Y:S02]  /*13f30*/  HADD2.F32 R3, -RZ, R11.H1_H1 ;  /* 0x3000000bff037230 */ /* 0x000fe40000004100 */
[-C--:B------:R-:W-:Y:S01]  /*13f40*/  FMUL.FTZ R5, R5, R8.reuse ;  /* 0x0000000805057220 */ /* 0x080fe20000410000 */
[C---:B------:R-:W-:Y:S01]  /*13f50*/  FFMA.FTZ R25, R10.reuse, R8, -R15 ;  /* 0x000000080a197223 */ /* 0x040fe2000001080f */
[----:B------:R-:W-:Y:S02]  /*13f60*/  HADD2.F32 R8, -RZ, R13.H1_H1 ;  /* 0x3000000dff087230 */ /* 0x000fe40000004100 */
[----:B------:R-:W-:Y:S02]  /*13f70*/  HADD2.F32 R11, -RZ, R11.H0_H0 ;  /* 0x2000000bff0b7230 */ /* 0x000fe40000004100 */
[C---:B------:R-:W-:Y:S01]  /*13f80*/  FMUL.FTZ R30, R3.reuse, R14 ;  /* 0x0000000e031e7220 */ /* 0x040fe20000410000 */
[----:B------:R-:W-:Y:S01]  /*13f90*/  FFMA.FTZ R28, R10, R9, R5 ;  /* 0x000000090a1c7223 */ /* 0x000fe20000010005 */
[----:B------:R-:W-:Y:S01]  /*13fa0*/  F2FP.F16.E4M3.UNPACK_B R9, R20 ;  /* 0x00000014ff09723e */ /* 0x000fe200020006ff */
[-C--:B------:R-:W-:Y:S01]  /*13fb0*/  FMUL.FTZ R10, R3, R8.reuse ;  /* 0x00000008030a7220 */ /* 0x080fe20000410000 */
[----:B------:R-:W-:Y:S01]  /*13fc0*/  FFMA.FTZ R30, R11, R8, -R30 ;  /* 0x000000080b1e7223 */ /* 0x000fe2000001081e */
[----:B------:R-:W-:Y:S01]  /*13fd0*/  F2FP.F16.E4M3.UNPACK_B R8, R12 ;  /* 0x0000000cff08723e */ /* 0x000fe200020006ff */
[----:B------:R-:W-:-:S02]  /*13fe0*/  HADD2.F32 R5, -RZ, R4.H1_H1 ;  /* 0x30000004ff057230 */ /* 0x000fc40000004100 */
[----:B------:R-:W-:Y:S01]  /*13ff0*/  FFMA.FTZ R29, R11, R14, R10 ;  /* 0x0000000e0b1d7223 */ /* 0x000fe2000001000a */
[--C-:B------:R-:W-:Y:S01]  /*14000*/  HADD2.F32 R13, -RZ, R9.reuse.H1_H1 ;  /* 0x30000009ff0d7230 */ /* 0x100fe20000004100 */
[----:B------:R-:W-:Y:S01]  /*14010*/  F2FP.F16.E4M3.UNPACK_B R12, R12.H1 ;  /* 0x0000000cff0c723e */ /* 0x000fe200030006ff */
[----:B------:R-:W-:Y:S01]  /*14020*/  HADD2.F32 R10, -RZ, R9.H0_H0 ;  /* 0x20000009ff0a7230 */ /* 0x000fe20000004100 */
[----:B------:R-:W-:Y:S01]  /*14030*/  F2FP.F16.E4M3.UNPACK_B R20, R20.H1 ;  /* 0x00000014ff14723e */ /* 0x000fe200030006ff */
[----:B------:R-:W-:Y:S02]  /*14040*/  HADD2.F32 R9, -RZ, R8.H1_H1 ;  /* 0x30000008ff097230 */ /* 0x000fe40000004100 */
[----:B------:R-:W-:Y:S01]  /*14050*/  FMUL.FTZ R11, R5, R13 ;  /* 0x0000000d050b7220 */ /* 0x000fe20000410000 */
[----:B------:R-:W-:Y:S02]  /*14060*/  HADD2.F32 R3, -RZ, R0.H1_H1 ;  /* 0x30000000ff037230 */ /* 0x000fe40000004100 */
        /* <DEDUP_REMOVED lines=10> */
[----:B------:R-:W-:-:S02]  /*14110*/  HADD2.F32 R4, -RZ, R12.H1_H1 ;  /* 0x3000000cff047230 */ /* 0x000fc40000004100 */
[--C-:B------:R-:W-:Y:S02]  /*14120*/  HADD2.F32 R3, -RZ, R7.reuse.H1_H1 ;  /* 0x30000007ff037230 */ /* 0x100fe40000004100 */
[--C-:B------:R-:W-:Y:S02]  /*14130*/  HADD2.F32 R8, -RZ, R20.reuse.H1_H1 ;  /* 0x30000014ff087230 */ /* 0x100fe40000004100 */
[----:B------:R-:W-:Y:S02]  /*14140*/  HADD2.F32 R9, -RZ, R20.H0_H0 ;  /* 0x20000014ff097230 */ /* 0x000fe40000004100 */
[C---:B------:R-:W-:Y:S01]  /*14150*/  FMUL.FTZ R13, R3.reuse, R4 ;  /* 0x00000004030d7220 */ /* 0x040fe20000410000 */
[----:B------:R-:W-:Y:S02]  /*14160*/  HADD2.F32 R0, -RZ, R6.H1_H1 ;  /* 0x30000006ff007230 */ /* 0x000fe40000004100 */
[----:B------:R-:W-:Y:S02]  /*14170*/  HADD2.F32 R5, -RZ, R12.H0_H0 ;  /* 0x2000000cff057230 */ /* 0x000fe40000004100 */
[----:B------:R-:W-:Y:S01]  /*14180*/  FMUL.FTZ R12, R3, R8 ;  /* 0x00000008030c7220 */ /* 0x000fe20000410000 */
[----:B------:R-:W-:-:S02]  /*14190*/  HADD2.F32 R7, -RZ, R7.H0_H0 ;  /* 0x20000007ff077230 */ /* 0x000fc40000004100 */
[C---:B------:R-:W-:Y:S01]  /*141a0*/  FMUL.FTZ R3, R0.reuse, R9 ;  /* 0x0000000900037220 */ /* 0x040fe20000410000 */
[----:B------:R-:W-:Y:S02]  /*141b0*/  HADD2.F32 R6, -RZ, R6.H0_H0 ;  /* 0x20000006ff067230 */ /* 0x000fe40000004100 */
[-C--:B------:R-:W-:Y:S01]  /*141c0*/  FMUL.FTZ R0, R0, R5.reuse ;  /* 0x0000000500007220 */ /* 0x080fe20000410000 */
[C---:B------:R-:W-:Y:S01]  /*141d0*/  FFMA.FTZ R12, R7.reuse, R4, -R12 ;  /* 0x00000004070c7223 */ /* 0x040fe2000001080c */
[----:B------:R-:W-:Y:S01]  /*141e0*/  FFMA.FTZ R13, R7, R8, R13 ;  /* 0x00000008070d7223 */ /* 0x000fe2000001000d */
[C---:B------:R-:W-:Y:S01]  /*141f0*/  FFMA.FTZ R5, R6.reuse, R5, -R3 ;  /* 0x0000000506057223 */ /* 0x040fe20000010803 */
[----:B------:R-:W-:Y:S01]  /*14200*/  FFMA.FTZ R0, R6, R9, R0 ;  /* 0x0000000906007223 */ /* 0x000fe20000010000 */
[----:B------:R-:W-:Y:S02]  /*14210*/  F2FP.SATFINITE.E4M3.F32.PACK_AB_MERGE_C R6, R26, R27, RZ ;  /* 0x0000001b1a06723e */ /* 0x000fe400048070ff */
[----:B------:R-:W-:-:S02]  /*14220*/  F2FP.SATFINITE.E4M3.F32.PACK_AB_MERGE_C R7, R29, R30, RZ ;  /* 0x0000001e1d07723e */ /* 0x000fc400048070ff */
[----:B------:R-:W-:Y:S02]  /*14230*/  F2FP.SATFINITE.E4M3.F32.PACK_AB_MERGE_C R4, R15, R14, RZ ;  /* 0x0000000e0f04723e */ /* 0x000fe400048070ff */
[----:B------:R-:W-:Y:S02]  /*14240*/  F2FP.SATFINITE.E4M3.F32.PACK_AB_MERGE_C R12, R13, R12, RZ ;  /* 0x0000000c0d0c723e */ /* 0x000fe400048070ff */
[----:B------:R-:W-:Y:S02]  /*14250*/  F2FP.SATFINITE.E4M3.F32.PACK_AB_MERGE_C R6, R21, R24, R6 ;  /* 0x000000181506723e */ /* 0x000fe40004807006 */
[----:B------:R-:W-:Y:S02]  /*14260*/  F2FP.SATFINITE.E4M3.F32.PACK_AB_MERGE_C R7, R28, R25, R7 ;  /* 0x000000191c07723e */ /* 0x000fe40004807007 */
[----:B------:R-:W-:Y:S02]  /*14270*/  F2FP.SATFINITE.E4M3.F32.PACK_AB_MERGE_C R4, R10, R11, R4 ;  /* 0x0000000b0a04723e */ /* 0x000fe40004807004 */
[----:B------:R-:W-:-:S05]  /*14280*/  F2FP.SATFINITE.E4M3.F32.PACK_AB_MERGE_C R5, R0, R5, R12 ;  /* 0x000000050005723e */ /* 0x000fca000480700c */
[----:B------:R1:W-:Y:S01]  /*14290*/  STS.128 [R224+0x4000], R4 ;  /* 0x00400004e0007388 */ /* 0x0003e20000000c00 */
[----:B------:R-:W-:Y:S05]  /*142a0*/  BRA `(.L_x_1462) ;  /* 0x0000003400787947 */ /* 0x000fea0003800000 */
.L_x_1453:
[----:B------:R-:W1:Y:S01]  /*142b0*/  LDC R0, c[0x0][0x428] ;  /* 0x00010a00ff007b82 */ /* 0x000e620000000800 */
[----:B------:R-:W-:Y:S01]  /*142c0*/  ISETP.GE.AND P0, PT, R191, R4, PT ;  /* 0x00000004bf00720c */ /* 0x000fe20003f06270 */
[----:B------:R-:W-:Y:S01]  /*142d0*/  IMAD R3, R193, 0x80, R191 ;  /* 0x00000080c1037824 */ /* 0x000fe200078e02bf */
[----:B------:R-:W-:Y:S01]  /*142e0*/  BSSY B1, `(.L_x_1473) ;  /* 0x0000041000017945 */ /* 0x000fe20003800000 */
[----:B------:R-:W-:Y:S01]  /*142f0*/  IMAD.MOV.U32 R20, RZ, RZ, R46 ;  /* 0x000000ffff147224 */ /* 0x000fe200078e002e */
[----:B------:R-:W-:Y:S01]  /*14300*/  CS2R R40, SRZ ;  /* 0x0000000000287805 */ /* 0x000fe2000001ff00 */
[----:B------:R-:W-:Y:S01]  /*14310*/  IMAD.MOV.U32 R21, RZ, RZ, R53 ;  /* 0x000000ffff157224 */ /* 0x000fe200078e0035 */
[----:B------:R-:W-:Y:S01]  /*14320*/  CS2R R42, SRZ ;  /* 0x00000000002a7805 */ /* 0x000fe2000001ff00 */
[----:B------:R-:W-:Y:S01]  /*14330*/  IMAD.MOV.U32 R50, RZ, RZ, R48 ;  /* 0x000000ffff327224 */ /* 0x000fe200078e0030 */
        /* <DEDUP_REMOVED lines=9> */
[----:B-1----:R-:W-:-:S13]  /*143d0*/  ISETP.NE.AND P1, PT, R0, 0x1, PT ;  /* 0x000000010000780c */ /* 0x002fda0003f25270 */
[----:B------:R-:W1:Y:S08]  /*143e0*/  @P1 LDC R0, c[0x0][0x42c] ;  /* 0x00010b00ff001b82 */ /* 0x000e700000000800 */
[----:B------:R-:W2:Y:S01]  /*143f0*/  @P1 LDC R5, c[0x0][0x430] ;  /* 0x00010c00ff051b82 */ /* 0x000ea20000000800 */
[----:B-1----:R-:W-:-:S05]  /*14400*/  @P1 IMAD.HI.U32 R0, R3, R0, RZ ;  /* 0x0000000003001227 */ /* 0x002fca00078e00ff */
[----:B--2---:R-:W-:Y:S02]  /*14410*/  @P1 SHF.R.U32.HI R3, RZ, R5, R0 ;  /* 0x00000005ff031219 */ /* 0x004fe40000011600 */
[----:B------:R-:W-:Y:S02]  /*14420*/  CS2R R4, SRZ ;  /* 0x0000000000047805 */ /* 0x000fe4000001ff00 */
[----:B------:R-:W-:Y:S01]  /*14430*/  SHF.R.S32.HI R45, RZ, 0x1f, R3 ;  /* 0x0000001fff2d7819 */ /* 0x000fe20000011403 */
[----:B------:R-:W-:Y:S06]  /*14440*/  @P0 BRA `(.L_x_1474) ;  /* 0x0000000000a80947 */ /* 0x000fec0003800000 */
[C---:B------:R-:W-:Y:S01]  /*14450*/  IMAD R0, R221.reuse, R12, RZ ;  /* 0x0000000cdd007224 */ /* 0x040fe200078e02ff */
[----:B------:R-:W-:Y:S01]  /*14460*/  ULDC.64 UR4, c[0x0][0x3c8] ;  /* 0x0000f20000047ab9 */ /* 0x000fe20000000a00 */
[----:B------:R-:W-:Y:S01]  /*14470*/  IMAD.MOV.U32 R4, RZ, RZ, R22 ;  /* 0x000000ffff047224 */ /* 0x000fe200078e0016 */
[----:B------:R-:W-:Y:S01]  /*14480*/  ULDC.64 UR6, c[0x0][0x3e0] ;  /* 0x0000f80000067ab9 */ /* 0x000fe20000000a00 */
[----:B------:R-:W-:Y:S01]  /*14490*/  IMAD.MOV.U32 R5, RZ, RZ, R59 ;  /* 0x000000ffff057224 */ /* 0x000fe200078e003b */
[----:B------:R-:W-:Y:S01]  /*144a0*/  CS2R R28, SRZ ;  /* 0x00000000001c7805 */ /* 0x000fe2000001ff00 */
[----:B------:R-:W-:Y:S01]  /*144b0*/  IMAD R8, R221, R10, RZ ;  /* 0x0000000add087224 */ /* 0x000fe200078e02ff */
[----:B------:R-:W-:Y:S01]  /*144c0*/  CS2R R30, SRZ ;  /* 0x00000000001e7805 */ /* 0x000fe2000001ff00 */
[----:B------:R-:W-:Y:S01]  /*144d0*/  IMAD.WIDE.U32 R6, R191, R12, R4 ;  /* 0x0000000cbf067225 */ /* 0x000fe200078e0004 */
[----:B------:R-:W-:Y:S02]  /*144e0*/  CS2R R24, SRZ ;  /* 0x0000000000187805 */ /* 0x000fe4000001ff00 */
[----:B------:R-:W-:-:S02]  /*144f0*/  CS2R R26, SRZ ;  /* 0x00000000001a7805 */ /* 0x000fc4000001ff00 */
[----:B------:R-:W-:Y:S01]  /*14500*/  CS2R R40, SRZ ;  /* 0x0000000000287805 */ /* 0x000fe2000001ff00 */
[C---:B------:R-:W-:Y:S01]  /*14510*/  IMAD R9, R191.reuse, R13, R0 ;  /* 0x0000000dbf097224 */ /* 0x040fe200078e0200 */
[----:B------:R-:W-:Y:S01]  /*14520*/  CS2R R42, SRZ ;  /* 0x00000000002a7805 */ /* 0x000fe2000001ff00 */
[C---:B------:R-:W-:Y:S01]  /*14530*/  IMAD.WIDE.U32 R4, R191.reuse, R10, R4 ;  /* 0x0000000abf047225 */ /* 0x040fe200078e0004 */
[----:B------:R-:W-:Y:S02]  /*14540*/  CS2R R36, SRZ ;  /* 0x0000000000247805 */ /* 0x000fe4000001ff00 */
[----:B------:R-:W-:Y:S02]  /*14550*/  CS2R R38, SRZ ;  /* 0x0000000000267805 */ /* 0x000fe4000001ff00 */
[----:B------:R-:W-:Y:S01]  /*14560*/  CS2R R32, SRZ ;  /* 0x0000000000207805 */ /* 0x000fe2000001ff00 */
[----:B------:R-:W-:Y:S01]  /*14570*/  IMAD R15, R191, R11, R8 ;  /* 0x0000000bbf0f7224 */ /* 0x000fe200078e0208 */
[----:B------:R-:W-:Y:S01]  /*14580*/  IADD3 R8, P1, P2, R55, R46, R6 ;  /* 0x0000002e37087210 */ /* 0x000fe20007a3e006 */
[----:B------:R-:W-:Y:S01]  /*14590*/  IMAD.IADD R9, R9, 0x1, R7 ;  /* 0x0000000109097824 */ /* 0x000fe200078e0207 */
[----:B------:R-:W-:Y:S01]  /*145a0*/  IADD3 R14, P3, P4, R57, R48, R4 ;  /* 0x00000030390e7210 */ /* 0x000fe20007c7e004 */
[----:B------:R-:W-:Y:S01]  /*145b0*/  IMAD.IADD R0, R15, 0x1, R5 ;  /* 0x000000010f007824 */ /* 0x000fe200078e0205 */
[----:B------:R-:W-:-:S02]  /*145c0*/  CS2R R6, SRZ ;  /* 0x0000000000067805 */ /* 0x000fc4000001ff00 */
[----:B------:R-:W-:Y:S02]  /*145d0*/  CS2R R34, SRZ ;  /* 0x0000000000227805 */ /* 0x000fe4000001ff00 */
[----:B------:R-:W-:Y:S02]  /*145e0*/  IADD3.X R4, R52, R53, R9, P1, P2 ;  /* 0x0000003534047210 */ /* 0x000fe40000fe4409 */
[----:B------:R-:W-:Y:S01]  /*145f0*/  IADD3 R8, P1, R8, UR4, RZ ;  /* 0x0000000408087c10 */ /* 0x000fe2000ff3e0ff */
[----:B------:R-:W-:Y:S01]  /*14600*/  ULDC UR4, c[0x0][0x3d4] ;  /* 0x0000f50000047ab9 */ /* 0x000fe20000000800 */
[----:B------:R-:W-:Y:S02]  /*14610*/  IADD3.X R0, R54, R51, R0, P3, P4 ;  /* 0x0000003336007210 */ /* 0x000fe40001fe8400 */
[----:B------:R-:W-:Y:S02]  /*14620*/  IADD3 R14, P2, R14, UR6, RZ ;  /* 0x000000060e0e7c10 */ /* 0x000fe4000ff5e0ff */
[----:B------:R-:W-:-:S02]  /*14630*/  IADD3.X R9, R4, UR5, RZ, P1, !PT ;  /* 0x0000000504097c10 */ /* 0x000fc40008ffe4ff */
[----:B------:R-:W-:Y:S02]  /*14640*/  CS2R R4, SRZ ;  /* 0x0000000000047805 */ /* 0x000fe4000001ff00 */
[----:B------:R-:W-:Y:S02]  /*14650*/  IADD3.X R15, R0, UR7, RZ, P2, !PT ;  /* 0x00000007000f7c10 */ /* 0x000fe400097fe4ff */
[----:B------:R-:W-:Y:S02]  /*14660*/  ISETP.GE.AND P1, PT, R22, UR4, PT ;  /* 0x0000000416007c0c */ /* 0x000fe4000bf26270 */
[----:B------:R-:W-:Y:S02]  /*14670*/  ISETP.GE.AND P2, PT, R197, UR4, PT ;  /* 0x00000004c5007c0c */ /* 0x000fe4000bf46270 */
[----:B------:R-:W-:-:S09]  /*14680*/  ISETP.GE.AND P3, PT, R199, UR4, PT ;  /* 0x00000004c7007c0c */ /* 0x000fd2000bf66270 */
[----:B------:R1:W5:Y:S04]  /*14690*/  @!P1 LDG.E.128 R28, desc[UR60][R8.64] ;  /* 0x0000003c081c9981 */ /* 0x000368000c1e1d00 */
[----:B------:R1:W5:Y:S04]  /*146a0*/  @!P2 LDG.E.128 R24, desc[UR60][R8.64+0x20] ;  /* 0x0000203c0818a981 */ /* 0x000368000c1e1d00 */
[----:B------:R1:W5:Y:S04]  /*146b0*/  @!P3 LDG.E.128 R4, desc[UR60][R8.64+0x40] ;  /* 0x0000403c0804b981 */ /* 0x000368000c1e1d00 */
[----:B------:R1:W5:Y:S04]  /*146c0*/  @!P1 LDG.E.128 R40, desc[UR60][R14.64] ;  /* 0x0000003c0e289981 */ /* 0x000368000c1e1d00 */
[----:B------:R1:W5:Y:S04]  /*146d0*/  @!P2 LDG.E.128 R36, desc[UR60][R14.64+0x20] ;  /* 0x0000203c0e24a981 */ /* 0x000368000c1e1d00 */
[----:B------:R1:W5:Y:S02]  /*146e0*/  @!P3 LDG.E.128 R32, desc[UR60][R14.64+0x40] ;  /* 0x0000403c0e20b981 */ /* 0x000364000c1e1d00 */
.L_x_1474:
[----:B------:R-:W-:Y:S05]  /*146f0*/  BSYNC B1 ;  /* 0x0000000000017941 */ /* 0x000fea0003800000 */
.L_x_1473:
[----:B------:R-:W-:Y:S01]  /*14700*/  IMAD R0, R45, R12, RZ ;  /* 0x0000000c2d007224 */ /* 0x000fe200078e02ff */
[----:B------:R-:W-:Y:S01]  /*14710*/  ULDC.64 UR4, c[0x0][0x3c8] ;  /* 0x0000f20000047ab9 */ /* 0x000fe20000000a00 */
[----:B-1----:R-:W-:Y:S01]  /*14720*/  IMAD.WIDE.U32 R14, R3, R10, R50 ;  /* 0x0000000a030e7225 */ /* 0x002fe200078e0032 */
        /* <DEDUP_REMOVED lines=11> */
.L_x_1751:
[----:B------:R-:W-:-:S03]  /*147e0*/  UMOV UR4, 0xffffffff ;  /* 0xffffffff00047882 */ /* 0x000fc60000000000 */
[----:B------:R-:W-:Y:S05]  /*147f0*/  BRA.DIV UR4, `(.L_x_1476) ;  /* 0x000001ee04687947 */ /* 0x000fea000b800000 */
.L_x_1754:
[----:B------:R-:W-:-:S03]  /*14800*/  UMOV UR4, 0xffffffff ;  /* 0xffffffff00047882 */ /* 0x000fc60000000000 */
[----:B------:R-:W-:Y:S05]  /*14810*/  BRA.DIV UR4, `(.L_x_1477) ;  /* 0x000001ee04887947 */ /* 0x000fea000b800000 */
.L_x_1757:
[----:B------:R-:W-:-:S03]  /*14820*/  UMOV UR4, 0xffffffff ;  /* 0xffffffff00047882 */ /* 0x000fc60000000000 */
[----:B------:R-:W-:Y:S05]  /*14830*/  BRA.DIV UR4, `(.L_x_1478) ;  /* 0x000001ee04a87947 */ /* 0x000fea000b800000 */
.L_x_1760:
[----:B------:R-:W-:Y:S01]  /*14840*/  ULEA.HI UR4, UR43, UR43, URZ, 0x1 ;  /* 0x0000002b2b047291 */ /* 0x000fe2000f8f083f */
[----:B------:R-:W-:Y:S03]  /*14850*/  BSSY B1, `(.L_x_1479) ;  /* 0x0000007000017945 */ /* 0x000fe60003800000 */
[----:B------:R-:W-:-:S04]  /*14860*/  ULOP3.LUT UR4, UR4, 0xfffffffe, URZ, 0xc0, !UPT ;  /* 0xfffffffe04047892 */ /* 0x000fc8000f8ec03f */
[----:B------:R-:W-:-:S06]  /*14870*/  UIADD3 UR4, UR43, -UR4, URZ ;  /* 0x800000042b047290 */ /* 0x000fcc000fffe03f */
[----:B------:R-:W-:-:S05]  /*14880*/  IMAD.U32 R0, RZ, RZ, UR4 ;  /* 0x00000004ff007e24 */ /* 0x000fca000f8e00ff */
[----:B------:R-:W-:-:S04]  /*14890*/  SHF.L.U32 R0, R0, 0x1f, RZ ;  /* 0x0000001f00007819 */ /* 0x000fc800000006ff */
[----:B------:R-:W1:Y:S02]  /*148a0*/  SYNCS.PHASECHK.TRANS64.TRYWAIT P1, [R17+URZ+0x29800], R0 ;  /* 0x02980000110075a7 */ /* 0x000e64000802017f */
[----:B-1----:R-:W-:Y:S05]  /*148b0*/  @!P1 BRA `(.L_x_1480) ;  /* 0x000001ec00b09947 */ /* 0x002fea0003800000 */
.L_x_1761:
[----:B------:R-:W-:Y:S05]  /*148c0*/  BSYNC B1 ;  /* 0x0000000000017941 */ /* 0x000fea0003800000 */
.L_x_1479:
[----:B------:R-:W-:Y:S05]  /*148d0*/  @P0 BRA `(.L_x_1462) ;  /* 0x0000002c00ec0947 */ /* 0x000fea0003800000 */
[----:B-1----:R-:W1:Y:S01]  /*148e0*/  LDC R0, c[0x0][0x3d4] ;  /* 0x0000f500ff007b82 */ /* 0x002e620000000800 */
[----:B------:R-:W-:Y:S01]  /*148f0*/  BSSY B1, `(.L_x_1481) ;  /* 0x00000fb000017945 */ /* 0x000fe20003800000 */
[-C--:B-1----:R-:W-:Y:S02]  /*14900*/  ISETP.GE.AND P0, PT, R22, R0.reuse, PT ;  /* 0x000000001600720c */ /* 0x082fe40003f06270 */
        /* <DEDUP_REMOVED lines=24> */
[----:B------:R-:W-:Y:S02]  /*14a90*/  PRMT R20, R10, 0x7604, R11 ;  /* 0x000076040a147816 */ /* 0x000fe4000000000b */
[----:B------:R-:W-:Y:S02]  /*14aa0*/  IADD3 R12, R3, R205, R12 ;  /* 0x000000cd030c7210 */ /* 0x000fe40007ffe00c */
[----:B------:R-:W-:Y:S02]  /*14ab0*/  SHF.R.U32.HI R10, RZ, 0x8, R40 ;  /* 0x00000008ff0a7819 */ /* 0x000fe40000011628 */
[----:B------:R-:W-:Y:S01]  /*14ac0*/  LOP3.LUT R13, R40, 0xff, RZ, 0xc0, !PT ;  /* 0x000000ff280d7812 */ /* 0x000fe200078ec0ff */
[----:B------:R-:W-:Y:S01]  /*14ad0*/  IMAD.IADD R3, R17, 0x1, R12 ;  /* 0x0000000111037824 */ /* 0x000fe200078e020c */
[----:B------:R-:W-:Y:S02]  /*14ae0*/  LOP3.LUT R10, R10, 0xff, RZ, 0xc0, !PT ;  /* 0x000000ff0a0a7812 */ /* 0x000fe400078ec0ff */
[----:B------:R-:W-:-:S02]  /*14af0*/  LOP3.LUT R11, R31, 0xff, RZ, 0xc0, !PT ;  /* 0x000000ff1f0b7812 */ /* 0x000fc400078ec0ff */
[----:B------:R-:W-:Y:S02]  /*14b00*/  PRMT R53, R10, 0x7604, R13 ;  /* 0x000076040a357816 */ /* 0x000fe4000000000d */
[----:B------:R-:W1:Y:S01]  /*14b10*/  LDS.128 R12, [R3+0x14400] ;  /* 0x01440000030c7984 */ /* 0x000e620000000c00 */
[----:B------:R-:W-:Y:S02]  /*14b20*/  PRMT R46, R8, 0x7604, R11 ;  /* 0x00007604082e7816 */ /* 0x000fe4000000000b */
[----:B------:R-:W-:Y:S01]  /*14b30*/  SHF.R.U32.HI R49, RZ, 0x8, R42 ;  /* 0x00000008ff317819 */ /* 0x000fe2000001162a */
[----:B------:R-:W2:Y:S01]  /*14b40*/  LDS.128 R8, [R228+0x14400] ;  /* 0x01440000e4087984 */ /* 0x000ea20000000c00 */
[----:B------:R-:W-:Y:S02]  /*14b50*/  SHF.R.U32.HI R45, RZ, 0x8, R41 ;  /* 0x00000008ff2d7819 */ /* 0x000fe40000011629 */
[----:B------:R-:W-:Y:S02]  /*14b60*/  LOP3.LUT R50, R42, 0xff, RZ, 0xc0, !PT ;  /* 0x000000ff2a327812 */ /* 0x000fe400078ec0ff */
[----:B------:R-:W-:-:S02]  /*14b70*/  LOP3.LUT R49, R49, 0xff, RZ, 0xc0, !PT ;  /* 0x000000ff31317812 */ /* 0x000fc400078ec0ff */
[----:B------:R-:W-:Y:S02]  /*14b80*/  LOP3.LUT R48, R41, 0xff, RZ, 0xc0, !PT ;  /* 0x000000ff29307812 */ /* 0x000fe400078ec0ff */
[----:B------:R-:W-:Y:S02]  /*14b90*/  LOP3.LUT R45, R45, 0xff, RZ, 0xc0, !PT ;  /* 0x000000ff2d2d7812 */ /* 0x000fe400078ec0ff */
[----:B------:R-:W-:Y:S02]  /*14ba0*/  PRMT R57, R49, 0x7604, R50 ;  /* 0x0000760431397816 */ /* 0x000fe40000000032 */
[----:B------:R-:W-:Y:S02]  /*14bb0*/  PRMT R48, R45, 0x7604, R48 ;  /* 0x000076042d307816 */ /* 0x000fe40000000030 */
[----:B------:R-:W-:Y:S02]  /*14bc0*/  SHF.R.U32.HI R49, RZ, 0x10, R31 ;  /* 0x00000010ff317819 */ /* 0x000fe4000001161f */
[----:B------:R-:W-:-:S02]  /*14bd0*/  SHF.R.U32.HI R55, RZ, 0x10, R41 ;  /* 0x00000010ff377819 */ /* 0x000fc40000011629 */
[----:B------:R-:W-:Y:S01]  /*14be0*/  SHF.R.U32.HI R51, RZ, 0x8, R43 ;  /* 0x00000008ff337819 */ /* 0x000fe2000001162b */
[----:B------:R-:W-:Y:S01]  /*14bf0*/  IMAD.U32 R49, R49, 0x10000, RZ ;  /* 0x0001000031317824 */ /* 0x000fe200078e00ff */
[----:B------:R-:W-:Y:S01]  /*14c00*/  SHF.R.U32.HI R45, RZ, 0x10, R29 ;  /* 0x00000010ff2d7819 */ /* 0x000fe2000001161d */
[----:B------:R-:W-:Y:S01]  /*14c10*/  IMAD.U32 R55, R55, 0x10000, RZ ;  /* 0x0001000037377824 */ /* 0x000fe200078e00ff */
[----:B------:R-:W-:Y:S02]  /*14c20*/  LOP3.LUT R52, R43, 0xff, RZ, 0xc0, !PT ;  /* 0x000000ff2b347812 */ /* 0x000fe400078ec0ff */
[----:B------:R-:W-:Y:S01]  /*14c30*/  LOP3.LUT R51, R51, 0xff, RZ, 0xc0, !PT ;  /* 0x000000ff33337812 */ /* 0x000fe200078ec0ff */
[----:B------:R-:W-:Y:S01]  /*14c40*/  IMAD.U32 R45, R45, 0x10000, RZ ;  /* 0x000100002d2d7824 */ /* 0x000fe200078e00ff */
[----:B------:R-:W-:Y:S02]  /*14c50*/  SHF.R.U32.HI R59, RZ, 0x10, R43 ;  /* 0x00000010ff3b7819 */ /* 0x000fe4000001162b */
[----:B------:R-:W-:-:S02]  /*14c60*/  LOP3.LUT R21, R21, 0xff0000, R28, 0xf8, !PT ;  /* 0x00ff000015157812 */ /* 0x000fc400078ef81c */
[----:B------:R-:W-:Y:S01]  /*14c70*/  PRMT R52, R51, 0x7604, R52 ;  /* 0x0000760433347816 */ /* 0x000fe20000000034 */
[----:B------:R-:W-:Y:S01]  /*14c80*/  IMAD.U32 R59, R59, 0x10000, RZ ;  /* 0x000100003b3b7824 */ /* 0x000fe200078e00ff */
[----:B------:R-:W-:Y:S02]  /*14c90*/  LOP3.LUT R51, R46, 0xff0000, R49, 0xf8, !PT ;  /* 0x00ff00002e337812 */ /* 0x000fe400078ef831 */
[----:B------:R-:W-:Y:S02]  /*14ca0*/  LOP3.LUT R55, R48, 0xff0000, R55, 0xf8, !PT ;  /* 0x00ff000030377812 */ /* 0x000fe400078ef837 */
[----:B------:R-:W-:Y:S02]  /*14cb0*/  LOP3.LUT R45, R20, 0xff0000, R45, 0xf8, !PT ;  /* 0x00ff0000142d7812 */ /* 0x000fe400078ef82d */
[----:B------:R-:W-:Y:S02]  /*14cc0*/  LOP3.LUT R49, R47, 0xff0000, R30, 0xf8, !PT ;  /* 0x00ff00002f317812 */ /* 0x000fe400078ef81e */
[----:B------:R-:W-:-:S02]  /*14cd0*/  LOP3.LUT R47, R21, 0xff000000, R28, 0xf8, !PT ;  /* 0xff000000152f7812 */ /* 0x000fc400078ef81c */
[--C-:B------:R-:W-:Y:S02]  /*14ce0*/  LOP3.LUT R21, R53, 0xff0000, R40.reuse, 0xf8, !PT ;  /* 0x00ff000035157812 */ /* 0x100fe400078ef828 */
[----:B------:R-:W-:Y:S02]  /*14cf0*/  LOP3.LUT R55, R55, 0xff000000, R41, 0xf8, !PT ;  /* 0xff00000037377812 */ /* 0x000fe400078ef829 */
[----:B------:R-:W-:Y:S02]  /*14d00*/  LOP3.LUT R48, R45, 0xff000000, R29, 0xf8, !PT ;  /* 0xff0000002d307812 */ /* 0x000fe400078ef81d */
[----:B------:R-:W-:Y:S02]  /*14d10*/  LOP3.LUT R59, R52, 0xff0000, R59, 0xf8, !PT ;  /* 0x00ff0000343b7812 */ /* 0x000fe400078ef83b */
[----:B------:R-:W-:Y:S02]  /*14d20*/  LOP3.LUT R53, R51, 0xff000000, R31, 0xf8, !PT ;  /* 0xff00000033357812 */ /* 0x000fe400078ef81f */
[----:B------:R-:W-:-:S02]  /*14d30*/  LOP3.LUT R54, R21, 0xff000000, R40, 0xf8, !PT ;  /* 0xff00000015367812 */ /* 0x000fc400078ef828 */
[----:B------:R-:W-:Y:S02]  /*14d40*/  LOP3.LUT R52, R49, 0xff000000, R30, 0xf8, !PT ;  /* 0xff00000031347812 */ /* 0x000fe400078ef81e */
[----:B------:R-:W-:Y:S02]  /*14d50*/  F2FP.F16.E4M3.UNPACK_B R51, R55 ;  /* 0x00000037ff33723e */ /* 0x000fe400020006ff */
[----:B-1----:R-:W-:Y:S02]  /*14d60*/  F2FP.F16.E4M3.UNPACK_B R40, R13 ;  /* 0x0000000dff28723e */ /* 0x002fe400020006ff */
[----:B------:R-:W-:Y:S01]  /*14d70*/  F2FP.F16.E4M3.UNPACK_B R49, R48 ;  /* 0x00000030ff31723e */ /* 0x000fe200020006ff */
[----:B------:R-:W-:Y:S01]  /*14d80*/  HADD2.F32 R56, -RZ, R51.H0_H0 ;  /* 0x20000033ff387230 */ /* 0x000fe20000004100 */
[-C--:B--2---:R-:W-:Y:S02]  /*14d90*/  F2FP.F16.E4M3.UNPACK_B R20, R9.reuse ;  /* 0x00000009ff14723e */ /* 0x084fe400020006ff */
[----:B------:R-:W-:Y:S01]  /*14da0*/  F2FP.F16.E4M3.UNPACK_B R21, R9.H1 ;  /* 0x00000009ff15723e */ /* 0x000fe200030006ff */
[--C-:B------:R-:W-:Y:S01]  /*14db0*/  HADD2.F32 R9, -RZ, R40.reuse.H0_H0 ;  /* 0x20000028ff097230 */ /* 0x100fe20000004100 */
[--C-:B------:R-:W-:Y:S01]  /*14dc0*/  LOP3.LUT R57, R57, 0xff0000, R42.reuse, 0xf8, !PT ;  /* 0x00ff000039397812 */ /* 0x100fe200078ef82a */
[----:B------:R-:W-:Y:S01]  /*14dd0*/  HADD2.F32 R50, -RZ, R49.H0_H0 ;  /* 0x20000031ff327230 */ /* 0x000fe20000004100 */
[-C--:B------:R-:W-:Y:S01]  /*14de0*/  F2FP.F16.E4M3.UNPACK_B R28, R10.reuse ;  /* 0x0000000aff1c723e */ /* 0x080fe200020006ff */
[----:B------:R-:W-:Y:S01]  /*14df0*/  HADD2.F32 R40, -RZ, R40.H1_H1 ;  /* 0x30000028ff287230 */ /* 0x000fe20000004100 */
[----:B------:R-:W-:Y:S01]  /*14e00*/  F2FP.F16.E4M3.UNPACK_B R29, R10.H1 ;  /* 0x0000000aff1d723e */ /* 0x000fe200030006ff */
[----:B------:R-:W-:Y:S01]  /*14e10*/  HADD2.F32 R10, -RZ, R20.H0_H0 ;  /* 0x20000014ff0a7230 */ /* 0x000fe20000004100 */
[----:B------:R-:W-:Y:S01]  /*14e20*/  F2FP.F16.E4M3.UNPACK_B R41, R13.H1 ;  /* 0x0000000dff29723e */ /* 0x000fe200030006ff */
[----:B------:R-:W-:Y:S01]  /*14e30*/  FMUL.FTZ R13, R9, R56 ;  /* 0x00000038090d7220 */ /* 0x000fe20000410000 */
[----:B------:R-:W-:Y:S01]  /*14e40*/  LOP3.LUT R58, R57, 0xff000000, R42, 0xf8, !PT ;  /* 0xff000000393a7812 */ /* 0x000fe200078ef82a */
[-C--:B------:R-:W-:Y:S01]  /*14e50*/  FMUL.FTZ R57, R9, R50.reuse ;  /* 0x0000003209397220 */ /* 0x080fe20000410000 */
[----:B------:R-:W-:Y:S01]  /*14e60*/  F2FP.F16.E4M3.UNPACK_B R55, R55.H1 ;  /* 0x00000037ff37723e */ /* 0x000fe200030006ff */
[C---:B------:R-:W-:Y:S01]  /*14e70*/  FFMA.FTZ R9, R10.reuse, R50, -R13 ;  /* 0x000000320a097223 */ /* 0x040fe2000001080d */
[----:B------:R-:W-:Y:S01]  /*14e80*/  F2FP.F16.E4M3.UNPACK_B R48, R48.H1 ;  /* 0x00000030ff30723e */ /* 0x000fe200030006ff */
[----:B------:R-:W-:Y:S01]  /*14e90*/  FFMA.FTZ R13, R10, R56, R57 ;  /* 0x000000380a0d7223 */ /* 0x000fe20000010039 */
[----:B------:R-:W-:Y:S01]  /*14ea0*/  HADD2.F32 R57, -RZ, R51.H1_H1 ;  /* 0x30000033ff397230 */ /* 0x000fe20000004100 */
[----:B------:R-:W-:Y:S01]  /*14eb0*/  LOP3.LUT R60, R59, 0xff000000, R43, 0xf8, !PT ;  /* 0xff0000003b3c7812 */ /* 0x000fe200078ef82b */
[----:B------:R-:W-:Y:S01]  /*14ec0*/  HADD2.F32 R49, -RZ, R49.H1_H1 ;  /* 0x30000031ff317230 */ /* 0x000fe20000004100 */
[-C--:B------:R-:W-:Y:S01]  /*14ed0*/  F2FP.F16.E4M3.UNPACK_B R42, R14.reuse ;  /* 0x0000000eff2a723e */ /* 0x080fe200020006ff */
[----:B------:R-:W-:Y:S01]  /*14ee0*/  HADD2.F32 R59, -RZ, R55.H0_H0 ;  /* 0x20000037ff3b7230 */ /* 0x000fe20000004100 */
[----:B------:R-:W-:Y:S01]  /*14ef0*/  F2FP.F16.E4M3.UNPACK_B R43, R14.H1 ;  /* 0x0000000eff2b723e */ /* 0x000fe200030006ff */
[----:B------:R-:W-:-:S02]  /*14f00*/  HADD2.F32 R14, -RZ, R41.H0_H0 ;  /* 0x20000029ff0e7230 */ /* 0x000fc40000004100 */
[C---:B------:R-:W-:Y:S01]  /*14f10*/  FMUL.FTZ R61, R40.reuse, R57 ;  /* 0x00000039283d7220 */ /* 0x040fe20000410000 */
[----:B------:R-:W-:Y:S02]  /*14f20*/  HADD2.F32 R20, -RZ, R20.H1_H1 ;  /* 0x30000014ff147230 */ /* 0x000fe40000004100 */
[----:B------:R-:W-:Y:S01]  /*14f30*/  FMUL.FTZ R40, R40, R49 ;  /* 0x0000003128287220 */ /* 0x000fe20000410000 */
[----:B------:R-:W-:Y:S02]  /*14f40*/  HADD2.F32 R51, -RZ, R48.H0_H0 ;  /* 0x20000030ff337230 */ /* 0x000fe40000004100 */
[----:B------:R-:W-:Y:S01]  /*14f50*/  FMUL.FTZ R63, R14, R59 ;  /* 0x0000003b0e3f7220 */ /* 0x000fe20000410000 */
[----:B------:R-:W-:Y:S01]  /*14f60*/  HADD2.F32 R10, -RZ, R21.H0_H0 ;  /* 0x20000015ff0a7230 */ /* 0x000fe20000004100 */
[----:B------:R-:W-:Y:S01]  /*14f70*/  F2FP.F16.E4M3.UNPACK_B R45, R15 ;  /* 0x0000000fff2d723e */ /* 0x000fe200020006ff */
[----:B------:R-:W-:Y:S01]  /*14f80*/  FFMA.FTZ R56, R20, R49, -R61 ;  /* 0x0000003114387223 */ /* 0x000fe2000001083d */
[----:B------:R-:W-:Y:S01]  /*14f90*/  FMUL.FTZ R14, R14, R51 ;  /* 0x000000330e0e7220 */ /* 0x000fe20000410000 */
[----:B------:R-:W-:Y:S01]  /*14fa0*/  FFMA.FTZ R62, R20, R57, R40 ;  /* 0x00000039143e7223 */ /* 0x000fe20000010028 */
[-C--:B------:R-:W-:Y:S01]  /*14fb0*/  F2FP.F16.E4M3.UNPACK_B R50, R60.reuse ;  /* 0x0000003cff32723e */ /* 0x080fe200020006ff */
[C---:B------:R-:W-:Y:S01]  /*14fc0*/  FFMA.FTZ R63, R10.reuse, R51, -R63 ;  /* 0x000000330a3f7223 */ /* 0x040fe2000001083f */
[----:B------:R-:W-:Y:S01]  /*14fd0*/  F2FP.F16.E4M3.UNPACK_B R20, R53 ;  /* 0x00000035ff14723e */ /* 0x000fe200020006ff */
[----:B------:R-:W-:Y:S01]  /*14fe0*/  FFMA.FTZ R59, R10, R59, R14 ;  /* 0x0000003b0a3b7223 */ /* 0x000fe2000001000e */
[----:B------:R-:W-:Y:S01]  /*14ff0*/  F2FP.F16.E4M3.UNPACK_B R30, R11 ;  /* 0x0000000bff1e723e */ /* 0x000fe200020006ff */
[----:B------:R-:W-:Y:S01]  /*15000*/  HADD2.F32 R40, -RZ, R55.H1_H1 ;  /* 0x30000037ff287230 */ /* 0x000fe20000004100 */
[----:B------:R-:W-:Y:S01]  /*15010*/  F2FP.F16.E4M3.UNPACK_B R46, R15.H1 ;  /* 0x0000000fff2e723e */ /* 0x000fe200030006ff */
[----:B------:R-:W-:Y:S01]  /*15020*/  HADD2.F32 R41, -RZ, R41.H1_H1 ;  /* 0x30000029ff297230 */ /* 0x000fe20000004100 */
[----:B------:R-:W-:Y:S01]  /*15030*/  F2FP.F16.E4M3.UNPACK_B R60, R60.H1 ;  /* 0x0000003cff3c723e */ /* 0x000fe200030006ff */
[----:B------:R-:W-:Y:S01]  /*15040*/  HADD2.F32 R51, -RZ, R50.H0_H0 ;  /* 0x20000032ff337230 */ /* 0x000fe20000004100 */
[----:B------:R-:W-:Y:S01]  /*15050*/  F2FP.F16.E4M3.UNPACK_B R53, R53.H1 ;  /* 0x00000035ff35723e */ /* 0x000fe200030006ff */
        /* <DEDUP_REMOVED lines=20> */
[----:B------:R-:W-:Y:S01]  /*151a0*/  FMUL.FTZ R45, R45, R20 ;  /* 0x000000142d2d7220 */ /* 0x000fe20000410000 */
[----:B------:R-:W-:Y:S01]  /*151b0*/  HADD2.F32 R14, -RZ, R46.H0_H0 ;  /* 0x2000002eff0e7230 */ /* 0x000fe20000004100 */
[----:B------:R-:W-:Y:S01]  /*151c0*/  F2FP.F16.E4M3.UNPACK_B R15, R12 ;  /* 0x0000000cff0f723e */ /* 0x000fe200020006ff */
[----:B------:R-:W-:Y:S02]  /*151d0*/  HADD2.F32 R21, -RZ, R53.H0_H0 ;  /* 0x20000035ff157230 */ /* 0x000fe40000004100 */
[----:B------:R-:W-:Y:S01]  /*151e0*/  FFMA.FTZ R66, R30, R20, -R49 ;  /* 0x000000141e427223 */ /* 0x000fe20000010831 */
[----:B------:R-:W-:Y:S02]  /*151f0*/  HADD2.F32 R10, -RZ, R31.H0_H0 ;  /* 0x2000001fff0a7230 */ /* 0x000fe40000004100 */
[----:B------:R-:W-:Y:S01]  /*15200*/  FMUL.FTZ R51, R14, R41 ;  /* 0x000000290e337220 */ /* 0x000fe20000410000 */
[----:B------:R-:W-:Y:S01]  /*15210*/  FFMA.FTZ R68, R30, R50, R45 ;  /* 0x000000321e447223 */ /* 0x000fe2000001002d */
[----:B------:R-:W-:Y:S01]  /*15220*/  F2FP.F16.E4M3.UNPACK_B R12, R12.H1 ;  /* 0x0000000cff0c723e */ /* 0x000fe200030006ff */
[-C--:B------:R-:W-:Y:S01]  /*15230*/  FMUL.FTZ R14, R14, R21.reuse ;  /* 0x000000150e0e7220 */ /* 0x080fe20000410000 */
[----:B------:R-:W-:Y:S01]  /*15240*/  F2FP.F16.E4M3.UNPACK_B R30, R54.H1 ;  /* 0x00000036ff1e723e */ /* 0x000fe200030006ff */
[C---:B------:R-:W-:Y:S01]  /*15250*/  FFMA.FTZ R61, R10.reuse, R21, -R51 ;  /* 0x000000150a3d7223 */ /* 0x040fe20000010833 */
[----:B------:R-:W-:Y:S01]  /*15260*/  F2FP.F16.E4M3.UNPACK_B R20, R47.H1 ;  /* 0x0000002fff14723e */ /* 0x000fe200030006ff */
[----:B------:R-:W-:Y:S01]  /*15270*/  FFMA.FTZ R65, R10, R41, R14 ;  /* 0x000000290a417223 */ /* 0x000fe2000001000e */
[-C--:B------:R-:W-:Y:S01]  /*15280*/  F2FP.F16.E4M3.UNPACK_B R11, R8.reuse ;  /* 0x00000008ff0b723e */ /* 0x080fe200020006ff */
[----:B------:R-:W-:Y:S01]  /*15290*/  HADD2.F32 R41, -RZ, R30.H0_H0 ;  /* 0x2000001eff297230 */ /* 0x000fe20000004100 */
[----:B------:R-:W-:Y:S01]  /*152a0*/  F2FP.F16.E4M3.UNPACK_B R8, R8.H1 ;  /* 0x00000008ff08723e */ /* 0x000fe200030006ff */
[----:B------:R-:W-:Y:S01]  /*152b0*/  HADD2.F32 R14, -RZ, R12.H0_H0 ;  /* 0x2000000cff0e7230 */ /* 0x000fe20000004100 */
[----:B------:R-:W-:Y:S01]  /*152c0*/  F2FP.F16.E4M3.UNPACK_B R54, R54 ;  /* 0x00000036ff36723e */ /* 0x000fe200020006ff */
[----:B------:R-:W-:Y:S01]  /*152d0*/  HADD2.F32 R21, -RZ, R20.H0_H0 ;  /* 0x20000014ff157230 */ /* 0x000fe20000004100 */
[----:B------:R-:W-:Y:S01]  /*152e0*/  F2FP.F16.E4M3.UNPACK_B R47, R47 ;  /* 0x0000002fff2f723e */ /* 0x000fe200020006ff */
[----:B------:R-:W-:-:S02]  /*152f0*/  HADD2.F32 R53, -RZ, R53.H1_H1 ;  /* 0x30000035ff357230 */ /* 0x000fc40000004100 */
[C---:B------:R-:W-:Y:S01]  /*15300*/  FMUL.FTZ R45, R14.reuse, R41 ;  /* 0x000000290e2d7220 */ /* 0x040fe20000410000 */
[----:B------:R-:W-:Y:S02]  /*15310*/  HADD2.F32 R60, -RZ, R60.H1_H1 ;  /* 0x3000003cff3c7230 */ /* 0x000fe40000004100 */
[----:B------:R-:W-:Y:S01]  /*15320*/  FMUL.FTZ R14, R14, R21 ;  /* 0x000000150e0e7220 */ /* 0x000fe20000410000 */
[----:B------:R-:W-:Y:S01]  /*15330*/  HADD2.F32 R46, -RZ, R46.H1_H1 ;  /* 0x3000002eff2e7230 */ /* 0x000fe20000004100 */
[----:B------:R-:W-:Y:S01]  /*15340*/  F2FP.SATFINITE.E4M3.F32.PACK_AB_MERGE_C R63, R64, R63, RZ ;  /* 0x0000003f403f723e */ /* 0x000fe200048070ff */
[----:B------:R-:W-:Y:S01]  /*15350*/  HADD2.F32 R10, -RZ, R8.H0_H0 ;  /* 0x20000008ff0a7230 */ /* 0x000fe20000004100 */
[----:B------:R-:W-:Y:S01]  /*15360*/  F2FP.SATFINITE.E4M3.F32.PACK_AB_MERGE_C R48, R48, R59, RZ ;  /* 0x0000003b3030723e */ /* 0x000fe200048070ff */
[----:B------:R-:W-:Y:S02]  /*15370*/  HADD2.F32 R31, -RZ, R31.H1_H1 ;  /* 0x3000001fff1f7230 */ /* 0x000fe40000004100 */
[C---:B------:R-:W-:Y:S01]  /*15380*/  FMUL.FTZ R40, R46.reuse, R60 ;  /* 0x0000003c2e287220 */ /* 0x040fe20000410000 */
[----:B------:R-:W-:Y:S01]  /*15390*/  FMUL.FTZ R49, R46, R53 ;  /* 0x000000352e317220 */ /* 0x000fe20000410000 */
[----:B------:R-:W-:Y:S01]  /*153a0*/  FFMA.FTZ R46, R10, R41, R14 ;  /* 0x000000290a2e7223 */ /* 0x000fe2000001000e */
[----:B------:R-:W-:-:S02]  /*153b0*/  HADD2.F32 R41, -RZ, R30.H1_H1 ;  /* 0x3000001eff297230 */ /* 0x000fc40000004100 */
[C---:B------:R-:W-:Y:S01]  /*153c0*/  FFMA.FTZ R70, R31.reuse, R53, -R40 ;  /* 0x000000351f467223 */ /* 0x040fe20000010828 */
[----:B------:R-:W-:Y:S02]  /*153d0*/  HADD2.F32 R12, -RZ, R12.H1_H1 ;  /* 0x3000000cff0c7230 */ /* 0x000fe40000004100 */
[----:B------:R-:W-:Y:S01]  /*153e0*/  FFMA.FTZ R40, R10, R21, -R45 ;  /* 0x000000150a287223 */ /* 0x000fe2000001082d */
[----:B------:R-:W-:Y:S02]  /*153f0*/  HADD2.F32 R21, -RZ, R20.H1_H1 ;  /* 0x30000014ff157230 */ /* 0x000fe40000004100 */
        /* <DEDUP_REMOVED lines=10> */
[----:B------:R-:W-:Y:S01]  /*154a0*/  FMUL.FTZ R41, R10, R31 ;  /* 0x0000001f0a297220 */ /* 0x000fe20000410000 */
[----:B------:R-:W-:-:S02]  /*154b0*/  HADD2.F32 R54, -RZ, R54.H1_H1 ;  /* 0x30000036ff367230 */ /* 0x000fc40000004100 */
[-C--:B------:R-:W-:Y:S01]  /*154c0*/  FMUL.FTZ R45, R10, R21.reuse ;  /* 0x000000150a2d7220 */ /* 0x080fe20000410000 */
[----:B------:R-:W-:Y:S02]  /*154d0*/  HADD2.F32 R15, -RZ, R15.H1_H1 ;  /* 0x3000000fff0f7230 */ /* 0x000fe40000004100 */
[C---:B------:R-:W-:Y:S01]  /*154e0*/  FFMA.FTZ R41, R8.reuse, R21, -R41 ;  /* 0x0000001508297223 */ /* 0x040fe20000010829 */
[----:B------:R-:W-:Y:S02]  /*154f0*/  HADD2.F32 R10, -RZ, R47.H1_H1 ;  /* 0x3000002fff0a7230 */ /* 0x000fe40000004100 */
[----:B------:R-:W-:Y:S01]  /*15500*/  FFMA.FTZ R45, R8, R31, R45 ;  /* 0x0000001f082d7223 */ /* 0x000fe2000001002d */
[----:B------:R-:W-:Y:S01]  /*15510*/  HADD2.F32 R11, -RZ, R11.H1_H1 ;  /* 0x3000000bff0b7230 */ /* 0x000fe20000004100 */
[----:B------:R-:W-:Y:S01]  /*15520*/  F2FP.F16.E4M3.UNPACK_B R14, R58.H1 ;  /* 0x0000003aff0e723e */ /* 0x000fe200030006ff */
[C---:B------:R-:W-:Y:S01]  /*15530*/  FMUL.FTZ R12, R15.reuse, R54 ;  /* 0x000000360f0c7220 */ /* 0x040fe20000410000 */
[----:B------:R-:W-:Y:S01]  /*15540*/  F2FP.F16.E4M3.UNPACK_B R8, R52.H1 ;  /* 0x00000034ff08723e */ /* 0x000fe200030006ff */
[----:B------:R-:W-:Y:S01]  /*15550*/  FMUL.FTZ R21, R15, R10 ;  /* 0x0000000a0f157220 */ /* 0x000fe20000410000 */
[----:B------:R-:W-:Y:S01]  /*15560*/  F2FP.F16.E4M3.UNPACK_B R52, R52 ;  /* 0x00000034ff34723e */ /* 0x000fe200020006ff */
[----:B------:R-:W-:Y:S01]  /*15570*/  FFMA.FTZ R20, R11, R10, -R12 ;  /* 0x0000000a0b147223 */ /* 0x000fe2000001080c */
[----:B------:R-:W-:-:S02]  /*15580*/  HADD2.F32 R15, -RZ, R14.H0_H0 ;  /* 0x2000000eff0f7230 */ /* 0x000fc40000004100 */
[----:B------:R-:W-:Y:S01]  /*15590*/  FFMA.FTZ R54, R11, R54, R21 ;  /* 0x000000360b367223 */ /* 0x000fe20000010015 */
[--C-:B------:R-:W-:Y:S01]  /*155a0*/  HADD2.F32 R10, -RZ, R43.reuse.H0_H0 ;  /* 0x2000002bff0a7230 */ /* 0x100fe20000004100 */
[----:B------:R-:W-:Y:S01]  /*155b0*/  F2FP.F16.E4M3.UNPACK_B R58, R58 ;  /* 0x0000003aff3a723e */ /* 0x000fe200020006ff */
[----:B------:R-:W-:Y:S01]  /*155c0*/  HADD2.F32 R11, -RZ, R8.H0_H0 ;  /* 0x20000008ff0b7230 */ /* 0x000fe20000004100 */
[----:B------:R-:W-:Y:S01]  /*155d0*/  F2FP.SATFINITE.E4M3.F32.PACK_AB_MERGE_C R9, R56, R9, R63 ;  /* 0x000000093809723e */ /* 0x000fe2000480703f */
[----:B------:R-:W-:Y:S02]  /*155e0*/  HADD2.F32 R14, -RZ, R14.H1_H1 ;  /* 0x3000000eff0e7230 */ /* 0x000fe40000004100 */
[C---:B------:R-:W-:Y:S01]  /*155f0*/  FMUL.FTZ R21, R10.reuse, R15 ;  /* 0x0000000f0a157220 */ /* 0x040fe20000410000 */
[----:B------:R-:W-:Y:S02]  /*15600*/  HADD2.F32 R43, -RZ, R43.H1_H1 ;  /* 0x3000002bff2b7230 */ /* 0x000fe40000004100 */
[----:B------:R-:W-:Y:S01]  /*15610*/  FMUL.FTZ R31, R10, R11 ;  /* 0x0000000b0a1f7220 */ /* 0x000fe20000410000 */
[----:B------:R-:W-:Y:S01]  /*15620*/  HADD2.F32 R12, -RZ, R8.H1_H1 ;  /* 0x30000008ff0c7230 */ /* 0x000fe20000004100 */
[----:B------:R-:W-:Y:S01]  /*15630*/  F2FP.SATFINITE.E4M3.F32.PACK_AB_MERGE_C R13, R62, R13, R48 ;  /* 0x0000000d3e0d723e */ /* 0x000fe20004807030 */
[----:B------:R-:W-:-:S02]  /*15640*/  HADD2.F32 R8, -RZ, R29.H0_H0 ;  /* 0x2000001dff087230 */ /* 0x000fc40000004100 */
[C---:B------:R-:W-:Y:S01]  /*15650*/  FMUL.FTZ R10, R43.reuse, R14 ;  /* 0x0000000e2b0a7220 */ /* 0x040fe20000410000 */
[----:B------:R-:W-:Y:S02]  /*15660*/  HADD2.F32 R29, -RZ, R29.H1_H1 ;  /* 0x3000001dff1d7230 */ /* 0x000fe40000004100 */
[-C--:B------:R-:W-:Y:S01]  /*15670*/  FMUL.FTZ R43, R43, R12.reuse ;  /* 0x0000000c2b2b7220 */ /* 0x080fe20000410000 */
[C---:B------:R-:W-:Y:S01]  /*15680*/  FFMA.FTZ R30, R8.reuse, R11, -R21 ;  /* 0x0000000b081e7223 */ /* 0x040fe20000010815 */
[----:B------:R-:W-:Y:S01]  /*15690*/  FFMA.FTZ R47, R8, R15, R31 ;  /* 0x0000000f082f7223 */ /* 0x000fe2000001001f */
[C---:B------:R-:W-:Y:S01]  /*156a0*/  FFMA.FTZ R53, R29.reuse, R12, -R10 ;  /* 0x0000000c1d357223 */ /* 0x040fe2000001080a */
[----:B------:R-:W-:Y:S01]  /*156b0*/  FFMA.FTZ R50, R29, R14, R43 ;  /* 0x0000000e1d327223 */ /* 0x000fe2000001002b */
[----:B------:R-:W-:Y:S02]  /*156c0*/  HADD2.F32 R10, -RZ, R42.H0_H0 ;  /* 0x2000002aff0a7230 */ /* 0x000fe40000004100 */
[----:B------:R-:W-:Y:S01]  /*156d0*/  HADD2.F32 R11, -RZ, R52.H0_H0 ;  /* 0x20000034ff0b7230 */ /* 0x000fe20000004100 */
[----:B------:R-:W-:Y:S01]  /*156e0*/  F2FP.SATFINITE.E4M3.F32.PACK_AB_MERGE_C R30, R53, R30, RZ ;  /* 0x0000001e351e723e */ /* 0x000fe200048070ff */
[--C-:B------:R-:W-:Y:S01]  /*156f0*/  HADD2.F32 R21, -RZ, R58.reuse.H0_H0 ;  /* 0x2000003aff157230 */ /* 0x100fe20000004100 */
[----:B------:R-:W-:Y:S01]  /*15700*/  F2FP.SATFINITE.E4M3.F32.PACK_AB_MERGE_C R47, R50, R47, RZ ;  /* 0x0000002f322f723e */ /* 0x000fe200048070ff */
[----:B------:R-:W-:-:S02]  /*15710*/  HADD2.F32 R29, -RZ, R58.H1_H1 ;  /* 0x3000003aff1d7230 */ /* 0x000fc40000004100 */
[C---:B------:R-:W-:Y:S01]  /*15720*/  FMUL.FTZ R12, R10.reuse, R11 ;  /* 0x0000000b0a0c7220 */ /* 0x040fe20000410000 */
[----:B------:R-:W-:Y:S02]  /*15730*/  HADD2.F32 R42, -RZ, R42.H1_H1 ;  /* 0x3000002aff2a7230 */ /* 0x000fe40000004100 */
[----:B------:R-:W-:Y:S01]  /*15740*/  FMUL.FTZ R31, R10, R21 ;  /* 0x000000150a1f7220 */ /* 0x000fe20000410000 */
[----:B------:R-:W-:Y:S02]  /*15750*/  HADD2.F32 R15, -RZ, R52.H1_H1 ;  /* 0x30000034ff0f7230 */ /* 0x000fe40000004100 */
        /* <DEDUP_REMOVED lines=15> */
[----:B------:R-:W-:Y:S02]  /*15850*/  F2FP.SATFINITE.E4M3.F32.PACK_AB_MERGE_C R15, R68, R57, R15 ;  /* 0x00000039440f723e */ /* 0x000fe4000480700f */
[----:B------:R-:W-:Y:S01]  /*15860*/  F2FP.SATFINITE.E4M3.F32.PACK_AB_MERGE_C R12, R54, R45, R12 ;  /* 0x0000002d360c723e */ /* 0x000fe2000480700c */
[----:B------:R1:W-:Y:S01]  /*15870*/  STS.128 [R228+0x14400], R8 ;  /* 0x01440008e4007388 */ /* 0x0003e20000000c00 */
[----:B------:R-:W-:-:S05]  /*15880*/  F2FP.SATFINITE.E4M3.F32.PACK_AB_MERGE_C R14, R29, R14, R47 ;  /* 0x0000000e1d0e723e */ /* 0x000fca000480702f */
[----:B------:R1:W-:Y:S02]  /*15890*/  STS.128 [R3+0x14400], R12 ;  /* 0x0144000c03007388 */ /* 0x0003e40000000c00 */
.L_x_1482:
[----:B------:R-:W-:Y:S05]  /*158a0*/  BSYNC B1 ;  /* 0x0000000000017941 */ /* 0x000fea0003800000 */
.L_x_1481:
[----:B------:R-:W-:Y:S04]  /*158b0*/  BSSY B1, `(.L_x_1483) ;  /* 0x0000103000017945 */ /* 0x000fe80003800000 */
[----:B------:R-:W-:Y:S05]  /*158c0*/  @P1 BRA `(.L_x_1484) ;  /* 0x0000001000041947 */ /* 0x000fea0003800000 */
[----:B-1----:R-:W-:Y:S02]  /*158d0*/  SHF.R.S32.HI R8, RZ, 0x1f, R197 ;  /* 0x0000001fff087819 */ /* 0x002fe400000114c5 */
[----:B-----5:R-:W-:Y:S02]  /*158e0*/  SHF.R.U32.HI R3, RZ, 0x8, R24 ;  /* 0x00000008ff037819 */ /* 0x020fe40000011618 */
[----:B------:R-:W-:Y:S02]  /*158f0*/  LEA.HI R9, R8, R197, RZ, 0x4 ;  /* 0x000000c508097211 */ /* 0x000fe400078f20ff */
[----:B------:R-:W-:Y:S02]  /*15900*/  LOP3.LUT R8, R24, 0xff, RZ, 0xc0, !PT ;  /* 0x000000ff18087812 */ /* 0x000fe400078ec0ff */
[----:B------:R-:W-:Y:S02]  /*15910*/  SHF.R.S32.HI R13, RZ, 0x4, R9 ;  /* 0x00000004ff0d7819 */ /* 0x000fe40000011409 */
[----:B------:R-:W-:-:S02]  /*15920*/  LOP3.LUT R9, R3, 0xff, RZ, 0xc0, !PT ;  /* 0x000000ff03097812 */ /* 0x000fc400078ec0ff */
[----:B------:R-:W-:Y:S02]  /*15930*/  LEA.HI R3, R0, R13, RZ, 0x1c ;  /* 0x0000000d00037211 */ /* 0x000fe400078fe0ff */
[----:B------:R-:W-:Y:S02]  /*15940*/  PRMT R21, R9, 0x7604, R8 ;  /* 0x0000760409157816 */ /* 0x000fe40000000008 */
[----:B------:R-:W-:Y:S02]  /*15950*/  SHF.R.S32.HI R8, RZ, 0x1f, R3 ;  /* 0x0000001fff087819 */ /* 0x000fe40000011403 */
[----:B------:R-:W-:Y:S02]  /*15960*/  SHF.R.U32.HI R15, RZ, 0x8, R36 ;  /* 0x00000008ff0f7819 */ /* 0x000fe40000011624 */
[----:B------:R-:W-:Y:S01]  /*15970*/  LEA.HI R9, R8, R3, RZ, 0x2 ;  /* 0x0000000308097211 */ /* 0x000fe200078f10ff */
[----:B------:R-:W-:Y:S01]  /*15980*/  IMAD.SHL.U32 R8, R3, 0x10, RZ ;  /* 0x0000001003087824 */ /* 0x000fe200078e00ff */
[----:B------:R-:W-:-:S02]  /*15990*/  SHF.R.U32.HI R13, RZ, 0x8, R27 ;  /* 0x00000008ff0d7819 */ /* 0x000fc4000001161b */
[----:B------:R-:W-:Y:S01]  /*159a0*/  LOP3.LUT R14, R36, 0xff, RZ, 0xc0, !PT ;  /* 0x000000ff240e7812 */ /* 0x000fe200078ec0ff */
[----:B------:R-:W-:Y:S01]  /*159b0*/  IMAD.SHL.U32 R9, R9, 0x800, RZ ;  /* 0x0000080009097824 */ /* 0x000fe200078e00ff */
[----:B------:R-:W-:Y:S02]  /*159c0*/  LOP3.LUT R3, R201, 0x30, R8, 0xf8, !PT ;  /* 0x00000030c9037812 */ /* 0x000fe400078ef808 */
[----:B------:R-:W-:Y:S02]  /*159d0*/  LOP3.LUT R15, R15, 0xff, RZ, 0xc0, !PT ;  /* 0x000000ff0f0f7812 */ /* 0x000fe400078ec0ff */
[----:B------:R-:W-:Y:S02]  /*159e0*/  LOP3.LUT R12, R27, 0xff, RZ, 0xc0, !PT ;  /* 0x000000ff1b0c7812 */ /* 0x000fe400078ec0ff */
[----:B------:R-:W-:Y:S02]  /*159f0*/  LOP3.LUT R13, R13, 0xff, RZ, 0xc0, !PT ;  /* 0x000000ff0d0d7812 */ /* 0x000fe400078ec0ff */
[----:B------:R-:W-:-:S02]  /*15a00*/  SHF.R.U32.HI R11, RZ, 0x8, R25 ;  /* 0x00000008ff0b7819 */ /* 0x000fc40000011619 */
[----:B------:R-:W-:Y:S02]  /*15a10*/  LOP3.LUT R3, R3, R204, RZ, 0x3c, !PT ;  /* 0x000000cc03037212 */ /* 0x000fe400078e3cff */
[----:B------:R-:W-:Y:S02]  /*15a20*/  LOP3.LUT R8, R9, 0xffffe000, RZ, 0xc0, !PT ;  /* 0xffffe00009087812 */ /* 0x000fe400078ec0ff */
[----:B------:R-:W-:Y:S02]  /*15a30*/  PRMT R45, R15, 0x7604, R14 ;  /* 0x000076040f2d7816 */ /* 0x000fe4000000000e */
[----:B------:R-:W-:Y:S02]  /*15a40*/  SHF.R.U32.HI R14, RZ, 0x8, R37 ;  /* 0x00000008ff0e7819 */ /* 0x000fe40000011625 */
[----:B------:R-:W-:Y:S02]  /*15a50*/  PRMT R41, R13, 0x7604, R12 ;  /* 0x000076040d297816 */ /* 0x000fe4000000000c */
[----:B------:R-:W-:-:S02]  /*15a60*/  LOP3.LUT R10, R25, 0xff, RZ, 0xc0, !PT ;  /* 0x000000ff190a7812 */ /* 0x000fc400078ec0ff */
[----:B------:R-:W-:Y:S02]  /*15a70*/  LOP3.LUT R11, R11, 0xff, RZ, 0xc0, !PT ;  /* 0x000000ff0b0b7812 */ /* 0x000fe400078ec0ff */
[----:B------:R-:W-:Y:S02]  /*15a80*/  IADD3 R12, R3, R205, R8 ;  /* 0x000000cd030c7210 */ /* 0x000fe40007ffe008 */
[----:B------:R-:W-:Y:S02]  /*15a90*/  SHF.R.U32.HI R15, RZ, 0x8, R38 ;  /* 0x00000008ff0f7819 */ /* 0x000fe40000011626 */
[----:B------:R-:W-:Y:S02]  /*15aa0*/  LOP3.LUT R3, R37, 0xff, RZ, 0xc0, !PT ;  /* 0x000000ff25037812 */ /* 0x000fe400078ec0ff */
[----:B------:R-:W-:Y:S02]  /*15ab0*/  LOP3.LUT R14, R14, 0xff, RZ, 0xc0, !PT ;  /* 0x000000ff0e0e7812 */ /* 0x000fe400078ec0ff */
[----:B------:R-:W-:-:S02]  /*15ac0*/  SHF.R.U32.HI R28, RZ, 0x8, R39 ;  /* 0x00000008ff1c7819 */ /* 0x000fc40000011627 */
[----:B------:R-:W-:Y:S02]  /*15ad0*/  PRMT R29, R11, 0x7604, R10 ;  /* 0x000076040b1d7816 */ /* 0x000fe4000000000a */
[----:B------:R-:W-:Y:S02]  /*15ae0*/  LOP3.LUT R20, R15, 0xff, RZ, 0xc0, !PT ;  /* 0x000000ff0f147812 */ /* 0x000fe400078ec0ff */
[----:B------:R-:W-:Y:S02]  /*15af0*/  SHF.R.U32.HI R11, RZ, 0x8, R26 ;  /* 0x00000008ff0b7819 */ /* 0x000fe4000001161a */
[----:B------:R-:W-:Y:S02]  /*15b00*/  LOP3.LUT R13, R38, 0xff, RZ, 0xc0, !PT ;  /* 0x000000ff260d7812 */ /* 0x000fe400078ec0ff */
[----:B------:R-:W-:Y:S02]  /*15b10*/  LOP3.LUT R15, R39, 0xff, RZ, 0xc0, !PT ;  /* 0x000000ff270f7812 */ /* 0x000fe400078ec0ff */
[----:B------:R-:W-:Y:S01]  /*15b20*/  PRMT R47, R14, 0x7604, R3 ;  /* 0x000076040e2f7816 */ /* 0x000fe20000000003 */
[----:B------:R-:W-:Y:S01]  /*15b30*/  IMAD.IADD R3, R17, 0x1, R12 ;  /* 0x0000000111037824 */ /* 0x000fe200078e020c */
[----:B------:R-:W-:-:S02]  /*15b40*/  LOP3.LUT R28, R28, 0xff, RZ, 0xc0, !PT ;  /* 0x000000ff1c1c7812 */ /* 0x000fc400078ec0ff */
[----:B------:R-:W-:Y:S02]  /*15b50*/  LOP3.LUT R10, R26, 0xff, RZ, 0xc0, !PT ;  /* 0x000000ff1a0a7812 */ /* 0x000fe400078ec0ff */
[----:B------:R-:W-:Y:S02]  /*15b60*/  LOP3.LUT R11, R11, 0xff, RZ, 0xc0, !PT ;  /* 0x000000ff0b0b7812 */ /* 0x000fe400078ec0ff */
[----:B------:R-:W-:Y:S02]  /*15b70*/  PRMT R49, R20, 0x7604, R13 ;  /* 0x0000760414317816 */ /* 0x000fe4000000000d */
[----:B------:R-:W-:Y:S02]  /*15b80*/  PRMT R51, R28, 0x7604, R15 ;  /* 0x000076041c337816 */ /* 0x000fe4000000000f */
[----:B------:R-:W1:Y:S01]  /*15b90*/  LDS.128 R12, [R3+0x14400] ;  /* 0x01440000030c7984 */ /* 0x000e620000000c00 */
[----:B------:R-:W-:Y:S02]  /*15ba0*/  PRMT R31, R11, 0x7604, R10 ;  /* 0x000076040b1f7816 */ /* 0x000fe4000000000a */
[----:B------:R-:W-:Y:S01]  /*15bb0*/  SHF.R.U32.HI R28, RZ, 0x10, R25 ;  /* 0x00000010ff1c7819 */ /* 0x000fe20000011619 */
[----:B------:R-:W2:Y:S01]  /*15bc0*/  LDS.128 R8, [R227+0x14400] ;  /* 0x01440000e3087984 */ /* 0x000ea20000000c00 */
[----:B------:R-:W-:-:S02]  /*15bd0*/  SHF.R.U32.HI R20, RZ, 0x10, R24 ;  /* 0x00000010ff147819 */ /* 0x000fc40000011618 */
[----:B------:R-:W-:Y:S02]  /*15be0*/  SHF.R.U32.HI R30, RZ, 0x10, R26 ;  /* 0x00000010ff1e7819 */ /* 0x000fe4000001161a */
[----:B------:R-:W-:Y:S02]  /*15bf0*/  LOP3.LUT R28, R28, 0xff, RZ, 0xc0, !PT ;  /* 0x000000ff1c1c7812 */ /* 0x000fe400078ec0ff */
[----:B------:R-:W-:Y:S02]  /*15c00*/  LOP3.LUT R20, R20, 0xff, RZ, 0xc0, !PT ;  /* 0x000000ff14147812 */ /* 0x000fe400078ec0ff */
[----:B------:R-:W-:Y:S02]  /*15c10*/  LOP3.LUT R30, R30, 0xff, RZ, 0xc0, !PT ;  /* 0x000000ff1e1e7812 */ /* 0x000fe400078ec0ff */
[----:B------:R-:W-:Y:S02]  /*15c20*/  SHF.R.U32.HI R40, RZ, 0x10, R27 ;  /* 0x00000010ff287819 */ /* 0x000fe4000001161b */
[----:B------:R-:W-:-:S02]  /*15c30*/  PRMT R29, R28, 0x7054, R29 ;  /* 0x000070541c1d7816 */ /* 0x000fc4000000001d */
[----:B------:R-:W-:Y:S02]  /*15c40*/  SHF.R.U32.HI R28, RZ, 0x10, R37 ;  /* 0x00000010ff1c7819 */ /* 0x000fe40000011625 */
[----:B------:R-:W-:Y:S02]  /*15c50*/  PRMT R21, R20, 0x7054, R21 ;  /* 0x0000705414157816 */ /* 0x000fe40000000015 */
[----:B------:R-:W-:Y:S02]  /*15c60*/  PRMT R31, R30, 0x7054, R31 ;  /* 0x000070541e1f7816 */ /* 0x000fe4000000001f */
[----:B------:R-:W-:Y:S02]  /*15c70*/  SHF.R.U32.HI R20, RZ, 0x10, R36 ;  /* 0x00000010ff147819 */ /* 0x000fe40000011624 */
[----:B------:R-:W-:Y:S02]  /*15c80*/  LOP3.LUT R40, R40, 0xff, RZ, 0xc0, !PT ;  /* 0x000000ff28287812 */ /* 0x000fe400078ec0ff */
[----:B------:R-:W-:-:S02]  /*15c90*/  SHF.R.U32.HI R30, RZ, 0x10, R38 ;  /* 0x00000010ff1e7819 */ /* 0x000fc40000011626 */
[----:B------:R-:W-:Y:S02]  /*15ca0*/  LOP3.LUT R28, R28, 0xff, RZ, 0xc0, !PT ;  /* 0x000000ff1c1c7812 */ /* 0x000fe400078ec0ff */
[----:B------:R-:W-:Y:S02]  /*15cb0*/  LOP3.LUT R20, R20, 0xff, RZ, 0xc0, !PT ;  /* 0x000000ff14147812 */ /* 0x000fe400078ec0ff */
[----:B------:R-:W-:Y:S02]  /*15cc0*/  PRMT R43, R40, 0x7054, R41 ;  /* 0x00007054282b7816 */ /* 0x000fe40000000029 */
[----:B------:R-:W-:Y:S02]  /*15cd0*/  LOP3.LUT R30, R30, 0xff, RZ, 0xc0, !PT ;  /* 0x000000ff1e1e7812 */ /* 0x000fe400078ec0ff */
[----:B------:R-:W-:Y:S02]  /*15ce0*/  SHF.R.U32.HI R40, RZ, 0x10, R39 ;  /* 0x00000010ff287819 */ /* 0x000fe40000011627 */
[----:B------:R-:W-:-:S02]  /*15cf0*/  PRMT R47, R28, 0x7054, R47 ;  /* 0x000070541c2f7816 */ /* 0x000fc4000000002f */
[----:B------:R-:W-:Y:S02]  /*15d00*/  PRMT R45, R20, 0x7054, R45 ;  /* 0x00007054142d7816 */ /* 0x000fe4000000002d */
[----:B------:R-:W-:Y:S02]  /*15d10*/  PRMT R49, R30, 0x7054, R49 ;  /* 0x000070541e317816 */ /* 0x000fe40000000031 */
[----:B------:R-:W-:Y:S02]  /*15d20*/  LOP3.LUT R41, R29, 0xff000000, R25, 0xf8, !PT ;  /* 0xff0000001d297812 */ /* 0x000fe400078ef819 */
[----:B------:R-:W-:Y:S02]  /*15d30*/  LOP3.LUT R40, R40, 0xff, RZ, 0xc0, !PT ;  /* 0x000000ff28287812 */ /* 0x000fe400078ec0ff */
[----:B------:R-:W-:Y:S02]  /*15d40*/  LOP3.LUT R47, R47, 0xff000000, R37, 0xf8, !PT ;  /* 0xff0000002f2f7812 */ /* 0x000fe400078ef825 */
[----:B------:R-:W-:-:S02]  /*15d50*/  LOP3.LUT R43, R43, 0xff000000, R27, 0xf8, !PT ;  /* 0xff0000002b2b7812 */ /* 0x000fc400078ef81b */
[----:B------:R-:W-:Y:S02]  /*15d60*/  LOP3.LUT R45, R45, 0xff000000, R36, 0xf8, !PT ;  /* 0xff0000002d2d7812 */ /* 0x000fe400078ef824 */
[----:B------:R-:W-:Y:S02]  /*15d70*/  LOP3.LUT R49, R49, 0xff000000, R38, 0xf8, !PT ;  /* 0xff00000031317812 */ /* 0x000fe400078ef826 */
[----:B------:R-:W-:Y:S02]  /*15d80*/  F2FP.F16.E4M3.UNPACK_B R36, R41 ;  /* 0x00000029ff24723e */ /* 0x000fe400020006ff */
[----:B-1----:R-:W-:Y:S02]  /*15d90*/  F2FP.F16.E4M3.UNPACK_B R27, R13 ;  /* 0x0000000dff1b723e */ /* 0x002fe400020006ff */
[----:B------:R-:W-:Y:S01]  /*15da0*/  PRMT R51, R40, 0x7054, R51 ;  /* 0x0000705428337816 */ /* 0x000fe20000000033 */
[----:B------:R-:W-:Y:S01]  /*15db0*/  HADD2.F32 R37, -RZ, R36.H0_H0 ;  /* 0x20000024ff257230 */ /* 0x000fe20000004100 */
[----:B------:R-:W-:Y:S01]  /*15dc0*/  F2FP.F16.E4M3.UNPACK_B R38, R47 ;  /* 0x0000002fff26723e */ /* 0x000fe200020006ff */
[--C-:B------:R-:W-:Y:S01]  /*15dd0*/  HADD2.F32 R29, -RZ, R27.reuse.H0_H0 ;  /* 0x2000001bff1d7230 */ /* 0x100fe20000004100 */
[----:B--2---:R-:W-:Y:S01]  /*15de0*/  F2FP.F16.E4M3.UNPACK_B R20, R9 ;  /* 0x00000009ff14723e */ /* 0x004fe200020006ff */
[----:B------:R-:W-:Y:S01]  /*15df0*/  HADD2.F32 R27, -RZ, R27.H1_H1 ;  /* 0x3000001bff1b7230 */ /* 0x000fe20000004100 */
[----:B------:R-:W-:Y:S01]  /*15e00*/  LOP3.LUT R51, R51, 0xff000000, R39, 0xf8, !PT ;  /* 0xff00000033337812 */ /* 0x000fe200078ef827 */
[--C-:B------:R-:W-:Y:S01]  /*15e10*/  HADD2.F32 R39, -RZ, R38.reuse.H0_H0 ;  /* 0x20000026ff277230 */ /* 0x100fe20000004100 */
[----:B------:R-:W-:Y:S01]  /*15e20*/  LOP3.LUT R42, R31, 0xff000000, R26, 0xf8, !PT ;  /* 0xff0000001f2a7812 */ /* 0x000fe200078ef81a */
[----:B------:R-:W-:Y:S01]  /*15e30*/  FMUL.FTZ R46, R29, R37 ;  /* 0x000000251d2e7220 */ /* 0x000fe20000410000 */
[----:B------:R-:W-:Y:S01]  /*15e40*/  LOP3.LUT R40, R21, 0xff000000, R24, 0xf8, !PT ;  /* 0xff00000015287812 */ /* 0x000fe200078ef818 */
[----:B------:R-:W-:Y:S01]  /*15e50*/  HADD2.F32 R38, -RZ, R38.H1_H1 ;  /* 0x30000026ff267230 */ /* 0x000fe20000004100 */
[----:B------:R-:W-:Y:S01]  /*15e60*/  F2FP.F16.E4M3.UNPACK_B R25, R11 ;  /* 0x0000000bff19723e */ /* 0x000fe200020006ff */
[----:B------:R-:W-:Y:S01]  /*15e70*/  FMUL.FTZ R53, R29, R39 ;  /* 0x000000271d357220 */ /* 0x000fe20000410000 */
[----:B------:R-:W-:Y:S01]  /*15e80*/  F2FP.F16.E4M3.UNPACK_B R26, R11.H1 ;  /* 0x0000000bff1a723e */ /* 0x000fe200030006ff */
[----:B------:R-:W-:Y:S01]  /*15e90*/  HADD2.F32 R36, -RZ, R36.H1_H1 ;  /* 0x30000024ff247230 */ /* 0x000fe20000004100 */
[----:B------:R-:W-:Y:S01]  /*15ea0*/  F2FP.F16.E4M3.UNPACK_B R11, R10 ;  /* 0x0000000aff0b723e */ /* 0x000fe200020006ff */
[C---:B------:R-:W-:Y:S01]  /*15eb0*/  FMUL.FTZ R55, R27.reuse, R38 ;  /* 0x000000261b377220 */ /* 0x040fe20000410000 */
[----:B------:R-:W-:Y:S01]  /*15ec0*/  F2FP.F16.E4M3.UNPACK_B R24, R10.H1 ;  /* 0x0000000aff18723e */ /* 0x000fe200030006ff */
[--C-:B------:R-:W-:Y:S01]  /*15ed0*/  HADD2.F32 R10, -RZ, R20.reuse.H0_H0 ;  /* 0x20000014ff0a7230 */ /* 0x100fe20000004100 */
[----:B------:R-:W-:Y:S01]  /*15ee0*/  F2FP.F16.E4M3.UNPACK_B R28, R13.H1 ;  /* 0x0000000dff1c723e */ /* 0x000fe200030006ff */
[----:B------:R-:W-:Y:S01]  /*15ef0*/  HADD2.F32 R20, -RZ, R20.H1_H1 ;  /* 0x30000014ff147230 */ /* 0x000fe20000004100 */
[----:B------:R-:W-:Y:S01]  /*15f00*/  F2FP.F16.E4M3.UNPACK_B R47, R47.H1 ;  /* 0x0000002fff2f723e */ /* 0x000fe200030006ff */
[----:B------:R-:W-:Y:S01]  /*15f10*/  FMUL.FTZ R27, R27, R36 ;  /* 0x000000241b1b7220 */ /* 0x000fe20000410000 */
[----:B------:R-:W-:Y:S01]  /*15f20*/  F2FP.F16.E4M3.UNPACK_B R41, R41.H1 ;  /* 0x00000029ff29723e */ /* 0x000fe200030006ff */
[C---:B------:R-:W-:Y:S01]  /*15f30*/  FFMA.FTZ R46, R10.reuse, R39, R46 ;  /* 0x000000270a2e7223 */ /* 0x040fe2000001002e */
[----:B------:R-:W-:Y:S01]  /*15f40*/  F2FP.F16.E4M3.UNPACK_B R30, R15 ;  /* 0x0000000fff1e723e */ /* 0x000fe200020006ff */
[----:B------:R-:W-:Y:S01]  /*15f50*/  FFMA.FTZ R53, R10, R37, -R53 ;  /* 0x000000250a357223 */ /* 0x000fe20000010835 */
[----:B------:R-:W-:Y:S01]  /*15f60*/  F2FP.F16.E4M3.UNPACK_B R31, R15.H1 ;  /* 0x0000000fff1f723e */ /* 0x000fe200030006ff */
[----:B------:R-:W-:Y:S01]  /*15f70*/  HADD2.F32 R39, -RZ, R47.H0_H0 ;  /* 0x2000002fff277230 */ /* 0x000fe20000004100 */
[-C--:B------:R-:W-:Y:S01]  /*15f80*/  F2FP.F16.E4M3.UNPACK_B R15, R14.reuse ;  /* 0x0000000eff0f723e */ /* 0x080fe200020006ff */
[----:B------:R-:W-:Y:S01]  /*15f90*/  HADD2.F32 R37, -RZ, R41.H0_H0 ;  /* 0x20000029ff257230 */ /* 0x000fe20000004100 */
[----:B------:R-:W-:Y:S01]  /*15fa0*/  F2FP.F16.E4M3.UNPACK_B R29, R14.H1 ;  /* 0x0000000eff1d723e */ /* 0x000fe200030006ff */
[----:B------:R-:W-:Y:S01]  /*15fb0*/  HADD2.F32 R14, -RZ, R28.H0_H0 ;  /* 0x2000001cff0e7230 */ /* 0x000fe20000004100 */
[----:B------:R-:W-:Y:S01]  /*15fc0*/  F2FP.F16.E4M3.UNPACK_B R21, R9.H1 ;  /* 0x00000009ff15723e */ /* 0x000fe200030006ff */
[C---:B------:R-:W-:Y:S01]  /*15fd0*/  FFMA.FTZ R48, R20.reuse, R36, -R55 ;  /* 0x0000002414307223 */ /* 0x040fe20000010837 */
[----:B------:R-:W-:Y:S01]  /*15fe0*/  FFMA.FTZ R55, R20, R38, R27 ;  /* 0x0000002614377223 */ /* 0x000fe2000001001b */
[----:B------:R-:W-:Y:S01]  /*15ff0*/  F2FP.F16.E4M3.UNPACK_B R36, R51 ;  /* 0x00000033ff24723e */ /* 0x000fe200020006ff */
[----:B------:R-:W-:Y:S01]  /*16000*/  FMUL.FTZ R57, R14, R39 ;  /* 0x000000270e397220 */ /* 0x000fe20000410000 */
[----:B------:R-:W-:-:S02]  /*16010*/  HADD2.F32 R10, -RZ, R21.H0_H0 ;  /* 0x20000015ff0a7230 */ /* 0x000fc40000004100 */
[----:B------:R-:W-:Y:S01]  /*16020*/  FMUL.FTZ R14, R14, R37 ;  /* 0x000000250e0e7220 */ /* 0x000fe20000410000 */
[----:B------:R-:W-:Y:S01]  /*16030*/  F2FP.F16.E4M3.UNPACK_B R20, R43 ;  /* 0x0000002bff14723e */ /* 0x000fe200020006ff */
[----:B------:R-:W-:Y:S01]  /*16040*/  HADD2.F32 R47, -RZ, R47.H1_H1 ;  /* 0x3000002fff2f7230 */ /* 0x000fe20000004100 */
[----:B------:R-:W-:Y:S01]  /*16050*/  F2FP.F16.E4M3.UNPACK_B R51, R51.H1 ;  /* 0x00000033ff33723e */ /* 0x000fe200030006ff */
[C---:B------:R-:W-:Y:S01]  /*16060*/  FFMA.FTZ R57, R10.reuse, R37, -R57 ;  /* 0x000000250a397223 */ /* 0x040fe20000010839 */
[----:B------:R-:W-:Y:S01]  /*16070*/  FFMA.FTZ R38, R10, R39, R14 ;  /* 0x000000270a267223 */ /* 0x000fe2000001000e */
[----:B------:R-:W-:Y:S01]  /*16080*/  HADD2.F32 R37, -RZ, R36.H0_H0 ;  /* 0x20000024ff257230 */ /* 0x000fe20000004100 */
[----:B------:R-:W-:Y:S01]  /*16090*/  F2FP.F16.E4M3.UNPACK_B R43, R43.H1 ;  /* 0x0000002bff2b723e */ /* 0x000fe200030006ff */
[----:B------:R-:W-:Y:S01]  /*160a0*/  HADD2.F32 R14, -RZ, R30.H0_H0 ;  /* 0x2000001eff0e7230 */ /* 0x000fe20000004100 */
[-C--:B------:R-:W-:Y:S01]  /*160b0*/  F2FP.F16.E4M3.UNPACK_B R13, R12.reuse ;  /* 0x0000000cff0d723e */ /* 0x080fe200020006ff */
[----:B------:R-:W-:Y:S01]  /*160c0*/  HADD2.F32 R28, -RZ, R28.H1_H1 ;  /* 0x3000001cff1c7230 */ /* 0x000fe20000004100 */
[----:B------:R-:W-:Y:S01]  /*160d0*/  F2FP.F16.E4M3.UNPACK_B R12, R12.H1 ;  /* 0x0000000cff0c723e */ /* 0x000fe200030006ff */
[----:B------:R-:W-:-:S02]  /*160e0*/  HADD2.F32 R27, -RZ, R20.H0_H0 ;  /* 0x20000014ff1b7230 */ /* 0x000fc40000004100 */
[----:B------:R-:W-:Y:S01]  /*160f0*/  FMUL.FTZ R39, R14, R37 ;  /* 0x000000250e277220 */ /* 0x000fe20000410000 */
[----:B------:R-:W-:Y:S02]  /*16100*/  HADD2.F32 R41, -RZ, R41.H1_H1 ;  /* 0x30000029ff297230 */ /* 0x000fe40000004100 */
[----:B------:R-:W-:Y:S01]  /*16110*/  FMUL.FTZ R50, R28, R47 ;  /* 0x0000002f1c327220 */ /* 0x000fe20000410000 */
[----:B------:R-:W-:Y:S02]  /*16120*/  HADD2.F32 R10, -RZ, R25.H0_H0 ;  /* 0x20000019ff0a7230 */ /* 0x000fe40000004100 */
[----:B------:R-:W-:Y:S01]  /*16130*/  FMUL.FTZ R14, R14, R27 ;  /* 0x0000001b0e0e7220 */ /* 0x000fe20000410000 */
[----:B------:R-:W-:Y:S02]  /*16140*/  HADD2.F32 R21, -RZ, R21.H1_H1 ;  /* 0x30000015ff157230 */ /* 0x000fe40000004100 */
        /* <DEDUP_REMOVED lines=8> */
[----:B------:R-:W-:Y:S01]  /*161d0*/  HADD2.F32 R25, -RZ, R25.H1_H1 ;  /* 0x30000019ff197230 */ /* 0x000fe20000004100 */
[----:B------:R-:W-:Y:S01]  /*161e0*/  F2FP.F16.E4M3.UNPACK_B R9, R8 ;  /* 0x00000008ff09723e */ /* 0x000fe200020006ff */
[----:B------:R-:W-:-:S02]  /*161f0*/  HADD2.F32 R27, -RZ, R51.H0_H0 ;  /* 0x20000033ff1b7230 */ /* 0x000fc40000004100 */
[C---:B------:R-:W-:Y:S01]  /*16200*/  FMUL.FTZ R28, R30.reuse, R36 ;  /* 0x000000241e1c7220 */ /* 0x040fe20000410000 */
[----:B------:R-:W-:Y:S02]  /*16210*/  HADD2.F32 R14, -RZ, R31.H0_H0 ;  /* 0x2000001fff0e7230 */ /* 0x000fe40000004100 */
[-C--:B------:R-:W-:Y:S01]  /*16220*/  FMUL.FTZ R37, R30, R20.reuse ;  /* 0x000000141e257220 */ /* 0x080fe20000410000 */
[--C-:B------:R-:W-:Y:S02]  /*16230*/  HADD2.F32 R21, -RZ, R43.reuse.H0_H0 ;  /* 0x2000002bff157230 */ /* 0x100fe40000004100 */
[C---:B------:R-:W-:Y:S01]  /*16240*/  FFMA.FTZ R59, R25.reuse, R20, -R28 ;  /* 0x00000014193b7223 */ /* 0x040fe2000001081c */
[----:B------:R-:W-:Y:S02]  /*16250*/  HADD2.F32 R10, -RZ, R26.H0_H0 ;  /* 0x2000001aff0a7230 */ /* 0x000fe40000004100 */
[C---:B------:R-:W-:Y:S01]  /*16260*/  FMUL.FTZ R39, R14.reuse, R27 ;  /* 0x0000001b0e277220 */ /* 0x040fe20000410000 */
[----:B------:R-:W-:Y:S01]  /*16270*/  FFMA.FTZ R61, R25, R36, R37 ;  /* 0x00000024193d7223 */ /* 0x000fe20000010025 */
[----:B------:R-:W-:Y:S01]  /*16280*/  FMUL.FTZ R14, R14, R21 ;  /* 0x000000150e0e7220 */ /* 0x000fe20000410000 */
[----:B------:R-:W-:Y:S01]  /*16290*/  F2FP.F16.E4M3.UNPACK_B R25, R45.H1 ;  /* 0x0000002dff19723e */ /* 0x000fe200030006ff */
[----:B------:R-:W-:Y:S01]  /*162a0*/  HADD2.F32 R43, -RZ, R43.H1_H1 ;  /* 0x3000002bff2b7230 */ /* 0x000fe20000004100 */
[----:B------:R-:W-:Y:S01]  /*162b0*/  F2FP.F16.E4M3.UNPACK_B R20, R40.H1 ;  /* 0x00000028ff14723e */ /* 0x000fe200030006ff */
[----:B------:R-:W-:Y:S01]  /*162c0*/  FFMA.FTZ R58, R10, R27, R14 ;  /* 0x0000001b0a3a7223 */ /* 0x000fe2000001000e */
        /* <DEDUP_REMOVED lines=33> */
[----:B------:R-:W-:Y:S01]  /*164e0*/  FMUL.FTZ R31, R10, R21 ;  /* 0x000000150a1f7220 */ /* 0x000fe20000410000 */
        /* <DEDUP_REMOVED lines=24> */
[--C-:B------:R-:W-:Y:S02]  /*16670*/  HADD2.F32 R10, -RZ, R42.reuse.H0_H0 ;  /* 0x2000002aff0a7230 */ /* 0x100fe40000004100 */
[C---:B------:R-:W-:Y:S01]  /*16680*/  FMUL.FTZ R9, R29.reuse, R14 ;  /* 0x0000000e1d097220 */ /* 0x040fe20000410000 */
[-C--:B------:R-:W-:Y:S01]  /*16690*/  FMUL.FTZ R21, R29, R12.reuse ;  /* 0x0000000c1d157220 */ /* 0x080fe20000410000 */
[----:B------:R-:W-:Y:S02]  /*166a0*/  HADD2.F32 R42, -RZ, R42.H1_H1 ;  /* 0x3000002aff2a7230 */ /* 0x000fe40000004100 */
[----:B------:R-:W-:Y:S01]  /*166b0*/  FFMA.FTZ R29, R8, R13, R25 ;  /* 0x0000000d081d7223 */ /* 0x000fe20000010019 */
[C---:B------:R-:W-:Y:S01]  /*166c0*/  FFMA.FTZ R41, R24.reuse, R12, -R9 ;  /* 0x0000000c18297223 */ /* 0x040fe20000010809 */
[----:B------:R-:W-:Y:S01]  /*166d0*/  FFMA.FTZ R36, R24, R14, R21 ;  /* 0x0000000e18247223 */ /* 0x000fe20000010015 */
[----:B------:R-:W-:-:S02]  /*166e0*/  HADD2.F32 R9, -RZ, R15.H0_H0 ;  /* 0x2000000fff097230 */ /* 0x000fc40000004100 */
[--C-:B------:R-:W-:Y:S01]  /*166f0*/  HADD2.F32 R12, -RZ, R49.reuse.H0_H0 ;  /* 0x20000031ff0c7230 */ /* 0x100fe20000004100 */
[----:B------:R-:W-:Y:S01]  /*16700*/  F2FP.SATFINITE.E4M3.F32.PACK_AB_MERGE_C R30, R41, R30, RZ ;  /* 0x0000001e291e723e */ /* 0x000fe200048070ff */
[----:B------:R-:W-:Y:S01]  /*16710*/  HADD2.F32 R14, -RZ, R49.H1_H1 ;  /* 0x30000031ff0e7230 */ /* 0x000fe20000004100 */
[----:B------:R-:W-:Y:S01]  /*16720*/  F2FP.SATFINITE.E4M3.F32.PACK_AB_MERGE_C R29, R36, R29, RZ ;  /* 0x0000001d241d723e */ /* 0x000fe200048070ff */
[----:B------:R-:W-:Y:S02]  /*16730*/  HADD2.F32 R15, -RZ, R15.H1_H1 ;  /* 0x3000000fff0f7230 */ /* 0x000fe40000004100 */
[C---:B------:R-:W-:Y:S01]  /*16740*/  FMUL.FTZ R13, R9.reuse, R12 ;  /* 0x0000000c090d7220 */ /* 0x040fe20000410000 */
[--C-:B------:R-:W-:Y:S02]  /*16750*/  HADD2.F32 R8, -RZ, R11.reuse.H0_H0 ;  /* 0x2000000bff087230 */ /* 0x100fe40000004100 */
[----:B------:R-:W-:Y:S01]  /*16760*/  FMUL.FTZ R9, R9, R10 ;  /* 0x0000000a09097220 */ /* 0x000fe20000410000 */
[----:B------:R-:W-:-:S02]  /*16770*/  HADD2.F32 R11, -RZ, R11.H1_H1 ;  /* 0x3000000bff0b7230 */ /* 0x000fc40000004100 */
[C---:B------:R-:W-:Y:S01]  /*16780*/  FMUL.FTZ R24, R15.reuse, R14 ;  /* 0x0000000e0f187220 */ /* 0x040fe20000410000 */
[----:B------:R-:W-:Y:S01]  /*16790*/  FMUL.FTZ R15, R15, R42 ;  /* 0x0000002a0f0f7220 */ /* 0x000fe20000410000 */
        /* <DEDUP_REMOVED lines=14> */
[----:B------:R-:W-:Y:S02]  /*16880*/  F2FP.SATFINITE.E4M3.F32.PACK_AB_MERGE_C R13, R55, R46, R13 ;  /* 0x0000002e370d723e */ /* 0x000fe4000480700d */
[----:B------:R-:W-:Y:S01]  /*16890*/  F2FP.SATFINITE.E4M3.F32.PACK_AB_MERGE_C R15, R61, R54, R15 ;  /* 0x000000363d0f723e */ /* 0x000fe2000480700f */
[----:B------:R2:W-:Y:S01]  /*168a0*/  STS.128 [R227+0x14400], R8 ;  /* 0x01440008e3007388 */ /* 0x0005e20000000c00 */
[----:B------:R-:W-:Y:S02]  /*168b0*/  F2FP.SATFINITE.E4M3.F32.PACK_AB_MERGE_C R12, R20, R31, R12 ;  /* 0x0000001f140c723e */ /* 0x000fe4000480700c */
[----:B------:R-:W-:-:S05]  /*168c0*/  F2FP.SATFINITE.E4M3.F32.PACK_AB_MERGE_C R14, R14, R21, R29 ;  /* 0x000000150e0e723e */ /* 0x000fca000480701d */
[----:B------:R2:W-:Y:S02]  /*168d0*/  STS.128 [R3+0x14400], R12 ;  /* 0x0144000c03007388 */ /* 0x0005e40000000c00 */
.L_x_1484:
[----:B------:R-:W-:Y:S05]  /*168e0*/  BSYNC B1 ;  /* 0x0000000000017941 */ /* 0x000fea0003800000 */
.L_x_1483:
[----:B------:R-:W-:Y:S05]  /*168f0*/  @P2 BRA `(.L_x_1462) ;  /* 0x0000000c00e42947 */ /* 0x000fea0003800000 */
[----:B-12---:R-:W-:Y:S02]  /*16900*/  SHF.R.S32.HI R8, RZ, 0x1f, R199 ;  /* 0x0000001fff087819 */ /* 0x006fe400000114c7 */
        /* <DEDUP_REMOVED lines=16> */
[----:B------:R-:W-:Y:S02]  /*16a10*/  LOP3.LUT R3, R3, R204, RZ, 0x3c, !PT ;  /* 0x000000cc03037212 */ /* 0x000fe400078e3cff */
[----:B------:R-:W-:Y:S02]  /*16a20*/  LOP3.LUT R0, R8, 0xffffe000, RZ, 0xc0, !PT ;  /* 0xffffe00008007812 */ /* 0x000fe400078ec0ff */
[----:B------:R-:W-:-:S02]  /*16a30*/  LOP3.LUT R10, R5, 0xff, RZ, 0xc0, !PT ;  /* 0x000000ff050a7812 */ /* 0x000fc400078ec0ff */
[----:B------:R-:W-:Y:S02]  /*16a40*/  LOP3.LUT R9, R9, 0xff, RZ, 0xc0, !PT ;  /* 0x000000ff09097812 */ /* 0x000fe400078ec0ff */
[----:B------:R-:W-:Y:S02]  /*16a50*/  PRMT R25, R11, 0x7604, R12 ;  /* 0x000076040b197816 */ /* 0x000fe4000000000c */
[----:B------:R-:W-:Y:S02]  /*16a60*/  IADD3 R0, R3, R205, R0 ;  /* 0x000000cd03007210 */ /* 0x000fe40007ffe000 */
[----:B------:R-:W-:Y:S02]  /*16a70*/  SHF.R.U32.HI R11, RZ, 0x8, R32 ;  /* 0x00000008ff0b7819 */ /* 0x000fe40000011620 */
[----:B------:R-:W-:Y:S01]  /*16a80*/  PRMT R20, R9, 0x7604, R10 ;  /* 0x0000760409147816 */ /* 0x000fe2000000000a */
[----:B------:R-:W-:Y:S01]  /*16a90*/  IMAD.IADD R0, R17, 0x1, R0 ;  /* 0x0000000111007824 */ /* 0x000fe200078e0200 */
[----:B------:R-:W-:-:S02]  /*16aa0*/  SHF.R.U32.HI R9, RZ, 0x8, R7 ;  /* 0x00000008ff097819 */ /* 0x000fc40000011607 */
[----:B------:R-:W-:Y:S02]  /*16ab0*/  LOP3.LUT R12, R32, 0xff, RZ, 0xc0, !PT ;  /* 0x000000ff200c7812 */ /* 0x000fe400078ec0ff */
[----:B------:R-:W-:Y:S02]  /*16ac0*/  LOP3.LUT R11, R11, 0xff, RZ, 0xc0, !PT ;  /* 0x000000ff0b0b7812 */ /* 0x000fe400078ec0ff */
[----:B------:R-:W-:Y:S02]  /*16ad0*/  LOP3.LUT R10, R7, 0xff, RZ, 0xc0, !PT ;  /* 0x000000ff070a7812 */ /* 0x000fe400078ec0ff */
[----:B------:R-:W-:Y:S02]  /*16ae0*/  LOP3.LUT R9, R9, 0xff, RZ, 0xc0, !PT ;  /* 0x000000ff09097812 */ /* 0x000fe400078ec0ff */
[----:B------:R-:W-:Y:S02]  /*16af0*/  PRMT R31, R11, 0x7604, R12 ;  /* 0x000076040b1f7816 */ /* 0x000fe4000000000c */
[----:B------:R-:W1:Y:S01]  /*16b00*/  LDS.128 R12, [R0+0x14400] ;  /* 0x01440000000c7984 */ /* 0x000e620000000c00 */
[----:B------:R-:W-:-:S02]  /*16b10*/  PRMT R24, R9, 0x7604, R10 ;  /* 0x0000760409187816 */ /* 0x000fc4000000000a */
[----:B------:R-:W-:Y:S01]  /*16b20*/  SHF.R.U32.HI R3, RZ, 0x8, R33 ;  /* 0x00000008ff037819 */ /* 0x000fe20000011621 */
[----:B------:R-:W2:Y:S01]  /*16b30*/  LDS.128 R8, [R226+0x14400] ;  /* 0x01440000e2087984 */ /* 0x000ea20000000c00 */
[----:B------:R-:W-:Y:S02]  /*16b40*/  SHF.R.U32.HI R27, RZ, 0x8, R34 ;  /* 0x00000008ff1b7819 */ /* 0x000fe40000011622 */
[----:B------:R-:W-:Y:S02]  /*16b50*/  LOP3.LUT R26, R33, 0xff, RZ, 0xc0, !PT ;  /* 0x000000ff211a7812 */ /* 0x000fe400078ec0ff */
[----:B------:R-:W-:Y:S02]  /*16b60*/  LOP3.LUT R3, R3, 0xff, RZ, 0xc0, !PT ;  /* 0x000000ff03037812 */ /* 0x000fe400078ec0ff */
[----:B------:R-:W-:Y:S02]  /*16b70*/  LOP3.LUT R28, R34, 0xff, RZ, 0xc0, !PT ;  /* 0x000000ff221c7812 */ /* 0x000fe400078ec0ff */
[----:B------:R-:W-:-:S02]  /*16b80*/  LOP3.LUT R27, R27, 0xff, RZ, 0xc0, !PT ;  /* 0x000000ff1b1b7812 */ /* 0x000fc400078ec0ff */
[----:B------:R-:W-:Y:S02]  /*16b90*/  PRMT R26, R3, 0x7604, R26 ;  /* 0x00007604031a7816 */ /* 0x000fe4000000001a */
[----:B------:R-:W-:Y:S02]  /*16ba0*/  SHF.R.U32.HI R3, RZ, 0x10, R5 ;  /* 0x00000010ff037819 */ /* 0x000fe40000011605 */
[----:B------:R-:W-:Y:S02]  /*16bb0*/  SHF.R.U32.HI R37, RZ, 0x10, R33 ;  /* 0x00000010ff257819 */ /* 0x000fe40000011621 */
[----:B------:R-:W-:Y:S01]  /*16bc0*/  PRMT R39, R27, 0x7604, R28 ;  /* 0x000076041b277816 */ /* 0x000fe2000000001c */
[----:B------:R-:W-:Y:S01]  /*16bd0*/  IMAD.U32 R3, R3, 0x10000, RZ ;  /* 0x0001000003037824 */ /* 0x000fe200078e00ff */
[----:B------:R-:W-:Y:S01]  /*16be0*/  SHF.R.U32.HI R27, RZ, 0x10, R7 ;  /* 0x00000010ff1b7819 */ /* 0x000fe20000011607 */
[----:B------:R-:W-:Y:S01]  /*16bf0*/  IMAD.U32 R37, R37, 0x10000, RZ ;  /* 0x0001000025257824 */ /* 0x000fe200078e00ff */
[----:B------:R-:W-:-:S02]  /*16c00*/  SHF.R.U32.HI R29, RZ, 0x8, R35 ;  /* 0x00000008ff1d7819 */ /* 0x000fc40000011623 */
[----:B------:R-:W-:Y:S01]  /*16c10*/  LOP3.LUT R30, R35, 0xff, RZ, 0xc0, !PT ;  /* 0x000000ff231e7812 */ /* 0x000fe200078ec0ff */
[----:B------:R-:W-:Y:S01]  /*16c20*/  IMAD.U32 R27, R27, 0x10000, RZ ;  /* 0x000100001b1b7824 */ /* 0x000fe200078e00ff */
[----:B------:R-:W-:Y:S02]  /*16c30*/  LOP3.LUT R29, R29, 0xff, RZ, 0xc0, !PT ;  /* 0x000000ff1d1d7812 */ /* 0x000fe400078ec0ff */
[----:B------:R-:W-:Y:S02]  /*16c40*/  LOP3.LUT R3, R20, 0xff0000, R3, 0xf8, !PT ;  /* 0x00ff000014037812 */ /* 0x000fe400078ef803 */
[----:B------:R-:W-:Y:S02]  /*16c50*/  LOP3.LUT R37, R26, 0xff0000, R37, 0xf8, !PT ;  /* 0x00ff00001a257812 */ /* 0x000fe400078ef825 */
[----:B------:R-:W-:Y:S02]  /*16c60*/  PRMT R30, R29, 0x7604, R30 ;  /* 0x000076041d1e7816 */ /* 0x000fe4000000001e */
[----:B------:R-:W-:-:S02]  /*16c70*/  SHF.R.U32.HI R41, RZ, 0x10, R35 ;  /* 0x00000010ff297819 */ /* 0x000fc40000011623 */
[----:B------:R-:W-:Y:S02]  /*16c80*/  LOP3.LUT R29, R24, 0xff0000, R27, 0xf8, !PT ;  /* 0x00ff0000181d7812 */ /* 0x000fe400078ef81b */
[----:B------:R-:W-:Y:S01]  /*16c90*/  LOP3.LUT R28, R3, 0xff000000, R5, 0xf8, !PT ;  /* 0xff000000031c7812 */ /* 0x000fe200078ef805 */
[----:B------:R-:W-:Y:S01]  /*16ca0*/  IMAD.U32 R41, R41, 0x10000, RZ ;  /* 0x0001000029297824 */ /* 0x000fe200078e00ff */
[----:B------:R-:W-:Y:S02]  /*16cb0*/  LOP3.LUT R37, R37, 0xff000000, R33, 0xf8, !PT ;  /* 0xff00000025257812 */ /* 0x000fe400078ef821 */
[----:B------:R-:W-:Y:S02]  /*16cc0*/  LOP3.LUT R21, R21, 0xff0000, R4, 0xf8, !PT ;  /* 0x00ff000015157812 */ /* 0x000fe400078ef804 */
[----:B------:R-:W-:Y:S02]  /*16cd0*/  LOP3.LUT R36, R29, 0xff000000, R7, 0xf8, !PT ;  /* 0xff0000001d247812 */ /* 0x000fe400078ef807 */
[----:B------:R-:W-:-:S02]  /*16ce0*/  LOP3.LUT R39, R39, 0xff0000, R34, 0xf8, !PT ;  /* 0x00ff000027277812 */ /* 0x000fc400078ef822 */
[----:B------:R-:W-:Y:S02]  /*16cf0*/  F2FP.F16.E4M3.UNPACK_B R29, R28 ;  /* 0x0000001cff1d723e */ /* 0x000fe400020006ff */
[----:B------:R-:W-:Y:S02]  /*16d00*/  F2FP.F16.E4M3.UNPACK_B R33, R37 ;  /* 0x00000025ff21723e */ /* 0x000fe400020006ff */
[----:B-1----:R-:W-:Y:S02]  /*16d10*/  F2FP.F16.E4M3.UNPACK_B R20, R13 ;  /* 0x0000000dff14723e */ /* 0x002fe400020006ff */
[----:B------:R-:W-:Y:S02]  /*16d20*/  LOP3.LUT R27, R21, 0xff000000, R4, 0xf8, !PT ;  /* 0xff000000151b7812 */ /* 0x000fe400078ef804 */
[----:B------:R-:W-:Y:S01]  /*16d30*/  LOP3.LUT R41, R30, 0xff0000, R41, 0xf8, !PT ;  /* 0x00ff00001e297812 */ /* 0x000fe200078ef829 */
[----:B------:R-:W-:Y:S01]  /*16d40*/  HADD2.F32 R30, -RZ, R29.H0_H0 ;  /* 0x2000001dff1e7230 */ /* 0x000fe20000004100 */
[----:B------:R-:W-:Y:S01]  /*16d50*/  LOP3.LUT R39, R39, 0xff000000, R34, 0xf8, !PT ;  /* 0xff00000027277812 */ /* 0x000fe200078ef822 */
[--C-:B------:R-:W-:Y:S01]  /*16d60*/  HADD2.F32 R34, -RZ, R33.reuse.H0_H0 ;  /* 0x20000021ff227230 */ /* 0x100fe20000004100 */
[----:B--2---:R-:W-:Y:S01]  /*16d70*/  F2FP.F16.E4M3.UNPACK_B R4, R9 ;  /* 0x00000009ff04723e */ /* 0x004fe200020006ff */
[----:B------:R-:W-:Y:S01]  /*16d80*/  HADD2.F32 R24, -RZ, R20.H0_H0 ;  /* 0x20000014ff187230 */ /* 0x000fe20000004100 */
[----:B------:R-:W-:Y:S01]  /*16d90*/  LOP3.LUT R25, R25, 0xff0000, R6, 0xf8, !PT ;  /* 0x00ff000019197812 */ /* 0x000fe200078ef806 */
[----:B------:R-:W-:Y:S01]  /*16da0*/  HADD2.F32 R33, -RZ, R33.H1_H1 ;  /* 0x30000021ff217230 */ /* 0x000fe20000004100 */
[----:B------:R-:W-:Y:S01]  /*16db0*/  LOP3.LUT R41, R41, 0xff000000, R35, 0xf8, !PT ;  /* 0xff00000029297812 */ /* 0x000fe200078ef823 */
[----:B------:R-:W-:Y:S01]  /*16dc0*/  HADD2.F32 R5, -RZ, R4.H0_H0 ;  /* 0x20000004ff057230 */ /* 0x000fe20000004100 */
[----:B------:R-:W-:Y:S01]  /*16dd0*/  F2FP.F16.E4M3.UNPACK_B R21, R13.H1 ;  /* 0x0000000dff15723e */ /* 0x000fe200030006ff */
[C---:B------:R-:W-:Y:S01]  /*16de0*/  FMUL.FTZ R38, R24.reuse, R34 ;  /* 0x0000002218267220 */ /* 0x040fe20000410000 */
[----:B------:R-:W-:Y:S01]  /*16df0*/  FMUL.FTZ R35, R24, R30 ;  /* 0x0000001e18237220 */ /* 0x000fe20000410000 */
[----:B------:R-:W-:Y:S01]  /*16e00*/  F2FP.F16.E4M3.UNPACK_B R37, R37.H1 ;  /* 0x00000025ff25723e */ /* 0x000fe200030006ff */
[----:B------:R-:W-:Y:S01]  /*16e10*/  HADD2.F32 R20, -RZ, R20.H1_H1 ;  /* 0x30000014ff147230 */ /* 0x000fe20000004100 */
[----:B------:R-:W-:Y:S01]  /*16e20*/  F2FP.F16.E4M3.UNPACK_B R28, R28.H1 ;  /* 0x0000001cff1c723e */ /* 0x000fe200030006ff */
[----:B------:R-:W-:Y:S01]  /*16e30*/  FFMA.FTZ R38, R5, R30, -R38 ;  /* 0x0000001e05267223 */ /* 0x000fe20000010826 */
[----:B------:R-:W-:Y:S01]  /*16e40*/  LOP3.LUT R3, R31, 0xff0000, R32, 0xf8, !PT ;  /* 0x00ff00001f037812 */ /* 0x000fe200078ef820 */
[----:B------:R-:W-:Y:S01]  /*16e50*/  FFMA.FTZ R35, R5, R34, R35 ;  /* 0x0000002205237223 */ /* 0x000fe20000010023 */
[----:B------:R-:W-:Y:S01]  /*16e60*/  LOP3.LUT R31, R25, 0xff000000, R6, 0xf8, !PT ;  /* 0xff000000191f7812 */ /* 0x000fe200078ef806 */
[----:B------:R-:W-:Y:S01]  /*16e70*/  HADD2.F32 R29, -RZ, R29.H1_H1 ;  /* 0x3000001dff1d7230 */ /* 0x000fe20000004100 */
[-C--:B------:R-:W-:Y:S01]  /*16e80*/  F2FP.F16.E4M3.UNPACK_B R25, R15.reuse ;  /* 0x0000000fff19723e */ /* 0x080fe200020006ff */
[----:B------:R-:W-:Y:S01]  /*16e90*/  HADD2.F32 R4, -RZ, R4.H1_H1 ;  /* 0x30000004ff047230 */ /* 0x000fe20000004100 */
[----:B------:R-:W-:Y:S01]  /*16ea0*/  F2FP.F16.E4M3.UNPACK_B R26, R15.H1 ;  /* 0x0000000fff1a723e */ /* 0x000fe200030006ff */
[----:B------:R-:W-:Y:S01]  /*16eb0*/  HADD2.F32 R34, -RZ, R37.H0_H0 ;  /* 0x20000025ff227230 */ /* 0x000fe20000004100 */
[----:B------:R-:W-:Y:S01]  /*16ec0*/  F2FP.F16.E4M3.UNPACK_B R9, R9.H1 ;  /* 0x00000009ff09723e */ /* 0x000fe200030006ff */
[----:B------:R-:W-:Y:S01]  /*16ed0*/  HADD2.F32 R30, -RZ, R28.H0_H0 ;  /* 0x2000001cff1e7230 */ /* 0x000fe20000004100 */
[-C--:B------:R-:W-:Y:S01]  /*16ee0*/  F2FP.F16.E4M3.UNPACK_B R15, R14.reuse ;  /* 0x0000000eff0f723e */ /* 0x080fe200020006ff */
[----:B------:R-:W-:Y:S01]  /*16ef0*/  FMUL.FTZ R43, R20, R33 ;  /* 0x00000021142b7220 */ /* 0x000fe20000410000 */
[----:B------:R-:W-:Y:S01]  /*16f00*/  F2FP.F16.E4M3.UNPACK_B R24, R14.H1 ;  /* 0x0000000eff18723e */ /* 0x000fe200030006ff */
[----:B------:R-:W-:-:S02]  /*16f10*/  HADD2.F32 R14, -RZ, R21.H0_H0 ;  /* 0x20000015ff0e7230 */ /* 0x000fc40000004100 */
[-C--:B------:R-:W-:Y:S01]  /*16f20*/  FMUL.FTZ R20, R20, R29.reuse ;  /* 0x0000001d14147220 */ /* 0x080fe20000410000 */
[----:B------:R-:W-:Y:S02]  /*16f30*/  HADD2.F32 R5, -RZ, R9.H0_H0 ;  /* 0x20000009ff057230 */ /* 0x000fe40000004100 */
[----:B------:R-:W-:Y:S01]  /*16f40*/  FFMA.FTZ R43, R4, R29, -R43 ;  /* 0x0000001d042b7223 */ /* 0x000fe2000001082b */
[----:B------:R-:W-:Y:S01]  /*16f50*/  F2FP.F16.E4M3.UNPACK_B R29, R41 ;  /* 0x00000029ff1d723e */ /* 0x000fe200020006ff */
[C---:B------:R-:W-:Y:S01]  /*16f60*/  FMUL.FTZ R42, R14.reuse, R34 ;  /* 0x000000220e2a7220 */ /* 0x040fe20000410000 */
[-C--:B------:R-:W-:Y:S01]  /*16f70*/  FMUL.FTZ R45, R14, R30.reuse ;  /* 0x0000001e0e2d7220 */ /* 0x080fe20000410000 */
[----:B------:R-:W-:Y:S01]  /*16f80*/  F2FP.F16.E4M3.UNPACK_B R7, R11 ;  /* 0x0000000bff07723e */ /* 0x000fe200020006ff */
[----:B------:R-:W-:Y:S01]  /*16f90*/  FFMA.FTZ R40, R4, R33, R20 ;  /* 0x0000002104287223 */ /* 0x000fe20000010014 */
[C---:B------:R-:W-:Y:S01]  /*16fa0*/  FFMA.FTZ R42, R5.reuse, R30, -R42 ;  /* 0x0000001e052a7223 */ /* 0x040fe2000001082a */
[----:B------:R-:W-:Y:S01]  /*16fb0*/  FFMA.FTZ R45, R5, R34, R45 ;  /* 0x00000022052d7223 */ /* 0x000fe2000001002d */
        /* <DEDUP_REMOVED lines=8> */
[C---:B------:R-:W-:Y:S01]  /*17040*/  FMUL.FTZ R47, R5.reuse, R33 ;  /* 0x00000021052f7220 */ /* 0x040fe20000410000 */
[----:B------:R-:W-:Y:S02]  /*17050*/  HADD2.F32 R30, -RZ, R37.H1_H1 ;  /* 0x30000025ff1e7230 */ /* 0x000fe40000004100 */
[-C--:B------:R-:W-:Y:S01]  /*17060*/  FMUL.FTZ R46, R5, R20.reuse ;  /* 0x00000014052e7220 */ /* 0x080fe20000410000 */
[----:B------:R-:W-:Y:S02]  /*17070*/  HADD2.F32 R21, -RZ, R21.H1_H1 ;  /* 0x30000015ff157230 */ /* 0x000fe40000004100 */
[----:B------:R-:W-:Y:S01]  /*17080*/  FFMA.FTZ R47, R4, R20, -R47 ;  /* 0x00000014042f7223 */ /* 0x000fe2000001082f */
[----:B------:R-:W-:Y:S01]  /*17090*/  HADD2.F32 R28, -RZ, R28.H1_H1 ;  /* 0x3000001cff1c7230 */ /* 0x000fe20000004100 */
[----:B------:R-:W-:Y:S01]  /*170a0*/  LOP3.LUT R32, R3, 0xff000000, R32, 0xf8, !PT ;  /* 0xff00000003207812 */ /* 0x000fe200078ef820 */
[----:B------:R-:W-:Y:S02]  /*170b0*/  HADD2.F32 R9, -RZ, R9.H1_H1 ;  /* 0x30000009ff097230 */ /* 0x000fe40000004100 */
[----:B------:R-:W-:Y:S01]  /*170c0*/  FMUL.FTZ R34, R21, R30 ;  /* 0x0000001e15227220 */ /* 0x000fe20000410000 */
[----:B------:R-:W-:-:S02]  /*170d0*/  HADD2.F32 R20, -RZ, R29.H1_H1 ;  /* 0x3000001dff147230 */ /* 0x000fc40000004100 */
[-C--:B------:R-:W-:Y:S01]  /*170e0*/  FMUL.FTZ R21, R21, R28.reuse ;  /* 0x0000001c15157220 */ /* 0x080fe20000410000 */
[----:B------:R-:W-:Y:S02]  /*170f0*/  HADD2.F32 R25, -RZ, R25.H1_H1 ;  /* 0x30000019ff197230 */ /* 0x000fe40000004100 */
[C---:B------:R-:W-:Y:S01]  /*17100*/  FFMA.FTZ R37, R9.reuse, R28, -R34 ;  /* 0x0000001c09257223 */ /* 0x040fe20000010822 */
[----:B------:R-:W-:Y:S02]  /*17110*/  HADD2.F32 R14, -RZ, R14.H1_H1 ;  /* 0x3000000eff0e7230 */ /* 0x000fe40000004100 */
[----:B------:R-:W-:Y:S01]  /*17120*/  FFMA.FTZ R30, R9, R30, R21 ;  /* 0x0000001e091e7223 */ /* 0x000fe20000010015 */
[----:B------:R-:W-:Y:S02]  /*17130*/  HADD2.F32 R7, -RZ, R7.H1_H1 ;  /* 0x30000007ff077230 */ /* 0x000fe40000004100 */
[----:B------:R-:W-:Y:S01]  /*17140*/  FMUL.FTZ R28, R25, R20 ;  /* 0x00000014191c7220 */ /* 0x000fe20000410000 */
[----:B------:R-:W-:-:S02]  /*17150*/  HADD2.F32 R21, -RZ, R41.H0_H0 ;  /* 0x20000029ff157230 */ /* 0x000fc40000004100 */
[----:B------:R-:W-:Y:S01]  /*17160*/  FMUL.FTZ R25, R25, R14 ;  /* 0x0000000e19197220 */ /* 0x000fe20000410000 */
[----:B------:R-:W-:Y:S01]  /*17170*/  HADD2.F32 R5, -RZ, R26.H0_H0 ;  /* 0x2000001aff057230 */ /* 0x000fe20000004100 */
[----:B------:R-:W-:Y:S01]  /*17180*/  F2FP.F16.E4M3.UNPACK_B R13, R12 ;  /* 0x0000000cff0d723e */ /* 0x000fe200020006ff */
[----:B------:R-:W-:Y:S01]  /*17190*/  FFMA.FTZ R46, R4, R33, R46 ;  /* 0x00000021042e7223 */ /* 0x000fe2000001002e */
[----:B------:R-:W-:Y:S02]  /*171a0*/  HADD2.F32 R9, -RZ, R36.H0_H0 ;  /* 0x20000024ff097230 */ /* 0x000fe40000004100 */
[C---:B------:R-:W-:Y:S01]  /*171b0*/  FFMA.FTZ R34, R7.reuse, R14, -R28 ;  /* 0x0000000e07227223 */ /* 0x040fe2000001081c */
[----:B------:R-:W-:Y:S01]  /*171c0*/  HADD2.F32 R41, -RZ, R41.H1_H1 ;  /* 0x30000029ff297230 */ /* 0x000fe20000004100 */
[----:B------:R-:W-:Y:S01]  /*171d0*/  F2FP.F16.E4M3.UNPACK_B R12, R12.H1 ;  /* 0x0000000cff0c723e */ /* 0x000fe200030006ff */
[----:B------:R-:W-:Y:S02]  /*171e0*/  HADD2.F32 R26, -RZ, R26.H1_H1 ;  /* 0x3000001aff1a7230 */ /* 0x000fe40000004100 */
[----:B------:R-:W-:Y:S01]  /*171f0*/  FFMA.FTZ R33, R7, R20, R25 ;  /* 0x0000001407217223 */ /* 0x000fe20000010019 */
[----:B------:R-:W-:Y:S01]  /*17200*/  HADD2.F32 R4, -RZ, R11.H0_H0 ;  /* 0x2000000bff047230 */ /* 0x000fe20000004100 */
[----:B------:R-:W-:Y:S01]  /*17210*/  F2FP.F16.E4M3.UNPACK_B R14, R32.H1 ;  /* 0x00000020ff0e723e */ /* 0x000fe200030006ff */
[----:B------:R-:W-:-:S02]  /*17220*/  HADD2.F32 R36, -RZ, R36.H1_H1 ;  /* 0x30000024ff247230 */ /* 0x000fc40000004100 */
[C---:B------:R-:W-:Y:S01]  /*17230*/  FMUL.FTZ R29, R5.reuse, R21 ;  /* 0x00000015051d7220 */ /* 0x040fe20000410000 */
[----:B------:R-:W-:Y:S01]  /*17240*/  F2FP.F16.E4M3.UNPACK_B R7, R27.H1 ;  /* 0x0000001bff07723e */ /* 0x000fe200030006ff */
[----:B------:R-:W-:Y:S01]  /*17250*/  FMUL.FTZ R50, R5, R9 ;  /* 0x0000000905327220 */ /* 0x000fe20000410000 */
[-C--:B------:R-:W-:Y:S01]  /*17260*/  F2FP.F16.E4M3.UNPACK_B R3, R8.reuse ;  /* 0x00000008ff03723e */ /* 0x080fe200020006ff */
[----:B------:R-:W-:Y:S01]  /*17270*/  HADD2.F32 R11, -RZ, R11.H1_H1 ;  /* 0x3000000bff0b7230 */ /* 0x000fe20000004100 */
[----:B------:R-:W-:Y:S01]  /*17280*/  F2FP.F16.E4M3.UNPACK_B R8, R8.H1 ;  /* 0x00000008ff08723e */ /* 0x000fe200030006ff */
[----:B------:R-:W-:Y:S01]  /*17290*/  FMUL.FTZ R28, R26, R41 ;  /* 0x000000291a1c7220 */ /* 0x000fe20000410000 */
[----:B------:R-:W-:Y:S01]  /*172a0*/  FFMA.FTZ R48, R4, R9, -R29 ;  /* 0x0000000904307223 */ /* 0x000fe2000001081d */
[----:B------:R-:W-:Y:S02]  /*172b0*/  HADD2.F32 R20, -RZ, R14.H0_H0 ;  /* 0x2000000eff147230 */ /* 0x000fe40000004100 */
[----:B------:R-:W-:Y:S01]  /*172c0*/  FMUL.FTZ R26, R26, R36 ;  /* 0x000000241a1a7220 */ /* 0x000fe20000410000 */
[----:B------:R-:W-:-:S02]  /*172d0*/  HADD2.F32 R5, -RZ, R12.H0_H0 ;  /* 0x2000000cff057230 */ /* 0x000fc40000004100 */
[----:B------:R-:W-:Y:S01]  /*172e0*/  FFMA.FTZ R50, R4, R21, R50 ;  /* 0x0000001504327223 */ /* 0x000fe20000010032 */
[--C-:B------:R-:W-:Y:S02]  /*172f0*/  HADD2.F32 R9, -RZ, R7.reuse.H0_H0 ;  /* 0x20000007ff097230 */ /* 0x100fe40000004100 */
[C---:B------:R-:W-:Y:S01]  /*17300*/  FFMA.FTZ R49, R11.reuse, R36, -R28 ;  /* 0x000000240b317223 */ /* 0x040fe2000001081c */
[----:B------:R-:W-:Y:S02]  /*17310*/  HADD2.F32 R4, -RZ, R8.H0_H0 ;  /* 0x20000008ff047230 */ /* 0x000fe40000004100 */
[----:B------:R-:W-:Y:S01]  /*17320*/  FFMA.FTZ R41, R11, R41, R26 ;  /* 0x000000290b297223 */ /* 0x000fe2000001001a */
[C---:B------:R-:W-:Y:S01]  /*17330*/  FMUL.FTZ R21, R5.reuse, R20 ;  /* 0x0000001405157220 */ /* 0x040fe20000410000 */
[----:B------:R-:W-:Y:S02]  /*17340*/  HADD2.F32 R11, -RZ, R14.H1_H1 ;  /* 0x3000000eff0b7230 */ /* 0x000fe40000004100 */
[----:B------:R-:W-:Y:S01]  /*17350*/  FMUL.FTZ R5, R5, R9 ;  /* 0x0000000905057220 */ /* 0x000fe20000410000 */
[----:B------:R-:W-:Y:S01]  /*17360*/  HADD2.F32 R12, -RZ, R12.H1_H1 ;  /* 0x3000000cff0c7230 */ /* 0x000fe20000004100 */
[----:B------:R-:W-:Y:S01]  /*17370*/  F2FP.F16.E4M3.UNPACK_B R32, R32 ;  /* 0x00000020ff20723e */ /* 0x000fe200020006ff */
[----:B------:R-:W-:-:S02]  /*17380*/  HADD2.F32 R7, -RZ, R7.H1_H1 ;  /* 0x30000007ff077230 */ /* 0x000fc40000004100 */
[C---:B------:R-:W-:Y:S01]  /*17390*/  FFMA.FTZ R25, R4.reuse, R9, -R21 ;  /* 0x0000000904197223 */ /* 0x040fe20000010815 */
[----:B------:R-:W-:Y:S02]  /*173a0*/  HADD2.F32 R8, -RZ, R8.H1_H1 ;  /* 0x30000008ff087230 */ /* 0x000fe40000004100 */
[----:B------:R-:W-:Y:S01]  /*173b0*/  FFMA.FTZ R26, R4, R20, R5 ;  /* 0x00000014041a7223 */ /* 0x000fe20000010005 */
[----:B------:R-:W-:Y:S01]  /*173c0*/  F2FP.F16.E4M3.UNPACK_B R27, R27 ;  /* 0x0000001bff1b723e */ /* 0x000fe200020006ff */
[C---:B------:R-:W-:Y:S01]  /*173d0*/  FMUL.FTZ R21, R12.reuse, R11 ;  /* 0x0000000b0c157220 */ /* 0x040fe20000410000 */
[-C--:B------:R-:W-:Y:S01]  /*173e0*/  FMUL.FTZ R12, R12, R7.reuse ;  /* 0x000000070c0c7220 */ /* 0x080fe20000410000 */
[----:B------:R-:W-:Y:S01]  /*173f0*/  HADD2.F32 R9, -RZ, R32.H0_H0 ;  /* 0x20000020ff097230 */ /* 0x000fe20000004100 */
[-C--:B------:R-:W-:Y:S01]  /*17400*/  F2FP.F16.E4M3.UNPACK_B R6, R10.reuse ;  /* 0x0000000aff06723e */ /* 0x080fe200020006ff */
[----:B------:R-:W-:Y:S02]  /*17410*/  HADD2.F32 R5, -RZ, R13.H0_H0 ;  /* 0x2000000dff057230 */ /* 0x000fe40000004100 */
[C---:B------:R-:W-:Y:S01]  /*17420*/  FFMA.FTZ R28, R8.reuse, R7, -R21 ;  /* 0x00000007081c7223 */ /* 0x040fe20000010815 */
[----:B------:R-:W-:Y:S01]  /*17430*/  FFMA.FTZ R29, R8, R11, R12 ;  /* 0x0000000b081d7223 */ /* 0x000fe2000001000c */
[----:B------:R-:W-:Y:S01]  /*17440*/  HADD2.F32 R7, -RZ, R27.H0_H0 ;  /* 0x2000001bff077230 */ /* 0x000fe20000004100 */
[----:B------:R-:W-:Y:S01]  /*17450*/  F2FP.F16.E4M3.UNPACK_B R10, R10.H1 ;  /* 0x0000000aff0a723e */ /* 0x000fe200030006ff */
[----:B------:R-:W-:-:S02]  /*17460*/  HADD2.F32 R4, -RZ, R3.H0_H0 ;  /* 0x20000003ff047230 */ /* 0x000fc40000004100 */
[C---:B------:R-:W-:Y:S01]  /*17470*/  FMUL.FTZ R11, R5.reuse, R9 ;  /* 0x00000009050b7220 */ /* 0x040fe20000410000 */
[----:B------:R-:W-:Y:S02]  /*17480*/  HADD2.F32 R32, -RZ, R32.H1_H1 ;  /* 0x30000020ff207230 */ /* 0x000fe40000004100 */
[-C--:B------:R-:W-:Y:S01]  /*17490*/  FMUL.FTZ R5, R5, R7.reuse ;  /* 0x0000000705057220 */ /* 0x080fe20000410000 */
[----:B------:R-:W-:Y:S02]  /*174a0*/  HADD2.F32 R13, -RZ, R13.H1_H1 ;  /* 0x3000000dff0d7230 */ /* 0x000fe40000004100 */
[C---:B------:R-:W-:Y:S01]  /*174b0*/  FFMA.FTZ R12, R4.reuse, R7, -R11 ;  /* 0x00000007040c7223 */ /* 0x040fe2000001080b */
[----:B------:R-:W-:Y:S01]  /*174c0*/  HADD2.F32 R8, -RZ, R27.H1_H1 ;  /* 0x3000001bff087230 */ /* 0x000fe20000004100 */
[----:B------:R-:W-:Y:S01]  /*174d0*/  F2FP.F16.E4M3.UNPACK_B R11, R39.H1 ;  /* 0x00000027ff0b723e */ /* 0x000fe200030006ff */
[----:B------:R-:W-:Y:S02]  /*174e0*/  HADD2.F32 R3, -RZ, R3.H1_H1 ;  /* 0x30000003ff037230 */ /* 0x000fe40000004100 */
[C---:B------:R-:W-:Y:S01]  /*174f0*/  FMUL.FTZ R20, R13.reuse, R32 ;  /* 0x000000200d147220 */ /* 0x040fe20000410000 */
[----:B------:R-:W-:Y:S01]  /*17500*/  FFMA.FTZ R14, R4, R9, R5 ;  /* 0x00000009040e7223 */ /* 0x000fe20000010005 */
[-C--:B------:R-:W-:Y:S01]  /*17510*/  FMUL.FTZ R7, R13, R8.reuse ;  /* 0x000000080d077220 */ /* 0x080fe20000410000 */
[----:B------:R-:W-:Y:S01]  /*17520*/  F2FP.F16.E4M3.UNPACK_B R5, R31.H1 ;  /* 0x0000001fff05723e */ /* 0x000fe200030006ff */
[----:B------:R-:W-:Y:S01]  /*17530*/  FFMA.FTZ R13, R3, R8, -R20 ;  /* 0x00000008030d7223 */ /* 0x000fe20000010814 */
        /* <DEDUP_REMOVED lines=11> */
[----:B------:R-:W-:Y:S01]  /*175f0*/  FFMA.FTZ R27, R3, R7, -R20 ;  /* 0x00000007031b7223 */ /* 0x000fe20000010814 */
[----:B------:R-:W-:Y:S01]  /*17600*/  HADD2.F32 R5, -RZ, R5.H1_H1 ;  /* 0x30000005ff057230 */ /* 0x000fe20000004100 */
[----:B------:R-:W-:Y:S01]  /*17610*/  F2FP.SATFINITE.E4M3.F32.PACK_AB_MERGE_C R48, R49, R48, RZ ;  /* 0x000000303130723e */ /* 0x000fe200048070ff */
[----:B------:R-:W-:Y:S02]  /*17620*/  HADD2.F32 R10, -RZ, R10.H1_H1 ;  /* 0x3000000aff0a7230 */ /* 0x000fe40000004100 */
[C---:B------:R-:W-:Y:S01]  /*17630*/  FMUL.FTZ R7, R24.reuse, R11 ;  /* 0x0000000b18077220 */ /* 0x040fe20000410000 */
[-C--:B------:R-:W-:Y:S01]  /*17640*/  FMUL.FTZ R20, R24, R5.reuse ;  /* 0x0000000518147220 */ /* 0x080fe20000410000 */
[----:B------:R-:W-:Y:S02]  /*17650*/  FFMA.FTZ R24, R3, R8, R4 ;  /* 0x0000000803187223 */ /* 0x000fe40000010004 */
[----:B------:R-:W-:Y:S01]  /*17660*/  FFMA.FTZ R32, R10, R5, -R7 ;  /* 0x000000050a207223 */ /* 0x000fe20000010807 */
[----:B------:R-:W-:-:S02]  /*17670*/  HADD2.F32 R7, -RZ, R39.H0_H0 ;  /* 0x20000027ff077230 */ /* 0x000fc40000004100 */
[----:B------:R-:W-:Y:S01]  /*17680*/  FFMA.FTZ R11, R10, R11, R20 ;  /* 0x0000000b0a0b7223 */ /* 0x000fe20000010014 */
[----:B------:R-:W-:Y:S02]  /*17690*/  HADD2.F32 R4, -RZ, R15.H0_H0 ;  /* 0x2000000fff047230 */ /* 0x000fe40000004100 */
[----:B------:R-:W-:Y:S01]  /*176a0*/  HADD2.F32 R5, -RZ, R31.H0_H0 ;  /* 0x2000001fff057230 */ /* 0x000fe20000004100 */
[----:B------:R-:W-:Y:S01]  /*176b0*/  F2FP.SATFINITE.E4M3.F32.PACK_AB_MERGE_C R27, R32, R27, RZ ;  /* 0x0000001b201b723e */ /* 0x000fe200048070ff */
[----:B------:R-:W-:Y:S02]  /*176c0*/  HADD2.F32 R39, -RZ, R39.H1_H1 ;  /* 0x30000027ff277230 */ /* 0x000fe40000004100 */
[C---:B------:R-:W-:Y:S01]  /*176d0*/  FMUL.FTZ R8, R4.reuse, R7 ;  /* 0x0000000704087220 */ /* 0x040fe20000410000 */
[----:B------:R-:W-:Y:S02]  /*176e0*/  HADD2.F32 R15, -RZ, R15.H1_H1 ;  /* 0x3000000fff0f7230 */ /* 0x000fe40000004100 */
[----:B------:R-:W-:Y:S01]  /*176f0*/  FMUL.FTZ R4, R4, R5 ;  /* 0x0000000504047220 */ /* 0x000fe20000410000 */
[----:B------:R-:W-:Y:S01]  /*17700*/  HADD2.F32 R31, -RZ, R31.H1_H1 ;  /* 0x3000001fff1f7230 */ /* 0x000fe20000004100 */
[----:B------:R-:W-:Y:S01]  /*17710*/  F2FP.SATFINITE.E4M3.F32.PACK_AB_MERGE_C R24, R11, R24, RZ ;  /* 0x000000180b18723e */ /* 0x000fe200048070ff */
[----:B------:R-:W-:-:S02]  /*17720*/  HADD2.F32 R3, -RZ, R6.H0_H0 ;  /* 0x20000006ff037230 */ /* 0x000fc40000004100 */
[C---:B------:R-:W-:Y:S01]  /*17730*/  FMUL.FTZ R9, R15.reuse, R39 ;  /* 0x000000270f097220 */ /* 0x040fe20000410000 */
[----:B------:R-:W-:Y:S02]  /*17740*/  HADD2.F32 R6, -RZ, R6.H1_H1 ;  /* 0x30000006ff067230 */ /* 0x000fe40000004100 */
[----:B------:R-:W-:Y:S01]  /*17750*/  FMUL.FTZ R20, R15, R31 ;  /* 0x0000001f0f147220 */ /* 0x000fe20000410000 */
[----:B------:R-:W-:Y:S01]  /*17760*/  F2FP.SATFINITE.E4M3.F32.PACK_AB_MERGE_C R11, R34, R47, R48 ;  /* 0x0000002f220b723e */ /* 0x000fe20004807030 */
        /* <DEDUP_REMOVED lines=15> */
[----:B------:R-:W-:Y:S02]  /*17860*/  F2FP.SATFINITE.E4M3.F32.PACK_AB_MERGE_C R4, R21, R14, R4 ;  /* 0x0000000e1504723e */ /* 0x000fe40004807004 */
[----:B------:R-:W-:-:S05]  /*17870*/  F2FP.SATFINITE.E4M3.F32.PACK_AB_MERGE_C R6, R6, R3, R24 ;  /* 0x000000030606723e */ /* 0x000fca0004807018 */
[----:B------:R3:W-:Y:S02]  /*17880*/  STS.128 [R0+0x14400], R4 ;  /* 0x0144000400007388 */ /* 0x0007e40000000c00 */
.L_x_1462:
[----:B------:R-:W-:Y:S05]  /*17890*/  BSYNC B0 ;  /* 0x0000000000007941 */ /* 0x000fea0003800000 */
.L_x_1452:
        /* <DEDUP_REMOVED lines=8> */
.L_x_1450:
[----:B------:R-:W-:Y:S01]  /*17920*/  IMAD.U32 R220, RZ, RZ, UR53 ;  /* 0x00000035ffdc7e24 */ /* 0x000fe2000f8e00ff */
[----:B------:R-:W-:-:S04]  /*17930*/  LOP3.LUT R18, R18, 0xfffffff7, RZ, 0xc0, !PT ;  /* 0xfffffff712127812 */ /* 0x000fc800078ec0ff */
[----:B------:R-:W-:-:S13]  /*17940*/  ISETP.NE.AND P0, PT, R220, 0x3, PT ;  /* 0x00000003dc00780c */ /* 0x000fda0003f05270 */
[----:B------:R-:W-:Y:S01]  /*17950*/  @P0 LOP3.LUT R18, R18, 0x8, RZ, 0xfc, !PT ;  /* 0x0000000812120812 */ /* 0x000fe200078efcff */
[----:B------:R-:W-:Y:S06]  /*17960*/  @!P0 BRA `(.L_x_1485) ;  /* 0x0000000000048947 */ /* 0x000fec0003800000 */
[----:B------:R-:W-:Y:S01]  /*17970*/  BPT.TRAP 0x1 ;  /* 0x000000040000795c */ /* 0x000fe20000300000 */
.L_x_1485:
[----:B-12---:R-:W-:Y:S01]  /*17980*/  IMAD R3, R190, 0x8, R17 ;  /* 0x00000008be037824 */ /* 0x006fe200078e0211 */
[----:B---34-:R-:W-:-:S04]  /*17990*/  SHF.L.U32 R0, R189, 0x1f, RZ ;  /* 0x0000001fbd007819 */ /* 0x018fc800000006ff */
[----:B------:R1:W2:Y:S01]  /*179a0*/  SYNCS.PHASECHK.TRANS64.TRYWAIT P1, [R3+URZ+0x29830], R0 ;  /* 0x02983000030075a7 */ /* 0x0002a2000802017f */
[----:B------:R-:W-:Y:S05]  /*179b0*/  @!P0 BRA `(.L_x_1486) ;  /* 0x0000000000048947 */ /* 0x000fea0003800000 */
[----:B------:R-:W-:Y:S01]  /*179c0*/  BPT.TRAP 0x1 ;  /* 0x000000040000795c */ /* 0x000fe20000300000 */
.L_x_1486:
[----:B-----5:R-:W3:Y:S02]  /*179d0*/  S2R R4, SR_TID.X ;  /* 0x0000000000047919 */ /* 0x020ee40000002100 */
[----:B---3--:R-:W-:-:S04]  /*179e0*/  LOP3.LUT R4, R4, 0x7f, RZ, 0xc0, !PT ;  /* 0x0000007f04047812 */ /* 0x008fc800078ec0ff */
[----:B------:R-:W-:Y:S01]  /*179f0*/  ISETP.NE.AND P0, PT, R4, RZ, PT ;  /* 0x000000ff0400720c */ /* 0x000fe20003f05270 */
[----:B--2---:R-:W-:-:S12]  /*17a00*/  @P1 BRA `(.L_x_1487) ;  /* 0x0000000000081947 */ /* 0x004fd80003800000 */
[----:B------:R-:W2:Y:S02]  /*17a10*/  SYNCS.PHASECHK.TRANS64.TRYWAIT P1, [R3+URZ+0x29830], R0 ;  /* 0x02983000030075a7 */ /* 0x000ea4000802017f */
[----:B--2---:R-:W-:Y:S05]  /*17a20*/  @!P1 BRA `(.L_x_1488) ;  /* 0x000001bc00689947 */ /* 0x004fea0003800000 */
.L_x_1487:
        /* <DEDUP_REMOVED lines=11> */
[----:B------:R-:W-:Y:S01]  /*17ae0*/  IMAD.MOV.U32 R11, RZ, RZ, -0x7fffffe0 ;  /* 0x80000020ff0b7424 */ /* 0x000fe200078e00ff */
[----:B------:R-:W-:Y:S01]  /*17af0*/  R2UR UR11, R7 ;  /* 0x00000000070b72ca */ /* 0x000fe200000e0000 */
[----:B------:R-:W-:Y:S01]  /*17b00*/  UMOV UR13, UR5 ;  /* 0x00000005000d7c82 */ /* 0x000fe20008000000 */
[----:B------:R-:W-:Y:S01]  /*17b10*/  LOP3.LUT R9, R0, 0x10000, RZ, 0xfc, !PT ;  /* 0x0001000000097812 */ /* 0x000fe200078efcff */
[----:B------:R-:W-:Y:S01]  /*17b20*/  ULOP3.LUT UR4, UR4, 0x10000, URZ, 0xfc, !UPT ;  /* 0x0001000004047892 */ /* 0x000fe2000f8efc3f */
[----:B------:R-:W-:Y:S01]  /*17b30*/  R2UR UR15, R11 ;  /* 0x000000000b0f72ca */ /* 0x000fe200000e0000 */
[----:B------:R-:W-:Y:S01]  /*17b40*/  UMOV UR17, UR5 ;  /* 0x0000000500117c82 */ /* 0x000fe20008000000 */
[----:B------:R-:W-:Y:S01]  /*17b50*/  R2UR UR19, R7 ;  /* 0x00000000071372ca */ /* 0x000fe200000e0000 */
[----:B------:R-:W-:Y:S01]  /*17b60*/  IMAD R4, R190, 0x780, R9 ;  /* 0x00000780be047824 */ /* 0x000fe200078e0209 */
[----:B------:R-:W-:Y:S01]  /*17b70*/  R2UR UR23, R11 ;  /* 0x000000000b1772ca */ /* 0x000fe200000e0000 */
[----:B------:R-:W-:Y:S01]  /*17b80*/  UMOV UR21, UR5 ;  /* 0x0000000500157c82 */ /* 0x000fe20008000000 */
[----:B------:R-:W-:Y:S01]  /*17b90*/  UMOV UR8, UR4 ;  /* 0x0000000400087c82 */ /* 0x000fe20008000000 */
[C---:B------:R-:W-:Y:S01]  /*17ba0*/  VIADD R6, R4.reuse, 0x80 ;  /* 0x0000008004067836 */ /* 0x040fe20000000000 */
[C---:B------:R-:W-:Y:S01]  /*17bb0*/  R2UR UR6, R4.reuse ;  /* 0x00000000040672ca */ /* 0x040fe200000e0000 */
[----:B------:R-:W-:Y:S01]  /*17bc0*/  VIADD R10, R4, 0x100 ;  /* 0x00000100040a7836 */ /* 0x000fe20000000000 */
[----:B------:R-:W-:Y:S01]  /*17bd0*/  UMOV UR12, UR4 ;  /* 0x00000004000c7c82 */ /* 0x000fe20008000000 */
[----:B------:R-:W-:Y:S01]  /*17be0*/  UMOV UR16, UR4 ;  /* 0x0000000400107c82 */ /* 0x000fe20008000000 */
[----:B------:R-:W-:Y:S01]  /*17bf0*/  R2UR UR10, R6 ;  /* 0x00000000060a72ca */ /* 0x000fe200000e0000 */
[----:B------:R-:W-:Y:S01]  /*17c00*/  VIADD R6, R4, 0x180 ;  /* 0x0000018004067836 */ /* 0x000fe20000000000 */
[----:B------:R-:W-:Y:S01]  /*17c10*/  R2UR UR14, R10 ;  /* 0x000000000a0e72ca */ /* 0x000fe200000e0000 */
[----:B------:R-:W-:Y:S01]  /*17c20*/  VIADD R10, R4, 0x200 ;  /* 0x00000200040a7836 */ /* 0x000fe20000000000 */
[----:B------:R-:W-:Y:S01]  /*17c30*/  UMOV UR20, UR4 ;  /* 0x0000000400147c82 */ /* 0x000fe20008000000 */
[----:B------:R-:W-:Y:S01]  /*17c40*/  IMAD.MOV.U32 R7, RZ, RZ, -0x7fffffe0 ;  /* 0x80000020ff077424 */ /* 0x000fe200078e00ff */
[----:B------:R-:W-:Y:S01]  /*17c50*/  R2UR UR18, R6 ;  /* 0x00000000061272ca */ /* 0x000fe200000e0000 */
[----:B------:R-:W-:Y:S01]  /*17c60*/  VIADD R6, R4, 0x2 ;  /* 0x0000000204067836 */ /* 0x000fe20000000000 */
[----:B------:R-:W-:Y:S01]  /*17c70*/  R2UR UR22, R10 ;  /* 0x000000000a1672ca */ /* 0x000fe200000e0000 */
[----:B------:R-:W-:Y:S01]  /*17c80*/  QGMMA.64x32x32.F32.E4M3.E4M3 R88, gdesc[UR4], RZ, !UPT, gsb0 ;  /* 0x00600000045879f3 */ /* 0x000fe2000c0008ff */
[----:B------:R-:W-:Y:S01]  /*17c90*/  R2UR UR27, R7 ;  /* 0x00000000071b72ca */ /* 0x000fe200000e0000 */
[----:B------:R-:W-:Y:S01]  /*17ca0*/  UIADD3 UR24, UR4, 0x2, URZ ;  /* 0x0000000204187890 */ /* 0x000fe2000fffe03f */
[----:B------:R-:W-:Y:S01]  /*17cb0*/  R2UR UR26, R6 ;  /* 0x00000000061a72ca */ /* 0x000fe200000e0000 */
[----:B------:R-:W-:Y:S01]  /*17cc0*/  UMOV UR25, 0x80000020 ;  /* 0x8000002000197882 */ /* 0x000fe20000000000 */
[----:B------:R-:W-:Y:S01]  /*17cd0*/  VIADD R10, R4, 0x82 ;  /* 0x00000082040a7836 */ /* 0x000fe20000000000 */
[----:B------:R-:W-:Y:S01]  /*17ce0*/  ULDC UR6, c[0x0][0x9dc] ;  /* 0x0002770000067ab9 */ /* 0x000fe20000000800 */
[----:B------:R-:W-:Y:S01]  /*17cf0*/  IMAD.MOV.U32 R11, RZ, RZ, -0x7fffffe0 ;  /* 0x80000020ff0b7424 */ /* 0x000fe200078e00ff */
[----:B------:R-:W-:Y:S01]  /*17d00*/  LOP3.LUT R18, R18, 0xffffffef, RZ, 0xc0, !PT ;  /* 0xffffffef12127812 */ /* 0x000fe200078ec0ff */
[----:B------:R-:W-:-:S02]  /*17d10*/  VIADD R12, R4, 0x102 ;  /* 0x00000102040c7836 */ /* 0x000fc40000000000 */
[----:B------:R-:W-:Y:S02]  /*17d20*/  IMAD.MOV.U32 R13, RZ, RZ, -0x7fffffe0 ;  /* 0x80000020ff0d7424 */ /* 0x000fe400078e00ff */
[----:B------:R-:W-:Y:S02]  /*17d30*/  VIADD R6, R4, 0x182 ;  /* 0x0000018204067836 */ /* 0x000fe40000000000 */
[----:B------:R-:W-:Y:S02]  /*17d40*/  IMAD.MOV.U32 R7, RZ, RZ, -0x7fffffe0 ;  /* 0x80000020ff077424 */ /* 0x000fe400078e00ff */
[----:B------:R-:W-:Y:S02]  /*17d50*/  IMAD.MOV.U32 R5, RZ, RZ, -0x7fffffe0 ;  /* 0x80000020ff057424 */ /* 0x000fe400078e00ff */
[----:B------:R-:W-:Y:S02]  /*17d60*/  IMAD.MOV.U32 R125, RZ, RZ, -0xa0 ;  /* 0xffffff60ff7d7424 */ /* 0x000fe400078e00ff */
[----:B------:R-:W-:Y:S01]  /*17d70*/  @!P0 VIADD R0, R3, 0x29840 ;  /* 0x0002984003008836 */ /* 0x000fe20000000000 */
[----:B------:R-:W-:Y:S01]  /*17d80*/  R2UR UR51, R5 ;  /* 0x00000000053372ca */ /* 0x000fe200000e0000 */
[----:B------:R-:W-:-:S02]  /*17d90*/  IMAD R125, R156, R125, 0xa0 ;  /* 0x000000a09c7d7424 */ /* 0x000fc400078e027d */
[----:B------:R-:W-:Y:S01]  /*17da0*/  IMAD.U32 R8, RZ, RZ, UR6 ;  /* 0x00000006ff087e24 */ /* 0x000fe2000f8e00ff */
[----:B------:R-:W-:Y:S01]  /*17db0*/  @!P0 PRMT R0, RZ, 0x654, R0 ;  /* 0x00000654ff008816 */ /* 0x000fe20000000000 */
[----:B------:R-:W-:-:S05]  /*17dc0*/  IMAD.IADD R3, R192, 0x1, R125 ;  /* 0x00000001c0037824 */ /* 0x000fca00078e027d */
[----:B------:R-:W-:Y:S01]  /*17dd0*/  IADD3 R5, -R196, 0x1, R3 ;  /* 0x00000001c4057810 */ /* 0x000fe20007ffe103 */
        /* <DEDUP_REMOVED lines=61> */
[----:B------:R-:W-:Y:S01]  /*181b0*/  R2UR UR31, R11 ;  /* 0x000000000b1f72ca */ /* 0x000fe200000e0000 */
        /* <DEDUP_REMOVED lines=119> */
[C---:B------:R-:W-:Y:S01]  /*18930*/  VIADD R6, R4.reuse, 0x682 ;  /* 0x0000068204067836 */ /* 0x040fe20000000000 */
[----:B------:R-:W-:Y:S01]  /*18940*/  UMOV UR49, UR21 ;  /* 0x0000001500317c82 */ /* 0x000fe20008000000 */
[----:B------:R-:W-:Y:S02]  /*18950*/  IMAD.MOV.U32 R7, RZ, RZ, -0x7fffffe0 ;  /* 0x80000020ff077424 */ /* 0x000fe400078e00ff */
[----:B------:R-:W-:Y:S01]  /*18960*/  VIADD R4, R4, 0x702 ;  /* 0x0000070204047836 */ /* 0x000fe20000000000 */
[----:B------:R-:W-:-:S04]  /*18970*/  UMOV UR48, UR20 ;  /* 0x0000001400307c82 */ /* 0x000fc80008000000 */
[----:B------:R-:W-:Y:S01]  /*18980*/  R2UR UR50, R4 ;  /* 0x00000000043272ca */ /* 0x000fe200000e0000 */
[----:B------:R-:W-:Y:S02]  /*18990*/  WARPGROUP.DEPBAR.LE gsb0, 0x0 ;  /* 0x00008000000079c5 */ /* 0x000fe40000010000 */
[----:B------:R-:W-:-:S06]  /*189a0*/  WARPGROUP.ARRIVE ;  /* 0x00000000000079c5 */ /* 0x000fcc0000000000 */
[----:B------:R-:W-:Y:S01]  /*189b0*/  QGMMA.64x32x32.F32.E4M3.E4M3 R56, gdesc[UR28], R56, gsb0 ;  /* 0x006000001c3879f3 */ /* 0x000fe20008000838 */
[----:B------:R-:W-:Y:S01]  /*189c0*/  R2UR UR30, R10 ;  /* 0x000000000a1e72ca */ /* 0x000fe200000e0000 */
[----:B------:R-:W-:Y:S01]  /*189d0*/  UMOV UR28, UR20 ;  /* 0x00000014001c7c82 */ /* 0x000fe20008000000 */
[----:B------:R-:W-:Y:S01]  /*189e0*/  R2UR UR31, R11 ;  /* 0x000000000b1f72ca */ /* 0x000fe200000e0000 */
[----:B------:R-:W-:Y:S01]  /*189f0*/  UMOV UR29, UR21 ;  /* 0x00000015001d7c82 */ /* 0x000fe20008000000 */
[----:B------:R-:W1:Y:S02]  /*18a00*/  LDC.64 R10, c[0x0][0x9e0] ;  /* 0x00027800ff0a7b82 */ /* 0x000e640000000a00 */
[----:B-1----:R-:W-:-:S13]  /*18a10*/  ISETP.GE.AND P1, PT, R11, 0x1, PT ;  /* 0x000000010b00780c */ /* 0x002fda0003f26270 */
[----:B------:R-:W-:Y:S01]  /*18a20*/  @P1 LOP3.LUT R18, R18, 0x10, RZ, 0xfc, !PT ;  /* 0x0000001012121812 */ /* 0x000fe200078efcff */
[----:B------:R-:W-:Y:S02]  /*18a30*/  WARPGROUP.DEPBAR.LE gsb0, 0x0 ;  /* 0x00008000000079c5 */ /* 0x000fe40000010000 */
[----:B------:R-:W-:-:S06]  /*18a40*/  WARPGROUP.ARRIVE ;  /* 0x00000000000079c5 */ /* 0x000fcc0000000000 */
[----:B------:R-:W-:Y:S01]  /*18a50*/  QGMMA.64x32x32.F32.E4M3.E4M3 R40, gdesc[UR32], R40, gsb0 ;  /* 0x00600000202879f3 */ /* 0x000fe20008000828 */
[----:B------:R-:W-:Y:S01]  /*18a60*/  R2UR UR34, R12 ;  /* 0x000000000c2272ca */ /* 0x000fe200000e0000 */
[----:B------:R-:W-:Y:S01]  /*18a70*/  UMOV UR32, UR20 ;  /* 0x0000001400207c82 */ /* 0x000fe20008000000 */
[----:B------:R-:W-:Y:S01]  /*18a80*/  R2UR UR35, R13 ;  /* 0x000000000d2372ca */ /* 0x000fe200000e0000 */
[----:B------:R-:W-:Y:S01]  /*18a90*/  UMOV UR33, UR21 ;  /* 0x0000001500217c82 */ /* 0x000fe20008000000 */
[----:B------:R-:W-:Y:S01]  /*18aa0*/  IMAD R12, R200, -0x2, R125 ;  /* 0xfffffffec80c7824 */ /* 0x000fe200078e027d */
[----:B------:R-:W-:Y:S02]  /*18ab0*/  WARPGROUP.DEPBAR.LE gsb0, 0x0 ;  /* 0x00008000000079c5 */ /* 0x000fe40000010000 */
[----:B------:R-:W-:-:S06]  /*18ac0*/  WARPGROUP.ARRIVE ;  /* 0x00000000000079c5 */ /* 0x000fcc0000000000 */
[----:B------:R-:W-:Y:S01]  /*18ad0*/  QGMMA.64x32x32.F32.E4M3.E4M3 R24, gdesc[UR44], R24, gsb0 ;  /* 0x006000002c1879f3 */ /* 0x000fe20008000818 */
[----:B------:R-:W-:Y:S01]  /*18ae0*/  R2UR UR46, R6 ;  /* 0x00000000062e72ca */ /* 0x000fe200000e0000 */
[----:B------:R-:W-:Y:S01]  /*18af0*/  UMOV UR44, UR20 ;  /* 0x00000014002c7c82 */ /* 0x000fe20008000000 */
[----:B------:R-:W-:Y:S01]  /*18b00*/  R2UR UR47, R7 ;  /* 0x00000000072f72ca */ /* 0x000fe200000e0000 */
[----:B------:R-:W-:Y:S01]  /*18b10*/  UMOV UR45, UR21 ;  /* 0x00000015002d7c82 */ /* 0x000fe20008000000 */
[C---:B------:R-:W-:Y:S02]  /*18b20*/  IMAD R7, R200.reuse, -0x2, R5 ;  /* 0xfffffffec8077824 */ /* 0x040fe400078e0205 */
[----:B------:R-:W-:Y:S02]  /*18b30*/  IMAD R5, R193, 0x80, R211 ;  /* 0x00000080c1057824 */ /* 0x000fe400078e02d3 */
[----:B------:R-:W-:Y:S02]  /*18b40*/  IMAD R6, R200, -0x2, R3 ;  /* 0xfffffffec8067824 */ /* 0x000fe400078e0203 */
[----:B------:R-:W-:Y:S01]  /*18b50*/  IMAD.IADD R127, R7, 0x1, R10 ;  /* 0x00000001077f7824 */ /* 0x000fe200078e020a */
[----:B------:R-:W-:-:S02]  /*18b60*/  WARPGROUP.DEPBAR.LE gsb0, 0x0 ;  /* 0x00008000000079c5 */ /* 0x000fc40000010000 */
        /* <DEDUP_REMOVED lines=15> */
[----:B------:R1:W-:Y:S02]  /*18c60*/  @!P0 SYNCS.ARRIVE.TRANS64.RED.A1T0 RZ, [R0+URZ], RZ ;  /* 0x000000ff00ff89a7 */ /* 0x0003e4000810043f */
[----:B-1----:R-:W-:-:S05]  /*18c70*/  LOP3.LUT R0, RZ, R8, RZ, 0x33, !PT ;  /* 0x00000008ff007212 */ /* 0x002fca00078e33ff */
[----:B------:R-:W-:Y:S01]  /*18c80*/  IMAD.IADD R20, R7, 0x1, R0 ;  /* 0x0000000107147824 */ /* 0x000fe200078e0200 */
[----:B------:R-:W-:-:S03]  /*18c90*/  VIADDMNMX R0, R5, R127, R6, PT ;  /* 0x0000007f05007246 */ /* 0x000fc60003800106 */
[----:B------:R-:W-:Y:S01]  /*18ca0*/  IMAD.IADD R3, R20, 0x1, R5 ;  /* 0x0000000114037824 */ /* 0x000fe200078e0205 */
[----:B------:R-:W-:Y:S06]  /*18cb0*/  @!P1 BRA `(.L_x_1489) ;  /* 0x00000000004c9947 */ /* 0x000fec0003800000 */
[----:B------:R-:W-:Y:S01]  /*18cc0*/  IADD3 R7, -R196, R192, R5 ;  /* 0x000000c0c4077210 */ /* 0x000fe20007ffe105 */
[----:B------:R-:W-:Y:S03]  /*18cd0*/  BSSY B0, `(.L_x_1490) ;  /* 0x000000e000007945 */ /* 0x000fe60003800000 */
        /* <DEDUP_REMOVED lines=9> */
.L_x_1491:
[----:B------:R-:W-:-:S13]  /*18d70*/  ISETP.NE.AND P1, PT, R11, 0x1, PT ;  /* 0x000000010b00780c */ /* 0x000fda0003f25270 */
[----:B------:R-:W1:Y:S02]  /*18d80*/  @P1 LDC.64 R14, c[0x0][0x9e8] ;  /* 0x00027a00ff0e1b82 */ /* 0x000e640000000a00 */
[----:B-1----:R-:W-:-:S05]  /*18d90*/  @P1 IMAD.HI.U32 R4, R7, R14, RZ ;  /* 0x0000000e07041227 */ /* 0x002fca00078e00ff */
[----:B------:R-:W-:-:S07]  /*18da0*/  @P1 SHF.R.U32.HI R7, RZ, R15, R4 ;  /* 0x0000000fff071219 */ /* 0x000fce0000011604 */
.L_x_1492:
[----:B------:R-:W-:Y:S05]  /*18db0*/  BSYNC B0 ;  /* 0x0000000000007941 */ /* 0x000fea0003800000 */
.L_x_1490:
[----:B------:R-:W-:-:S05]  /*18dc0*/  IMAD R4, R7, R11, R12 ;  /* 0x0000000b07047224 */ /* 0x000fca00078e020c */
[----:B------:R-:W-:Y:S02]  /*18dd0*/  VIMNMX R3, R3, R4, !PT ;  /* 0x0000000403037248 */ /* 0x000fe40007fe0100 */
[----:B------:R-:W-:-:S07]  /*18de0*/  VIADDMNMX R0, R4, R11, R0, PT ;  /* 0x0000000b04007246 */ /* 0x000fce0003800100 */
.L_x_1489:
[C---:B------:R-:W-:Y:S02]  /*18df0*/  ISETP.GE.AND P1, PT, R125.reuse, 0x2, PT ;  /* 0x000000027d00780c */ /* 0x040fe40003f26270 */
[----:B------:R-:W-:Y:S02]  /*18e00*/  ISETP.GE.AND P2, PT, R125, 0x9, PT ;  /* 0x000000097d00780c */ /* 0x000fe40003f46270 */
[----:B------:R-:W-:Y:S02]  /*18e10*/  P2R R110, PR, RZ, 0x2 ;  /* 0x00000002ff6e7803 */ /* 0x000fe40000000000 */
[----:B------:R-:W-:Y:S02]  /*18e20*/  ISETP.GT.AND P1, PT, R3, 0x1, !P1 ;  /* 0x000000010300780c */ /* 0x000fe40004f24270 */
[----:B------:R-:W-:Y:S02]  /*18e30*/  P2R R104, PR, RZ, 0x4 ;  /* 0x00000004ff687803 */ /* 0x000fe40000000000 */
[----:B------:R-:W-:-:S02]  /*18e40*/  ISETP.LT.OR P1, PT, R0, 0x2, P1 ;  /* 0x000000020000780c */ /* 0x000fc40000f21670 */
[----:B------:R-:W-:Y:S02]  /*18e50*/  ISETP.GE.AND P4, PT, R125, 0x29, PT ;  /* 0x000000297d00780c */ /* 0x000fe40003f86270 */
[----:B------:R-:W-:Y:S02]  /*18e60*/  FSEL R157, R89, -INF , !P1 ;  /* 0xff800000599d7808 */ /* 0x000fe40004800000 */
[----:B------:R-:W-:Y:S02]  /*18e70*/  ISETP.GT.AND P1, PT, R3, 0x8, !P2 ;  /* 0x000000080300780c */ /* 0x000fe40005724270 */
[----:B------:R-:W-:Y:S02]  /*18e80*/  ISETP.GE.AND P2, PT, R125, 0xa, PT ;  /* 0x0000000a7d00780c */ /* 0x000fe40003f46270 */
[----:B------:R-:W-:Y:S02]  /*18e90*/  ISETP.LT.OR P1, PT, R0, 0x9, P1 ;  /* 0x000000090000780c */ /* 0x000fe40000f21670 */
[----:B------:R-:W-:-:S02]  /*18ea0*/  IADD3 R4, R20, 0x8, R5 ;  /* 0x0000000814047810 */ /* 0x000fc40007ffe005 */
        /* <DEDUP_REMOVED lines=9> */
[----:B------:R-:W-:Y:S02]  /*18f40*/  ISETP.GE.AND P2, PT, R125, 0x12, PT ;  /* 0x000000127d00780c */ /* 0x000fe40003f46270 */
[----:B------:R-:W-:Y:S02]  /*18f50*/  FSEL R149, R96, -INF , !P1 ;  /* 0xff80000060957808 */ /* 0x000fe40004800000 */
[----:B------:R-:W-:-:S02]  /*18f60*/  ISETP.GT.AND P1, PT, R3, 0x11, !P2 ;  /* 0x000000110300780c */ /* 0x000fc40005724270 */
[----:B------:R-:W-:Y:S02]  /*18f70*/  P2R R96, PR, RZ, 0x4 ;  /* 0x00000004ff607803 */ /* 0x000fe40000000000 */
[----:B------:R-:W-:Y:S02]  /*18f80*/  ISETP.LT.OR P1, PT, R0, 0x12, P1 ;  /* 0x000000120000780c */ /* 0x000fe40000f21670 */
[----:B------:R-:W-:Y:S02]  /*18f90*/  ISETP.GE.AND P2, PT, R125, 0x19, PT ;  /* 0x000000197d00780c */ /* 0x000fe40003f46270 */
[----:B------:R-:W-:Y:S02]  /*18fa0*/  FSEL R153, R97, -INF , !P1 ;  /* 0xff80000061997808 */ /* 0x000fe40004800000 */
[----:B------:R-:W-:Y:S02]  /*18fb0*/  ISETP.GT.AND P1, PT, R3, 0x18, !P2 ;  /* 0x000000180300780c */ /* 0x000fe40005724270 */
[----:B------:R-:W-:-:S02]  /*18fc0*/  P2R R108, PR, RZ, 0x4 ;  /* 0x00000004ff6c7803 */ /* 0x000fc40000000000 */
[----:B------:R-:W-:Y:S02]  /*18fd0*/  ISETP.LT.OR P1, PT, R0, 0x19, P1 ;  /* 0x000000190000780c */ /* 0x000fe40000f21670 */
[----:B------:R-:W-:Y:S02]  /*18fe0*/  ISETP.GE.AND P2, PT, R125, 0x1a, PT ;  /* 0x0000001a7d00780c */ /* 0x000fe40003f46270 */
[----:B------:R-:W-:Y:S02]  /*18ff0*/  FSEL R151, R100, -INF , !P1 ;  /* 0xff80000064977808 */ /* 0x000fe40004800000 */
[----:B------:R-:W-:Y:S02]  /*19000*/  ISETP.GT.AND P1, PT, R3, 0x19, !P2 ;  /* 0x000000190300780c */ /* 0x000fe40005724270 */
[----:B------:R-:W-:Y:S02]  /*19010*/  P2R R100, PR, RZ, 0x4 ;  /* 0x00000004ff647803 */ /* 0x000fe40000000000 */
[----:B------:R-:W-:-:S04]  /*19020*/  ISETP.LT.OR P1, PT, R0, 0x1a, P1 ;  /* 0x0000001a0000780c */ /* 0x000fc80000f21670 */
[----:B------:R-:W-:Y:S02]  /*19030*/  FSEL R145, R101, -INF , !P1 ;  /* 0xff80000065917808 */ /* 0x000fe40004800000 */
[----:B------:R-:W-:-:S04]  /*19040*/  ISETP.GE.AND P1, PT, R125, 0x21, PT ;  /* 0x000000217d00780c */ /* 0x000fc80003f26270 */
[----:B------:R-:W-:-:S04]  /*19050*/  ISETP.GT.AND P2, PT, R3, 0x20, !P1 ;  /* 0x000000200300780c */ /* 0x000fc80004f44270 */
[----:B------:R-:W-:-:S04]  /*19060*/  ISETP.LT.OR P2, PT, R0, 0x21, P2 ;  /* 0x000000210000780c */ /* 0x000fc80001741670 */
[----:B------:R-:W-:Y:S02]  /*19070*/  FSEL R123, R72, -INF , !P2 ;  /* 0xff800000487b7808 */ /* 0x000fe40005000000 */
[----:B------:R-:W-:Y:S02]  /*19080*/  ISETP.GE.AND P2, PT, R125, 0x22, PT ;  /* 0x000000227d00780c */ /* 0x000fe40003f46270 */
[----:B------:R-:W-:Y:S02]  /*19090*/  P2R R72, PR, RZ, 0x10 ;  /* 0x00000010ff487803 */ /* 0x000fe40000000000 */
[----:B------:R-:W-:-:S04]  /*190a0*/  ISETP.GT.AND P3, PT, R3, 0x21, !P2 ;  /* 0x000000210300780c */ /* 0x000fc80005764270 */
[----:B------:R-:W-:-:S04]  /*190b0*/  ISETP.LT.OR P3, PT, R0, 0x22, P3 ;  /* 0x000000220000780c */ /* 0x000fc80001f61670 */
[----:B------:R-:W-:Y:S02]  /*190c0*/  FSEL R115, R73, -INF , !P3 ;  /* 0xff80000049737808 */ /* 0x000fe40005800000 */
[----:B------:R-:W-:Y:S02]  /*190d0*/  ISETP.GT.AND P3, PT, R3, 0x28, !P4 ;  /* 0x000000280300780c */ /* 0x000fe40006764270 */
[----:B------:R-:W-:Y:S02]  /*190e0*/  ISETP.GE.AND P4, PT, R125, 0x2a, PT ;  /* 0x0000002a7d00780c */ /* 0x000fe40003f86270 */
[----:B------:R-:W-:-:S04]  /*190f0*/  ISETP.LT.OR P3, PT, R0, 0x29, P3 ;  /* 0x000000290000780c */ /* 0x000fc80001f61670 */
        /* <DEDUP_REMOVED lines=148> */
[----:B------:R-:W-:Y:S02]  /*19a40*/  ISETP.GE.AND P6, PT, R11, 0x1, PT ;  /* 0x000000010b00780c */ /* 0x000fe40003fc6270 */
[----:B------:R-:W-:-:S11]  /*19a50*/  VIADDMNMX R0, R0, R127, R6, PT ;  /* 0x0000007f00007246 */ /* 0x000fd60003800106 */
[----:B------:R-:W-:Y:S05]  /*19a60*/  @!P6 BRA `(.L_x_1493) ;  /* 0x000000000050e947 */ /* 0x000fea0003800000 */
[----:B------:R-:W-:Y:S01]  /*19a70*/  IADD3 R3, R192, 0x8, R5 ;  /* 0x00000008c0037810 */ /* 0x000fe20007ffe005 */
[----:B------:R-:W-:Y:S04]  /*19a80*/  BSSY B0, `(.L_x_1494) ;  /* 0x000000f000007945 */ /* 0x000fe80003800000 */
[----:B------:R-:W-:-:S05]  /*19a90*/  IMAD.IADD R3, R3, 0x1, -R196 ;  /* 0x0000000103037824 */ /* 0x000fca00078e0ac4 */
        /* <DEDUP_REMOVED lines=9> */
.L_x_1495:
[----:B------:R-:W-:-:S13]  /*19b30*/  ISETP.NE.AND P6, PT, R11, 0x1, PT ;  /* 0x000000010b00780c */ /* 0x000fda0003fc5270 */
[----:B------:R-:W1:Y:S02]  /*19b40*/  @P6 LDC.64 R6, c[0x0][0x9e8] ;  /* 0x00027a00ff066b82 */ /* 0x000e640000000a00 */
[----:B-1----:R-:W-:-:S05]  /*19b50*/  @P6 IMAD.HI.U32 R6, R3, R6, RZ ;  /* 0x0000000603066227 */ /* 0x002fca00078e00ff */
[----:B------:R-:W-:-:S07]  /*19b60*/  @P6 SHF.R.U32.HI R3, RZ, R7, R6 ;  /* 0x00000007ff036219 */ /* 0x000fce0000011606 */
.L_x_1496:
[----:B------:R-:W-:Y:S05]  /*19b70*/  BSYNC B0 ;  /* 0x0000000000007941 */ /* 0x000fea0003800000 */
.L_x_1494:
[----:B------:R-:W-:-:S05]  /*19b80*/  IMAD R3, R3, R11, R12 ;  /* 0x0000000b03037224 */ /* 0x000fca00078e020c */
[----:B------:R-:W-:Y:S02]  /*19b90*/  VIMNMX R4, R4, R3, !PT ;  /* 0x0000000304047248 */ /* 0x000fe40007fe0100 */
[----:B------:R-:W-:-:S07]  /*19ba0*/  VIADDMNMX R0, R3, R11, R0, PT ;  /* 0x0000000b03007246 */ /* 0x000fce0003800100 */
.L_x_1493:
[----:B------:R-:W-:Y:S01]  /*19bb0*/  ISETP.GT.AND P1, PT, R4, 0x20, !P1 ;  /* 0x000000200400780c */ /* 0x000fe20004f24270 */
[----:B------:R-:W-:Y:S01]  /*19bc0*/  IMAD.IADD R10, R105, 0x1, R10 ;  /* 0x00000001690a7824 */ /* 0x000fe200078e020a */
[----:B------:R-:W-:Y:S02]  /*19bd0*/  ISETP.NE.AND P6, PT, R72, RZ, PT ;  /* 0x000000ff4800720c */ /* 0x000fe40003fc5270 */
[----:B------:R-:W-:Y:S02]  /*19be0*/  ISETP.LT.OR P1, PT, R0, 0x21, P1 ;  /* 0x000000210000780c */ /* 0x000fe40000f21670 */
[----:B------:R-:W-:Y:S02]  /*19bf0*/  ISETP.GT.AND P2, PT, R4, 0x21, !P2 ;  /* 0x000000210400780c */ /* 0x000fe40005744270 */
[----:B------:R-:W-:Y:S02]  /*19c00*/  FSEL R143, R74, -INF , !P1 ;  /* 0xff8000004a8f7808 */ /* 0x000fe40004800000 */
[----:B------:R-:W-:-:S02]  /*19c10*/  ISETP.GT.AND P1, PT, R4, 0x28, !P6 ;  /* 0x000000280400780c */ /* 0x000fc40007724270 */
[C---:B------:R-:W-:Y:S02]  /*19c20*/  ISETP.LT.OR P2, PT, R0.reuse, 0x22, P2 ;  /* 0x000000220000780c */ /* 0x040fe40001741670 */
[----:B------:R-:W-:Y:S02]  /*19c30*/  ISETP.LT.OR P1, PT, R0, 0x29, P1 ;  /* 0x000000290000780c */ /* 0x000fe40000f21670 */
[----:B------:R-:W-:Y:S02]  /*19c40*/  FSEL R135, R75, -INF , !P2 ;  /* 0xff8000004b877808 */ /* 0x000fe40005000000 */
[----:B------:R-:W-:Y:S02]  /*19c50*/  FSEL R133, R78, -INF , !P1 ;  /* 0xff8000004e857808 */ /* 0x000fe40004800000 */
[----:B------:R-:W-:Y:S02]  /*19c60*/  ISETP.NE.AND P1, PT, R76, RZ, PT ;  /* 0x000000ff4c00720c */ /* 0x000fe40003f25270 */
[----:B------:R-:W-:-:S02]  /*19c70*/  ISETP.NE.AND P2, PT, R120, RZ, PT ;  /* 0x000000ff7800720c */ /* 0x000fc40003f45270 */
        /* <DEDUP_REMOVED lines=99> */
[----:B------:R-:W-:Y:S01]  /*1a2b0*/  ISETP.NE.AND P1, PT, R126, RZ, PT ;  /* 0x000000ff7e00720c */ /* 0x000fe20003f25270 */
[----:B------:R-:W1:Y:S01]  /*1a2c0*/  SHFL.BFLY PT, R3, R6, 0x2, 0x1f ;  /* 0x0c401f0006037f89 */ /* 0x000e6200000e0000 */
[C---:B------:R-:W-:Y:S02]  /*1a2d0*/  ISETP.GT.AND P5, PT, R4.reuse, RZ, !P5 ;  /* 0x000000ff0400720c */ /* 0x040fe40006fa4270 */
[----:B------:R-:W-:-:S02]  /*1a2e0*/  ISETP.GT.AND P1, PT, R4, 0x68, !P1 ;  /* 0x000000680400780c */ /* 0x000fc40004f24270 */
[C---:B------:R-:W-:Y:S02]  /*1a2f0*/  ISETP.LT.OR P5, PT, R0.reuse, 0x1, P5 ;  /* 0x000000010000780c */ /* 0x040fe40002fa1670 */
[----:B------:R-:W-:Y:S02]  /*1a300*/  ISETP.LT.OR P1, PT, R0, 0x69, P1 ;  /* 0x000000690000780c */ /* 0x000fe40000f21670 */
[----:B------:R-:W-:Y:S02]  /*1a310*/  FSEL R90, R90, -INF , !P5 ;  /* 0xff8000005a5a7808 */ /* 0x000fe40006800000 */
[----:B------:R-:W-:Y:S02]  /*1a320*/  FSEL R7, R46, -INF , !P1 ;  /* 0xff8000002e077808 */ /* 0x000fe40004800000 */
[----:B------:R-:W-:Y:S02]  /*1a330*/  ISETP.NE.AND P1, PT, R44, RZ, PT ;  /* 0x000000ff2c00720c */ /* 0x000fe40003f25270 */
[----:B------:R-:W-:-:S02]  /*1a340*/  ISETP.NE.AND P5, PT, R24, RZ, PT ;  /* 0x000000ff1800720c */ /* 0x000fc40003fa5270 */
[C---:B------:R-:W-:Y:S02]  /*1a350*/  ISETP.GT.AND P1, PT, R4.reuse, 0x69, !P1 ;  /* 0x000000690400780c */ /* 0x040fe40004f24270 */
[----:B------:R-:W-:Y:S02]  /*1a360*/  ISETP.GT.AND P3, PT, R4, 0x91, !P3 ;  /* 0x000000910400780c */ /* 0x000fe40005f64270 */
[----:B------:R-:W-:Y:S02]  /*1a370*/  ISETP.LT.OR P1, PT, R0, 0x6a, P1 ;  /* 0x0000006a0000780c */ /* 0x000fe40000f21670 */
[----:B------:R-:W-:Y:S02]  /*1a380*/  ISETP.GT.AND P4, PT, R4, 0x98, !P4 ;  /* 0x000000980400780c */ /* 0x000fe40006784270 */
[----:B------:R-:W-:Y:S02]  /*1a390*/  FSEL R47, R47, -INF , !P1 ;  /* 0xff8000002f2f7808 */ /* 0x000fe40004800000 */
[----:B------:R-:W-:-:S02]  /*1a3a0*/  ISETP.NE.AND P1, PT, R128, RZ, PT ;  /* 0x000000ff8000720c */ /* 0x000fc40003f25270 */
[----:B-1----:R-:W-:Y:S02]  /*1a3b0*/  FMNMX.FTZ R12, R6, R3, !PT ;  /* 0x00000003060c7209 */ /* 0x002fe40007810000 */
[----:B------:R-:W-:Y:S02]  /*1a3c0*/  ISETP.GT.AND P1, PT, R4, 0x70, !P1 ;  /* 0x000000700400780c */ /* 0x000fe40004f24270 */
[C---:B------:R-:W-:Y:S01]  /*1a3d0*/  ISETP.LT.OR P3, PT, R0.reuse, 0x92, P3 ;  /* 0x000000920000780c */ /* 0x040fe20001f61670 */
[----:B------:R-:W1:Y:S01]  /*1a3e0*/  SHFL.BFLY PT, R3, R12, 0x1, 0x1f ;  /* 0x0c201f000c037f89 */ /* 0x000e6200000e0000 */
[C---:B------:R-:W-:Y:S02]  /*1a3f0*/  ISETP.LT.OR P1, PT, R0.reuse, 0x71, P1 ;  /* 0x000000710000780c */ /* 0x040fe40000f21670 */
[----:B------:R-:W-:Y:S02]  /*1a400*/  ISETP.LT.OR P4, PT, R0, 0x99, P4 ;  /* 0x000000990000780c */ /* 0x000fe40002781670 */
[----:B------:R-:W-:-:S02]  /*1a410*/  FSEL R159, R50, -INF , !P1 ;  /* 0xff800000329f7808 */ /* 0x000fc40004800000 */
[----:B------:R-:W-:Y:S02]  /*1a420*/  ISETP.NE.AND P1, PT, R48, RZ, PT ;  /* 0x000000ff3000720c */ /* 0x000fe40003f25270 */
[----:B------:R-:W-:Y:S02]  /*1a430*/  FSEL R35, R35, -INF , !P3 ;  /* 0xff80000023237808 */ /* 0x000fe40005800000 */
[----:B------:R-:W-:-:S04]  /*1a440*/  ISETP.GT.AND P1, PT, R4, 0x71, !P1 ;  /* 0x000000710400780c */ /* 0x000fc80004f24270 */
[----:B------:R-:W-:-:S04]  /*1a450*/  ISETP.LT.OR P1, PT, R0, 0x72, P1 ;  /* 0x000000720000780c */ /* 0x000fc80000f21670 */
[----:B------:R-:W-:Y:S02]  /*1a460*/  FSEL R51, R51, -INF , !P1 ;  /* 0xff80000033337808 */ /* 0x000fe40004800000 */
[----:B------:R-:W-:Y:S02]  /*1a470*/  ISETP.NE.AND P1, PT, R130, RZ, PT ;  /* 0x000000ff8200720c */ /* 0x000fe40003f25270 */
[----:B-1----:R-:W-:Y:S02]  /*1a480*/  FMNMX.FTZ R3, R12, R3, !PT ;  /* 0x000000030c037209 */ /* 0x002fe40007810000 */
[----:B------:R-:W-:-:S03]  /*1a490*/  ISETP.GT.AND P1, PT, R4, 0x78, !P1 ;  /* 0x000000780400780c */ /* 0x000fc60004f24270 */
[----:B------:R-:W-:Y:S01]  /*1a4a0*/  FFMA.FTZ R173, R2, R3, -8 ;  /* 0xc100000002ad7423 */ /* 0x000fe20000010003 */
[----:B------:R-:W-:-:S04]  /*1a4b0*/  ISETP.LT.OR P1, PT, R0, 0x79, P1 ;  /* 0x000000790000780c */ /* 0x000fc80000f21670 */
[----:B------:R-:W-:Y:S02]  /*1a4c0*/  FSEL R43, R54, -INF , !P1 ;  /* 0xff800000362b7808 */ /* 0x000fe40004800000 */
[----:B------:R-:W-:Y:S02]  /*1a4d0*/  ISETP.GT.AND P1, PT, R4, 0x79, !P2 ;  /* 0x000000790400780c */ /* 0x000fe40005724270 */
[----:B------:R-:W-:Y:S02]  /*1a4e0*/  ISETP.NE.AND P2, PT, R134, RZ, PT ;  /* 0x000000ff8600720c */ /* 0x000fe40003f45270 */
[----:B------:R-:W-:-:S04]  /*1a4f0*/  ISETP.LT.OR P1, PT, R0, 0x7a, P1 ;  /* 0x0000007a0000780c */ /* 0x000fc80000f21670 */
[----:B------:R-:W-:Y:S02]  /*1a500*/  FSEL R55, R55, -INF , !P1 ;  /* 0xff80000037377808 */ /* 0x000fe40004800000 */
[----:B------:R-:W-:Y:S02]  /*1a510*/  ISETP.GT.AND P1, PT, R4, 0x1, !P6 ;  /* 0x000000010400780c */ /* 0x000fe40007724270 */
[----:B------:R-:W-:Y:S02]  /*1a520*/  ISETP.NE.AND P6, PT, R28, RZ, PT ;  /* 0x000000ff1c00720c */ /* 0x000fe40003fc5270 */
[----:B------:R-:W-:-:S04]  /*1a530*/  ISETP.LT.OR P1, PT, R0, 0x2, P1 ;  /* 0x000000020000780c */ /* 0x000fc80000f21670 */
[----:B------:R-:W-:Y:S02]  /*1a540*/  FSEL R167, R91, -INF , !P1 ;  /* 0xff8000005ba77808 */ /* 0x000fe40004800000 */
[----:B------:R-:W-:Y:S02]  /*1a550*/  ISETP.NE.AND P1, PT, R104, RZ, PT ;  /* 0x000000ff6800720c */ /* 0x000fe40003f25270 */
[----:B------:R-:W-:Y:S02]  /*1a560*/  FMNMX.FTZ R24, R90, R167, !PT ;  /* 0x000000a75a187209 */ /* 0x000fe40007810000 */
        /* <DEDUP_REMOVED lines=27> */
[----:B------:R-:W-:Y:S02]  /*1a720*/  FMNMX.FTZ R26, R165, R24, !PT ;  /* 0x00000018a51a7209 */ /* 0x000fe40007810000 */
[----:B------:R-:W-:Y:S02]  /*1a730*/  ISETP.GT.AND P1, PT, R4, 0x81, !P5 ;  /* 0x000000810400780c */ /* 0x000fe40006f24270 */
[----:B------:R-:W-:Y:S02]  /*1a740*/  FMNMX.FTZ R26, R161, R26, !PT ;  /* 0x0000001aa11a7209 */ /* 0x000fe40007810000 */
[----:B------:R-:W-:Y:S02]  /*1a750*/  ISETP.LT.OR P1, PT, R0, 0x82, P1 ;  /* 0x000000820000780c */ /* 0x000fe40000f21670 */
[----:B------:R-:W-:-:S02]  /*1a760*/  FMNMX.FTZ R26, R169, R26, !PT ;  /* 0x0000001aa91a7209 */ /* 0x000fc40007810000 */
        /* <DEDUP_REMOVED lines=13> */
[----:B------:R-:W-:Y:S02]  /*1a840*/  FSETP.NEU.FTZ.AND P1, PT, R3, -INF , PT ;  /* 0xff8000000300780b */ /* 0x000fe40003f3d000 */
[----:B------:R-:W-:Y:S02]  /*1a850*/  FMNMX.FTZ R30, R79, R30, !PT ;  /* 0x0000001e4f1e7209 */ /* 0x000fe40007810000 */
[----:B------:R-:W-:Y:S02]  /*1a860*/  FSEL R173, R173, RZ, P1 ;  /* 0x000000ffadad7208 */ /* 0x000fe40000800000 */
[----:B------:R-:W-:Y:S02]  /*1a870*/  FMNMX.FTZ R30, R141, R30, !PT ;  /* 0x0000001e8d1e7209 */ /* 0x000fe40007810000 */
[----:B------:R-:W-:Y:S01]  /*1a880*/  ISETP.NE.AND P6, PT, R136, RZ, PT ;  /* 0x000000ff8800720c */ /* 0x000fe20003fc5270 */
[C-C-:B------:R-:W-:Y:S01]  /*1a890*/  FFMA.FTZ R32, R2.reuse, R89, -R173.reuse ;  /* 0x0000005902207223 */ /* 0x140fe200000108ad */
[----:B------:R-:W-:Y:S01]  /*1a8a0*/  FMNMX.FTZ R30, R131, R30, !PT ;  /* 0x0000001e831e7209 */ /* 0x000fe20007810000 */
[--C-:B------:R-:W-:Y:S01]  /*1a8b0*/  FFMA.FTZ R36, R2, R81, -R173.reuse ;  /* 0x0000005102247223 */ /* 0x100fe200000108ad */
[----:B------:R-:W-:Y:S01]  /*1a8c0*/  ISETP.GT.AND P1, PT, R4, 0x90, !P6 ;  /* 0x000000900400780c */ /* 0x000fe20007724270 */
[----:B------:R1:W-:Y:S01]  /*1a8d0*/  MUFU.EX2 R26, R32 ;  /* 0x00000020001a7308 */ /* 0x0003e20000000800 */
[----:B------:R-:W-:-:S01]  /*1a8e0*/  FFMA.FTZ R42, R2, R77, -R173 ;  /* 0x0000004d022a7223 */ /* 0x000fc200000108ad */
[----:B------:R-:W-:Y:S01]  /*1a8f0*/  ISETP.NE.AND P6, PT, R14, RZ, PT ;  /* 0x000000ff0e00720c */ /* 0x000fe20003fc5270 */
[----:B------:R-:W-:-:S01]  /*1a900*/  FFMA.FTZ R93, R2, R93, -R173 ;  /* 0x0000005d025d7223 */ /* 0x000fc200000108ad */
[----:B------:R-:W-:Y:S01]  /*1a910*/  ISETP.LT.OR P1, PT, R0, 0x91, P1 ;  /* 0x000000910000780c */ /* 0x000fe20000f21670 */
[----:B------:R-:W-:-:S01]  /*1a920*/  FFMA.FTZ R157, R2, R157, -R173 ;  /* 0x0000009d029d7223 */ /* 0x000fc200000108ad */
[C-C-:B------:R-:W-:Y:S01]  /*1a930*/  FFMA.FTZ R88, R2.reuse, R88, -R173.reuse ;  /* 0x0000005802587223 */ /* 0x140fe200000108ad */
[----:B------:R-:W-:-:S01]  /*1a940*/  FFMA.FTZ R12, R2, R155, -R173 ;  /* 0x0000009b020c7223 */ /* 0x000fc200000108ad */
[----:B------:R-:W-:Y:S01]  /*1a950*/  FSEL R171, R34, -INF , !P1 ;  /* 0xff80000022ab7808 */ /* 0x000fe20004800000 */
[----:B------:R-:W-:-:S01]  /*1a960*/  FFMA.FTZ R147, R2, R147, -R173 ;  /* 0x0000009302937223 */ /* 0x000fc200000108ad */
[----:B-1----:R-:W-:Y:S01]  /*1a970*/  FMNMX.FTZ R32, R129, R30, !PT ;  /* 0x0000001e81207209 */ /* 0x002fe20007810000 */
[----:B------:R-:W-:Y:S01]  /*1a980*/  MUFU.EX2 R6, R88 ;  /* 0x0000005800067308 */ /* 0x000fe20000000800 */
[----:B------:R-:W-:Y:S01]  /*1a990*/  ISETP.GT.AND P1, PT, R4, 0x99, !P6 ;  /* 0x000000990400780c */ /* 0x000fe20007724270 */
[C-C-:B------:R-:W-:Y:S01]  /*1a9a0*/  FFMA.FTZ R14, R2.reuse, R149, -R173.reuse ;  /* 0x00000095020e7223 */ /* 0x140fe200000108ad */
[----:B------:R-:W-:Y:S01]  /*1a9b0*/  FMNMX.FTZ R32, R87, R32, !PT ;  /* 0x0000002057207209 */ /* 0x000fe20007810000 */
[--C-:B------:R-:W-:Y:S01]  /*1a9c0*/  FFMA.FTZ R48, R2, R29, -R173.reuse ;  /* 0x0000001d02307223 */ /* 0x100fe200000108ad */
[----:B------:R-:W-:Y:S01]  /*1a9d0*/  ISETP.LT.OR P1, PT, R0, 0x9a, P1 ;  /* 0x0000009a0000780c */ /* 0x000fe20000f21670 */
[C-C-:B------:R-:W-:Y:S01]  /*1a9e0*/  FFMA.FTZ R149, R2.reuse, R153, -R173.reuse ;  /* 0x0000009902957223 */ /* 0x140fe200000108ad */
[----:B------:R-:W-:Y:S01]  /*1a9f0*/  FMNMX.FTZ R32, R139, R32, !PT ;  /* 0x000000208b207209 */ /* 0x000fe20007810000 */
[----:B------:R1:W-:Y:S01]  /*1aa00*/  MUFU.EX2 R30, R36 ;  /* 0x00000024001e7308 */ /* 0x0003e20000000800 */
[----:B------:R-:W-:Y:S01]  /*1aa10*/  FSEL R39, R39, -INF , !P1 ;  /* 0xff80000027277808 */ /* 0x000fe20004800000 */
[C-C-:B------:R-:W-:Y:S01]  /*1aa20*/  FFMA.FTZ R50, R2.reuse, R33, -R173.reuse ;  /* 0x0000002102327223 */ /* 0x140fe200000108ad */
[----:B------:R-:W-:Y:S01]  /*1aa30*/  FMNMX.FTZ R32, R127, R32, !PT ;  /* 0x000000207f207209 */ /* 0x000fe20007810000 */
[C-C-:B------:R-:W-:Y:S01]  /*1aa40*/  FFMA.FTZ R20, R2.reuse, R151, -R173.reuse ;  /* 0x0000009702147223 */ /* 0x140fe200000108ad */
[----:B------:R-:W-:-:S01]  /*1aa50*/  FFMA.FTZ R145, R2, R145, -R173 ;  /* 0x0000009102917223 */ /* 0x000fc200000108ad */
[C-C-:B------:R-:W-:Y:S01]  /*1aa60*/  FFMA.FTZ R52, R2.reuse, R37, -R173.reuse ;  /* 0x0000002502347223 */ /* 0x140fe200000108ad */
[----:B------:R-:W-:Y:S01]  /*1aa70*/  FMNMX.FTZ R34, R125, R32, !PT ;  /* 0x000000207d227209 */ /* 0x000fe20007810000 */
[----:B------:R-:W-:Y:S01]  /*1aa80*/  MUFU.EX2 R157, R157 ;  /* 0x0000009d009d7308 */ /* 0x000fe20000000800 */
[----:B------:R-:W-:-:S01]  /*1aa90*/  FFMA.FTZ R44, R2, R85, -R173 ;  /* 0x00000055022c7223 */ /* 0x000fc200000108ad */
        /* <DEDUP_REMOVED lines=13> */
[----:B-1----:R-:W-:Y:S01]  /*1ab70*/  FMNMX.FTZ R36, R59, R34, !PT ;  /* 0x000000223b247209 */ /* 0x002fe20007810000 */
[----:B------:R-:W1:Y:S01]  /*1ab80*/  MUFU.EX2 R147, R147 ;  /* 0x0000009300937308 */ /* 0x000e620000000800 */
[----:B------:R-:W-:-:S01]  /*1ab90*/  FFMA.FTZ R77, R2, R109, -R173 ;  /* 0x0000006d024d7223 */ /* 0x000fc200000108ad */
[C-C-:B------:R-:W-:Y:S01]  /*1aba0*/  FFMA.FTZ R85, R2.reuse, R97, -R173.reuse ;  /* 0x0000006102557223 */ /* 0x140fe200000108ad */
[----:B------:R-:W-:Y:S01]  /*1abb0*/  FMNMX.FTZ R36, R71, R36, !PT ;  /* 0x0000002447247209 */ /* 0x000fe20007810000 */
[C-C-:B------:R-:W-:Y:S01]  /*1abc0*/  FFMA.FTZ R73, R2.reuse, R73, -R173.reuse ;  /* 0x0000004902497223 */ /* 0x140fe200000108ad */
[----:B------:R-:W-:-:S01]  /*1abd0*/  FFMA.FTZ R45, R2, R45, -R173 ;  /* 0x0000002d022d7223 */ /* 0x000fc200000108ad */
[C-C-:B------:R-:W-:Y:S01]  /*1abe0*/  FFMA.FTZ R121, R2.reuse, R121, -R173.reuse ;  /* 0x0000007902797223 */ /* 0x140fe200000108ad */
[----:B------:R-:W-:Y:S01]  /*1abf0*/  FMNMX.FTZ R36, R75, R36, !PT ;  /* 0x000000244b247209 */ /* 0x000fe20007810000 */
[----:B------:R2:W-:Y:S01]  /*1ac00*/  MUFU.EX2 R34, R42 ;  /* 0x0000002a00227308 */ /* 0x0005e20000000800 */
        /* <DEDUP_REMOVED lines=8> */
[----:B-1----:R-:W-:Y:S01]  /*1ac90*/  F2FP.SATFINITE.E4M3.F32.PACK_AB_MERGE_C R184, R147, R12, RZ ;  /* 0x0000000c93b8723e */ /* 0x002fe200048070ff */
[----:B------:R-:W-:Y:S01]  /*1aca0*/  FFMA.FTZ R25, R2, R25, -R173 ;  /* 0x0000001902197223 */ /* 0x000fe200000108ad */
[----:B------:R-:W-:-:S02]  /*1acb0*/  FMNMX.FTZ R40, R47, R40, !PT ;  /* 0x000000282f287209 */ /* 0x000fc40007810000 */
[----:B------:R-:W-:Y:S02]  /*1acc0*/  F2FP.SATFINITE.E4M3.F32.PACK_AB_MERGE_C R184, R157, R6, R184 ;  /* 0x000000069db8723e */ /* 0x000fe400048070b8 */
[----:B------:R-:W-:Y:S01]  /*1acd0*/  FMNMX.FTZ R40, R159, R40, !PT ;  /* 0x000000289f287209 */ /* 0x000fe20007810000 */
[----:B------:R-:W-:Y:S01]  /*1ace0*/  MUFU.EX2 R149, R149 ;  /* 0x0000009500957308 */ /* 0x000fe20000000800 */
[----:B------:R-:W-:Y:S02]  /*1acf0*/  ISETP.GE.AND P6, PT, R11, 0x1, PT ;  /* 0x000000010b00780c */ /* 0x000fe40003fc6270 */
[----:B------:R-:W-:-:S04]  /*1ad00*/  FMNMX.FTZ R40, R51, R40, !PT ;  /* 0x0000002833287209 */ /* 0x000fc80007810000 */
[----:B--2---:R-:W-:Y:S01]  /*1ad10*/  FMNMX.FTZ R42, R43, R40, !PT ;  /* 0x000000282b2a7209 */ /* 0x004fe20007810000 */
[----:B------:R-:W-:Y:S03]  /*1ad20*/  MUFU.EX2 R20, R20 ;  /* 0x0000001400147308 */ /* 0x000fe60000000800 */
[----:B------:R-:W-:-:S04]  /*1ad30*/  FMNMX.FTZ R42, R55, R42, !PT ;  /* 0x0000002a372a7209 */ /* 0x000fc80007810000 */
[----:B------:R-:W-:Y:S01]  /*1ad40*/  FMNMX.FTZ R42, R91, R42, !PT ;  /* 0x0000002a5b2a7209 */ /* 0x000fe20007810000 */
[----:B------:R1:W-:Y:S03]  /*1ad50*/  MUFU.EX2 R40, R93 ;  /* 0x0000005d00287308 */ /* 0x0003e60000000800 */
[----:B------:R-:W-:-:S04]  /*1ad60*/  FMNMX.FTZ R42, R27, R42, !PT ;  /* 0x0000002a1b2a7209 */ /* 0x000fc80007810000 */
[----:B------:R-:W-:Y:S01]  /*1ad70*/  FMNMX.FTZ R42, R95, R42, !PT ;  /* 0x0000002a5f2a7209 */ /* 0x000fe20007810000 */
[----:B------:R-:W2:Y:S01]  /*1ad80*/  MUFU.EX2 R145, R145 ;  /* 0x0000009100917308 */ /* 0x000ea20000000800 */
[----:B-1----:R-:W-:-:S01]  /*1ad90*/  FFMA.FTZ R93, R2, R69, -R173 ;  /* 0x00000045025d7223 */ /* 0x002fc200000108ad */
[----:B------:R-:W-:Y:S01]  /*1ada0*/  FSEL R69, R38, -INF , !P4 ;  /* 0xff80000026457808 */ /* 0x000fe20006000000 */
[----:B------:R-:W-:-:S01]  /*1adb0*/  FFMA.FTZ R38, R2, R65, -R173 ;  /* 0x0000004102267223 */ /* 0x000fc200000108ad */
[----:B------:R-:W-:-:S04]  /*1adc0*/  FMNMX.FTZ R42, R31, R42, !PT ;  /* 0x0000002a1f2a7209 */ /* 0x000fc80007810000 */
[----:B------:R-:W-:Y:S01]  /*1add0*/  FMNMX.FTZ R42, R171, R42, !PT ;  /* 0x0000002aab2a7209 */ /* 0x000fe20007810000 */
[----:B------:R1:W-:Y:S03]  /*1ade0*/  MUFU.EX2 R36, R44 ;  /* 0x0000002c00247308 */ /* 0x0003e60000000800 */
[----:B------:R-:W-:-:S04]  /*1adf0*/  FMNMX.FTZ R42, R35, R42, !PT ;  /* 0x0000002a232a7209 */ /* 0x000fc80007810000 */
[----:B------:R-:W-:Y:S01]  /*1ae00*/  FMNMX.FTZ R42, R69, R42, !PT ;  /* 0x0000002a452a7209 */ /* 0x000fe20007810000 */
[----:B------:R-:W-:Y:S01]  /*1ae10*/  MUFU.EX2 R24, R123 ;  /* 0x0000007b00187308 */ /* 0x000fe20000000800 */
[----:B-1----:R-:W-:-:S01]  /*1ae20*/  FFMA.FTZ R44, R2, R57, -R173 ;  /* 0x00000039022c7223 */ /* 0x002fc200000108ad */
[----:B--2---:R-:W-:Y:S02]  /*1ae30*/  F2FP.SATFINITE.E4M3.F32.PACK_AB_MERGE_C R186, R145, R20, RZ ;  /* 0x0000001491ba723e */ /* 0x004fe400048070ff */
[----:B------:R-:W-:Y:S01]  /*1ae40*/  FMNMX.FTZ R0, R39, R42, !PT ;  /* 0x0000002a27007209 */ /* 0x000fe20007810000 */
[----:B------:R-:W-:Y:S01]  /*1ae50*/  FFMA.FTZ R42, R2, R61, -R173 ;  /* 0x0000003d022a7223 */ /* 0x000fe200000108ad */
[----:B------:R-:W-:Y:S02]  /*1ae60*/  F2FP.SATFINITE.E4M3.F32.PACK_AB_MERGE_C R186, R149, R14, R186 ;  /* 0x0000000e95ba723e */ /* 0x000fe400048070ba */
[----:B------:R-:W-:Y:S01]  /*1ae70*/  MUFU.EX2 R115, R115 ;  /* 0x0000007300737308 */ /* 0x000fe20000000800 */
[----:B------:R-:W1:Y:S07]  /*1ae80*/  SHFL.BFLY PT, R65, R0, 0x2, 0x1f ;  /* 0x0c401f0000417f89 */ /* 0x000e6e00000e0000 */
[----:B------:R-:W2:Y:S08]  /*1ae90*/  MUFU.EX2 R89, R89 ;  /* 0x0000005900597308 */ /* 0x000eb00000000800 */
[----:B------:R-:W-:Y:S08]  /*1aea0*/  MUFU.EX2 R28, R113 ;  /* 0x00000071001c7308 */ /* 0x000ff00000000800 */
[----:B------:R-:W-:Y:S01]  /*1aeb0*/  MUFU.EX2 R111, R111 ;  /* 0x0000006f006f7308 */ /* 0x000fe20000000800 */
[----:B-1----:R-:W-:-:S02]  /*1aec0*/  FMNMX.FTZ R65, R0, R65, !PT ;  /* 0x0000004100417209 */ /* 0x002fc40007810000 */
[----:B--2---:R-:W-:-:S03]  /*1aed0*/  F2FP.SATFINITE.E4M3.F32.PACK_AB_MERGE_C R180, R89, R26, RZ ;  /* 0x0000001a59b4723e */ /* 0x004fc600048070ff */
[----:B------:R-:W1:Y:S01]  /*1aee0*/  SHFL.BFLY PT, R0, R65, 0x1, 0x1f ;  /* 0x0c201f0041007f89 */ /* 0x000e6200000e0000 */
[----:B------:R-:W-:Y:S01]  /*1aef0*/  F2FP.SATFINITE.E4M3.F32.PACK_AB_MERGE_C R180, R115, R24, R180 ;  /* 0x0000001873b4723e */ /* 0x000fe200048070b4 */
[----:B------:R-:W-:Y:S08]  /*1af00*/  MUFU.EX2 R81, R81 ;  /* 0x0000005100517308 */ /* 0x000ff00000000800 */
[----:B------:R-:W-:Y:S08]  /*1af10*/  MUFU.EX2 R32, R107 ;  /* 0x0000006b00207308 */ /* 0x000ff00000000800 */
[----:B------:R-:W-:Y:S01]  /*1af20*/  MUFU.EX2 R101, R101 ;  /* 0x0000006500657308 */ /* 0x000fe20000000800 */
[----:B-1----:R-:W-:-:S07]  /*1af30*/  FMNMX.FTZ R0, R65, R0, !PT ;  /* 0x0000000041007209 */ /* 0x002fce0007810000 */
[----:B------:R-:W-:Y:S01]  /*1af40*/  MUFU.EX2 R77, R77 ;  /* 0x0000004d004d7308 */ /* 0x000fe20000000800 */
[----:B------:R-:W-:Y:S01]  /*1af50*/  FSETP.NEU.FTZ.AND P1, PT, R0, -INF , PT ;  /* 0xff8000000000780b */ /* 0x000fe20003f3d000 */
[----:B------:R-:W-:-:S05]  /*1af60*/  FFMA.FTZ R54, R2, R0, -8 ;  /* 0xc100000002367423 */ /* 0x000fca0000010000 */
[----:B------:R-:W-:Y:S01]  /*1af70*/  FSEL R54, R54, RZ, P1 ;  /* 0x000000ff36367208 */ /* 0x000fe20000800000 */
[----:B------:R-:W-:Y:S04]  /*1af80*/  MUFU.EX2 R85, R85 ;  /* 0x0000005500557308 */ /* 0x000fe80000000800 */
[----:B------:R-:W-:-:S01]  /*1af90*/  FFMA.FTZ R29, R2, R90, -R54 ;  /* 0x0000005a021d7223 */ /* 0x000fc20000010836 */
[C-C-:B------:R-:W-:Y:S01]  /*1afa0*/  FFMA.FTZ R56, R2.reuse, R167, -R54.reuse ;  /* 0x000000a702387223 */ /* 0x140fe20000010836 */
[----:B------:R-:W-:-:S01]  /*1afb0*/  FFMA.FTZ R33, R2, R165, -R54 ;  /* 0x000000a502217223 */ /* 0x000fc20000010836 */
[C-C-:B------:R-:W-:Y:S01]  /*1afc0*/  FFMA.FTZ R60, R2.reuse, R161, -R54.reuse ;  /* 0x000000a1023c7223 */ /* 0x140fe20000010836 */
[----:B------:R-:W-:-:S01]  /*1afd0*/  FFMA.FTZ R76, R2, R83, -R54 ;  /* 0x00000053024c7223 */ /* 0x000fc20000010836 */
[----:B------:R-:W-:Y:S01]  /*1afe0*/  FADD.FTZ R83, R6, R157 ;  /* 0x0000009d06537221 */ /* 0x000fe20000010000 */
[----:B------:R-:W-:Y:S01]  /*1aff0*/  MUFU.EX2 R29, R29 ;  /* 0x0000001d001d7308 */ /* 0x000fe20000000800 */
[----:B------:R-:W-:-:S01]  /*1b000*/  FFMA.FTZ R37, R2, R169, -R54 ;  /* 0x000000a902257223 */ /* 0x000fc20000010836 */
[----:B------:R-:W-:Y:S01]  /*1b010*/  FFMA.FTZ R58, R2, R163, -R54 ;  /* 0x000000a3023a7223 */ /* 0x000fe20000010836 */
[----:B------:R-:W-:-:S01]  /*1b020*/  FADD.FTZ R78, R12, R83 ;  /* 0x000000530c4e7221 */ /* 0x000fc20000010000 */
[C-C-:B------:R-:W-:Y:S01]  /*1b030*/  FFMA.FTZ R80, R2.reuse, R59, -R54.reuse ;  /* 0x0000003b02507223 */ /* 0x140fe20000010836 */
[----:B------:R-:W-:-:S01]  /*1b040*/  FFMA.FTZ R57, R2, R99, -R54 ;  /* 0x0000006302397223 */ /* 0x000fc20000010836 */
[----:B------:R-:W-:Y:S01]  /*1b050*/  FFMA.FTZ R64, R2, R103, -R54 ;  /* 0x0000006702407223 */ /* 0x000fe20000010836 */
[----:B------:R-:W-:-:S01]  /*1b060*/  FADD.FTZ R59, R147, R78 ;  /* 0x0000004e933b7221 */ /* 0x000fc20000010000 */
[----:B------:R-:W1:Y:S01]  /*1b070*/  MUFU.EX2 R56, R56 ;  /* 0x0000003800387308 */ /* 0x000e620000000800 */
[----:B------:R-:W-:-:S01]  /*1b080*/  FFMA.FTZ R49, R2, R143, -R54 ;  /* 0x0000008f02317223 */ /* 0x000fc20000010836 */
[----:B------:R-:W-:Y:S01]  /*1b090*/  FFMA.FTZ R62, R2, R135, -R54 ;  /* 0x00000087023e7223 */ /* 0x000fe20000010836 */
[----:B------:R-:W-:-:S01]  /*1b0a0*/  FADD.FTZ R82, R14, R59 ;  /* 0x0000003b0e527221 */ /* 0x000fc20000010000 */
[C-C-:B------:R-:W-:Y:S01]  /*1b0b0*/  FFMA.FTZ R59, R2.reuse, R75, -R54.reuse ;  /* 0x0000004b023b7223 */ /* 0x140fe20000010836 */
[----:B------:R-:W-:-:S01]  /*1b0c0*/  FFMA.FTZ R61, R2, R133, -R54 ;  /* 0x00000085023d7223 */ /* 0x000fc20000010836 */
[----:B------:R-:W-:Y:S01]  /*1b0d0*/  FFMA.FTZ R68, R2, R79, -R54 ;  /* 0x0000004f02447223 */ /* 0x000fe20000010836 */
[----:B------:R-:W-:-:S01]  /*1b0e0*/  FADD.FTZ R99, R149, R82 ;  /* 0x0000005295637221 */ /* 0x000fc20000010000 */
[----:B------:R-:W2:Y:S01]  /*1b0f0*/  MUFU.EX2 R33, R33 ;  /* 0x0000002100217308 */ /* 0x000ea20000000800 */
[----:B------:R-:W-:-:S01]  /*1b100*/  FFMA.FTZ R65, R2, R141, -R54 ;  /* 0x0000008d02417223 */ /* 0x000fc20000010836 */
[----:B------:R-:W-:Y:S01]  /*1b110*/  FFMA.FTZ R66, R2, R131, -R54 ;  /* 0x0000008302427223 */ /* 0x000fe20000010836 */
[----:B------:R-:W-:-:S01]  /*1b120*/  FADD.FTZ R82, R20, R99 ;  /* 0x0000006314527221 */ /* 0x000fc20000010000 */
[C-C-:B------:R-:W-:Y:S01]  /*1b130*/  FFMA.FTZ R70, R2.reuse, R129, -R54.reuse ;  /* 0x0000008102467223 */ /* 0x140fe20000010836 */
[----:B------:R-:W-:-:S01]  /*1b140*/  FFMA.FTZ R79, R2, R87, -R54 ;  /* 0x00000057024f7223 */ /* 0x000fc20000010836 */
[C-C-:B------:R-:W-:Y:S01]  /*1b150*/  FFMA.FTZ R72, R2.reuse, R139, -R54.reuse ;  /* 0x0000008b02487223 */ /* 0x140fe20000010836 */
[----:B------:R-:W-:-:S01]  /*1b160*/  FFMA.FTZ R47, R2, R47, -R54 ;  /* 0x0000002f022f7223 */ /* 0x000fc20000010836 */
[----:B------:R-:W3:Y:S01]  /*1b170*/  MUFU.EX2 R60, R60 ;  /* 0x0000003c003c7308 */ /* 0x000ee20000000800 */
        /* <DEDUP_REMOVED lines=16> */
[----:B---3--:R-:W-:-:S01]  /*1b280*/  FADD.FTZ R78, R60, R83 ;  /* 0x000000533c4e7221 */ /* 0x008fc20000010000 */
[----:B------:R-:W-:Y:S01]  /*1b290*/  FADD.FTZ R83, R145, R82 ;  /* 0x0000005291537221 */ /* 0x000fe20000010000 */
[----:B------:R-:W-:-:S01]  /*1b2a0*/  FFMA.FTZ R95, R2, R95, -R54 ;  /* 0x0000005f025f7223 */ /* 0x000fc20000010836 */
[C-C-:B------:R-:W-:Y:S01]  /*1b2b0*/  FFMA.FTZ R31, R2.reuse, R31, -R54.reuse ;  /* 0x0000001f021f7223 */ /* 0x140fe20000010836 */
[----:B------:R-:W-:-:S01]  /*1b2c0*/  FFMA.FTZ R171, R2, R171, -R54 ;  /* 0x000000ab02ab7223 */ /* 0x000fc20000010836 */
[----:B------:R-:W-:Y:S01]  /*1b2d0*/  FADD.FTZ R84, R24, R83 ;  /* 0x0000005318547221 */ /* 0x000fe20000010000 */
[----:B------:R-:W-:-:S01]  /*1b2e0*/  FFMA.FTZ R35, R2, R35, -R54 ;  /* 0x0000002302237223 */ /* 0x000fc20000010836 */
[----:B------:R-:W3:Y:S01]  /*1b2f0*/  MUFU.EX2 R57, R57 ;  /* 0x0000003900397308 */ /* 0x000ee20000000800 */
[----:B-1----:R-:W-:-:S01]  /*1b300*/  FADD.FTZ R75, R37, R78 ;  /* 0x0000004e254b7221 */ /* 0x002fc20000010000 */
[C-C-:B------:R-:W-:Y:S01]  /*1b310*/  FFMA.FTZ R78, R2.reuse, R67, -R54.reuse ;  /* 0x00000043024e7223 */ /* 0x140fe20000010836 */
[----:B------:R-:W-:-:S01]  /*1b320*/  FFMA.FTZ R69, R2, R69, -R54 ;  /* 0x0000004502457223 */ /* 0x000fc20000010836 */
[----:B------:R-:W-:Y:S01]  /*1b330*/  FFMA.FTZ R39, R2, R39, -R54 ;  /* 0x0000002702277223 */ /* 0x000fe20000010836 */
[----:B------:R-:W-:-:S03]  /*1b340*/  F2FP.SATFINITE.E4M3.F32.PACK_AB_MERGE_C R33, R60, R33, RZ ;  /* 0x000000213c21723e */ /* 0x000fc600048070ff */
[----:B------:R-:W1:Y:S01]  /*1b350*/  MUFU.EX2 R64, R64 ;  /* 0x0000004000407308 */ /* 0x000e620000000800 */
[----:B--2---:R-:W-:-:S01]  /*1b360*/  FADD.FTZ R82, R58, R75 ;  /* 0x0000004b3a527221 */ /* 0x004fc20000010000 */
[----:B------:R-:W-:Y:S01]  /*1b370*/  FADD.FTZ R75, R115, R84 ;  /* 0x00000054734b7221 */ /* 0x000fe20000010000 */
[----:B------:R-:W-:-:S03]  /*1b380*/  F2FP.SATFINITE.E4M3.F32.PACK_AB_MERGE_C R185, R56, R29, R33 ;  /* 0x0000001d38b9723e */ /* 0x000fc60004807021 */
[----:B------:R-:W-:Y:S02]  /*1b390*/  FADD.FTZ R84, R26, R75 ;  /* 0x0000004b1a547221 */ /* 0x000fe40000010000 */
[----:B------:R-:W2:Y:S01]  /*1b3a0*/  MUFU.EX2 R49, R49 ;  /* 0x0000003100317308 */ /* 0x000ea20000000800 */
[----:B---3--:R-:W-:-:S01]  /*1b3b0*/  FADD.FTZ R67, R57, R82 ;  /* 0x0000005239437221 */ /* 0x008fc20000010000 */
[----:B------:R-:W-:-:S06]  /*1b3c0*/  FADD.FTZ R75, R89, R84 ;  /* 0x00000054594b7221 */ /* 0x000fcc0000010000 */
[----:B------:R-:W3:Y:S01]  /*1b3d0*/  MUFU.EX2 R62, R62 ;  /* 0x0000003e003e7308 */ /* 0x000ee20000000800 */
[----:B-1----:R-:W-:-:S01]  /*1b3e0*/  FADD.FTZ R82, R64, R67 ;  /* 0x0000004340527221 */ /* 0x002fc20000010000 */
[----:B------:R-:W-:-:S04]  /*1b3f0*/  F2FP.SATFINITE.E4M3.F32.PACK_AB_MERGE_C R57, R64, R57, RZ ;  /* 0x000000394039723e */ /* 0x000fc800048070ff */
[----:B------:R-:W-:Y:S02]  /*1b400*/  F2FP.SATFINITE.E4M3.F32.PACK_AB_MERGE_C R187, R58, R37, R57 ;  /* 0x000000253abb723e */ /* 0x000fe40004807039 */
[----:B------:R-:W1:Y:S01]  /*1b410*/  MUFU.EX2 R61, R61 ;  /* 0x0000003d003d7308 */ /* 0x000e620000000800 */
[----:B--2---:R-:W-:-:S01]  /*1b420*/  FADD.FTZ R67, R49, R82 ;  /* 0x0000005231437221 */ /* 0x004fc20000010000 */
[----:B------:R-:W-:-:S04]  /*1b430*/  FADD.FTZ R82, R28, R75 ;  /* 0x0000004b1c527221 */ /* 0x000fc80000010000 */
[----:B------:R-:W-:Y:S02]  /*1b440*/  FADD.FTZ R75, R111, R82 ;  /* 0x000000526f4b7221 */ /* 0x000fe40000010000 */
        /* <DEDUP_REMOVED lines=9> */
[----:B------:R-:W1:Y:S01]  /*1b4e0*/  MUFU.EX2 R66, R66 ;  /* 0x0000004200427308 */ /* 0x000e620000000800 */
[----:B--2---:R-:W-:-:S01]  /*1b4f0*/  FADD.FTZ R20, R68, R67 ;  /* 0x0000004344147221 */ /* 0x004fc20000010000 */
[----:B------:R-:W-:Y:S01]  /*1b500*/  FADD.FTZ R67, R101, R14 ;  /* 0x0000000e65437221 */ /* 0x000fe20000010000 */
[----:B------:R-:W-:-:S04]  /*1b510*/  F2FP.SATFINITE.E4M3.F32.PACK_AB_MERGE_C R61, R68, R61, RZ ;  /* 0x0000003d443d723e */ /* 0x000fc800048070ff */
[----:B------:R-:W-:Y:S01]  /*1b520*/  F2FP.SATFINITE.E4M3.F32.PACK_AB_MERGE_C R181, R62, R49, R61 ;  /* 0x000000313eb5723e */ /* 0x000fe2000480703d */
[----:B------:R-:W2:Y:S08]  /*1b530*/  MUFU.EX2 R70, R70 ;  /* 0x0000004600467308 */ /* 0x000eb00000000800 */
[----:B------:R-:W4:Y:S08]  /*1b540*/  MUFU.EX2 R79, R79 ;  /* 0x0000004f004f7308 */ /* 0x000f300000000800 */
[----:B------:R-:W5:Y:S08]  /*1b550*/  MUFU.EX2 R72, R72 ;  /* 0x0000004800487308 */ /* 0x000f700000000800 */
[----:B------:R3:W-:Y:S08]  /*1b560*/  MUFU.EX2 R12, R47 ;  /* 0x0000002f000c7308 */ /* 0x0007f00000000800 */
[----:B------:R-:W0:Y:S01]  /*1b570*/  MUFU.EX2 R87, R87 ;  /* 0x0000005700577308 */ /* 0x000e220000000800 */
[----:B---3--:R-:W-:-:S01]  /*1b580*/  FADD.FTZ R47, R65, R20 ;  /* 0x00000014412f7221 */ /* 0x008fc20000010000 */
[----:B------:R-:W-:Y:S01]  /*1b590*/  FADD.FTZ R20, R34, R67 ;  /* 0x0000004322147221 */ /* 0x000fe20000010000 */
[----:B------:R-:W-:-:S02]  /*1b5a0*/  F2FP.SATFINITE.E4M3.F32.PACK_AB_MERGE_C R34, R77, R34, RZ ;  /* 0x000000224d22723e */ /* 0x000fc400048070ff */
[----:B-1----:R-:W-:Y:S01]  /*1b5b0*/  FADD.FTZ R47, R66, R47 ;  /* 0x0000002f422f7221 */ /* 0x002fe20000010000 */
[----:B------:R-:W-:-:S01]  /*1b5c0*/  FADD.FTZ R77, R77, R20 ;  /* 0x000000144d4d7221 */ /* 0x000fc20000010000 */
[----:B------:R-:W-:Y:S01]  /*1b5d0*/  F2FP.SATFINITE.E4M3.F32.PACK_AB_MERGE_C R176, R101, R32, R34 ;  /* 0x0000002065b0723e */ /* 0x000fe20004807022 */
[----:B------:R-:W1:Y:S01]  /*1b5e0*/  MUFU.EX2 R74, R74 ;  /* 0x0000004a004a7308 */ /* 0x000e620000000800 */
[----:B--2---:R-:W-:-:S01]  /*1b5f0*/  FADD.FTZ R14, R70, R47 ;  /* 0x0000002f460e7221 */ /* 0x004fc20000010000 */
[----:B------:R-:W-:Y:S01]  /*1b600*/  FADD.FTZ R20, R36, R77 ;  /* 0x0000004d24147221 */ /* 0x000fe20000010000 */
[C---:B----4-:R-:W-:Y:S02]  /*1b610*/  F2FP.SATFINITE.E4M3.F32.PACK_AB_MERGE_C R70, R79.reuse, R70, RZ ;  /* 0x000000464f46723e */ /* 0x050fe400048070ff */
[----:B------:R-:W-:Y:S01]  /*1b620*/  FADD.FTZ R47, R79, R14 ;  /* 0x0000000e4f2f7221 */ /* 0x000fe20000010000 */
[----:B------:R-:W-:-:S01]  /*1b630*/  FADD.FTZ R67, R85, R20 ;  /* 0x0000001455437221 */ /* 0x000fc20000010000 */
[----:B------:R-:W-:Y:S01]  /*1b640*/  F2FP.SATFINITE.E4M3.F32.PACK_AB_MERGE_C R183, R66, R65, R70 ;  /* 0x0000004142b7723e */ /* 0x000fe20004807046 */
[----:B------:R-:W2:Y:S01]  /*1b650*/  MUFU.EX2 R97, R97 ;  /* 0x0000006100617308 */ /* 0x000ea20000000800 */
[----:B-----5:R-:W-:-:S04]  /*1b660*/  FADD.FTZ R14, R72, R47 ;  /* 0x0000002f480e7221 */ /* 0x020fc80000010000 */
[----:B0-----:R-:W-:-:S03]  /*1b670*/  FADD.FTZ R47, R87, R14 ;  /* 0x0000000e572f7221 */ /* 0x001fc60000010000 */
        /* <DEDUP_REMOVED lines=9> */
[----:B-1----:R-:W-:Y:S01]  /*1b710*/  F2FP.SATFINITE.E4M3.F32.PACK_AB_MERGE_C R24, R73, R40, RZ ;  /* 0x000000284918723e */ /* 0x002fe200048070ff */
[----:B------:R-:W-:-:S03]  /*1b720*/  FADD.FTZ R40, R40, R67 ;  /* 0x0000004328287221 */ /* 0x000fc60000010000 */
[----:B------:R-:W-:Y:S01]  /*1b730*/  F2FP.SATFINITE.E4M3.F32.PACK_AB_MERGE_C R178, R85, R36, R24 ;  /* 0x0000002455b2723e */ /* 0x000fe20004807018 */
[----:B------:R-:W-:-:S02]  /*1b740*/  FADD.FTZ R73, R73, R40 ;  /* 0x0000002849497221 */ /* 0x000fc40000010000 */
        /* <DEDUP_REMOVED lines=11> */
[----:B------:R-:W-:Y:S08]  /*1b800*/  MUFU.EX2 R59, R59 ;  /* 0x0000003b003b7308 */ /* 0x000ff00000000800 */
[----:B------:R-:W-:Y:S01]  /*1b810*/  MUFU.EX2 R78, R78 ;  /* 0x0000004e004e7308 */ /* 0x000fe20000000800 */
[----:B-1----:R-:W-:Y:S01]  /*1b820*/  F2FP.SATFINITE.E4M3.F32.PACK_AB_MERGE_C R172, R93, R4, R24 ;  /* 0x000000045dac723e */ /* 0x002fe20004807018 */
[----:B------:R-:W-:-:S04]  /*1b830*/  FADD.FTZ R24, R4, R73 ;  /* 0x0000004904187221 */ /* 0x000fc80000010000 */
[----:B------:R-:W-:Y:S02]  /*1b840*/  FADD.FTZ R93, R93, R24 ;  /* 0x000000185d5d7221 */ /* 0x000fe40000010000 */
[----:B------:R-:W-:Y:S02]  /*1b850*/  MUFU.EX2 R7, R7 ;  /* 0x0000000700077308 */ /* 0x000fe40000000800 */
[----:B------:R-:W-:-:S04]  /*1b860*/  FADD.FTZ R38, R38, R93 ;  /* 0x0000005d26267221 */ /* 0x000fc80000010000 */
[----:B------:R-:W-:Y:S02]  /*1b870*/  FADD.FTZ R38, R45, R38 ;  /* 0x000000262d267221 */ /* 0x000fe40000010000 */
[----:B------:R-:W-:Y:S08]  /*1b880*/  MUFU.EX2 R44, R44 ;  /* 0x0000002c002c7308 */ /* 0x000ff00000000800 */
[----:B------:R-:W0:Y:S08]  /*1b890*/  MUFU.EX2 R53, R53 ;  /* 0x0000003500357308 */ /* 0x000e300000000800 */
[----:B------:R-:W-:Y:S08]  /*1b8a0*/  MUFU.EX2 R21, R21 ;  /* 0x0000001500157308 */ /* 0x000ff00000000800 */
[----:B------:R-:W1:Y:S01]  /*1b8b0*/  MUFU.EX2 R42, R42 ;  /* 0x0000002a002a7308 */ /* 0x000e620000000800 */
[----:B0-----:R-:W-:-:S07]  /*1b8c0*/  F2FP.SATFINITE.E4M3.F32.PACK_AB_MERGE_C R26, R53, R44, RZ ;  /* 0x0000002c351a723e */ /* 0x001fce00048070ff */
[----:B------:R-:W0:Y:S08]  /*1b8d0*/  MUFU.EX2 R6, R159 ;  /* 0x0000009f00067308 */ /* 0x000e300000000800 */
[----:B------:R2:W-:Y:S01]  /*1b8e0*/  MUFU.EX2 R4, R27 ;  /* 0x0000001b00047308 */ /* 0x0005e20000000800 */
[----:B-1----:R-:W-:Y:S01]  /*1b8f0*/  F2FP.SATFINITE.E4M3.F32.PACK_AB_MERGE_C R174, R42, R21, R26 ;  /* 0x000000152aae723e */ /* 0x002fe2000480701a */
[----:B------:R-:W-:-:S04]  /*1b900*/  FADD.FTZ R21, R21, R38 ;  /* 0x0000002615157221 */ /* 0x000fc80000010000 */
[----:B------:R-:W-:Y:S02]  /*1b910*/  FADD.FTZ R21, R42, R21 ;  /* 0x000000152a157221 */ /* 0x000fe40000010000 */
[----:B------:R-:W1:Y:S01]  /*1b920*/  MUFU.EX2 R51, R51 ;  /* 0x0000003300337308 */ /* 0x000e620000000800 */
[----:B--2---:R-:W-:-:S01]  /*1b930*/  FADD.FTZ R27, R59, R20 ;  /* 0x000000143b1b7221 */ /* 0x004fc20000010000 */
[----:B------:R-:W-:-:S03]  /*1b940*/  FADD.FTZ R44, R44, R21 ;  /* 0x000000152c2c7221 */ /* 0x000fc60000010000 */
[----:B------:R-:W-:Y:S01]  /*1b950*/  FADD.FTZ R24, R78, R27 ;  /* 0x0000001b4e187221 */ /* 0x000fe20000010000 */
[----:B------:R-:W-:-:S02]  /*1b960*/  FADD.FTZ R44, R53, R44 ;  /* 0x0000002c352c7221 */ /* 0x000fc40000010000 */
[----:B------:R-:W2:Y:S01]  /*1b970*/  MUFU.EX2 R43, R43 ;  /* 0x0000002b002b7308 */ /* 0x000ea20000000800 */
[----:B------:R-:W-:-:S04]  /*1b980*/  FADD.FTZ R27, R7, R24 ;  /* 0x00000018071b7221 */ /* 0x000fc80000010000 */
[----:B------:R-:W-:-:S03]  /*1b990*/  FADD.FTZ R27, R12, R27 ;  /* 0x0000001b0c1b7221 */ /* 0x000fc60000010000 */
[----:B------:R-:W-:Y:S01]  /*1b9a0*/  MUFU.EX2 R41, R41 ;  /* 0x0000002900297308 */ /* 0x000fe20000000800 */
[----:B0-----:R-:W-:-:S04]  /*1b9b0*/  FADD.FTZ R24, R6, R27 ;  /* 0x0000001b06187221 */ /* 0x001fc80000010000 */
[----:B-1----:R-:W-:-:S03]  /*1b9c0*/  FADD.FTZ R26, R51, R24 ;  /* 0x00000018331a7221 */ /* 0x002fc60000010000 */
[----:B------:R-:W0:Y:S01]  /*1b9d0*/  MUFU.EX2 R48, R48 ;  /* 0x0000003000307308 */ /* 0x000e220000000800 */
[----:B--2---:R-:W-:-:S01]  /*1b9e0*/  FADD.FTZ R21, R43, R26 ;  /* 0x0000001a2b157221 */ /* 0x004fc20000010000 */
[----:B------:R-:W-:-:S04]  /*1b9f0*/  F2FP.SATFINITE.E4M3.F32.PACK_AB_MERGE_C R26, R12, R7, RZ ;  /* 0x000000070c1a723e */ /* 0x000fc800048070ff */
[----:B------:R-:W-:Y:S02]  /*1ba00*/  F2FP.SATFINITE.E4M3.F32.PACK_AB_MERGE_C R173, R78, R59, R26 ;  /* 0x0000003b4ead723e */ /* 0x000fe4000480701a */
[----:B------:R-:W1:Y:S08]  /*1ba10*/  MUFU.EX2 R14, R55 ;  /* 0x00000037000e7308 */ /* 0x000e700000000800 */
[----:B------:R-:W-:Y:S01]  /*1ba20*/  MUFU.EX2 R15, R15 ;  /* 0x0000000f000f7308 */ /* 0x000fe20000000800 */
[----:B0-----:R-:W-:-:S07]  /*1ba30*/  F2FP.SATFINITE.E4M3.F32.PACK_AB_MERGE_C R27, R48, R41, RZ ;  /* 0x00000029301b723e */ /* 0x001fce00048070ff */
[----:B------:R-:W0:Y:S01]  /*1ba40*/  MUFU.EX2 R46, R46 ;  /* 0x0000002e002e7308 */ /* 0x000e220000000800 */
[----:B-1----:R-:W-:-:S01]  /*1ba50*/  FADD.FTZ R12, R14, R21 ;  /* 0x000000150e0c7221 */ /* 0x002fc20000010000 */
[----:B------:R-:W-:-:S04]  /*1ba60*/  F2FP.SATFINITE.E4M3.F32.PACK_AB_MERGE_C R43, R14, R43, RZ ;  /* 0x0000002b0e2b723e */ /* 0x000fc800048070ff */
[----:B------:R-:W-:Y:S02]  /*1ba70*/  F2FP.SATFINITE.E4M3.F32.PACK_AB_MERGE_C R175, R51, R6, R43 ;  /* 0x0000000633af723e */ /* 0x000fe4000480702b */
[----:B------:R-:W1:Y:S08]  /*1ba80*/  MUFU.EX2 R91, R91 ;  /* 0x0000005b005b7308 */ /* 0x000e700000000800 */
[----:B------:R-:W2:Y:S01]  /*1ba90*/  MUFU.EX2 R95, R95 ;  /* 0x0000005f005f7308 */ /* 0x000ea20000000800 */
[----:B0-----:R-:W-:Y:S01]  /*1baa0*/  F2FP.SATFINITE.E4M3.F32.PACK_AB_MERGE_C R168, R46, R15, R27 ;  /* 0x0000000f2ea8723e */ /* 0x001fe2000480701b */
[----:B------:R-:W-:-:S04]  /*1bab0*/  FADD.FTZ R15, R15, R44 ;  /* 0x0000002c0f0f7221 */ /* 0x000fc80000010000 */
[----:B------:R-:W-:Y:S02]  /*1bac0*/  FADD.FTZ R46, R46, R15 ;  /* 0x0000000f2e2e7221 */ /* 0x000fe40000010000 */
[----:B------:R-:W-:Y:S01]  /*1bad0*/  MUFU.EX2 R13, R13 ;  /* 0x0000000d000d7308 */ /* 0x000fe20000000800 */
[----:B-1----:R-:W-:-:S01]  /*1bae0*/  FADD.FTZ R7, R91, R12 ;  /* 0x0000000c5b077221 */ /* 0x002fc20000010000 */
[----:B------:R-:W-:-:S03]  /*1baf0*/  FADD.FTZ R41, R41, R46 ;  /* 0x0000002e29297221 */ /* 0x000fc60000010000 */
[----:B------:R-:W-:Y:S01]  /*1bb00*/  FADD.FTZ R14, R4, R7 ;  /* 0x00000007040e7221 */ /* 0x000fe20000010000 */
[----:B------:R-:W-:-:S02]  /*1bb10*/  FADD.FTZ R48, R48, R41 ;  /* 0x0000002930307221 */ /* 0x000fc40000010000 */
[----:B------:R-:W0:Y:S01]  /*1bb20*/  MUFU.EX2 R52, R52 ;  /* 0x0000003400347308 */ /* 0x000e220000000800 */
[----:B--2---:R-:W-:-:S07]  /*1bb30*/  FADD.FTZ R7, R95, R14 ;  /* 0x0000000e5f077221 */ /* 0x004fce0000010000 */
[----:B------:R-:W1:Y:S08]  /*1bb40*/  MUFU.EX2 R20, R31 ;  /* 0x0000001f00147308 */ /* 0x000e700000000800 */
[----:B------:R-:W-:Y:S01]  /*1bb50*/  MUFU.EX2 R25, R25 ;  /* 0x0000001900197308 */ /* 0x000fe20000000800 */
[----:B0-----:R-:W-:-:S07]  /*1bb60*/  F2FP.SATFINITE.E4M3.F32.PACK_AB_MERGE_C R14, R52, R13, RZ ;  /* 0x0000000d340e723e */ /* 0x001fce00048070ff */
[----:B------:R-:W0:Y:S01]  /*1bb70*/  MUFU.EX2 R50, R50 ;  /* 0x0000003200327308 */ /* 0x000e220000000800 */
[C---:B-1----:R-:W-:Y:S01]  /*1bb80*/  F2FP.SATFINITE.E4M3.F32.PACK_AB_MERGE_C R95, R20.reuse, R95, RZ ;  /* 0x0000005f145f723e */ /* 0x042fe200048070ff */
[----:B------:R-:W-:-:S03]  /*1bb90*/  FADD.FTZ R20, R20, R7 ;  /* 0x0000000714147221 */ /* 0x000fc60000010000 */
[----:B------:R-:W-:Y:S01]  /*1bba0*/  F2FP.SATFINITE.E4M3.F32.PACK_AB_MERGE_C R169, R4, R91, R95 ;  /* 0x0000005b04a9723e */ /* 0x000fe2000480705f */
[----:B------:R-:W-:Y:S02]  /*1bbb0*/  VIADD R4, R156, 0xfffffffe ;  /* 0xfffffffe9c047836 */ /* 0x000fe40000000000 */
[----:B------:R-:W1:Y:S08]  /*1bbc0*/  MUFU.EX2 R171, R171 ;  /* 0x000000ab00ab7308 */ /* 0x000e700000000800 */
[----:B------:R-:W2:Y:S01]  /*1bbd0*/  MUFU.EX2 R24, R35 ;  /* 0x0000002300187308 */ /* 0x000ea20000000800 */
[----:B0-----:R-:W-:Y:S01]  /*1bbe0*/  F2FP.SATFINITE.E4M3.F32.PACK_AB_MERGE_C R170, R50, R25, R14 ;  /* 0x0000001932aa723e */ /* 0x001fe2000480700e */
[----:B------:R-:W-:-:S04]  /*1bbf0*/  FADD.FTZ R25, R25, R48 ;  /* 0x0000003019197221 */ /* 0x000fc80000010000 */
[----:B------:R-:W-:Y:S02]  /*1bc00*/  FADD.FTZ R50, R50, R25 ;  /* 0x0000001932327221 */ /* 0x000fe40000010000 */
[----:B------:R-:W-:Y:S01]  /*1bc10*/  MUFU.EX2 R69, R69 ;  /* 0x0000004500457308 */ /* 0x000fe20000000800 */
[----:B-1----:R-:W-:-:S07]  /*1bc20*/  FADD.FTZ R7, R171, R20 ;  /* 0x00000014ab077221 */ /* 0x002fce0000010000 */
[----:B------:R-:W0:Y:S01]  /*1bc30*/  MUFU.EX2 R12, R39 ;  /* 0x00000027000c7308 */ /* 0x000e220000000800 */
[----:B--2---:R-:W-:-:S01]  /*1bc40*/  FADD.FTZ R14, R24, R7 ;  /* 0x00000007180e7221 */ /* 0x004fc20000010000 */
[----:B------:R-:W-:-:S04]  /*1bc50*/  FADD.FTZ R7, R13, R50 ;  /* 0x000000320d077221 */ /* 0x000fc80000010000 */
[----:B------:R-:W-:Y:S01]  /*1bc60*/  FADD.FTZ R7, R52, R7 ;  /* 0x0000000734077221 */ /* 0x000fe20000010000 */
[----:B0-----:R-:W-:Y:S01]  /*1bc70*/  F2FP.SATFINITE.E4M3.F32.PACK_AB_MERGE_C R6, R12, R69, RZ ;  /* 0x000000450c06723e */ /* 0x001fe200048070ff */
[----:B------:R-:W-:-:S03]  /*1bc80*/  FADD.FTZ R69, R69, R14 ;  /* 0x0000000e45457221 */ /* 0x000fc60000010000 */
[----:B------:R-:W-:Y:S01]  /*1bc90*/  F2FP.SATFINITE.E4M3.F32.PACK_AB_MERGE_C R171, R24, R171, R6 ;  /* 0x000000ab18ab723e */ /* 0x000fe20004807006 */
[----:B------:R-:W-:-:S01]  /*1bca0*/  FADD.FTZ R6, R12, R69 ;  /* 0x000000450c067221 */ /* 0x000fc20000010000 */
        /* <DEDUP_REMOVED lines=12> */
.L_x_1499:
[----:B------:R-:W-:-:S13]  /*1bd70*/  ISETP.NE.AND P1, PT, R11, 0x1, PT ;  /* 0x000000010b00780c */ /* 0x000fda0003f25270 */
[----:B------:R-:W0:Y:S02]  /*1bd80*/  @P1 LDC.64 R14, c[0x0][0x9e8] ;  /* 0x00027a00ff0e1b82 */ /* 0x000e240000000a00 */
[----:B0-----:R-:W-:-:S05]  /*1bd90*/  @P1 IMAD.HI.U32 R14, R12, R14, RZ ;  /* 0x0000000e0c0e1227 */ /* 0x001fca00078e00ff */
[----:B------:R-:W-:-:S07]  /*1bda0*/  @P1 SHF.R.U32.HI R12, RZ, R15, R14 ;  /* 0x0000000fff0c1219 */ /* 0x000fce000001160e */
.L_x_1500:
[----:B------:R-:W-:Y:S05]  /*1bdb0*/  BSYNC B0 ;  /* 0x0000000000007941 */ /* 0x000fea0003800000 */
.L_x_1498:
[----:B------:R-:W-:-:S05]  /*1bdc0*/  IMAD R11, R12, R11, R11 ;  /* 0x0000000b0c0b7224 */ /* 0x000fca00078e020b */
[----:B------:R-:W-:-:S07]  /*1bdd0*/  VIMNMX R10, R10, R11, PT ;  /* 0x0000000b0a0a7248 */ /* 0x000fce0003fe0100 */
.L_x_1497:
[----:B------:R-:W-:Y:S01]  /*1bde0*/  IMAD.HI R10, R10, 0x66666667, RZ ;  /* 0x666666670a0a7827 */ /* 0x000fe200078e02ff */
[----:B------:R-:W-:Y:S01]  /*1bdf0*/  ULDC UR55, c[0x0][0x9e4] ;  /* 0x0002790000377ab9 */ /* 0x000fe20000000800 */
[----:B------:R-:W-:Y:S01]  /*1be00*/  ULDC UR54, c[0x0][0x9e4] ;  /* 0x0002790000367ab9 */ /* 0x000fe20000000800 */
[----:B------:R-:W-:Y:S01]  /*1be10*/  ULDC UR56, c[0x0][0x9dc] ;  /* 0x0002770000387ab9 */ /* 0x000fe20000000800 */
[----:B------:R-:W-:Y:S01]  /*1be20*/  ULDC UR58, c[0x0][0x9dc] ;  /* 0x00027700003a7ab9 */ /* 0x000fe20000000800 */
[----:B------:R-:W-:Y:S01]  /*1be30*/  SHF.R.U32.HI R11, RZ, 0x1f, R10 ;  /* 0x0000001fff0b7819 */ /* 0x000fe2000001160a */
[----:B------:R-:W-:Y:S01]  /*1be40*/  ULDC UR59, c[0x0][0x9e0] ;  /* 0x00027800003b7ab9 */ /* 0x000fe20000000800 */
[----:B------:R-:W-:Y:S01]  /*1be50*/  ULDC UR57, c[0x0][0x9e0] ;  /* 0x0002780000397ab9 */ /* 0x000fe20000000800 */
[----:B------:R-:W-:Y:S02]  /*1be60*/  CS2R R86, SRZ ;  /* 0x0000000000567805 */ /* 0x000fe4000001ff00 */
[----:B------:R-:W-:-:S02]  /*1be70*/  LEA.HI.SX32 R10, R10, R11, 0x1a ;  /* 0x0000000b0a0a7211 */ /* 0x000fc400078fd2ff */
[----:B------:R-:W-:Y:S02]  /*1be80*/  CS2R R84, SRZ ;  /* 0x0000000000547805 */ /* 0x000fe4000001ff00 */
[----:B------:R-:W-:Y:S02]  /*1be90*/  CS2R R82, SRZ ;  /* 0x0000000000527805 */ /* 0x000fe4000001ff00 */
[----:B------:R-:W-:Y:S02]  /*1bea0*/  CS2R R80, SRZ ;  /* 0x0000000000507805 */ /* 0x000fe4000001ff00 */
[----:B------:R-:W-:Y:S02]  /*1beb0*/  VIMNMX R10, R209, R10, !PT ;  /* 0x0000000ad10a7248 */ /* 0x000fe40007fe0100 */
[----:B------:R-:W-:Y:S02]  /*1bec0*/  CS2R R78, SRZ ;  /* 0x00000000004e7805 */ /* 0x000fe4000001ff00 */
[----:B------:R-:W-:-:S02]  /*1bed0*/  CS2R R76, SRZ ;  /* 0x00000000004c7805 */ /* 0x000fc4000001ff00 */
[----:B------:R-:W-:Y:S02]  /*1bee0*/  CS2R R74, SRZ ;  /* 0x00000000004a7805 */ /* 0x000fe4000001ff00 */
[----:B------:R-:W-:Y:S02]  /*1bef0*/  ISETP.GE.AND P1, PT, R4, R10, PT ;  /* 0x0000000a0400720c */ /* 0x000fe40003f26270 */
        /* <DEDUP_REMOVED lines=25> */
[----:B------:R-:W-:Y:S06]  /*1c090*/  @!P1 BRA `(.L_x_1501) ;  /* 0x0000004c009c9947 */ /* 0x000fec0003800000 */
[----:B------:R-:W-:Y:S02]  /*1c0a0*/  IMAD.IADD R11, R192, 0x1, -R196 ;  /* 0x00000001c00b7824 */ /* 0x000fe400078e0ac4 */
[----:B------:R-:W-:Y:S02]  /*1c0b0*/  IMAD.MOV.U32 R87, RZ, RZ, RZ ;  /* 0x000000ffff577224 */ /* 0x000fe400078e00ff */
[----:B------:R-:W-:-:S04]  /*1c0c0*/  IMAD.IADD R12, R5, 0x1, R11 ;  /* 0x00000001050c7824 */ /* 0x000fc800078e020b */
[----:B------:R-:W-:-:S07]  /*1c0d0*/  VIADD R13, R12, 0x8 ;  /* 0x000000080c0d7836 */ /* 0x000fce0000000000 */
.L_x_1520:
[----:B------:R-:W-:Y:S01]  /*1c0e0*/  ISETP.NE.AND P1, PT, R194, RZ, PT ;  /* 0x000000ffc200720c */ /* 0x000fe20003f25270 */
[----:B------:R-:W-:Y:S01]  /*1c0f0*/  VIADD R14, R190, 0x1 ;  /* 0x00000001be0e7836 */ /* 0x000fe20000000000 */
[----:B------:R-:W-:Y:S05]  /*1c100*/  YIELD ;  /* 0x0000000000007946 */ /* 0x000fea0003800000 */
[----:B------:R-:W-:-:S04]  /*1c110*/  ISETP.NE.AND P2, PT, R14, 0x2, PT ;  /* 0x000000020e00780c */ /* 0x000fc80003f45270 */
[----:B------:R-:W-:Y:S02]  /*1c120*/  SEL R8, RZ, 0x1, P2 ;  /* 0x00000001ff087807 */ /* 0x000fe40001000000 */
[----:B------:R-:W-:Y:S02]  /*1c130*/  SEL R14, R14, RZ, P2 ;  /* 0x000000ff0e0e7207 */ /* 0x000fe40001000000 */
[----:B------:R-:W-:Y:S01]  /*1c140*/  LOP3.LUT R15, R189, R8, RZ, 0x3c, !PT ;  /* 0x00000008bd0f7212 */ /* 0x000fe200078e3cff */
[----:B------:R-:W-:Y:S06]  /*1c150*/  @P1 BRA `(.L_x_1502) ;  /* 0x0000000000341947 */ /* 0x000fec0003800000 */
[----:B------:R-:W-:-:S13]  /*1c160*/  ISETP.NE.AND P3, PT, R220, 0x3, PT ;  /* 0x00000003dc00780c */ /* 0x000fda0003f65270 */
[----:B------:R-:W-:Y:S05]  /*1c170*/  @!P3 BRA `(.L_x_1503) ;  /* 0x000000000004b947 */ /* 0x000fea0003800000 */
[----:B------:R-:W-:Y:S01]  /*1c180*/  BPT.TRAP 0x1 ;  /* 0x000000040000795c */ /* 0x000fe20000300000 */
.L_x_1503:
[----:B------:R-:W-:Y:S01]  /*1c190*/  IMAD R21, R14, 0x8, R17 ;  /* 0x000000080e157824 */ /* 0x000fe200078e0211 */
[----:B------:R-:W-:-:S04]  /*1c1a0*/  SHF.L.U32 R8, R15, 0x1f, RZ ;  /* 0x0000001f0f087819 */ /* 0x000fc800000006ff */
[----:B------:R0:W1:Y:S01]  /*1c1b0*/  SYNCS.PHASECHK.TRANS64.TRYWAIT P2, [R21+URZ+0x29830], R8 ;  /* 0x02983008150075a7 */ /* 0x000062000804017f */
[----:B------:R-:W-:Y:S05]  /*1c1c0*/  @!P3 BRA `(.L_x_1504) ;  /* 0x000000000004b947 */ /* 0x000fea0003800000 */
[----:B------:R-:W-:Y:S01]  /*1c1d0*/  BPT.TRAP 0x1 ;  /* 0x000000040000795c */ /* 0x000fe20000300000 */
.L_x_1504:
[----:B------:R-:W-:Y:S04]  /*1c1e0*/  BSSY B0, `(.L_x_1502) ;  /* 0x0000004000007945 */ /* 0x000fe80003800000 */
[----:B-1----:R-:W-:Y:S05]  /*1c1f0*/  @P2 BRA `(.L_x_1505) ;  /* 0x0000000000082947 */ /* 0x002fea0003800000 */
[----:B------:R-:W1:Y:S02]  /*1c200*/  SYNCS.PHASECHK.TRANS64.TRYWAIT P2, [R21+URZ+0x29830], R8 ;  /* 0x02983008150075a7 */ /* 0x000e64000804017f */
[----:B-1----:R-:W-:Y:S05]  /*1c210*/  @!P2 BRA `(.L_x_1506) ;  /* 0x000001740080a947 */ /* 0x002fea0003800000 */
.L_x_1505:
[----:B------:R-:W-:Y:S05]  /*1c220*/  BSYNC B0 ;  /* 0x0000000000007941 */ /* 0x000fea0003800000 */
.L_x_1502:
[----:B01----:R-:W0:Y:S01]  /*1c230*/  S2R R8, SR_TID.X ;  /* 0x0000000000087919 */ /* 0x003e220000002100 */
[----:B------:R-:W-:Y:S05]  /*1c240*/  WARPSYNC.ALL ;  /* 0x0000000000007948 */ /* 0x000fea0003800000 */
[----:B------:R-:W-:Y:S01]  /*1c250*/  IMAD R20, R14, 0x780, R9 ;  /* 0x000007800e147824 */ /* 0x000fe200078e0209 */
[----:B------:R-:W-:Y:S01]  /*1c260*/  UMOV UR28, UR4 ;  /* 0x00000004001c7c82 */ /* 0x000fe20008000000 */
[----:B------:R-:W-:Y:S01]  /*1c270*/  IMAD.MOV.U32 R21, RZ, RZ, -0x7fffffe0 ;  /* 0x80000020ff157424 */ /* 0x000fe200078e00ff */
[----:B------:R-:W-:Y:S01]  /*1c280*/  UMOV UR29, UR5 ;  /* 0x00000005001d7c82 */ /* 0x000fe20008000000 */
[C---:B------:R-:W-:Y:S01]  /*1c290*/  VIADD R88, R20.reuse, 0x80 ;  /* 0x0000008014587836 */ /* 0x040fe20000000000 */
[C---:B------:R-:W-:Y:S01]  /*1c2a0*/  R2UR UR6, R20.reuse ;  /* 0x00000000140672ca */ /* 0x040fe200000e0000 */
[----:B------:R-:W-:Y:S01]  /*1c2b0*/  IMAD.MOV.U32 R89, RZ, RZ, -0x7fffffe0 ;  /* 0x80000020ff597424 */ /* 0x000fe200078e00ff */
[----:B------:R-:W-:Y:S01]  /*1c2c0*/  R2UR UR7, R21 ;  /* 0x00000000150772ca */ /* 0x000fe200000e0000 */
[----:B------:R-:W-:Y:S01]  /*1c2d0*/  VIADD R90, R20, 0x100 ;  /* 0x00000100145a7836 */ /* 0x000fe20000000000 */
[----:B------:R-:W-:Y:S01]  /*1c2e0*/  R2UR UR30, R88 ;  /* 0x00000000581e72ca */ /* 0x000fe200000e0000 */
[----:B------:R-:W-:Y:S01]  /*1c2f0*/  IMAD.MOV.U32 R91, RZ, RZ, -0x7fffffe0 ;  /* 0x80000020ff5b7424 */ /* 0x000fe200078e00ff */
[----:B------:R-:W-:Y:S01]  /*1c300*/  R2UR UR31, R89 ;  /* 0x00000000591f72ca */ /* 0x000fe200000e0000 */
[----:B------:R-:W-:Y:S01]  /*1c310*/  UMOV UR32, UR4 ;  /* 0x0000000400207c82 */ /* 0x000fe20008000000 */
[----:B------:R-:W-:Y:S01]  /*1c320*/  R2UR UR34, R90 ;  /* 0x000000005a2272ca */ /* 0x000fe200000e0000 */
[----:B------:R-:W-:Y:S01]  /*1c330*/  UMOV UR33, UR5 ;  /* 0x0000000500217c82 */ /* 0x000fe20008000000 */
[----:B------:R-:W-:Y:S01]  /*1c340*/  R2UR UR35, R91 ;  /* 0x000000005b2372ca */ /* 0x000fe200000e0000 */
[C---:B------:R-:W-:Y:S01]  /*1c350*/  VIADD R88, R20.reuse, 0x180 ;  /* 0x0000018014587836 */ /* 0x040fe20000000000 */
[----:B------:R-:W-:Y:S01]  /*1c360*/  R2UR UR47, R89 ;  /* 0x00000000592f72ca */ /* 0x000fe200000e0000 */
[----:B------:R-:W-:Y:S01]  /*1c370*/  UMOV UR44, UR4 ;  /* 0x00000004002c7c82 */ /* 0x000fe20008000000 */
[----:B------:R-:W-:Y:S01]  /*1c380*/  UMOV UR45, UR5 ;  /* 0x00000005002d7c82 */ /* 0x000fe20008000000 */
[----:B------:R-:W-:Y:S01]  /*1c390*/  VIADD R90, R20, 0x200 ;  /* 0x00000200145a7836 */ /* 0x000fe20000000000 */
[----:B------:R-:W-:Y:S01]  /*1c3a0*/  R2UR UR46, R88 ;  /* 0x00000000582e72ca */ /* 0x000fe200000e0000 */
[C---:B------:R-:W-:Y:S01]  /*1c3b0*/  VIADD R88, R20.reuse, 0x2 ;  /* 0x0000000214587836 */ /* 0x040fe20000000000 */
[----:B------:R-:W-:Y:S01]  /*1c3c0*/  UMOV UR48, UR24 ;  /* 0x0000001800307c82 */ /* 0x000fe20008000000 */
[----:B------:R-:W-:Y:S01]  /*1c3d0*/  IMAD.MOV.U32 R89, RZ, RZ, -0x7fffffe0 ;  /* 0x80000020ff597424 */ /* 0x000fe200078e00ff */
[----:B------:R-:W-:Y:S01]  /*1c3e0*/  UMOV UR49, UR25 ;  /* 0x0000001900317c82 */ /* 0x000fe20008000000 */
[----:B0-----:R-:W-:Y:S01]  /*1c3f0*/  SHF.R.U32.HI R8, RZ, 0x7, R8 ;  /* 0x00000007ff087819 */ /* 0x001fe20000011608 */
[----:B------:R-:W-:Y:S01]  /*1c400*/  VIADD R202, R20, 0x82 ;  /* 0x0000008214ca7836 */ /* 0x000fe20000000000 */
[----:B------:R-:W-:Y:S01]  /*1c410*/  R2UR UR26, R88 ;  /* 0x00000000581a72ca */ /* 0x000fe200000e0000 */
[----:B------:R-:W-:Y:S01]  /*1c420*/  IMAD.MOV.U32 R203, RZ, RZ, -0x7fffffe0 ;  /* 0x80000020ffcb7424 */ /* 0x000fe200078e00ff */
[----:B------:R-:W-:Y:S01]  /*1c430*/  R2UR UR27, R89 ;  /* 0x00000000591b72ca */ /* 0x000fe200000e0000 */
[----:B------:R-:W-:-:S02]  /*1c440*/  VIADD R8, R8, 0x8 ;  /* 0x0000000808087836 */ /* 0x000fc40000000000 */
[----:B------:R-:W-:-:S03]  /*1c450*/  IMAD.MOV.U32 R21, RZ, RZ, -0x7fffffe0 ;  /* 0x80000020ff157424 */ /* 0x000fc600078e00ff */
[----:B------:R0:W-:Y:S06]  /*1c460*/  BAR.SYNC.DEFER_BLOCKING R8, 0x100 ;  /* 0x000400080000751d */ /* 0x0001ec0000010000 */
[----:B------:R-:W-:-:S06]  /*1c470*/  WARPGROUP.ARRIVE ;  /* 0x00000000000079c5 */ /* 0x000fcc0000000000 */
[----:B------:R-:W-:Y:S01]  /*1c480*/  QGMMA.64x32x32.F32.E4M3.E4M3 R152, gdesc[UR4], RZ, !UPT, gsb0 ;  /* 0x00600000049879f3 */ /* 0x000fe2000c0008ff */
[----:B------:R-:W-:Y:S02]  /*1c490*/  R2UR UR6, R90 ;  /* 0x000000005a0672ca */ /* 0x000fe400000e0000 */
[----:B------:R-:W-:Y:S01]  /*1c4a0*/  R2UR UR7, R91 ;  /* 0x000000005b0772ca */ /* 0x000fe200000e0000 */
        /* <DEDUP_REMOVED lines=30> */
[----:B------:R-:W-:-:S03]  /*1c690*/  IMAD.MOV.U32 R203, RZ, RZ, -0x7fffffe0 ;  /* 0x80000020ffcb7424 */ /* 0x000fc600078e00ff */
[----:B------:R-:W-:Y:S01]  /*1c6a0*/  R2UR UR10, R202 ;  /* 0x00000000ca0a72ca */ /* 0x000fe200000e0000 */
[----:B------:R-:W-:Y:S01]  /*1c6b0*/  VIADD R202, R20, 0x300 ;  /* 0x0000030014ca7836 */ /* 0x000fe20000000000 */
[----:B------:R-:W-:Y:S01]  /*1c6c0*/  R2UR UR11, R203 ;  /* 0x00000000cb0b72ca */ /* 0x000fe200000e0000 */
[----:B------:R-:W-:Y:S01]  /*1c6d0*/  IMAD.MOV.U32 R203, RZ, RZ, -0x7fffffe0 ;  /* 0x80000020ffcb7424 */ /* 0x000fe200078e00ff */
[----:B------:R-:W-:Y:S02]  /*1c6e0*/  WARPGROUP.DEPBAR.LE gsb0, 0x0 ;  /* 0x00008000000079c5 */ /* 0x000fe40000010000 */
[----:B------:R-:W-:-:S06]  /*1c6f0*/  WARPGROUP.ARRIVE ;  /* 0x00000000000079c5 */ /* 0x000fcc0000000000 */
[----:B------:R-:W-:Y:S03]  /*1c700*/  QGMMA.64x32x32.F32.E4M3.E4M3 R88, gdesc[UR4], RZ, !UPT, gsb0 ;  /* 0x00600000045879f3 */ /* 0x000fe6000c0008ff */
        /* <DEDUP_REMOVED lines=182> */
[----:B------:R-:W-:-:S13]  /*1d270*/  ISETP.NE.AND P2, PT, R220, 0x3, PT ;  /* 0x00000003dc00780c */ /* 0x000fda0003f45270 */
[----:B------:R-:W-:Y:S05]  /*1d280*/  @!P2 BRA `(.L_x_1508) ;  /* 0x000000000004a947 */ /* 0x000fea0003800000 */
[----:B------:R-:W-:Y:S01]  /*1d290*/  BPT.TRAP 0x1 ;  /* 0x000000040000795c */ /* 0x000fe20000300000 */
.L_x_1508:
[----:B------:R-:W-:Y:S01]  /*1d2a0*/  SHF.L.U32 R8, R189, 0x1f, RZ ;  /* 0x0000001fbd087819 */ /* 0x000fe200000006ff */
[----:B------:R-:W-:-:S04]  /*1d2b0*/  IMAD R21, R190, 0x8, R17 ;  /* 0x00000008be157824 */ /* 0x000fc800078e0211 */
[----:B------:R0:W1:Y:S01]  /*1d2c0*/  SYNCS.PHASECHK.TRANS64.TRYWAIT P1, [R21+URZ+0x29850], R8 ;  /* 0x02985008150075a7 */ /* 0x000062000802017f */
[----:B------:R-:W-:Y:S05]  /*1d2d0*/  @!P2 BRA `(.L_x_1509) ;  /* 0x000000000004a947 */ /* 0x000fea0003800000 */
[----:B------:R-:W-:Y:S01]  /*1d2e0*/  BPT.TRAP 0x1 ;  /* 0x000000040000795c */ /* 0x000fe20000300000 */
.L_x_1509:
[----:B-1----:R-:W-:Y:S05]  /*1d2f0*/  @P1 BRA `(.L_x_1507) ;  /* 0x0000000000081947 */ /* 0x002fea0003800000 */
[----:B------:R-:W1:Y:S02]  /*1d300*/  SYNCS.PHASECHK.TRANS64.TRYWAIT P1, [R21+URZ+0x29850], R8 ;  /* 0x02985008150075a7 */ /* 0x000e64000802017f */
[----:B-1----:R-:W-:Y:S05]  /*1d310*/  @!P1 BRA `(.L_x_1510) ;  /* 0x0000016400549947 */ /* 0x002fea0003800000 */
.L_x_1507:
[----:B01----:R-:W-:Y:S01]  /*1d320*/  VIADD R8, R17, 0x400 ;  /* 0x0000040011087836 */ /* 0x003fe20000000000 */
[----:B------:R-:W-:Y:S05]  /*1d330*/  WARPSYNC.ALL ;  /* 0x0000000000007948 */ /* 0x000fea0003800000 */
[----:B------:R-:W-:Y:S01]  /*1d340*/  SHF.R.U32.HI R8, RZ, 0x4, R8 ;  /* 0x00000004ff087819 */ /* 0x000fe20000011608 */
[----:B------:R-:W-:-:S06]  /*1d350*/  WARPGROUP.ARRIVE ;  /* 0x00000000000079c5 */ /* 0x000fcc0000000000 */
[----:B------:R-:W0:Y:S01]  /*1d360*/  S2R R189, SR_TID.X ;  /* 0x0000000000bd7919 */ /* 0x000e220000002100 */
[----:B------:R-:W-:Y:S02]  /*1d370*/  LOP3.LUT P1, RZ, R18, 0x10, RZ, 0xc0, !PT ;  /* 0x0000001012ff7812 */ /* 0x000fe4000782c0ff */
[----:B------:R-:W-:-:S04]  /*1d380*/  LOP3.LUT R8, R8, 0x3fff, RZ, 0xc0, !PT ;  /* 0x00003fff08087812 */ /* 0x000fc800078ec0ff */
[----:B------:R-:W-:Y:S01]  /*1d390*/  LOP3.LUT R21, R8, 0x10000, RZ, 0xfc, !PT ;  /* 0x0001000008157812 */ /* 0x000fe200078efcff */
[----:B------:R-:W-:-:S04]  /*1d3a0*/  @!P0 IMAD R8, R14, 0x8, R17 ;  /* 0x000000080e088824 */ /* 0x000fc800078e0211 */
[----:B------:R-:W-:Y:S02]  /*1d3b0*/  IMAD R20, R190, 0x500, R21 ;  /* 0x00000500be147824 */ /* 0x000fe400078e0215 */
[----:B------:R-:W-:Y:S02]  /*1d3c0*/  IMAD.MOV.U32 R21, RZ, RZ, -0x3ffffff0 ;  /* 0xc0000010ff157424 */ /* 0x000fe400078e00ff */
[----:B------:R-:W-:Y:S01]  /*1d3d0*/  @!P0 VIADD R8, R8, 0x29840 ;  /* 0x0002984008088836 */ /* 0x000fe20000000000 */
[----:B------:R-:W-:Y:S02]  /*1d3e0*/  R2UR UR6, R20 ;  /* 0x00000000140672ca */ /* 0x000fe400000e0000 */
[----:B------:R-:W-:Y:S01]  /*1d3f0*/  R2UR UR7, R21 ;  /* 0x00000000150772ca */ /* 0x000fe200000e0000 */
[----:B------:R-:W-:Y:S01]  /*1d400*/  IMAD.MOV.U32 R21, RZ, RZ, -0x3ffffff0 ;  /* 0xc0000010ff157424 */ /* 0x000fe200078e00ff */
[----:B------:R-:W-:-:S11]  /*1d410*/  @!P0 PRMT R8, RZ, 0x654, R8 ;  /* 0x00000654ff088816 */ /* 0x000fd60000000008 */
[----:B------:R-:W-:Y:S01]  /*1d420*/  QGMMA.64x128x32.F32.E4M3.E4M3 R24, R184, gdesc[UR4], R24, gsb0 ;  /* 0x01e00004b8187df3 */ /* 0x000fe20008000818 */
[----:B0-----:R-:W-:Y:S02]  /*1d430*/  SHF.R.U32.HI R189, RZ, 0x7, R189 ;  /* 0x00000007ffbd7819 */ /* 0x001fe400000116bd */
[----:B------:R-:W-:Y:S02]  /*1d440*/  WARPGROUP.DEPBAR.LE gsb0, 0x0 ;  /* 0x00008000000079c5 */ /* 0x000fe40000010000 */
[----:B------:R-:W-:Y:S01]  /*1d450*/  VIADD R184, R20, 0x100 ;  /* 0x0000010014b87836 */ /* 0x000fe20000000000 */
[----:B------:R-:W-:Y:S01]  /*1d460*/  WARPGROUP.ARRIVE ;  /* 0x00000000000079c5 */ /* 0x000fe20000000000 */
[----:B------:R-:W-:-:S03]  /*1d470*/  IMAD.MOV.U32 R185, RZ, RZ, -0x3ffffff0 ;  /* 0xc0000010ffb97424 */ /* 0x000fc600078e00ff */
[----:B------:R-:W-:Y:S02]  /*1d480*/  R2UR UR6, R184 ;  /* 0x00000000b80672ca */ /* 0x000fe400000e0000 */
[----:B------:R-:W-:-:S13]  /*1d490*/  R2UR UR7, R185 ;  /* 0x00000000b90772ca */ /* 0x000fda00000e0000 */
[----:B------:R-:W-:Y:S03]  /*1d4a0*/  QGMMA.64x128x32.F32.E4M3.E4M3 R24, R180, gdesc[UR4], R24, gsb0 ;  /* 0x01e00004b4187df3 */ /* 0x000fe60008000818 */
        /* <DEDUP_REMOVED lines=8> */
[C---:B------:R-:W-:Y:S01]  /*1d530*/  VIADD R176, R20.reuse, 0x300 ;  /* 0x0000030014b07836 */ /* 0x040fe20000000000 */
[----:B------:R-:W-:Y:S01]  /*1d540*/  WARPGROUP.ARRIVE ;  /* 0x00000000000079c5 */ /* 0x000fe20000000000 */
[----:B------:R-:W-:Y:S02]  /*1d550*/  IMAD.MOV.U32 R177, RZ, RZ, -0x3ffffff0 ;  /* 0xc0000010ffb17424 */ /* 0x000fe400078e00ff */
[----:B------:R-:W-:Y:S01]  /*1d560*/  VIADD R20, R20, 0x400 ;  /* 0x0000040014147836 */ /* 0x000fe20000000000 */
[----:B------:R-:W-:-:S02]  /*1d570*/  R2UR UR6, R176 ;  /* 0x00000000b00672ca */ /* 0x000fc400000e0000 */
[----:B------:R-:W-:-:S13]  /*1d580*/  R2UR UR7, R177 ;  /* 0x00000000b10772ca */ /* 0x000fda00000e0000 */
[----:B------:R-:W-:Y:S01]  /*1d590*/  QGMMA.64x128x32.F32.E4M3.E4M3 R24, R172, gdesc[UR4], R24, gsb0 ;  /* 0x01e00004ac187df3 */ /* 0x000fe20008000818 */
[----:B------:R-:W-:Y:S02]  /*1d5a0*/  R2UR UR6, R20 ;  /* 0x00000000140672ca */ /* 0x000fe400000e0000 */
[----:B------:R-:W-:Y:S02]  /*1d5b0*/  R2UR UR7, R21 ;  /* 0x00000000150772ca */ /* 0x000fe400000e0000 */
[----:B------:R-:W-:Y:S01]  /*1d5c0*/  IADD3 R20, -R189, 0xb, RZ ;  /* 0x0000000bbd147810 */ /* 0x000fe20007ffe1ff */
[----:B------:R-:W-:Y:S02]  /*1d5d0*/  WARPGROUP.DEPBAR.LE gsb0, 0x0 ;  /* 0x00008000000079c5 */ /* 0x000fe40000010000 */
[----:B------:R-:W-:-:S08]  /*1d5e0*/  WARPGROUP.ARRIVE ;  /* 0x00000000000079c5 */ /* 0x000fd00000000000 */
[----:B------:R-:W-:Y:S03]  /*1d5f0*/  QGMMA.64x128x32.F32.E4M3.E4M3 R24, R168, gdesc[UR4], R24, gsb0 ;  /* 0x01e00004a8187df3 */ /* 0x000fe60008000818 */
[----:B------:R-:W-:Y:S02]  /*1d600*/  WARPGROUP.DEPBAR.LE gsb0, 0x0 ;  /* 0x00008000000079c5 */ /* 0x000fe40000010000 */
[----:B------:R-:W-:Y:S01]  /*1d610*/  IMAD R171, R4, -0xa0, RZ ;  /* 0xffffff6004ab7824 */ /* 0x000fe200078e02ff */
[----:B------:R0:W-:Y:S06]  /*1d620*/  BAR.ARV R20, 0x100 ;  /* 0x000400140000751d */ /* 0x0001ec0000002000 */
[----:B------:R-:W-:Y:S01]  /*1d630*/  IADD3 R21, R171, 0x1, R192 ;  /* 0x00000001ab157810 */ /* 0x000fe20007ffe0c0 */
[----:B------:R1:W-:Y:S01]  /*1d640*/  @!P0 SYNCS.ARRIVE.TRANS64.RED.A1T0 RZ, [R8+URZ], RZ ;  /* 0x000000ff08ff89a7 */ /* 0x0003e2000810043f */
[----:B------:R-:W-:-:S03]  /*1d650*/  IMAD R168, R200, -0x2, R171 ;  /* 0xfffffffec8a87824 */ /* 0x000fc600078e02ab */
[----:B------:R-:W-:Y:S02]  /*1d660*/  IMAD.IADD R21, R21, 0x1, -R196 ;  /* 0x0000000115157824 */ /* 0x000fe400078e0ac4 */
[----:B-1----:R-:W-:Y:S02]  /*1d670*/  IMAD.U32 R8, RZ, RZ, UR56 ;  /* 0x00000038ff087e24 */ /* 0x002fe4000f8e00ff */
[----:B------:R-:W-:-:S03]  /*1d680*/  IMAD R21, R200, -0x2, R21 ;  /* 0xfffffffec8157824 */ /* 0x000fc600078e0215 */
[----:B------:R-:W-:Y:S01]  /*1d690*/  LOP3.LUT R172, RZ, R8, RZ, 0x33, !PT ;  /* 0x00000008ffac7212 */ /* 0x000fe200078e33ff */
[----:B------:R-:W-:-:S04]  /*1d6a0*/  VIADD R174, R21, UR59 ;  /* 0x0000003b15ae7c36 */ /* 0x000fc80008000000 */
[----:B------:R-:W-:Y:S02]  /*1d6b0*/  IMAD.IADD R172, R172, 0x1, R21 ;  /* 0x00000001acac7824 */ /* 0x000fe400078e0215 */
[C---:B------:R-:W-:Y:S02]  /*1d6c0*/  IMAD.IADD R170, R5.reuse, 0x1, R174 ;  /* 0x0000000105aa7824 */ /* 0x040fe400078e02ae */
[----:B------:R-:W-:Y:S01]  /*1d6d0*/  IMAD.IADD R169, R5, 0x1, R172 ;  /* 0x0000000105a97824 */ /* 0x000fe200078e02ac */
[----:B0-----:R-:W-:Y:S06]  /*1d6e0*/  @!P1 BRA `(.L_x_1511) ;  /* 0x0000000000549947 */ /* 0x001fec0003800000 */
[----:B------:R-:W-:Y:S01]  /*1d6f0*/  IMAD.IADD R173, R5, 0x1, R11 ;  /* 0x0000000105ad7824 */ /* 0x000fe200078e020b */
[----:B------:R-:W-:Y:S04]  /*1d700*/  BSSY B0, `(.L_x_1512) ;  /* 0x0000010000007945 */ /* 0x000fe80003800000 */
[----:B------:R-:W-:-:S13]  /*1d710*/  ISETP.GT.AND P1, PT, R173, -0x1, PT ;  /* 0xffffffffad00780c */ /* 0x000fda0003f24270 */
[----:B------:R-:W-:Y:S05]  /*1d720*/  @P1 BRA `(.L_x_1513) ;  /* 0x0000000000201947 */ /* 0x000fea0003800000 */
[----:B------:R-:W-:Y:S01]  /*1d730*/  IMAD.U32 R175, RZ, RZ, UR55 ;  /* 0x00000037ffaf7e24 */ /* 0x000fe2000f8e00ff */
[----:B------:R-:W-:-:S04]  /*1d740*/  LOP3.LUT R173, RZ, R173, RZ, 0x33, !PT ;  /* 0x000000adffad7212 */ /* 0x000fc800078e33ff */
[----:B------:R-:W-:-:S13]  /*1d750*/  ISETP.NE.AND P1, PT, R175, 0x1, PT ;  /* 0x00000001af00780c */ /* 0x000fda0003f25270 */
[----:B------:R-:W0:Y:S02]  /*1d760*/  @P1 LDC.64 R20, c[0x0][0x9e8] ;  /* 0x00027a00ff141b82 */ /* 0x000e240000000a00 */
[----:B0-----:R-:W-:-:S05]  /*1d770*/  @P1 IMAD.HI.U32 R20, R173, R20, RZ ;  /* 0x00000014ad141227 */ /* 0x001fca00078e00ff */
[----:B------:R-:W-:-:S04]  /*1d780*/  @P1 SHF.R.U32.HI R173, RZ, R21, R20 ;  /* 0x00000015ffad1219 */ /* 0x000fc80000011614 */
[----:B------:R-:W-:Y:S01]  /*1d790*/  LOP3.LUT R173, RZ, R173, RZ, 0x33, !PT ;  /* 0x000000adffad7212 */ /* 0x000fe200078e33ff */
[----:B------:R-:W-:Y:S06]  /*1d7a0*/  BRA `(.L_x_1514) ;  /* 0x0000000000147947 */ /* 0x000fec0003800000 */
.L_x_1513:
[----:B------:R-:W-:-:S05]  /*1d7b0*/  IMAD.U32 R175, RZ, RZ, UR55 ;  /* 0x00000037ffaf7e24 */ /* 0x000fca000f8e00ff */
[----:B------:R-:W-:-:S13]  /*1d7c0*/  ISETP.NE.AND P1, PT, R175, 0x1, PT ;  /* 0x00000001af00780c */ /* 0x000fda0003f25270 */
[----:B------:R-:W0:Y:S02]  /*1d7d0*/  @P1 LDC.64 R20, c[0x0][0x9e8] ;  /* 0x00027a00ff141b82 */ /* 0x000e240000000a00 */
[----:B0-----:R-:W-:-:S05]  /*1d7e0*/  @P1 IMAD.HI.U32 R20, R173, R20, RZ ;  /* 0x00000014ad141227 */ /* 0x001fca00078e00ff */
[----:B------:R-:W-:-:S07]  /*1d7f0*/  @P1 SHF.R.U32.HI R173, RZ, R21, R20 ;  /* 0x00000015ffad1219 */ /* 0x000fce0000011614 */
.L_x_1514:
[----:B------:R-:W-:Y:S05]  /*1d800*/  BSYNC B0 ;  /* 0x0000000000007941 */ /* 0x000fea0003800000 */
.L_x_1512:
[----:B------:R-:W-:-:S05]  /*1d810*/  IMAD R173, R173, R175, R168 ;  /* 0x000000afadad7224 */ /* 0x000fca00078e02a8 */
[----:B------:R-:W-:Y:S02]  /*1d820*/  VIADDMNMX R170, R173, R175, R170, PT ;  /* 0x000000afadaa7246 */ /* 0x000fe400038001aa */
[----:B------:R-:W-:-:S07]  /*1d830*/  VIMNMX R169, R169, R173, !PT ;  /* 0x000000ada9a97248 */ /* 0x000fce0007fe0100 */
.L_x_1511:
[C---:B------:R-:W-:Y:S02]  /*1d840*/  ISETP.GE.AND P1, PT, R171.reuse, 0x2, PT ;  /* 0x00000002ab00780c */ /* 0x040fe40003f26270 */
[----:B------:R-:W-:Y:S02]  /*1d850*/  LOP3.LUT R16, R16, 0xefffffff, RZ, 0xc0, !PT ;  /* 0xefffffff10107812 */ /* 0x000fe400078ec0ff */
[C---:B------:R-:W-:Y:S02]  /*1d860*/  ISETP.GE.AND P2, PT, R171.reuse, 0x9, PT ;  /* 0x00000009ab00780c */ /* 0x040fe40003f46270 */
[----:B------:R-:W-:Y:S02]  /*1d870*/  LOP3.LUT R18, R18, 0xfffffffe, RZ, 0xc0, !PT ;  /* 0xfffffffe12127812 */ /* 0x000fe400078ec0ff */
[----:B------:R-:W-:Y:S02]  /*1d880*/  ISETP.GE.AND P3, PT, R171, 0x22, PT ;  /* 0x00000022ab00780c */ /* 0x000fe40003f66270 */
[----:B------:R-:W-:-:S02]  /*1d890*/  IADD3 R174, R174, 0x8, R5 ;  /* 0x00000008aeae7810 */ /* 0x000fc40007ffe005 */
[----:B------:R-:W-:Y:S02]  /*1d8a0*/  IADD3 R172, R172, 0x8, R5 ;  /* 0x00000008acac7810 */ /* 0x000fe40007ffe005 */
[----:B------:R-:W-:Y:S02]  /*1d8b0*/  @P1 LOP3.LUT R16, R16, 0x10000000, RZ, 0xfc, !PT ;  /* 0x1000000010101812 */ /* 0x000fe400078efcff */
[----:B------:R-:W-:Y:S02]  /*1d8c0*/  ISETP.GT.AND P1, PT, R169, 0x1, !P1 ;  /* 0x00000001a900780c */ /* 0x000fe40004f24270 */
[----:B------:R-:W-:Y:S02]  /*1d8d0*/  LOP3.LUT R16, R16, 0xdfffffff, RZ, 0xc0, !PT ;  /* 0xdfffffff10107812 */ /* 0x000fe400078ec0ff */
[----:B------:R-:W-:Y:S02]  /*1d8e0*/  ISETP.LT.OR P1, PT, R170, 0x2, P1 ;  /* 0x00000002aa00780c */ /* 0x000fe40000f21670 */
[----:B------:R-:W-:-:S02]  /*1d8f0*/  @P2 LOP3.LUT R16, R16, 0x20000000, RZ, 0xfc, !PT ;  /* 0x2000000010102812 */ /* 0x000fc400078efcff */
[----:B------:R-:W-:Y:S02]  /*1d900*/  FSEL R153, R153, -INF , !P1 ;  /* 0xff80000099997808 */ /* 0x000fe40004800000 */
[----:B------:R-:W-:Y:S02]  /*1d910*/  ISETP.GT.AND P1, PT, R169, 0x8, !P2 ;  /* 0x00000008a900780c */ /* 0x000fe40005724270 */
[----:B------:R-:W-:Y:S02]  /*1d920*/  ISETP.GE.AND P2, PT, R171, 0xa, PT ;  /* 0x0000000aab00780c */ /* 0x000fe40003f46270 */
[----:B------:R-:W-:Y:S02]  /*1d930*/  ISETP.LT.OR P1, PT, R170, 0x9, P1 ;  /* 0x00000009aa00780c */ /* 0x000fe40000f21670 */
[----:B------:R-:W-:Y:S02]  /*1d940*/  LOP3.LUT R16, R16, 0xbfffffff, RZ, 0xc0, !PT ;  /* 0xbfffffff10107812 */ /* 0x000fe400078ec0ff */
[----:B------:R-:W-:-:S02]  /*1d950*/  FSEL R173, R156, -INF , !P1 ;  /* 0xff8000009cad7808 */ /* 0x000fc40004800000 */
[----:B------:R-:W-:-:S04]  /*1d960*/  ISETP.GT.AND P1, PT, R169, 0x9, !P2 ;  /* 0x00000009a900780c */ /* 0x000fc80005724270 */
[----:B------:R-:W-:Y:S02]  /*1d970*/  ISETP.LT.OR P1, PT, R170, 0xa, P1 ;  /* 0x0000000aaa00780c */ /* 0x000fe40000f21670 */
[----:B------:R-:W-:Y:S02]  /*1d980*/  @P2 LOP3.LUT R16, R16, 0x40000000, RZ, 0xfc, !PT ;  /* 0x4000000010102812 */ /* 0x000fe400078efcff */
[----:B------:R-:W-:Y:S02]  /*1d990*/  ISETP.GE.AND P2, PT, R171, 0x11, PT ;  /* 0x00000011ab00780c */ /* 0x000fe40003f46270 */
[----:B------:R-:W-:Y:S02]  /*1d9a0*/  LOP3.LUT R16, R16, 0x7fffffff, RZ, 0xc0, !PT ;  /* 0x7fffffff10107812 */ /* 0x000fe400078ec0ff */
[----:B------:R-:W-:Y:S02]  /*1d9b0*/  FSEL R157, R157, -INF , !P1 ;  /* 0xff8000009d9d7808 */ /* 0x000fe40004800000 */
[----:B------:R-:W-:-:S04]  /*1d9c0*/  ISETP.GT.AND P1, PT, R169, 0x10, !P2 ;  /* 0x00000010a900780c */ /* 0x000fc80005724270 */
[----:B------:R-:W-:-:S03]  /*1d9d0*/  ISETP.LT.OR P1, PT, R170, 0x11, P1 ;  /* 0x00000011aa00780c */ /* 0x000fc60000f21670 */
[----:B------:R-:W-:Y:S02]  /*1d9e0*/  @P2 LOP3.LUT R16, R16, 0x80000000, RZ, 0xfc, !PT ;  /* 0x8000000010102812 */ /* 0x000fe400078efcff */
[----:B------:R-:W-:Y:S02]  /*1d9f0*/  ISETP.GE.AND P2, PT, R171, 0x12, PT ;  /* 0x00000012ab00780c */ /* 0x000fe40003f46270 */
[----:B------:R-:W-:Y:S02]  /*1da00*/  FSEL R175, R160, -INF , !P1 ;  /* 0xff800000a0af7808 */ /* 0x000fe40004800000 */
[----:B------:R-:W-:Y:S02]  /*1da10*/  ISETP.GT.AND P1, PT, R169, 0x11, !P2 ;  /* 0x00000011a900780c */ /* 0x000fe40005724270 */
[----:B------:R-:W-:Y:S02]  /*1da20*/  LOP3.LUT R16, R16, 0xfffffffd, RZ, 0xc0, !PT ;  /* 0xfffffffd10107812 */ /* 0x000fe400078ec0ff */
[----:B------:R-:W-:-:S02]  /*1da30*/  ISETP.LT.OR P1, PT, R170, 0x12, P1 ;  /* 0x00000012aa00780c */ /* 0x000fc40000f21670 */
[----:B------:R-:W-:Y:S02]  /*1da40*/  @P3 LOP3.LUT R16, R16, 0x2, RZ, 0xfc, !PT ;  /* 0x0000000210103812 */ /* 0x000fe400078efcff */
[----:B------:R-:W-:Y:S02]  /*1da50*/  FSEL R161, R161, -INF , !P1 ;  /* 0xff800000a1a17808 */ /* 0x000fe40004800000 */
[----:B------:R-:W-:Y:S02]  /*1da60*/  @P2 LOP3.LUT R18, R18, 0x1, RZ, 0xfc, !PT ;  /* 0x0000000112122812 */ /* 0x000fe400078efcff */
[----:B------:R-:W-:Y:S02]  /*1da70*/  ISETP.GE.AND P2, PT, R171, 0x19, PT ;  /* 0x00000019ab00780c */ /* 0x000fe40003f46270 */
[----:B------:R-:W-:Y:S02]  /*1da80*/  LOP3.LUT R18, R18, 0xfffffffb, RZ, 0xc0, !PT ;  /* 0xfffffffb12127812 */ /* 0x000fe400078ec0ff */
[----:B------:R-:W-:-:S02]  /*1da90*/  ISETP.GT.AND P1, PT, R169, 0x18, !P2 ;  /* 0x00000018a900780c */ /* 0x000fc40005724270 */
[----:B------:R-:W-:Y:S02]  /*1daa0*/  LOP3.LUT R16, R16, 0xfffffffb, RZ, 0xc0, !PT ;  /* 0xfffffffb10107812 */ /* 0x000fe400078ec0ff */
[----:B------:R-:W-:-:S04]  /*1dab0*/  ISETP.LT.OR P1, PT, R170, 0x19, P1 ;  /* 0x00000019aa00780c */ /* 0x000fc80000f21670 */
[----:B------:R-:W-:Y:S02]  /*1dac0*/  FSEL R177, R164, -INF , !P1 ;  /* 0xff800000a4b17808 */ /* 0x000fe40004800000 */
[----:B------:R-:W-:Y:S02]  /*1dad0*/  @P2 LOP3.LUT R18, R18, 0x4, RZ, 0xfc, !PT ;  /* 0x0000000412122812 */ /* 0x000fe400078efcff */
[----:B------:R-:W-:Y:S02]  /*1dae0*/  ISETP.GE.AND P2, PT, R171, 0x1a, PT ;  /* 0x0000001aab00780c */ /* 0x000fe40003f46270 */
[----:B------:R-:W-:Y:S02]  /*1daf0*/  LOP3.LUT R18, R18, 0xfffffffd, RZ, 0xc0, !PT ;  /* 0xfffffffd12127812 */ /* 0x000fe400078ec0ff */
[----:B------:R-:W-:-:S04]  /*1db00*/  ISETP.GT.AND P1, PT, R169, 0x19, !P2 ;  /* 0x00000019a900780c */ /* 0x000fc80005724270 */
[----:B------:R-:W-:-:S04]  /*1db10*/  ISETP.LT.OR P1, PT, R170, 0x1a, P1 ;  /* 0x0000001aaa00780c */ /* 0x000fc80000f21670 */
[----:B------:R-:W-:Y:S02]  /*1db20*/  FSEL R165, R165, -INF , !P1 ;  /* 0xff800000a5a57808 */ /* 0x000fe40004800000 */
[----:B------:R-:W-:Y:S02]  /*1db30*/  ISETP.GE.AND P1, PT, R171, 0x21, PT ;  /* 0x00000021ab00780c */ /* 0x000fe40003f26270 */
[----:B------:R-:W-:Y:S02]  /*1db40*/  @P2 LOP3.LUT R18, R18, 0x2, RZ, 0xfc, !PT ;  /* 0x0000000212122812 */ /* 0x000fe400078efcff */
[----:B------:R-:W-:-:S04]  /*1db50*/  ISETP.GT.AND P2, PT, R169, 0x20, !P1 ;  /* 0x00000020a900780c */ /* 0x000fc80004f44270 */
[----:B------:R-:W-:-:S04]  /*1db60*/  ISETP.LT.OR P2, PT, R170, 0x21, P2 ;  /* 0x00000021aa00780c */ /* 0x000fc80001741670 */
[----:B------:R-:W-:Y:S02]  /*1db70*/  FSEL R179, R136, -INF , !P2 ;  /* 0xff80000088b37808 */ /* 0x000fe40005000000 */
[----:B------:R-:W-:Y:S02]  /*1db80*/  ISETP.GT.AND P2, PT, R169, 0x21, !P3 ;  /* 0x00000021a900780c */ /* 0x000fe40005f44270 */
[----:B------:R-:W-:Y:S02]  /*1db90*/  ISETP.GE.AND P3, PT, R171, 0x29, PT ;  /* 0x00000029ab00780c */ /* 0x000fe40003f66270 */
[----:B------:R-:W-:-:S04]  /*1dba0*/  ISETP.LT.OR P2, PT, R170, 0x22, P2 ;  /* 0x00000022aa00780c */ /* 0x000fc80001741670 */
[----:B------:R-:W-:Y:S02]  /*1dbb0*/  FSEL R137, R137, -INF , !P2 ;  /* 0xff80000089897808 */ /* 0x000fe40005000000 */
        /* <DEDUP_REMOVED lines=137> */
[----:B------:R-:W-:Y:S02]  /*1e450*/  LOP3.LUT R16, R16, 0xfdffffff, RZ, 0xc0, !PT ;  /* 0xfdffffff10107812 */ /* 0x000fe400078ec0ff */
[----:B------:R-:W-:-:S04]  /*1e460*/  ISETP.GT.AND P2, PT, R169, 0x81, !P3 ;  /* 0x00000081a900780c */ /* 0x000fc80005f44270 */
[----:B------:R-:W-:-:S03]  /*1e470*/  ISETP.LT.OR P2, PT, R170, 0x82, P2 ;  /* 0x00000082aa00780c */ /* 0x000fc60001741670 */
[----:B------:R-:W-:Y:S02]  /*1e480*/  @P3 LOP3.LUT R16, R16, 0x2000000, RZ, 0xfc, !PT ;  /* 0x0200000010103812 */ /* 0x000fe400078efcff */
[----:B------:R-:W-:Y:S02]  /*1e490*/  ISETP.GE.AND P3, PT, R171, 0x89, PT ;  /* 0x00000089ab00780c */ /* 0x000fe40003f66270 */
[----:B------:R-:W-:Y:S02]  /*1e4a0*/  FSEL R89, R89, -INF , !P2 ;  /* 0xff80000059597808 */ /* 0x000fe40005000000 */
[----:B------:R-:W-:Y:S02]  /*1e4b0*/  ISETP.GT.AND P2, PT, R169, 0x88, !P3 ;  /* 0x00000088a900780c */ /* 0x000fe40005f44270 */
[----:B------:R-:W-:Y:S02]  /*1e4c0*/  LOP3.LUT R16, R16, 0xfeffffff, RZ, 0xc0, !PT ;  /* 0xfeffffff10107812 */ /* 0x000fe400078ec0ff */
[----:B------:R-:W-:-:S04]  /*1e4d0*/  ISETP.LT.OR P2, PT, R170, 0x89, P2 ;  /* 0x00000089aa00780c */ /* 0x000fc80001741670 */
[----:B------:R-:W-:Y:S02]  /*1e4e0*/  FSEL R92, R92, -INF , !P2 ;  /* 0xff8000005c5c7808 */ /* 0x000fe40005000000 */
[----:B------:R-:W-:Y:S02]  /*1e4f0*/  ISETP.GE.AND P2, PT, R171, 0x8a, PT ;  /* 0x0000008aab00780c */ /* 0x000fe40003f46270 */
[----:B------:R-:W-:Y:S02]  /*1e500*/  @P3 LOP3.LUT R16, R16, 0x1000000, RZ, 0xfc, !PT ;  /* 0x0100000010103812 */ /* 0x000fe400078efcff */
[----:B------:R-:W-:Y:S02]  /*1e510*/  ISETP.GT.AND P3, PT, R169, 0x89, !P2 ;  /* 0x00000089a900780c */ /* 0x000fe40005764270 */
[----:B------:R-:W-:Y:S02]  /*1e520*/  LOP3.LUT R16, R16, 0xfffffffe, RZ, 0xc0, !PT ;  /* 0xfffffffe10107812 */ /* 0x000fe400078ec0ff */
        /* <DEDUP_REMOVED lines=14> */
[----:B------:R-:W-:-:S13]  /*1e610*/  ISETP.GE.AND P6, PT, R171, 0x1, PT ;  /* 0x00000001ab00780c */ /* 0x000fda0003fc6270 */
[----:B------:R-:W-:Y:S02]  /*1e620*/  @P6 LOP3.LUT R16, R16, 0x1, RZ, 0xfc, !PT ;  /* 0x0000000110106812 */ /* 0x000fe400078efcff */
[----:B------:R-:W-:Y:S02]  /*1e630*/  ISETP.GT.AND P6, PT, R169, RZ, !P6 ;  /* 0x000000ffa900720c */ /* 0x000fe400077c4270 */
[----:B------:R-:W-:Y:S02]  /*1e640*/  LOP3.LUT R16, R16, 0xf7ffffff, RZ, 0xc0, !PT ;  /* 0xf7ffffff10107812 */ /* 0x000fe400078ec0ff */
[----:B------:R-:W-:-:S04]  /*1e650*/  ISETP.LT.OR P6, PT, R170, 0x1, P6 ;  /* 0x00000001aa00780c */ /* 0x000fc800037c1670 */
[----:B------:R-:W-:Y:S02]  /*1e660*/  FSEL R152, R152, -INF , !P6 ;  /* 0xff80000098987808 */ /* 0x000fe40007000000 */
[----:B------:R-:W-:-:S13]  /*1e670*/  ISETP.GE.AND P6, PT, R171, 0x9a, PT ;  /* 0x0000009aab00780c */ /* 0x000fda0003fc6270 */
[----:B------:R-:W-:Y:S02]  /*1e680*/  @P6 LOP3.LUT R16, R16, 0x8000000, RZ, 0xfc, !PT ;  /* 0x0800000010106812 */ /* 0x000fe400078efcff */
[----:B------:R-:W-:-:S04]  /*1e690*/  ISETP.GT.AND P6, PT, R169, 0x99, !P6 ;  /* 0x00000099a900780c */ /* 0x000fc800077c4270 */
[----:B------:R-:W-:-:S04]  /*1e6a0*/  ISETP.LT.OR P6, PT, R170, 0x9a, P6 ;  /* 0x0000009aaa00780c */ /* 0x000fc800037c1670 */
[----:B------:R-:W-:Y:S02]  /*1e6b0*/  FSEL R101, R101, -INF , !P6 ;  /* 0xff80000065657808 */ /* 0x000fe40007000000 */
[----:B------:R-:W-:-:S13]  /*1e6c0*/  LOP3.LUT P6, RZ, R18, 0x10, RZ, 0xc0, !PT ;  /* 0x0000001012ff7812 */ /* 0x000fda00078cc0ff */
[----:B------:R-:W-:Y:S05]  /*1e6d0*/  @!P6 BRA `(.L_x_1515) ;  /* 0x000000000058e947 */ /* 0x000fea0003800000 */
[----:B------:R-:W-:Y:S01]  /*1e6e0*/  ISETP.GT.AND P6, PT, R13, -0x1, PT ;  /* 0xffffffff0d00780c */ /* 0x000fe20003fc4270 */
[----:B------:R-:W-:-:S12]  /*1e6f0*/  BSSY B0, `(.L_x_1516) ;  /* 0x0000011000007945 */ /* 0x000fd80003800000 */
[----:B------:R-:W-:Y:S05]  /*1e700*/  @P6 BRA `(.L_x_1517) ;  /* 0x0000000000246947 */ /* 0x000fea0003800000 */
[----:B------:R-:W-:Y:S02]  /*1e710*/  IMAD.U32 R104, RZ, RZ, UR55 ;  /* 0x00000037ff687e24 */ /* 0x000fe4000f8e00ff */
[----:B------:R-:W-:-:S03]  /*1e720*/  VIADD R169, R12, 0x8 ;  /* 0x000000080ca97836 */ /* 0x000fc60000000000 */
[----:B------:R-:W-:Y:S02]  /*1e730*/  ISETP.NE.AND P6, PT, R104, 0x1, PT ;  /* 0x000000016800780c */ /* 0x000fe40003fc5270 */
[----:B------:R-:W-:-:S11]  /*1e740*/  LOP3.LUT R169, RZ, R169, RZ, 0x33, !PT ;  /* 0x000000a9ffa97212 */ /* 0x000fd600078e33ff */
[----:B------:R-:W0:Y:S02]  /*1e750*/  @P6 LDC.64 R20, c[0x0][0x9e8] ;  /* 0x00027a00ff146b82 */ /* 0x000e240000000a00 */
[----:B0-----:R-:W-:-:S05]  /*1e760*/  @P6 IMAD.HI.U32 R20, R169, R20, RZ ;  /* 0x00000014a9146227 */ /* 0x001fca00078e00ff */
[----:B------:R-:W-:-:S04]  /*1e770*/  @P6 SHF.R.U32.HI R169, RZ, R21, R20 ;  /* 0x00000015ffa96219 */ /* 0x000fc80000011614 */
[----:B------:R-:W-:Y:S01]  /*1e780*/  LOP3.LUT R169, RZ, R169, RZ, 0x33, !PT ;  /* 0x000000a9ffa97212 */ /* 0x000fe200078e33ff */
[----:B------:R-:W-:Y:S06]  /*1e790*/  BRA `(.L_x_1518) ;  /* 0x0000000000187947 */ /* 0x000fec0003800000 */
.L_x_1517:
[----:B------:R-:W-:Y:S02]  /*1e7a0*/  IMAD.U32 R104, RZ, RZ, UR55 ;  /* 0x00000037ff687e24 */ /* 0x000fe4000f8e00ff */
[----:B------:R-:W-:-:S03]  /*1e7b0*/  IMAD.MOV.U32 R169, RZ, RZ, R13 ;  /* 0x000000ffffa97224 */ /* 0x000fc600078e000d */
[----:B------:R-:W-:-:S13]  /*1e7c0*/  ISETP.NE.AND P6, PT, R104, 0x1, PT ;  /* 0x000000016800780c */ /* 0x000fda0003fc5270 */
[----:B------:R-:W0:Y:S02]  /*1e7d0*/  @P6 LDC.64 R20, c[0x0][0x9e8] ;  /* 0x00027a00ff146b82 */ /* 0x000e240000000a00 */
[----:B0-----:R-:W-:-:S05]  /*1e7e0*/  @P6 IMAD.HI.U32 R20, R13, R20, RZ ;  /* 0x000000140d146227 */ /* 0x001fca00078e00ff */
[----:B------:R-:W-:-:S07]  /*1e7f0*/  @P6 SHF.R.U32.HI R169, RZ, R21, R20 ;  /* 0x00000015ffa96219 */ /* 0x000fce0000011614 */
.L_x_1518:
[----:B------:R-:W-:Y:S05]  /*1e800*/  BSYNC B0 ;  /* 0x0000000000007941 */ /* 0x000fea0003800000 */
.L_x_1516:
[----:B------:R-:W-:-:S05]  /*1e810*/  IMAD R21, R169, R104, R168 ;  /* 0x00000068a9157224 */ /* 0x000fca00078e02a8 */
[----:B------:R-:W-:Y:S02]  /*1e820*/  VIADDMNMX R174, R21, R104, R174, PT ;  /* 0x0000006815ae7246 */ /* 0x000fe400038001ae */
[----:B------:R-:W-:-:S07]  /*1e830*/  VIMNMX R172, R172, R21, !PT ;  /* 0x00000015acac7248 */ /* 0x000fce0007fe0100 */
.L_x_1515:
[----:B------:R-:W-:Y:S02]  /*1e840*/  ISETP.GT.AND P1, PT, R172, 0x20, !P1 ;  /* 0x00000020ac00780c */ /* 0x000fe40004f24270 */
[----:B------:R-:W-:Y:S02]  /*1e850*/  LOP3.LUT P6, RZ, R16, 0x20000, RZ, 0xc0, !PT ;  /* 0x0002000010ff7812 */ /* 0x000fe400078cc0ff */
[----:B------:R-:W-:Y:S02]  /*1e860*/  ISETP.LT.OR P1, PT, R174, 0x21, P1 ;  /* 0x00000021ae00780c */ /* 0x000fe40000f21670 */
[----:B------:R-:W-:Y:S02]  /*1e870*/  FMNMX.FTZ R104, R152, R3, !PT ;  /* 0x0000000398687209 */ /* 0x000fe40007810000 */
[----:B------:R-:W-:Y:S02]  /*1e880*/  FSEL R21, R138, -INF , !P1 ;  /* 0xff8000008a157808 */ /* 0x000fe40004800000 */
[----:B------:R-:W-:-:S02]  /*1e890*/  LOP3.LUT P1, RZ, R16, 0x2, RZ, 0xc0, !PT ;  /* 0x0000000210ff7812 */ /* 0x000fc4000782c0ff */
[----:B------:R-:W-:Y:S02]  /*1e8a0*/  FMNMX.FTZ R104, R153, R104, !PT ;  /* 0x0000006899687209 */ /* 0x000fe40007810000 */
[----:B------:R-:W-:Y:S02]  /*1e8b0*/  ISETP.GT.AND P1, PT, R172, 0x21, !P1 ;  /* 0x00000021ac00780c */ /* 0x000fe40004f24270 */
[----:B------:R-:W-:Y:S02]  /*1e8c0*/  FMNMX.FTZ R104, R173, R104, !PT ;  /* 0x00000068ad687209 */ /* 0x000fe40007810000 */
[----:B------:R-:W-:Y:S02]  /*1e8d0*/  ISETP.LT.OR P1, PT, R174, 0x22, P1 ;  /* 0x00000022ae00780c */ /* 0x000fe40000f21670 */
[----:B------:R-:W-:Y:S02]  /*1e8e0*/  FMNMX.FTZ R104, R157, R104, !PT ;  /* 0x000000689d687209 */ /* 0x000fe40007810000 */
[----:B------:R-:W-:-:S02]  /*1e8f0*/  FSEL R139, R139, -INF , !P1 ;  /* 0xff8000008b8b7808 */ /* 0x000fc40004800000 */
[----:B------:R-:W-:Y:S02]  /*1e900*/  LOP3.LUT P1, RZ, R16, 0x4, RZ, 0xc0, !PT ;  /* 0x0000000410ff7812 */ /* 0x000fe4000782c0ff */
[----:B------:R-:W-:Y:S02]  /*1e910*/  FMNMX.FTZ R104, R175, R104, !PT ;  /* 0x00000068af687209 */ /* 0x000fe40007810000 */
[----:B------:R-:W-:Y:S02]  /*1e920*/  ISETP.GT.AND P1, PT, R172, 0x28, !P1 ;  /* 0x00000028ac00780c */ /* 0x000fe40004f24270 */
[----:B------:R-:W-:Y:S02]  /*1e930*/  FMNMX.FTZ R104, R161, R104, !PT ;  /* 0x00000068a1687209 */ /* 0x000fe40007810000 */
[----:B------:R-:W-:Y:S02]  /*1e940*/  ISETP.LT.OR P1, PT, R174, 0x29, P1 ;  /* 0x00000029ae00780c */ /* 0x000fe40000f21670 */
[----:B------:R-:W-:-:S02]  /*1e950*/  FMNMX.FTZ R104, R177, R104, !PT ;  /* 0x00000068b1687209 */ /* 0x000fc40007810000 */
[----:B------:R-:W-:Y:S02]  /*1e960*/  FSEL R169, R142, -INF , !P1 ;  /* 0xff8000008ea97808 */ /* 0x000fe40004800000 */
[----:B------:R-:W-:Y:S02]  /*1e970*/  LOP3.LUT P1, RZ, R16, 0x8, RZ, 0xc0, !PT ;  /* 0x0000000810ff7812 */ /* 0x000fe4000782c0ff */
[----:B------:R-:W-:Y:S02]  /*1e980*/  FMNMX.FTZ R104, R165, R104, !PT ;  /* 0x00000068a5687209 */ /* 0x000fe40007810000 */
[----:B------:R-:W-:Y:S02]  /*1e990*/  ISETP.GT.AND P1, PT, R172, 0x29, !P1 ;  /* 0x00000029ac00780c */ /* 0x000fe40004f24270 */
[----:B------:R-:W-:Y:S02]  /*1e9a0*/  FMNMX.FTZ R104, R179, R104, !PT ;  /* 0x00000068b3687209 */ /* 0x000fe40007810000 */
[----:B------:R-:W-:-:S02]  /*1e9b0*/  ISETP.LT.OR P1, PT, R174, 0x2a, P1 ;  /* 0x0000002aae00780c */ /* 0x000fc40000f21670 */
[----:B------:R-:W-:Y:S02]  /*1e9c0*/  FMNMX.FTZ R104, R137, R104, !PT ;  /* 0x0000006889687209 */ /* 0x000fe40007810000 */
[----:B------:R-:W-:Y:S02]  /*1e9d0*/  FSEL R143, R143, -INF , !P1 ;  /* 0xff8000008f8f7808 */ /* 0x000fe40004800000 */
[----:B------:R-:W-:Y:S02]  /*1e9e0*/  LOP3.LUT P1, RZ, R16, 0x10, RZ, 0xc0, !PT ;  /* 0x0000001010ff7812 */ /* 0x000fe4000782c0ff */
[----:B------:R-:W-:Y:S02]  /*1e9f0*/  FMNMX.FTZ R104, R181, R104, !PT ;  /* 0x00000068b5687209 */ /* 0x000fe40007810000 */
[----:B------:R-:W-:Y:S02]  /*1ea00*/  ISETP.GT.AND P1, PT, R172, 0x30, !P1 ;  /* 0x00000030ac00780c */ /* 0x000fe40004f24270 */
[----:B------:R-:W-:-:S02]  /*1ea10*/  FMNMX.FTZ R104, R141, R104, !PT ;  /* 0x000000688d687209 */ /* 0x000fc40007810000 */
[----:B------:R-:W-:Y:S02]  /*1ea20*/  ISETP.LT.OR P1, PT, R174, 0x31, P1 ;  /* 0x00000031ae00780c */ /* 0x000fe40000f21670 */
[----:B------:R-:W-:Y:S02]  /*1ea30*/  FMNMX.FTZ R104, R183, R104, !PT ;  /* 0x00000068b7687209 */ /* 0x000fe40007810000 */
[----:B------:R-:W-:Y:S02]  /*1ea40*/  FSEL R171, R146, -INF , !P1 ;  /* 0xff80000092ab7808 */ /* 0x000fe40004800000 */
[----:B------:R-:W-:Y:S02]  /*1ea50*/  LOP3.LUT P1, RZ, R16, 0x800000, RZ, 0xc0, !PT ;  /* 0x0080000010ff7812 */ /* 0x000fe4000782c0ff */
[----:B------:R-:W-:Y:S02]  /*1ea60*/  FMNMX.FTZ R104, R145, R104, !PT ;  /* 0x0000006891687209 */ /* 0x000fe40007810000 */
[----:B------:R-:W-:-:S02]  /*1ea70*/  ISETP.GT.AND P1, PT, R172, 0x31, !P1 ;  /* 0x00000031ac00780c */ /* 0x000fc40004f24270 */
[----:B------:R-:W-:Y:S02]  /*1ea80*/  FMNMX.FTZ R104, R185, R104, !PT ;  /* 0x00000068b9687209 */ /* 0x000fe40007810000 */
[----:B------:R-:W-:Y:S02]  /*1ea90*/  ISETP.LT.OR P1, PT, R174, 0x32, P1 ;  /* 0x00000032ae00780c */ /* 0x000fe40000f21670 */
[----:B------:R-:W-:Y:S02]  /*1eaa0*/  FMNMX.FTZ R104, R149, R104, !PT ;  /* 0x0000006895687209 */ /* 0x000fe40007810000 */
[----:B------:R-:W-:Y:S02]  /*1eab0*/  FSEL R147, R147, -INF , !P1 ;  /* 0xff80000093937808 */ /* 0x000fe40004800000 */
[----:B------:R-:W-:Y:S02]  /*1eac0*/  LOP3.LUT P1, RZ, R16, 0x400000, RZ, 0xc0, !PT ;  /* 0x0040000010ff7812 */ /* 0x000fe4000782c0ff */
[----:B------:R-:W-:-:S02]  /*1ead0*/  FMNMX.FTZ R104, R187, R104, !PT ;  /* 0x00000068bb687209 */ /* 0x000fc40007810000 */
[----:B------:R-:W-:Y:S02]  /*1eae0*/  ISETP.GT.AND P1, PT, R172, 0x38, !P1 ;  /* 0x00000038ac00780c */ /* 0x000fe40004f24270 */
[----:B------:R-:W-:Y:S02]  /*1eaf0*/  FMNMX.FTZ R104, R121, R104, !PT ;  /* 0x0000006879687209 */ /* 0x000fe40007810000 */
        /* <DEDUP_REMOVED lines=22> */
[----:B------:R-:W-:Y:S02]  /*1ec60*/  ISETP.GT.AND P2, PT, R172, 0x89, !P2 ;  /* 0x00000089ac00780c */ /* 0x000fe40005744270 */
[----:B------:R-:W-:Y:S02]  /*1ec70*/  FSEL R123, R123, -INF , !P1 ;  /* 0xff8000007b7b7808 */ /* 0x000fe40004800000 */
[----:B------:R-:W-:Y:S02]  /*1ec80*/  LOP3.LUT P1, RZ, R16, 0x40000, RZ, 0xc0, !PT ;  /* 0x0004000010ff7812 */ /* 0x000fe4000782c0ff */
[----:B------:R-:W-:Y:S02]  /*1ec90*/  ISETP.LT.OR P2, PT, R174, 0x8a, P2 ;  /* 0x0000008aae00780c */ /* 0x000fe40001741670 */
[C---:B------:R-:W-:Y:S02]  /*1eca0*/  ISETP.GT.AND P1, PT, R172.reuse, 0x48, !P1 ;  /* 0x00000048ac00780c */ /* 0x040fe40004f24270 */
[----:B------:R-:W-:-:S02]  /*1ecb0*/  ISETP.GT.AND P3, PT, R172, 0x90, !P3 ;  /* 0x00000090ac00780c */ /* 0x000fc40005f64270 */
[----:B------:R-:W-:Y:S02]  /*1ecc0*/  ISETP.LT.OR P1, PT, R174, 0x49, P1 ;  /* 0x00000049ae00780c */ /* 0x000fe40000f21670 */
[----:B------:R-:W-:Y:S02]  /*1ecd0*/  FSEL R95, R95, -INF , !P2 ;  /* 0xff8000005f5f7808 */ /* 0x000fe40005000000 */
[----:B------:R-:W-:Y:S02]  /*1ece0*/  FSEL R126, R126, -INF , !P1 ;  /* 0xff8000007e7e7808 */ /* 0x000fe40004800000 */
[----:B------:R-:W-:Y:S02]  /*1ecf0*/  ISETP.GT.AND P1, PT, R172, 0x49, !P6 ;  /* 0x00000049ac00780c */ /* 0x000fe40007724270 */
[----:B------:R-:W-:Y:S02]  /*1ed00*/  LOP3.LUT P6, RZ, R16, 0x40, RZ, 0xc0, !PT ;  /* 0x0000004010ff7812 */ /* 0x000fe400078cc0ff */
[----:B------:R-:W-:-:S02]  /*1ed10*/  ISETP.LT.OR P1, PT, R174, 0x4a, P1 ;  /* 0x0000004aae00780c */ /* 0x000fc40000f21670 */
[----:B------:R-:W-:Y:S02]  /*1ed20*/  ISETP.LT.OR P3, PT, R174, 0x91, P3 ;  /* 0x00000091ae00780c */ /* 0x000fe40001f61670 */
[----:B------:R-:W-:Y:S02]  /*1ed30*/  FSEL R127, R127, -INF , !P1 ;  /* 0xff8000007f7f7808 */ /* 0x000fe40004800000 */
[----:B------:R-:W-:Y:S02]  /*1ed40*/  LOP3.LUT P1, RZ, R16, 0x10000, RZ, 0xc0, !PT ;  /* 0x0001000010ff7812 */ /* 0x000fe4000782c0ff */
[C---:B------:R-:W-:Y:S02]  /*1ed50*/  ISETP.GT.AND P4, PT, R172.reuse, 0x91, !P4 ;  /* 0x00000091ac00780c */ /* 0x040fe40006784270 */
[----:B------:R-:W-:Y:S02]  /*1ed60*/  ISETP.GT.AND P1, PT, R172, 0x50, !P1 ;  /* 0x00000050ac00780c */ /* 0x000fe40004f24270 */
[----:B------:R-:W-:-:S02]  /*1ed70*/  FSEL R98, R98, -INF , !P3 ;  /* 0xff80000062627808 */ /* 0x000fc40005800000 */
[C---:B------:R-:W-:Y:S02]  /*1ed80*/  ISETP.LT.OR P1, PT, R174.reuse, 0x51, P1 ;  /* 0x00000051ae00780c */ /* 0x040fe40000f21670 */
[----:B------:R-:W-:Y:S02]  /*1ed90*/  ISETP.LT.OR P4, PT, R174, 0x92, P4 ;  /* 0x00000092ae00780c */ /* 0x000fe40002781670 */
[----:B------:R-:W-:Y:S02]  /*1eda0*/  FSEL R130, R130, -INF , !P1 ;  /* 0xff80000082827808 */ /* 0x000fe40004800000 */
[----:B------:R-:W-:Y:S02]  /*1edb0*/  LOP3.LUT P1, RZ, R16, 0x8000, RZ, 0xc0, !PT ;  /* 0x0000800010ff7812 */ /* 0x000fe4000782c0ff */
[C---:B------:R-:W-:Y:S02]  /*1edc0*/  ISETP.GT.AND P5, PT, R172.reuse, 0x98, !P5 ;  /* 0x00000098ac00780c */ /* 0x040fe40006fa4270 */
[----:B------:R-:W-:-:S02]  /*1edd0*/  ISETP.GT.AND P1, PT, R172, 0x51, !P1 ;  /* 0x00000051ac00780c */ /* 0x000fc40004f24270 */
[----:B------:R-:W-:Y:S02]  /*1ede0*/  FSEL R99, R99, -INF , !P4 ;  /* 0xff80000063637808 */ /* 0x000fe40006000000 */
[C---:B------:R-:W-:Y:S02]  /*1edf0*/  ISETP.LT.OR P1, PT, R174.reuse, 0x52, P1 ;  /* 0x00000052ae00780c */ /* 0x040fe40000f21670 */
[----:B------:R-:W-:Y:S02]  /*1ee00*/  ISETP.LT.OR P5, PT, R174, 0x99, P5 ;  /* 0x00000099ae00780c */ /* 0x000fe40002fa1670 */
[----:B------:R-:W-:Y:S02]  /*1ee10*/  FSEL R131, R131, -INF , !P1 ;  /* 0xff80000083837808 */ /* 0x000fe40004800000 */
[----:B------:R-:W-:Y:S02]  /*1ee20*/  LOP3.LUT P1, RZ, R16, 0x4000, RZ, 0xc0, !PT ;  /* 0x0000400010ff7812 */ /* 0x000fe4000782c0ff */
[----:B------:R-:W-:-:S02]  /*1ee30*/  ISETP.NE.AND P3, PT, R220, 0x3, PT ;  /* 0x00000003dc00780c */ /* 0x000fc40003f65270 */
[----:B------:R-:W-:-:S04]  /*1ee40*/  ISETP.GT.AND P1, PT, R172, 0x58, !P1 ;  /* 0x00000058ac00780c */ /* 0x000fc80004f24270 */
[----:B------:R-:W-:-:S04]  /*1ee50*/  ISETP.LT.OR P1, PT, R174, 0x59, P1 ;  /* 0x00000059ae00780c */ /* 0x000fc80000f21670 */
[----:B------:R-:W-:Y:S02]  /*1ee60*/  FSEL R134, R134, -INF , !P1 ;  /* 0xff80000086867808 */ /* 0x000fe40004800000 */
[----:B------:R-:W-:-:S04]  /*1ee70*/  LOP3.LUT P1, RZ, R16, 0x2000, RZ, 0xc0, !PT ;  /* 0x0000200010ff7812 */ /* 0x000fc8000782c0ff */
        /* <DEDUP_REMOVED lines=27> */
[----:B------:R-:W-:Y:S02]  /*1f030*/  ISETP.GT.AND P1, PT, R172, 0x78, !P6 ;  /* 0x00000078ac00780c */ /* 0x000fe40007724270 */
[----:B------:R-:W-:Y:S02]  /*1f040*/  LOP3.LUT P6, RZ, R16, 0x1000000, RZ, 0xc0, !PT ;  /* 0x0100000010ff7812 */ /* 0x000fe400078cc0ff */
        /* <DEDUP_REMOVED lines=47> */
[----:B------:R-:W-:Y:S02]  /*1f340*/  LOP3.LUT P6, RZ, R16, 0x1, RZ, 0xc0, !PT ;  /* 0x0000000110ff7812 */ /* 0x000fe400078cc0ff */
[----:B------:R-:W-:Y:S02]  /*1f350*/  FMNMX.FTZ R104, R116, R91, !PT ;  /* 0x0000005b74687209 */ /* 0x000fe40007810000 */
[----:B------:R-:W-:Y:S02]  /*1f360*/  FSEL R94, R94, -INF , !P1 ;  /* 0xff8000005e5e7808 */ /* 0x000fe40004800000 */
[----:B------:R-:W-:Y:S02]  /*1f370*/  FMNMX.FTZ R91, R117, R104, !PT ;  /* 0x00000068755b7209 */ /* 0x000fe40007810000 */
[----:B------:R-:W-:Y:S02]  /*1f380*/  ISETP.GT.AND P1, PT, R172, RZ, !P6 ;  /* 0x000000ffac00720c */ /* 0x000fe40007724270 */
[----:B------:R-:W-:-:S02]  /*1f390*/  FMNMX.FTZ R104, R88, R91, !PT ;  /* 0x0000005b58687209 */ /* 0x000fc40007810000 */
[----:B------:R-:W-:Y:S02]  /*1f3a0*/  ISETP.LT.OR P1, PT, R174, 0x1, P1 ;  /* 0x00000001ae00780c */ /* 0x000fe40000f21670 */
[----:B------:R-:W-:Y:S02]  /*1f3b0*/  FMNMX.FTZ R91, R89, R104, !PT ;  /* 0x00000068595b7209 */ /* 0x000fe40007810000 */
[----:B------:R-:W-:Y:S02]  /*1f3c0*/  FSEL R154, R154, -INF , !P1 ;  /* 0xff8000009a9a7808 */ /* 0x000fe40004800000 */
[----:B------:R-:W-:Y:S02]  /*1f3d0*/  FMNMX.FTZ R104, R92, R91, !PT ;  /* 0x0000005b5c687209 */ /* 0x000fe40007810000 */
[----:B------:R-:W-:Y:S02]  /*1f3e0*/  FMNMX.FTZ R136, R154, R0, !PT ;  /* 0x000000009a887209 */ /* 0x000fe40007810000 */
[----:B------:R-:W-:-:S02]  /*1f3f0*/  FMNMX.FTZ R91, R93, R104, !PT ;  /* 0x000000685d5b7209 */ /* 0x000fc40007810000 */
[----:B------:R-:W-:Y:S02]  /*1f400*/  LOP3.LUT P6, RZ, R16, 0x8000000, RZ, 0xc0, !PT ;  /* 0x0800000010ff7812 */ /* 0x000fe400078cc0ff */
[----:B------:R-:W-:Y:S02]  /*1f410*/  FMNMX.FTZ R104, R96, R91, !PT ;  /* 0x0000005b60687209 */ /* 0x000fe40007810000 */
[----:B------:R-:W-:Y:S02]  /*1f420*/  ISETP.GT.AND P2, PT, R172, 0x99, !P6 ;  /* 0x00000099ac00780c */ /* 0x000fe40007744270 */
[----:B------:R-:W-:Y:S02]  /*1f430*/  FMNMX.FTZ R91, R97, R104, !PT ;  /* 0x00000068615b7209 */ /* 0x000fe40007810000 */
[----:B------:R-:W-:Y:S02]  /*1f440*/  ISETP.LT.OR P2, PT, R174, 0x9a, P2 ;  /* 0x0000009aae00780c */ /* 0x000fe40001741670 */
[----:B------:R-:W-:-:S04]  /*1f450*/  FMNMX.FTZ R104, R100, R91, !PT ;  /* 0x0000005b64687209 */ /* 0x000fc80007810000 */
[----:B------:R-:W-:-:S05]  /*1f460*/  FMNMX.FTZ R104, R101, R104, !PT ;  /* 0x0000006865687209 */ /* 0x000fca0007810000 */
[----:B------:R-:W0:Y:S02]  /*1f470*/  SHFL.BFLY PT, R91, R104, 0x2, 0x1f ;  /* 0x0c401f00685b7f89 */ /* 0x000e2400000e0000 */
[----:B0-----:R-:W-:-:S05]  /*1f480*/  FMNMX.FTZ R120, R104, R91, !PT ;  /* 0x0000005b68787209 */ /* 0x001fca0007810000 */
[----:B------:R-:W0:Y:S02]  /*1f490*/  SHFL.BFLY PT, R91, R120, 0x1, 0x1f ;  /* 0x0c201f00785b7f89 */ /* 0x000e2400000e0000 */
[----:B0-----:R-:W-:-:S04]  /*1f4a0*/  FMNMX.FTZ R91, R120, R91, !PT ;  /* 0x0000005b785b7209 */ /* 0x001fc80007810000 */
[----:B------:R-:W-:Y:S01]  /*1f4b0*/  FSETP.NEU.FTZ.AND P1, PT, R91, -INF , PT ;  /* 0xff8000005b00780b */ /* 0x000fe20003f3d000 */
[----:B------:R-:W-:-:S05]  /*1f4c0*/  FFMA.FTZ R108, R2, R91, -8 ;  /* 0xc1000000026c7423 */ /* 0x000fca000001005b */
[----:B------:R-:W-:-:S05]  /*1f4d0*/  FSEL R108, R108, RZ, P1 ;  /* 0x000000ff6c6c7208 */ /* 0x000fca0000800000 */
[C-C-:B------:R-:W-:Y:S01]  /*1f4e0*/  FFMA.FTZ R120, R2.reuse, R173, -R108.reuse ;  /* 0x000000ad02787223 */ /* 0x140fe2000001086c */
[----:B------:R-:W-:Y:S01]  /*1f4f0*/  FMNMX.FTZ R173, R155, R136, !PT ;  /* 0x000000889bad7209 */ /* 0x000fe20007810000 */
[C-C-:B------:R-:W-:Y:S01]  /*1f500*/  FFMA.FTZ R152, R2.reuse, R152, -R108.reuse ;  /* 0x0000009802987223 */ /* 0x140fe2000001086c */
[----:B------:R-:W-:-:S01]  /*1f510*/  FFMA.FTZ R164, R2, R109, -R108 ;  /* 0x0000006d02a47223 */ /* 0x000fc2000001086c */
[----:B------:R-:W-:Y:S01]  /*1f520*/  FSEL R109, R103, -INF , !P2 ;  /* 0xff800000676d7808 */ /* 0x000fe20005000000 */
[----:B------:R-:W-:-:S01]  /*1f530*/  FFMA.FTZ R128, R2, R177, -R108 ;  /* 0x000000b102807223 */ /* 0x000fc2000001086c */
[----:B------:R-:W-:Y:S01]  /*1f540*/  FMNMX.FTZ R136, R158, R173, !PT ;  /* 0x000000ad9e887209 */ /* 0x000fe20007810000 */
[----:B------:R0:W-:Y:S01]  /*1f550*/  MUFU.EX2 R104, R152 ;  /* 0x0000009800687308 */ /* 0x0001e20000000800 */
[----:B------:R-:W-:-:S01]  /*1f560*/  FFMA.FTZ R124, R2, R175, -R108 ;  /* 0x000000af027c7223 */ /* 0x000fc2000001086c */
[C-C-:B------:R-:W-:Y:S01]  /*1f570*/  FFMA.FTZ R175, R2.reuse, R89, -R108.reuse ;  /* 0x0000005902af7223 */ /* 0x140fe2000001086c */
[----:B------:R-:W-:Y:S01]  /*1f580*/  FMNMX.FTZ R173, R159, R136, !PT ;  /* 0x000000889fad7209 */ /* 0x000fe20007810000 */
[C-C-:B------:R-:W-:Y:S01]  /*1f590*/  FFMA.FTZ R132, R2.reuse, R179, -R108.reuse ;  /* 0x000000b302847223 */ /* 0x140fe2000001086c */
[----:B------:R-:W-:-:S01]  /*1f5a0*/  FFMA.FTZ R153, R2, R153, -R108 ;  /* 0x0000009902997223 */ /* 0x000fc2000001086c */
[--C-:B------:R-:W-:Y:S01]  /*1f5b0*/  FFMA.FTZ R157, R2, R157, -R108.reuse ;  /* 0x0000009d029d7223 */ /* 0x100fe2000001086c */
[----:B------:R-:W-:Y:S01]  /*1f5c0*/  FMNMX.FTZ R138, R162, R173, !PT ;  /* 0x000000ada28a7209 */ /* 0x000fe20007810000 */
[----:B------:R-:W-:Y:S01]  /*1f5d0*/  MUFU.EX2 R103, R164 ;  /* 0x000000a400677308 */ /* 0x000fe20000000800 */
[----:B------:R-:W-:-:S01]  /*1f5e0*/  FFMA.FTZ R161, R2, R161, -R108 ;  /* 0x000000a102a17223 */ /* 0x000fc2000001086c */
[C-C-:B------:R-:W-:Y:S01]  /*1f5f0*/  FFMA.FTZ R165, R2.reuse, R165, -R108.reuse ;  /* 0x000000a502a57223 */ /* 0x140fe2000001086c */
[----:B------:R-:W-:Y:S01]  /*1f600*/  FMNMX.FTZ R173, R163, R138, !PT ;  /* 0x0000008aa3ad7209 */ /* 0x000fe20007810000 */
[C-C-:B------:R-:W-:Y:S01]  /*1f610*/  FFMA.FTZ R137, R2.reuse, R137, -R108.reuse ;  /* 0x0000008902897223 */ /* 0x140fe2000001086c */
[----:B------:R-:W-:-:S01]  /*1f620*/  FFMA.FTZ R181, R2, R181, -R108 ;  /* 0x000000b502b57223 */ /* 0x000fc2000001086c */
[--C-:B------:R-:W-:Y:S01]  /*1f630*/  FFMA.FTZ R141, R2, R141, -R108.reuse ;  /* 0x0000008d028d7223 */ /* 0x100fe2000001086c */
[----:B------:R-:W-:Y:S01]  /*1f640*/  FMNMX.FTZ R138, R166, R173, !PT ;  /* 0x000000ada68a7209 */ /* 0x000fe20007810000 */
[C-C-:B------:R-:W-:Y:S01]  /*1f650*/  FFMA.FTZ R183, R2.reuse, R183, -R108.reuse ;  /* 0x000000b702b77223 */ /* 0x140fe2000001086c */
[----:B------:R-:W-:-:S01]  /*1f660*/  FFMA.FTZ R145, R2, R145, -R108 ;  /* 0x0000009102917223 */ /* 0x000fc2000001086c */
[C-C-:B------:R-:W-:Y:S01]  /*1f670*/  FFMA.FTZ R185, R2.reuse, R185, -R108.reuse ;  /* 0x000000b902b97223 */ /* 0x140fe2000001086c */
        /* <DEDUP_REMOVED lines=27> */
[----:B------:R-:W-:Y:S01]  /*1f830*/  FFMA.FTZ R101, R2, R101, -R108 ;  /* 0x0000006502657223 */ /* 0x000fe2000001086c */
        /* <DEDUP_REMOVED lines=21> */
[----:B0-----:R-:W-:Y:S01]  /*1f990*/  FMNMX.FTZ R152, R114, R173, !PT ;  /* 0x000000ad72987209 */ /* 0x001fe20007810000 */
        /* <DEDUP_REMOVED lines=12> */
[----:B------:R-:W-:Y:S01]  /*1fa60*/  MUFU.EX2 R138, R183 ;  /* 0x000000b7008a7308 */ /* 0x000fe20000000800 */
[----:B------:R-:W-:Y:S01]  /*1fa70*/  FSEL R173, R102, -INF , !P5 ;  /* 0xff80000066ad7808 */ /* 0x000fe20006800000 */
[C-C-:B------:R-:W-:Y:S01]  /*1fa80*/  FFMA.FTZ R102, R2.reuse, R112, -R108.reuse ;  /* 0x0000007002667223 */ /* 0x140fe2000001086c */
[----:B------:R-:W-:Y:S01]  /*1fa90*/  FMNMX.FTZ R160, R99, R160, !PT ;  /* 0x000000a063a07209 */ /* 0x000fe20007810000 */
[----:B------:R-:W-:-:S03]  /*1faa0*/  FFMA.FTZ R112, R2, R116, -R108 ;  /* 0x0000007402707223 */ /* 0x000fc6000001086c */
[----:B------:R-:W-:Y:S01]  /*1fab0*/  FMNMX.FTZ R160, R173, R160, !PT ;  /* 0x000000a0ada07209 */ /* 0x000fe20007810000 */
[----:B------:R-:W-:Y:S03]  /*1fac0*/  MUFU.EX2 R145, R145 ;  /* 0x0000009100917308 */ /* 0x000fe60000000800 */
[----:B------:R-:W-:-:S05]  /*1fad0*/  FMNMX.FTZ R160, R109, R160, !PT ;  /* 0x000000a06da07209 */ /* 0x000fca0007810000 */
[----:B------:R-:W0:Y:S01]  /*1fae0*/  SHFL.BFLY PT, R177, R160, 0x2, 0x1f ;  /* 0x0c401f00a0b17f89 */ /* 0x000e2200000e0000 */
[----:B------:R-:W-:Y:S08]  /*1faf0*/  MUFU.EX2 R140, R185 ;  /* 0x000000b9008c7308 */ /* 0x000ff00000000800 */
[----:B------:R-:W-:Y:S08]  /*1fb00*/  MUFU.EX2 R149, R149 ;  /* 0x0000009500957308 */ /* 0x000ff00000000800 */
[----:B------:R-:W-:Y:S01]  /*1fb10*/  MUFU.EX2 R142, R187 ;  /* 0x000000bb008e7308 */ /* 0x000fe20000000800 */
[----:B0-----:R-:W-:-:S07]  /*1fb20*/  FMNMX.FTZ R177, R160, R177, !PT ;  /* 0x000000b1a0b17209 */ /* 0x001fce0007810000 */
[----:B------:R-:W-:Y:S01]  /*1fb30*/  MUFU.EX2 R121, R121 ;  /* 0x0000007900797308 */ /* 0x000fe20000000800 */
[----:B------:R-:W-:Y:S01]  /*1fb40*/  FSEL R160, R91, RZ, P1 ;  /* 0x000000ff5ba07208 */ /* 0x000fe20000800000 */
[----:B------:R-:W0:Y:S04]  /*1fb50*/  SHFL.BFLY PT, R116, R177, 0x1, 0x1f ;  /* 0x0c201f00b1747f89 */ /* 0x000e2800000e0000 */
[----:B------:R-:W-:-:S02]  /*1fb60*/  FADD.FTZ R3, -R160, R3 ;  /* 0x00000003a0037221 */ /* 0x000fc40000010100 */
[----:B------:R-:W-:Y:S02]  /*1fb70*/  MUFU.EX2 R144, R189 ;  /* 0x000000bd00907308 */ /* 0x000fe40000000800 */
[----:B------:R-:W-:-:S06]  /*1fb80*/  FMUL.FTZ R3, R2, R3 ;  /* 0x0000000302037220 */ /* 0x000fcc0000410000 */
[----:B------:R-:W1:Y:S08]  /*1fb90*/  MUFU.EX2 R3, R3 ;  /* 0x0000000300037308 */ /* 0x000e700000000800 */
[----:B------:R-:W-:Y:S01]  /*1fba0*/  MUFU.EX2 R125, R125 ;  /* 0x0000007d007d7308 */ /* 0x000fe20000000800 */
[----:B0-----:R-:W-:-:S04]  /*1fbb0*/  FMNMX.FTZ R89, R177, R116, !PT ;  /* 0x00000074b1597209 */ /* 0x001fc80007810000 */
[----:B------:R-:W-:Y:S01]  /*1fbc0*/  FSETP.NEU.FTZ.AND P1, PT, R89, -INF , PT ;  /* 0xff8000005900780b */ /* 0x000fe20003f3d000 */
[----:B------:R-:W-:-:S01]  /*1fbd0*/  FFMA.FTZ R177, R2, R89, -8 ;  /* 0xc100000002b17423 */ /* 0x000fc20000010059 */
[----:B-1----:R-:W-:Y:S01]  /*1fbe0*/  FFMA.FTZ R168, R3, R7, R104 ;  /* 0x0000000703a87223 */ /* 0x002fe20000010068 */
[----:B------:R-:W-:Y:S03]  /*1fbf0*/  MUFU.EX2 R146, R203 ;  /* 0x000000cb00927308 */ /* 0x000fe60000000800 */
[----:B------:R-:W-:-:S05]  /*1fc00*/  FSEL R177, R177, RZ, P1 ;  /* 0x000000ffb1b17208 */ /* 0x000fca0000800000 */
[C-C-:B------:R-:W-:Y:S01]  /*1fc10*/  FFMA.FTZ R164, R2.reuse, R147, -R177.reuse ;  /* 0x0000009302a47223 */ /* 0x140fe200000108b1 */
[----:B------:R-:W-:-:S01]  /*1fc20*/  FFMA.FTZ R147, R2, R150, -R177 ;  /* 0x0000009602937223 */ /* 0x000fc200000108b1 */
[C-C-:B------:R-:W-:Y:S01]  /*1fc30*/  FFMA.FTZ R150, R2.reuse, R151, -R177.reuse ;  /* 0x0000009702967223 */ /* 0x140fe200000108b1 */
[----:B------:R-:W-:Y:S01]  /*1fc40*/  FSEL R151, R89, RZ, P1 ;  /* 0x000000ff59977208 */ /* 0x000fe20000800000 */
[C-C-:B------:R-:W-:Y:S01]  /*1fc50*/  FFMA.FTZ R116, R2.reuse, R158, -R177.reuse ;  /* 0x0000009e02747223 */ /* 0x140fe200000108b1 */
[----:B------:R-:W-:-:S01]  /*1fc60*/  FFMA.FTZ R158, R2, R166, -R177 ;  /* 0x000000a6029e7223 */ /* 0x000fc200000108b1 */
[C-C-:B------:R-:W-:Y:S01]  /*1fc70*/  FFMA.FTZ R166, R2.reuse, R126, -R177.reuse ;  /* 0x0000007e02a67223 */ /* 0x140fe200000108b1 */
[----:B------:R-:W-:-:S01]  /*1fc80*/  FFMA.FTZ R179, R2, R154, -R177 ;  /* 0x0000009a02b37223 */ /* 0x000fc200000108b1 */
[----:B------:R-:W-:Y:S01]  /*1fc90*/  FADD.FTZ R151, -R151, R0 ;  /* 0x0000000097977221 */ /* 0x000fe20000010100 */
[----:B------:R-:W-:-:S01]  /*1fca0*/  FFMA.FTZ R108, R2, R155, -R177 ;  /* 0x0000009b026c7223 */ /* 0x000fc200000108b1 */
[C-C-:B------:R-:W-:Y:S01]  /*1fcb0*/  FFMA.FTZ R155, R2.reuse, R159, -R177.reuse ;  /* 0x0000009f029b7223 */ /* 0x140fe200000108b1 */
[----:B------:R-:W-:Y:S01]  /*1fcc0*/  MUFU.EX2 R116, R116 ;  /* 0x0000007400747308 */ /* 0x000fe20000000800 */
[C---:B------:R-:W-:Y:S01]  /*1fcd0*/  FMUL.FTZ R126, R2.reuse, R151 ;  /* 0x00000097027e7220 */ /* 0x040fe20000410000 */
[C-C-:B------:R-:W-:Y:S01]  /*1fce0*/  FFMA.FTZ R154, R2.reuse, R162, -R177.reuse ;  /* 0x000000a2029a7223 */ /* 0x140fe200000108b1 */
[----:B------:R-:W-:-:S01]  /*1fcf0*/  FFMA.FTZ R159, R2, R163, -R177 ;  /* 0x000000a3029f7223 */ /* 0x000fc200000108b1 */
[----:B------:R-:W-:Y:S01]  /*1fd00*/  FADD.FTZ R151, R153, R168 ;  /* 0x000000a899977221 */ /* 0x000fe20000010000 */
        /* <DEDUP_REMOVED lines=19> */
[----:B------:R-:W1:Y:S01]  /*1fe40*/  MUFU.EX2 R108, R108 ;  /* 0x0000006c006c7308 */ /* 0x000e620000000800 */
[----:B------:R-:W-:-:S01]  /*1fe50*/  FFMA.FTZ R114, R2, R114, -R177 ;  /* 0x0000007202727223 */ /* 0x000fc200000108b1 */
[C-C-:B------:R-:W-:Y:S01]  /*1fe60*/  FFMA.FTZ R115, R2.reuse, R115, -R177.reuse ;  /* 0x0000007302737223 */ /* 0x140fe200000108b1 */
[----:B------:R-:W-:-:S01]  /*1fe70*/  FFMA.FTZ R118, R2, R118, -R177 ;  /* 0x0000007602767223 */ /* 0x000fc200000108b1 */
[C-C-:B------:R-:W-:Y:S01]  /*1fe80*/  FFMA.FTZ R119, R2.reuse, R119, -R177.reuse ;  /* 0x0000007702777223 */ /* 0x140fe200000108b1 */
[----:B------:R-:W-:-:S01]  /*1fe90*/  FFMA.FTZ R90, R2, R90, -R177 ;  /* 0x0000005a025a7223 */ /* 0x000fc200000108b1 */
[C-C-:B------:R-:W-:Y:S01]  /*1fea0*/  FFMA.FTZ R95, R2.reuse, R95, -R177.reuse ;  /* 0x0000005f025f7223 */ /* 0x140fe200000108b1 */
[----:B------:R-:W-:-:S01]  /*1feb0*/  FFMA.FTZ R99, R2, R99, -R177 ;  /* 0x0000006302637223 */ /* 0x000fc200000108b1 */
[----:B------:R-:W2:Y:S01]  /*1fec0*/  MUFU.EX2 R155, R155 ;  /* 0x0000009b009b7308 */ /* 0x000ea20000000800 */
[----:B0-----:R-:W-:-:S01]  /*1fed0*/  FFMA.FTZ R7, R126, R6, R179 ;  /* 0x000000067e077223 */ /* 0x001fc200000100b3 */
[----:B------:R-:W-:Y:S01]  /*1fee0*/  FADD.FTZ R6, R120, R151 ;  /* 0x0000009778067221 */ /* 0x000fe20000010000 */
[----:B------:R-:W-:-:S05]  /*1fef0*/  FFMA.FTZ R109, R2, R109, -R177 ;  /* 0x0000006d026d7223 */ /* 0x000fca00000108b1 */
[----:B------:R-:W0:Y:S01]  /*1ff00*/  MUFU.EX2 R154, R154 ;  /* 0x0000009a009a7308 */ /* 0x000e220000000800 */
[----:B-1----:R-:W-:-:S07]  /*1ff10*/  FADD.FTZ R7, R108, R7 ;  /* 0x000000076c077221 */ /* 0x002fce0000010000 */
[----:B------:R-:W1:Y:S08]  /*1ff20*/  MUFU.EX2 R159, R159 ;  /* 0x0000009f009f7308 */ /* 0x000e700000000800 */
[----:B------:R-:W3:Y:S08]  /*1ff30*/  MUFU.EX2 R158, R158 ;  /* 0x0000009e009e7308 */ /* 0x000ef00000000800 */
[----:B------:R4:W-:Y:S08]  /*1ff40*/  MUFU.EX2 R0, R166 ;  /* 0x000000a600007308 */ /* 0x0009f00000000800 */
[----:B------:R-:W5:Y:S01]  /*1ff50*/  MUFU.EX2 R163, R163 ;  /* 0x000000a300a37308 */ /* 0x000f620000000800 */
[----:B----4-:R-:W-:-:S01]  /*1ff60*/  FADD.FTZ R166, R116, R7 ;  /* 0x0000000774a67221 */ /* 0x010fc20000010000 */
[----:B------:R-:W-:-:S03]  /*1ff70*/  FADD.FTZ R7, R157, R6 ;  /* 0x000000069d077221 */ /* 0x000fc60000010000 */
[----:B--2---:R-:W-:Y:S01]  /*1ff80*/  FADD.FTZ R151, R155, R166 ;  /* 0x000000a69b977221 */ /* 0x004fe20000010000 */
[----:B------:R-:W-:-:S02]  /*1ff90*/  FADD.FTZ R6, R124, R7 ;  /* 0x000000077c067221 */ /* 0x000fc40000010000 */
[----:B------:R-:W2:Y:S01]  /*1ffa0*/  MUFU.EX2 R21, R21 ;  /* 0x0000001500157308 */ /* 0x000ea20000000800 */
[----:B0-----:R-:W-:-:S01]  /*1ffb0*/  FADD.FTZ R166, R154, R151 ;  /* 0x000000979aa67221 */ /* 0x001fc20000010000 */
[----:B------:R-:W-:-:S03]  /*1ffc0*/  FADD.FTZ R7, R161, R6 ;  /* 0x00000006a1077221 */ /* 0x000fc60000010000 */
[----:B-1----:R-:W-:Y:S01]  /*1ffd0*/  FADD.FTZ R151, R159, R166 ;  /* 0x000000a69f977221 */ /* 0x002fe20000010000 */
[----:B------:R-:W-:-:S02]  /*1ffe0*/  FADD.FTZ R6, R128, R7 ;  /* 0x0000000780067221 */ /* 0x000fc40000010000 */
[----:B------:R-:W0:Y:S01]  /*1fff0*/  MUFU.EX2 R160, R160 ;  /* 0x000000a000a07308 */ /* 0x000e220000000800 */
[----:B---3--:R-:W-:-:S01]  /*20000*/  FADD.FTZ R166, R158, R151 ;  /* 0x000000979ea67221 */ /* 0x008fc20000010000 */
[----:B------:R-:W-:-:S03]  /*20010*/  FADD.FTZ R7, R165, R6 ;  /* 0x00000006a5077221 */ /* 0x000fc60000010000 */
[----:B-----5:R-:W-:Y:S01]  /*20020*/  FADD.FTZ R166, R163, R166 ;  /* 0x000000a6a3a67221 */ /* 0x020fe20000010000 */
[----:B------:R-:W-:-:S02]  /*20030*/  FADD.FTZ R6, R132, R7 ;  /* 0x0000000784067221 */ /* 0x000fc40000010000 */
        /* <DEDUP_REMOVED lines=20> */
[----:B--2---:R-:W-:-:S01]  /*20180*/  FADD.FTZ R7, R147, R6 ;  /* 0x0000000693077221 */ /* 0x004fc20000010000 */
[----:B------:R-:W-:-:S06]  /*20190*/  FADD.FTZ R6, R142, R151 ;  /* 0x000000978e067221 */ /* 0x000fcc0000010000 */
[----:B------:R-:W2:Y:S01]  /*201a0*/  MUFU.EX2 R123, R123 ;  /* 0x0000007b007b7308 */ /* 0x000ea20000000800 */
[----:B0-----:R-:W-:-:S07]  /*201b0*/  FADD.FTZ R7, R150, R7 ;  /* 0x0000000796077221 */ /* 0x001fce0000010000 */
[----:B------:R-:W0:Y:S01]  /*201c0*/  MUFU.EX2 R127, R127 ;  /* 0x0000007f007f7308 */ /* 0x000e220000000800 */
[----:B-1----:R-:W-:-:S01]  /*201d0*/  FADD.FTZ R166, R122, R7 ;  /* 0x000000077aa67221 */ /* 0x002fc20000010000 */
        /* <DEDUP_REMOVED lines=8> */
[----:B0-----:R-:W-:-:S07]  /*20260*/  FADD.FTZ R151, R127, R166 ;  /* 0x000000a67f977221 */ /* 0x001fce0000010000 */
[----:B------:R-:W0:Y:S01]  /*20270*/  MUFU.EX2 R131, R131 ;  /* 0x0000008300837308 */ /* 0x000e220000000800 */
[----:B-1----:R-:W-:-:S01]  /*20280*/  FADD.FTZ R166, R130, R151 ;  /* 0x0000009782a67221 */ /* 0x002fc20000010000 */
[----:B------:R-:W-:-:S06]  /*20290*/  FFMA.FTZ R151, R2, R20, -R177 ;  /* 0x0000001402977223 */ /* 0x000fcc00000108b1 */
        /* <DEDUP_REMOVED lines=25> */
[----:B-1----:R-:W-:-:S07]  /*20430*/  FADD.FTZ R94, R110, R167 ;  /* 0x000000a76e5e7221 */ /* 0x002fce0000010000 */
[----:B------:R-:W1:Y:S01]  /*20440*/  MUFU.EX2 R114, R114 ;  /* 0x0000007200727308 */ /* 0x000e620000000800 */
[----:B--2---:R-:W-:-:S01]  /*20450*/  FADD.FTZ R167, R111, R94 ;  /* 0x0000005e6fa77221 */ /* 0x004fc20000010000 */
[----:B------:R-:W-:-:S06]  /*20460*/  FFMA.FTZ R94, R2, R98, -R177 ;  /* 0x00000062025e7223 */ /* 0x000fcc00000108b1 */
        /* <DEDUP_REMOVED lines=45> */
[----:B-1----:R-:W-:-:S03]  /*20740*/  FADD.FTZ R7, R101, R6 ;  /* 0x0000000665077221 */ /* 0x002fc60000010000 */
[----:B--2---:R-:W-:Y:S01]  /*20750*/  FADD.FTZ R6, R109, R166 ;  /* 0x000000a66d067221 */ /* 0x004fe20000010000 */
[----:B------:R-:W-:Y:S06]  /*20760*/  @!P3 BRA `(.L_x_1519) ;  /* 0x000000000004b947 */ /* 0x000fec0003800000 */
[----:B------:R-:W-:Y:S01]  /*20770*/  BPT.TRAP 0x1 ;  /* 0x000000040000795c */ /* 0x000fe20000300000 */
.L_x_1519:
[----:B------:R-:W-:Y:S01]  /*20780*/  F2FP.SATFINITE.E4M3.F32.PACK_AB_MERGE_C R0, R127, R0, RZ ;  /* 0x000000007f00723e */ /* 0x000fe200048070ff */
[----:B------:R-:W-:Y:S01]  /*20790*/  FMUL.FTZ R24, R24, R3 ;  /* 0x0000000318187220 */ /* 0x000fe20000410000 */
[----:B------:R-:W-:Y:S01]  /*207a0*/  F2FP.SATFINITE.E4M3.F32.PACK_AB_MERGE_C R139, R162, R139, RZ ;  /* 0x0000008ba28b723e */ /* 0x000fe200048070ff */
[-C--:B------:R-:W-:Y:S01]  /*207b0*/  FMUL.FTZ R25, R25, R3.reuse ;  /* 0x0000000319197220 */ /* 0x080fe20000410000 */
[----:B------:R-:W-:Y:S01]  /*207c0*/  F2FP.SATFINITE.E4M3.F32.PACK_AB_MERGE_C R177, R123, R122, R0 ;  /* 0x0000007a7bb1723e */ /* 0x000fe20004807000 */
[----:B------:R-:W-:Y:S01]  /*207d0*/  IMAD R0, R190, 0x8, R17 ;  /* 0x00000008be007824 */ /* 0x000fe200078e0211 */
[----:B------:R-:W-:Y:S01]  /*207e0*/  ISETP.GT.AND P1, PT, R4, R10, PT ;  /* 0x0000000a0400720c */ /* 0x000fe20003f24270 */
[----:B------:R-:W-:Y:S01]  /*207f0*/  FMUL.FTZ R28, R28, R3 ;  /* 0x000000031c1c7220 */ /* 0x000fe20000410000 */
[----:B------:R-:W-:Y:S01]  /*20800*/  F2FP.SATFINITE.E4M3.F32.PACK_AB_MERGE_C R181, R160, R21, R139 ;  /* 0x00000015a0b5723e */ /* 0x000fe2000480708b */
[----:B------:R-:W-:Y:S01]  /*20810*/  IMAD.U32 R21, RZ, RZ, UR37 ;  /* 0x00000025ff157e24 */ /* 0x000fe2000f8e00ff */
[----:B------:R-:W-:Y:S01]  /*20820*/  F2FP.SATFINITE.E4M3.F32.PACK_AB_MERGE_C R118, R119, R118, RZ ;  /* 0x000000767776723e */ /* 0x000fe200048070ff */
[----:B------:R-:W-:Y:S01]  /*20830*/  VIADD R0, R0, 0x29860 ;  /* 0x0002986000007836 */ /* 0x000fe20000000000 */
[----:B------:R-:W-:Y:S01]  /*20840*/  F2FP.SATFINITE.E4M3.F32.PACK_AB_MERGE_C R116, R155, R116, RZ ;  /* 0x000000749b74723e */ /* 0x000fe200048070ff */
[-C--:B------:R-:W-:Y:S01]  /*20850*/  FMUL.FTZ R29, R29, R3.reuse ;  /* 0x000000031d1d7220 */ /* 0x080fe20000410000 */
[----:B------:R-:W-:Y:S01]  /*20860*/  F2FP.SATFINITE.E4M3.F32.PACK_AB_MERGE_C R92, R93, R92, RZ ;  /* 0x0000005c5d5c723e */ /* 0x000fe200048070ff */
[-C--:B------:R-:W-:Y:S01]  /*20870*/  FMUL.FTZ R32, R32, R3.reuse ;  /* 0x0000000320207220 */ /* 0x080fe20000410000 */
[----:B------:R-:W-:Y:S01]  /*20880*/  PRMT R0, R21, 0x654, R0 ;  /* 0x0000065415007816 */ /* 0x000fe20000000000 */
[-C--:B------:R-:W-:Y:S01]  /*20890*/  FMUL.FTZ R33, R33, R3.reuse ;  /* 0x0000000321217220 */ /* 0x080fe20000410000 */
[----:B------:R-:W-:Y:S01]  /*208a0*/  F2FP.SATFINITE.E4M3.F32.PACK_AB_MERGE_C R118, R115, R114, R118 ;  /* 0x000000727376723e */ /* 0x000fe20004807076 */
[-C--:B------:R-:W-:Y:S01]  /*208b0*/  FMUL.FTZ R36, R36, R3.reuse ;  /* 0x0000000324247220 */ /* 0x080fe20000410000 */
[----:B------:R-:W-:Y:S01]  /*208c0*/  F2FP.SATFINITE.E4M3.F32.PACK_AB_MERGE_C R120, R157, R120, RZ ;  /* 0x000000789d78723e */ /* 0x000fe200048070ff */
[----:B------:R0:W-:Y:S01]  /*208d0*/  SYNCS.ARRIVE.TRANS64.RED.A1T0 RZ, [R0+URZ], RZ ;  /* 0x000000ff00ff79a7 */ /* 0x0001e2000810043f */
        /* <DEDUP_REMOVED lines=89> */
[----:B0-----:R-:W-:Y:S02]  /*20e70*/  IMAD.MOV.U32 R0, RZ, RZ, R89 ;  /* 0x000000ffff007224 */ /* 0x001fe400078e0059 */
[----:B------:R-:W-:Y:S02]  /*20e80*/  IMAD.MOV.U32 R3, RZ, RZ, R91 ;  /* 0x000000ffff037224 */ /* 0x000fe400078e005b */
[----:B------:R-:W-:Y:S02]  /*20e90*/  IMAD.MOV.U32 R189, RZ, RZ, R15 ;  /* 0x000000ffffbd7224 */ /* 0x000fe400078e000f */
[----:B------:R-:W-:Y:S02]  /*20ea0*/  IMAD.MOV.U32 R190, RZ, RZ, R14 ;  /* 0x000000ffffbe7224 */ /* 0x000fe400078e000e */
[----:B------:R-:W-:Y:S01]  /*20eb0*/  IMAD.MOV.U32 R175, RZ, RZ, R118 ;  /* 0x000000ffffaf7224 */ /* 0x000fe200078e0076 */
[----:B------:R-:W-:Y:S06]  /*20ec0*/  @P1 BRA `(.L_x_1520) ;  /* 0xffffffb000841947 */ /* 0x000fec000383ffff */
[----:B------:R-:W-:Y:S02]  /*20ed0*/  IMAD.MOV.U32 R0, RZ, RZ, R89 ;  /* 0x000000ffff007224 */ /* 0x000fe400078e0059 */
[----:B------:R-:W-:Y:S02]  /*20ee0*/  IMAD.MOV.U32 R3, RZ, RZ, R91 ;  /* 0x000000ffff037224 */ /* 0x000fe400078e005b */
[----:B------:R-:W-:Y:S02]  /*20ef0*/  IMAD.MOV.U32 R190, RZ, RZ, R14 ;  /* 0x000000ffffbe7224 */ /* 0x000fe400078e000e */
[----:B------:R-:W-:-:S07]  /*20f00*/  IMAD.MOV.U32 R189, RZ, RZ, R15 ;  /* 0x000000ffffbd7224 */ /* 0x000fce00078e000f */
.L_x_1501:
[----:B------:R-:W0:Y:S01]  /*20f10*/  LDC R13, c[0x0][0x9e4] ;  /* 0x00027900ff0d7b82 */ /* 0x000e220000000800 */
[----:B------:R-:W-:Y:S01]  /*20f20*/  LOP3.LUT R18, R18, 0xffffffef, RZ, 0xc0, !PT ;  /* 0xffffffef12127812 */ /* 0x000fe200078ec0ff */
[----:B------:R-:W-:Y:S01]  /*20f30*/  IMAD.IADD R8, R208, 0x1, -R8 ;  /* 0x00000001d0087824 */ /* 0x000fe200078e0a08 */
[----:B0-----:R-:W-:-:S13]  /*20f40*/  ISETP.GE.AND P1, PT, R13, 0x1, PT ;  /* 0x000000010d00780c */ /* 0x001fda0003f26270 */
[----:B------:R-:W-:Y:S01]  /*20f50*/  @P1 LOP3.LUT R18, R18, 0x10, RZ, 0xfc, !PT ;  /* 0x0000001012121812 */ /* 0x000fe200078efcff */
        /* <DEDUP_REMOVED lines=11> */
.L_x_1523:
[----:B------:R-:W-:-:S13]  /*21010*/  ISETP.NE.AND P1, PT, R13, 0x1, PT ;  /* 0x000000010d00780c */ /* 0x000fda0003f25270 */
[----:B------:R-:W0:Y:S02]  /*21020*/  @P1 LDC.64 R10, c[0x0][0x9e8] ;  /* 0x00027a00ff0a1b82 */ /* 0x000e240000000a00 */
[----:B0-----:R-:W-:-:S05]  /*21030*/  @P1 IMAD.HI.U32 R10, R208, R10, RZ ;  /* 0x0000000ad00a1227 */ /* 0x001fca00078e00ff */
[----:B------:R-:W-:-:S07]  /*21040*/  @P1 SHF.R.U32.HI R208, RZ, R11, R10 ;  /* 0x0000000bffd01219 */ /* 0x000fce000001160a */
.L_x_1524:
[----:B------:R-:W-:Y:S05]  /*21050*/  BSYNC B0 ;  /* 0x0000000000007941 */ /* 0x000fea0003800000 */
.L_x_1522:
[----:B------:R-:W-:-:S05]  /*21060*/  IMAD R5, R208, R13, RZ ;  /* 0x0000000dd0057224 */ /* 0x000fca00078e02ff */
[----:B------:R-:W-:-:S07]  /*21070*/  VIMNMX R8, R8, R5, !PT ;  /* 0x0000000508087248 */ /* 0x000fce0007fe0100 */
.L_x_1521:
[----:B------:R-:W-:-:S04]  /*21080*/  VIADD R8, R8, 0x9f ;  /* 0x0000009f08087836 */ /* 0x000fc80000000000 */
[----:B------:R-:W-:-:S05]  /*21090*/  IMAD.HI R8, R8, 0x66666667, RZ ;  /* 0x6666666708087827 */ /* 0x000fca00078e02ff */
[----:B------:R-:W-:-:S04]  /*210a0*/  SHF.R.U32.HI R5, RZ, 0x1f, R8 ;  /* 0x0000001fff057819 */ /* 0x000fc80000011608 */
[----:B------:R-:W-:-:S04]  /*210b0*/  LEA.HI.SX32 R8, R8, R5, 0x1a ;  /* 0x0000000508087211 */ /* 0x000fc800078fd2ff */
[----:B------:R-:W-:-:S04]  /*210c0*/  VIMNMX R5, R209, R8, !PT ;  /* 0x00000008d1057248 */ /* 0x000fc80007fe0100 */
[----:B------:R-:W-:-:S13]  /*210d0*/  ISETP.GE.AND P1, PT, R4, R5, PT ;  /* 0x000000050400720c */ /* 0x000fda0003f26270 */
[----:B------:R-:W-:Y:S05]  /*210e0*/  @!P1 BRA `(.L_x_1525) ;  /* 0x00000030009c9947 */ /* 0x000fea0003800000 */
[----:B------:R-:W-:Y:S02]  /*210f0*/  IMAD.MOV.U32 R8, RZ, RZ, R0 ;  /* 0x000000ffff087224 */ /* 0x000fe400078e0000 */
[----:B------:R-:W-:Y:S02]  /*21100*/  IMAD.MOV.U32 R10, RZ, RZ, R3 ;  /* 0x000000ffff0a7224 */ /* 0x000fe400078e0003 */
[----:B------:R-:W-:-:S07]  /*21110*/  IMAD.MOV.U32 R11, RZ, RZ, R189 ;  /* 0x000000ffff0b7224 */ /* 0x000fce00078e00bd */
.L_x_1537:
[----:B------:R-:W-:Y:S01]  /*21120*/  ISETP.NE.AND P1, PT, R190, 0x1, PT ;  /* 0x00000001be00780c */ /* 0x000fe20003f25270 */
[----:B------:R-:W-:Y:S05]  /*21130*/  YIELD ;  /* 0x0000000000007946 */ /* 0x000fea0003800000 */
[----:B------:R-:W-:Y:S02]  /*21140*/  SEL R0, RZ, 0x1, P1 ;  /* 0x00000001ff007807 */ /* 0x000fe40000800000 */
[----:B------:R-:W-:Y:S02]  /*21150*/  ISETP.NE.AND P1, PT, R194, RZ, PT ;  /* 0x000000ffc200720c */ /* 0x000fe40003f25270 */
[----:B------:R-:W-:-:S11]  /*21160*/  LOP3.LUT R189, R11, R0, RZ, 0x3c, !PT ;  /* 0x000000000bbd7212 */ /* 0x000fd600078e3cff */
[----:B------:R-:W-:Y:S05]  /*21170*/  @P1 BRA `(.L_x_1526) ;  /* 0x0000000000401947 */ /* 0x000fea0003800000 */
[----:B------:R-:W-:-:S13]  /*21180*/  ISETP.NE.AND P3, PT, R220, 0x3, PT ;  /* 0x00000003dc00780c */ /* 0x000fda0003f65270 */
[----:B------:R-:W-:Y:S05]  /*21190*/  @!P3 BRA `(.L_x_1527) ;  /* 0x000000000004b947 */ /* 0x000fea0003800000 */
[----:B------:R-:W-:Y:S01]  /*211a0*/  BPT.TRAP 0x1 ;  /* 0x000000040000795c */ /* 0x000fe20000300000 */
.L_x_1527:
[----:B------:R-:W-:Y:S01]  /*211b0*/  VIADD R0, R190, 0x1 ;  /* 0x00000001be007836 */ /* 0x000fe20000000000 */
[----:B------:R-:W-:-:S04]  /*211c0*/  SHF.L.U32 R3, R189, 0x1f, RZ ;  /* 0x0000001fbd037819 */ /* 0x000fc800000006ff */
[----:B------:R-:W-:-:S04]  /*211d0*/  ISETP.NE.AND P2, PT, R0, 0x2, PT ;  /* 0x000000020000780c */ /* 0x000fc80003f45270 */
[----:B------:R-:W-:-:S05]  /*211e0*/  SEL R0, R0, RZ, P2 ;  /* 0x000000ff00007207 */ /* 0x000fca0001000000 */
[----:B------:R-:W-:-:S04]  /*211f0*/  IMAD R0, R0, 0x8, R17 ;  /* 0x0000000800007824 */ /* 0x000fc800078e0211 */
[----:B------:R0:W1:Y:S01]  /*21200*/  SYNCS.PHASECHK.TRANS64.TRYWAIT P2, [R0+URZ+0x29830], R3 ;  /* 0x02983003000075a7 */ /* 0x000062000804017f */
[----:B------:R-:W-:Y:S05]  /*21210*/  @!P3 BRA `(.L_x_1528) ;  /* 0x000000000004b947 */ /* 0x000fea0003800000 */
[----:B------:R-:W-:Y:S01]  /*21220*/  BPT.TRAP 0x1 ;  /* 0x000000040000795c */ /* 0x000fe20000300000 */
.L_x_1528:
[----:B------:R-:W-:Y:S04]  /*21230*/  BSSY B0, `(.L_x_1526) ;  /* 0x0000004000007945 */ /* 0x000fe80003800000 */
[----:B-1----:R-:W-:Y:S05]  /*21240*/  @P2 BRA `(.L_x_1529) ;  /* 0x0000000000082947 */ /* 0x002fea0003800000 */
[----:B------:R-:W1:Y:S02]  /*21250*/  SYNCS.PHASECHK.TRANS64.TRYWAIT P2, [R0+URZ+0x29830], R3 ;  /* 0x02983003000075a7 */ /* 0x000e64000804017f */
[----:B-1----:R-:W-:Y:S05]  /*21260*/  @!P2 BRA `(.L_x_1530) ;  /* 0x000001240094a947 */ /* 0x002fea0003800000 */
.L_x_1529:
[----:B------:R-:W-:Y:S05]  /*21270*/  BSYNC B0 ;  /* 0x0000000000007941 */ /* 0x000fea0003800000 */
.L_x_1526:
        /* <DEDUP_REMOVED lines=18> */
[----:B------:R-:W-:Y:S01]  /*213a0*/  VIADD R88, R14, 0x100 ;  /* 0x000001000e587836 */ /* 0x000fe20000000000 */
[----:B------:R-:W-:Y:S01]  /*213b0*/  R2UR UR47, R21 ;  /* 0x00000000152f72ca */ /* 0x000fe200000e0000 */
[----:B------:R-:W-:Y:S01]  /*213c0*/  UMOV UR44, UR4 ;  /* 0x00000004002c7c82 */ /* 0x000fe20008000000 */
[----:B------:R-:W-:Y:S01]  /*213d0*/  R2UR UR30, R20 ;  /* 0x00000000141e72ca */ /* 0x000fe200000e0000 */
[----:B------:R-:W-:Y:S01]  /*213e0*/  VIADD R20, R14, 0x180 ;  /* 0x000001800e147836 */ /* 0x000fe20000000000 */
[----:B------:R-:W-:Y:S01]  /*213f0*/  R2UR UR34, R88 ;  /* 0x00000000582272ca */ /* 0x000fe200000e0000 */
[----:B------:R-:W-:Y:S01]  /*21400*/  UMOV UR45, UR5 ;  /* 0x00000005002d7c82 */ /* 0x000fe20008000000 */
[----:B------:R-:W-:Y:S01]  /*21410*/  VIADD R88, R14, 0x200 ;  /* 0x000002000e587836 */ /* 0x000fe20000000000 */
[----:B------:R-:W-:Y:S01]  /*21420*/  R2UR UR51, R89 ;  /* 0x00000000593372ca */ /* 0x000fe200000e0000 */
[----:B------:R-:W-:Y:S01]  /*21430*/  UMOV UR48, UR4 ;  /* 0x0000000400307c82 */ /* 0x000fe20008000000 */
[----:B0-----:R-:W-:Y:S01]  /*21440*/  SHF.R.U32.HI R0, RZ, 0x7, R0 ;  /* 0x00000007ff007819 */ /* 0x001fe20000011600 */
[----:B------:R-:W-:Y:S01]  /*21450*/  UMOV UR49, UR5 ;  /* 0x0000000500317c82 */ /* 0x000fe20008000000 */
[----:B------:R-:W-:Y:S01]  /*21460*/  R2UR UR46, R20 ;  /* 0x00000000142e72ca */ /* 0x000fe200000e0000 */
[----:B------:R-:W-:Y:S01]  /*21470*/  VIADD R20, R14, 0x2 ;  /* 0x000000020e147836 */ /* 0x000fe20000000000 */
[----:B------:R-:W-:Y:S01]  /*21480*/  R2UR UR50, R88 ;  /* 0x00000000583272ca */ /* 0x000fe200000e0000 */
[----:B------:R-:W-:-:S02]  /*21490*/  VIADD R0, R0, 0x8 ;  /* 0x0000000800007836 */ /* 0x000fc40000000000 */
[----:B------:R-:W-:Y:S01]  /*214a0*/  IMAD.MOV.U32 R21, RZ, RZ, -0x7fffffe0 ;  /* 0x80000020ff157424 */ /* 0x000fe200078e00ff */
[----:B------:R-:W-:Y:S01]  /*214b0*/  R2UR UR26, R20 ;  /* 0x00000000141a72ca */ /* 0x000fe200000e0000 */
[----:B------:R-:W-:Y:S01]  /*214c0*/  VIADD R20, R14, 0x82 ;  /* 0x000000820e147836 */ /* 0x000fe20000000000 */
[----:B------:R0:W-:Y:S01]  /*214d0*/  BAR.SYNC.DEFER_BLOCKING R0, 0x100 ;  /* 0x000400000000751d */ /* 0x0001e20000010000 */
[----:B------:R-:W-:Y:S01]  /*214e0*/  IMAD.MOV.U32 R15, RZ, RZ, -0x7fffffe0 ;  /* 0x80000020ff0f7424 */ /* 0x000fe200078e00ff */
[----:B------:R-:W-:Y:S01]  /*214f0*/  R2UR UR27, R21 ;  /* 0x00000000151b72ca */ /* 0x000fe200000e0000 */
[----:B------:R-:W-:-:S03]  /*21500*/  IMAD.MOV.U32 R21, RZ, RZ, -0x7fffffe0 ;  /* 0x80000020ff157424 */ /* 0x000fc600078e00ff */
        /* <DEDUP_REMOVED lines=227> */
.L_x_1532:
[----:B------:R-:W-:Y:S01]  /*22340*/  SHF.L.U32 R0, R11, 0x1f, RZ ;  /* 0x0000001f0b007819 */ /* 0x000fe200000006ff */
[----:B------:R-:W-:-:S04]  /*22350*/  IMAD R3, R190, 0x8, R17 ;  /* 0x00000008be037824 */ /* 0x000fc800078e0211 */
[----:B------:R0:W1:Y:S01]  /*22360*/  SYNCS.PHASECHK.TRANS64.TRYWAIT P1, [R3+URZ+0x29850], R0 ;  /* 0x02985000030075a7 */ /* 0x000062000802017f */
[----:B------:R-:W-:Y:S05]  /*22370*/  @!P3 BRA `(.L_x_1533) ;  /* 0x000000000004b947 */ /* 0x000fea0003800000 */
[----:B------:R-:W-:Y:S01]  /*22380*/  BPT.TRAP 0x1 ;  /* 0x000000040000795c */ /* 0x000fe20000300000 */
.L_x_1533:
[----:B------:R-:W-:Y:S04]  /*22390*/  BSSY B0, `(.L_x_1531) ;  /* 0x0000004000007945 */ /* 0x000fe80003800000 */
[----:B-1----:R-:W-:Y:S05]  /*223a0*/  @P1 BRA `(.L_x_1534) ;  /* 0x0000000000081947 */ /* 0x002fea0003800000 */
[----:B------:R-:W1:Y:S02]  /*223b0*/  SYNCS.PHASECHK.TRANS64.TRYWAIT P1, [R3+URZ+0x29850], R0 ;  /* 0x02985000030075a7 */ /* 0x000e64000802017f */
[----:B-1----:R-:W-:Y:S05]  /*223c0*/  @!P1 BRA `(.L_x_1535) ;  /* 0x0000011400509947 */ /* 0x002fea0003800000 */
.L_x_1534:
[----:B------:R-:W-:Y:S05]  /*223d0*/  BSYNC B0 ;  /* 0x0000000000007941 */ /* 0x000fea0003800000 */
.L_x_1531:
[----:B01----:R-:W-:Y:S01]  /*223e0*/  FMNMX.FTZ R0, R152, R10, !PT ;  /* 0x0000000a98007209 */ /* 0x003fe20007810000 */
[----:B------:R-:W-:Y:S05]  /*223f0*/  WARPSYNC.ALL ;  /* 0x0000000000007948 */ /* 0x000fea0003800000 */
[----:B------:R-:W-:Y:S01]  /*22400*/  FMNMX.FTZ R3, R153, R0, !PT ;  /* 0x0000000099037209 */ /* 0x000fe20007810000 */
[----:B------:R-:W-:Y:S01]  /*22410*/  VIADD R15, R17, 0x400 ;  /* 0x00000400110f7836 */ /* 0x000fe20000000000 */
[----:B------:R-:W-:Y:S01]  /*22420*/  FMNMX.FTZ R0, R154, R8, !PT ;  /* 0x000000089a007209 */ /* 0x000fe20007810000 */
[----:B------:R-:W-:-:S06]  /*22430*/  WARPGROUP.ARRIVE ;  /* 0x00000000000079c5 */ /* 0x000fcc0000000000 */
[----:B------:R-:W0:Y:S01]  /*22440*/  S2R R202, SR_TID.X ;  /* 0x0000000000ca7919 */ /* 0x000e220000002100 */
[----:B------:R-:W-:Y:S02]  /*22450*/  ISETP.NE.AND P1, PT, R220, 0x3, PT ;  /* 0x00000003dc00780c */ /* 0x000fe40003f25270 */
        /* <DEDUP_REMOVED lines=75> */
[----:B------:R-:W-:Y:S02]  /*22910*/  SHF.R.U32.HI R15, RZ, 0x4, R15 ;  /* 0x00000004ff0f7819 */ /* 0x000fe4000001160f */
[----:B------:R-:W-:-:S02]  /*22920*/  FMNMX.FTZ R3, R103, R14, !PT ;  /* 0x0000000e67037209 */ /* 0x000fc40007810000 */
[----:B------:R-:W-:Y:S02]  /*22930*/  LOP3.LUT R15, R15, 0x3fff, RZ, 0xc0, !PT ;  /* 0x00003fff0f0f7812 */ /* 0x000fe400078ec0ff */
[----:B------:R-:W-:Y:S01]  /*22940*/  FMNMX.FTZ R0, R101, R0, !PT ;  /* 0x0000000065007209 */ /* 0x000fe20007810000 */
[----:B------:R-:W1:Y:S01]  /*22950*/  SHFL.BFLY PT, R14, R3, 0x2, 0x1f ;  /* 0x0c401f00030e7f89 */ /* 0x000e6200000e0000 */
[----:B------:R-:W-:Y:S02]  /*22960*/  LOP3.LUT R15, R15, 0x10000, RZ, 0xfc, !PT ;  /* 0x000100000f0f7812 */ /* 0x000fe400078efcff */
[----:B0-----:R-:W-:Y:S01]  /*22970*/  SHF.R.U32.HI R202, RZ, 0x7, R202 ;  /* 0x00000007ffca7819 */ /* 0x001fe200000116ca */
[----:B------:R-:W0:Y:S01]  /*22980*/  SHFL.BFLY PT, R11, R0, 0x2, 0x1f ;  /* 0x0c401f00000b7f89 */ /* 0x000e2200000e0000 */
[----:B-1----:R-:W-:Y:S01]  /*22990*/  FMNMX.FTZ R21, R3, R14, !PT ;  /* 0x0000000e03157209 */ /* 0x002fe20007810000 */
[----:B------:R-:W-:Y:S02]  /*229a0*/  IMAD R14, R190, 0x500, R15 ;  /* 0x00000500be0e7824 */ /* 0x000fe400078e020f */
[----:B------:R-:W-:Y:S01]  /*229b0*/  IMAD.MOV.U32 R15, RZ, RZ, -0x3ffffff0 ;  /* 0xc0000010ff0f7424 */ /* 0x000fe200078e00ff */
[----:B0-----:R-:W-:-:S02]  /*229c0*/  FMNMX.FTZ R20, R0, R11, !PT ;  /* 0x0000000b00147209 */ /* 0x001fc40007810000 */
[----:B------:R-:W-:Y:S01]  /*229d0*/  R2UR UR6, R14 ;  /* 0x000000000e0672ca */ /* 0x000fe200000e0000 */
[----:B------:R-:W0:Y:S01]  /*229e0*/  SHFL.BFLY PT, R0, R21, 0x1, 0x1f ;  /* 0x0c201f0015007f89 */ /* 0x000e2200000e0000 */
[----:B------:R-:W-:-:S03]  /*229f0*/  R2UR UR7, R15 ;  /* 0x000000000f0772ca */ /* 0x000fc600000e0000 */
[----:B------:R-:W1:Y:S10]  /*22a00*/  SHFL.BFLY PT, R11, R20, 0x1, 0x1f ;  /* 0x0c201f00140b7f89 */ /* 0x000e7400000e0000 */
[----:B------:R-:W-:Y:S01]  /*22a10*/  QGMMA.64x128x32.F32.E4M3.E4M3 R24, R184, gdesc[UR4], R24, gsb0 ;  /* 0x01e00004b8187df3 */ /* 0x000fe20008000818 */
[----:B0-----:R-:W-:-:S02]  /*22a20*/  FMNMX.FTZ R0, R21, R0, !PT ;  /* 0x0000000015007209 */ /* 0x001fc40007810000 */
[----:B-1----:R-:W-:-:S03]  /*22a30*/  FMNMX.FTZ R3, R20, R11, !PT ;  /* 0x0000000b14037209 */ /* 0x002fc60007810000 */
[----:B------:R-:W-:Y:S02]  /*22a40*/  FADD.FTZ R15, -R0, R8 ;  /* 0x00000008000f7221 */ /* 0x000fe40000010100 */
[----:B------:R-:W-:-:S01]  /*22a50*/  FADD.FTZ R11, -R3, R10 ;  /* 0x0000000a030b7221 */ /* 0x000fc20000010100 */
[----:B------:R-:W-:Y:S02]  /*22a60*/  VIADD R10, R14, 0x100 ;  /* 0x000001000e0a7836 */ /* 0x000fe40000000000 */
[----:B------:R-:W-:-:S03]  /*22a70*/  FMUL.FTZ R15, R2, R15 ;  /* 0x0000000f020f7220 */ /* 0x000fc60000410000 */
[----:B------:R-:W-:Y:S01]  /*22a80*/  R2UR UR6, R10 ;  /* 0x000000000a0672ca */ /* 0x000fe200000e0000 */
[----:B------:R-:W-:Y:S02]  /*22a90*/  VIADD R10, R14, 0x200 ;  /* 0x000002000e0a7836 */ /* 0x000fe40000000000 */
[----:B------:R-:W-:Y:S01]  /*22aa0*/  MUFU.EX2 R15, R15 ;  /* 0x0000000f000f7308 */ /* 0x000fe20000000800 */
[----:B------:R-:W-:Y:S02]  /*22ab0*/  WARPGROUP.DEPBAR.LE gsb0, 0x0 ;  /* 0x00008000000079c5 */ /* 0x000fe40000010000 */
[C---:B------:R-:W-:Y:S01]  /*22ac0*/  FMUL.FTZ R184, R2.reuse, R11 ;  /* 0x0000000b02b87220 */ /* 0x040fe20000410000 */
[----:B------:R-:W-:Y:S01]  /*22ad0*/  IMAD.MOV.U32 R11, RZ, RZ, -0x3ffffff0 ;  /* 0xc0000010ff0b7424 */ /* 0x000fe200078e00ff */
[----:B------:R-:W-:Y:S01]  /*22ae0*/  WARPGROUP.ARRIVE ;  /* 0x00000000000079c5 */ /* 0x000fe20000000000 */
[----:B------:R-:W-:-:S02]  /*22af0*/  FFMA.FTZ R185, R2, R3, -8 ;  /* 0xc100000002b97423 */ /* 0x000fc40000010003 */
[----:B------:R-:W-:Y:S01]  /*22b00*/  MUFU.EX2 R8, R184 ;  /* 0x000000b800087308 */ /* 0x000fe20000000800 */
[----:B------:R-:W-:Y:S01]  /*22b10*/  R2UR UR7, R11 ;  /* 0x000000000b0772ca */ /* 0x000fe200000e0000 */
[----:B------:R-:W-:-:S02]  /*22b20*/  IMAD.MOV.U32 R11, RZ, RZ, -0x3ffffff0 ;  /* 0xc0000010ff0b7424 */ /* 0x000fc400078e00ff */
[----:B------:R-:W-:-:S01]  /*22b30*/  FFMA.FTZ R20, R2, R153, -R185 ;  /* 0x0000009902147223 */ /* 0x000fc200000108b9 */
[C-C-:B------:R-:W-:Y:S01]  /*22b40*/  FFMA.FTZ R153, R2.reuse, R157, -R185.reuse ;  /* 0x0000009d02997223 */ /* 0x140fe200000108b9 */
[----:B------:R-:W-:-:S01]  /*22b50*/  FFMA.FTZ R157, R2, R161, -R185 ;  /* 0x000000a1029d7223 */ /* 0x000fc200000108b9 */
[C---:B------:R-:W-:Y:S01]  /*22b60*/  FFMA.FTZ R161, R2.reuse, R165, -R185 ;  /* 0x000000a502a17223 */ /* 0x040fe200000108b9 */
[----:B------:R-:W-:-:S01]  /*22b70*/  FFMA.FTZ R165, R2, R0, -8 ;  /* 0xc100000002a57423 */ /* 0x000fc20000010000 */
[C-C-:B------:R-:W-:Y:S01]  /*22b80*/  FFMA.FTZ R21, R2.reuse, R152, -R185.reuse ;  /* 0x0000009802157223 */ /* 0x140fe200000108b9 */
[----:B------:R-:W-:-:S01]  /*22b90*/  FFMA.FTZ R152, R2, R156, -R185 ;  /* 0x0000009c02987223 */ /* 0x000fc200000108b9 */
[----:B------:R-:W-:Y:S01]  /*22ba0*/  MUFU.EX2 R20, R20 ;  /* 0x0000001400147308 */ /* 0x000fe20000000800 */
[----:B------:R-:W-:-:S01]  /*22bb0*/  FFMA.FTZ R154, R2, R154, -R165 ;  /* 0x0000009a029a7223 */ /* 0x000fc200000108a5 */
[C---:B------:R-:W-:Y:S01]  /*22bc0*/  FFMA.FTZ R155, R2.reuse, R155, -R165 ;  /* 0x0000009b029b7223 */ /* 0x040fe200000108a5 */
[----:B------:R-:W-:-:S01]  /*22bd0*/  FFMA.FTZ R156, R2, R160, -R185 ;  /* 0x000000a0029c7223 */ /* 0x000fc200000108b9 */
[----:B------:R-:W-:Y:S01]  /*22be0*/  QGMMA.64x128x32.F32.E4M3.E4M3 R24, R180, gdesc[UR4], R24, gsb0 ;  /* 0x01e00004b4187df3 */ /* 0x000fe20008000818 */
[----:B------:R-:W-:Y:S01]  /*22bf0*/  R2UR UR6, R10 ;  /* 0x000000000a0672ca */ /* 0x000fe200000e0000 */
[----:B------:R-:W-:Y:S01]  /*22c00*/  VIADD R10, R14, 0x300 ;  /* 0x000003000e0a7836 */ /* 0x000fe20000000000 */
[----:B------:R-:W-:Y:S01]  /*22c10*/  R2UR UR7, R11 ;  /* 0x000000000b0772ca */ /* 0x000fe200000e0000 */
[----:B------:R-:W-:Y:S01]  /*22c20*/  IMAD.MOV.U32 R11, RZ, RZ, -0x3ffffff0 ;  /* 0xc0000010ff0b7424 */ /* 0x000fe200078e00ff */
[----:B------:R-:W0:Y:S01]  /*22c30*/  MUFU.EX2 R21, R21 ;  /* 0x0000001500157308 */ /* 0x000e220000000800 */
[----:B------:R-:W-:-:S01]  /*22c40*/  FFMA.FTZ R160, R2, R164, -R185 ;  /* 0x000000a402a07223 */ /* 0x000fc200000108b9 */
[C---:B------:R-:W-:Y:S01]  /*22c50*/  FFMA.FTZ R136, R2.reuse, R136, -R185 ;  /* 0x0000008802887223 */ /* 0x040fe200000108b9 */
[----:B------:R-:W-:-:S01]  /*22c60*/  FFMA.FTZ R158, R2, R158, -R165 ;  /* 0x0000009e029e7223 */ /* 0x000fc200000108a5 */
[C---:B------:R-:W-:Y:S01]  /*22c70*/  FFMA.FTZ R137, R2.reuse, R137, -R185 ;  /* 0x0000008902897223 */ /* 0x040fe200000108b9 */
[----:B------:R-:W-:-:S01]  /*22c80*/  FFMA.FTZ R159, R2, R159, -R165 ;  /* 0x0000009f029f7223 */ /* 0x000fc200000108a5 */
[C---:B------:R-:W-:Y:S01]  /*22c90*/  FFMA.FTZ R140, R2.reuse, R140, -R185 ;  /* 0x0000008c028c7223 */ /* 0x040fe200000108b9 */
[----:B------:R-:W-:-:S01]  /*22ca0*/  FFMA.FTZ R162, R2, R162, -R165 ;  /* 0x000000a202a27223 */ /* 0x000fc200000108a5 */
[----:B------:R-:W1:Y:S01]  /*22cb0*/  MUFU.EX2 R154, R154 ;  /* 0x0000009a009a7308 */ /* 0x000e620000000800 */
[----:B------:R-:W-:-:S01]  /*22cc0*/  FFMA.FTZ R141, R2, R141, -R185 ;  /* 0x0000008d028d7223 */ /* 0x000fc200000108b9 */
[C---:B------:R-:W-:Y:S01]  /*22cd0*/  FFMA.FTZ R163, R2.reuse, R163, -R165 ;  /* 0x000000a302a37223 */ /* 0x040fe200000108a5 */
[----:B------:R-:W-:-:S01]  /*22ce0*/  FFMA.FTZ R144, R2, R144, -R185 ;  /* 0x0000009002907223 */ /* 0x000fc200000108b9 */
[C-C-:B------:R-:W-:Y:S01]  /*22cf0*/  FFMA.FTZ R164, R2.reuse, R166, -R165.reuse ;  /* 0x000000a602a47223 */ /* 0x140fe200000108a5 */
[----:B------:R-:W-:-:S01]  /*22d00*/  FFMA.FTZ R167, R2, R167, -R165 ;  /* 0x000000a702a77223 */ /* 0x000fc200000108a5 */
[C-C-:B------:R-:W-:Y:S01]  /*22d10*/  FFMA.FTZ R138, R2.reuse, R138, -R165.reuse ;  /* 0x0000008a028a7223 */ /* 0x140fe200000108a5 */
[----:B------:R-:W-:-:S01]  /*22d20*/  FFMA.FTZ R139, R2, R139, -R165 ;  /* 0x0000008b028b7223 */ /* 0x000fc200000108a5 */
[----:B------:R-:W2:Y:S01]  /*22d30*/  MUFU.EX2 R155, R155 ;  /* 0x0000009b009b7308 */ /* 0x000ea20000000800 */
[----:B0-----:R-:W-:-:S01]  /*22d40*/  FFMA.FTZ R7, R8, R7, R21 ;  /* 0x0000000708077223 */ /* 0x001fc20000010015 */
[C-C-:B------:R-:W-:Y:S01]  /*22d50*/  FFMA.FTZ R142, R2.reuse, R142, -R165.reuse ;  /* 0x0000008e028e7223 */ /* 0x140fe200000108a5 */
[----:B------:R-:W-:-:S01]  /*22d60*/  FFMA.FTZ R143, R2, R143, -R165 ;  /* 0x0000008f028f7223 */ /* 0x000fc200000108a5 */
[----:B------:R-:W-:Y:S01]  /*22d70*/  FFMA.FTZ R146, R2, R146, -R165 ;  /* 0x0000009202927223 */ /* 0x000fe200000108a5 */
[----:B------:R-:W-:-:S01]  /*22d80*/  FADD.FTZ R7, R20, R7 ;  /* 0x0000000714077221 */ /* 0x000fc20000010000 */
[C---:B------:R-:W-:Y:S01]  /*22d90*/  FFMA.FTZ R145, R2.reuse, R145, -R185 ;  /* 0x0000009102917223 */ /* 0x040fe200000108b9 */
[----:B------:R-:W-:-:S01]  /*22da0*/  FFMA.FTZ R147, R2, R147, -R165 ;  /* 0x0000009302937223 */ /* 0x000fc200000108a5 */
[----:B------:R-:W0:Y:S01]  /*22db0*/  MUFU.EX2 R152, R152 ;  /* 0x0000009800987308 */ /* 0x000e220000000800 */
[----:B-1----:R-:W-:-:S01]  /*22dc0*/  FFMA.FTZ R6, R15, R6, R154 ;  /* 0x000000060f067223 */ /* 0x002fc2000001009a */
        /* <DEDUP_REMOVED lines=26> */
[C-C-:B------:R-:W-:Y:S01]  /*22f70*/  FFMA.FTZ R116, R2.reuse, R116, -R185.reuse ;  /* 0x0000007402747223 */ /* 0x140fe200000108b9 */
        /* <DEDUP_REMOVED lines=20> */
[----:B------:R-:W-:-:S07]  /*230c0*/  FFMA.FTZ R103, R2, R103, -R165 ;  /* 0x0000006702677223 */ /* 0x000fce00000108a5 */
[----:B------:R-:W1:Y:S08]  /*230d0*/  MUFU.EX2 R158, R158 ;  /* 0x0000009e009e7308 */ /* 0x000e700000000800 */
[----:B------:R-:W-:Y:S08]  /*230e0*/  MUFU.EX2 R137, R137 ;  /* 0x0000008900897308 */ /* 0x000ff00000000800 */
[----:B------:R-:W3:Y:S08]  /*230f0*/  MUFU.EX2 R159, R159 ;  /* 0x0000009f009f7308 */ /* 0x000ef00000000800 */
[----:B------:R-:W-:Y:S08]  /*23100*/  MUFU.EX2 R140, R140 ;  /* 0x0000008c008c7308 */ /* 0x000ff00000000800 */
[----:B------:R-:W4:Y:S08]  /*23110*/  MUFU.EX2 R162, R162 ;  /* 0x000000a200a27308 */ /* 0x000f300000000800 */
[----:B------:R-:W-:Y:S08]  /*23120*/  MUFU.EX2 R141, R141 ;  /* 0x0000008d008d7308 */ /* 0x000ff00000000800 */
[----:B------:R-:W5:Y:S08]  /*23130*/  MUFU.EX2 R163, R163 ;  /* 0x000000a300a37308 */ /* 0x000f700000000800 */
[----:B------:R-:W-:Y:S01]  /*23140*/  MUFU.EX2 R144, R144 ;  /* 0x0000009000907308 */ /* 0x000fe20000000800 */
[----:B------:R-:W-:-:S02]  /*23150*/  WARPGROUP.DEPBAR.LE gsb0, 0x0 ;  /* 0x00008000000079c5 */ /* 0x000fc40000010000 */
[----:B------:R-:W-:-:S05]  /*23160*/  WARPGROUP.ARRIVE ;  /* 0x00000000000079c5 */ /* 0x000fca0000000000 */
[----:B------:R-:W5:Y:S01]  /*23170*/  MUFU.EX2 R164, R164 ;  /* 0x000000a400a47308 */ /* 0x000f620000000800 */
[----:B------:R-:W-:Y:S01]  /*23180*/  QGMMA.64x128x32.F32.E4M3.E4M3 R24, R176, gdesc[UR4], R24, gsb0 ;  /* 0x01e00004b0187df3 */ /* 0x000fe20008000818 */
[----:B------:R-:W-:Y:S01]  /*23190*/  R2UR UR6, R10 ;  /* 0x000000000a0672ca */ /* 0x000fe200000e0000 */
[C-C-:B------:R-:W-:Y:S01]  /*231a0*/  FFMA.FTZ R10, R2.reuse, R122, -R165.reuse ;  /* 0x0000007a020a7223 */ /* 0x140fe200000108a5 */
[----:B------:R-:W-:Y:S01]  /*231b0*/  R2UR UR7, R11 ;  /* 0x000000000b0772ca */ /* 0x000fe200000e0000 */
[C-C-:B------:R-:W-:Y:S01]  /*231c0*/  FFMA.FTZ R122, R2.reuse, R126, -R165.reuse ;  /* 0x0000007e027a7223 */ /* 0x140fe200000108a5 */
[----:B------:R-:W-:-:S01]  /*231d0*/  FFMA.FTZ R126, R2, R130, -R165 ;  /* 0x00000082027e7223 */ /* 0x000fc200000108a5 */
[C-C-:B------:R-:W-:Y:S01]  /*231e0*/  FFMA.FTZ R130, R2.reuse, R134, -R165.reuse ;  /* 0x0000008602827223 */ /* 0x140fe200000108a5 */
[----:B------:R-:W-:-:S01]  /*231f0*/  FFMA.FTZ R11, R2, R123, -R165 ;  /* 0x0000007b020b7223 */ /* 0x000fc200000108a5 */
[C-C-:B------:R-:W-:Y:S01]  /*23200*/  FFMA.FTZ R123, R2.reuse, R127, -R165.reuse ;  /* 0x0000007f027b7223 */ /* 0x140fe200000108a5 */
[----:B------:R-:W-:-:S01]  /*23210*/  FFMA.FTZ R127, R2, R131, -R165 ;  /* 0x00000083027f7223 */ /* 0x000fc200000108a5 */
[----:B------:R-:W5:Y:S01]  /*23220*/  MUFU.EX2 R167, R167 ;  /* 0x000000a700a77308 */ /* 0x000f620000000800 */
[----:B------:R-:W-:-:S07]  /*23230*/  FFMA.FTZ R131, R2, R135, -R165 ;  /* 0x0000008702837223 */ /* 0x000fce00000108a5 */
[----:B------:R-:W5:Y:S08]  /*23240*/  MUFU.EX2 R138, R138 ;  /* 0x0000008a008a7308 */ /* 0x000f700000000800 */
        /* <DEDUP_REMOVED lines=14> */
[----:B------:R-:W5:Y:S01]  /*23330*/  MUFU.EX2 R124, R124 ;  /* 0x0000007c007c7308 */ /* 0x000f620000000800 */
[----:B------:R-:W-:-:S02]  /*23340*/  WARPGROUP.DEPBAR.LE gsb0, 0x0 ;  /* 0x00008000000079c5 */ /* 0x000fc40000010000 */
[----:B------:R-:W-:-:S05]  /*23350*/  WARPGROUP.ARRIVE ;  /* 0x00000000000079c5 */ /* 0x000fca0000000000 */
[----:B------:R-:W5:Y:S01]  /*23360*/  MUFU.EX2 R122, R122 ;  /* 0x0000007a007a7308 */ /* 0x000f620000000800 */
[----:B------:R-:W-:Y:S07]  /*23370*/  QGMMA.64x128x32.F32.E4M3.E4M3 R24, R172, gdesc[UR4], R24, gsb0 ;  /* 0x01e00004ac187df3 */ /* 0x000fee0008000818 */
        /* <DEDUP_REMOVED lines=19> */
[----:B--2---:R-:W-:Y:S01]  /*234b0*/  FADD.FTZ R173, R155, R6 ;  /* 0x000000069bad7221 */ /* 0x004fe20000010000 */
[----:B0-----:R-:W-:-:S01]  /*234c0*/  FADD.FTZ R6, R152, R7 ;  /* 0x0000000798067221 */ /* 0x001fc20000010000 */
[----:B------:R-:W-:Y:S02]  /*234d0*/  WARPGROUP.ARRIVE ;  /* 0x00000000000079c5 */ /* 0x000fe40000000000 */
[----:B-1----:R-:W-:-:S01]  /*234e0*/  FADD.FTZ R134, R158, R173 ;  /* 0x000000ad9e867221 */ /* 0x002fc20000010000 */
[----:B------:R-:W-:Y:S01]  /*234f0*/  FADD.FTZ R7, R153, R6 ;  /* 0x0000000699077221 */ /* 0x000fe20000010000 */
[----:B------:R-:W0:Y:S02]  /*23500*/  MUFU.EX2 R112, R112 ;  /* 0x0000007000707308 */ /* 0x000e240000000800 */
[----:B---3--:R-:W-:-:S01]  /*23510*/  FADD.FTZ R135, R159, R134 ;  /* 0x000000869f877221 */ /* 0x008fc20000010000 */
[----:B------:R-:W-:-:S03]  /*23520*/  FADD.FTZ R6, R156, R7 ;  /* 0x000000079c067221 */ /* 0x000fc60000010000 */
[----:B----4-:R-:W-:Y:S01]  /*23530*/  FADD.FTZ R134, R162, R135 ;  /* 0x00000087a2867221 */ /* 0x010fe20000010000 */
[----:B------:R-:W-:-:S01]  /*23540*/  FADD.FTZ R7, R157, R6 ;  /* 0x000000069d077221 */ /* 0x000fc20000010000 */
[----:B------:R-:W-:Y:S02]  /*23550*/  MUFU.EX2 R113, R113 ;  /* 0x0000007100717308 */ /* 0x000fe40000000800 */
[----:B-----5:R-:W-:-:S01]  /*23560*/  FADD.FTZ R135, R163, R134 ;  /* 0x00000086a3877221 */ /* 0x020fc20000010000 */
[----:B------:R-:W-:-:S03]  /*23570*/  FADD.FTZ R6, R160, R7 ;  /* 0x00000007a0067221 */ /* 0x000fc60000010000 */
[----:B------:R-:W-:Y:S01]  /*23580*/  FADD.FTZ R134, R164, R135 ;  /* 0x00000087a4867221 */ /* 0x000fe20000010000 */
[----:B------:R-:W-:-:S01]  /*23590*/  FADD.FTZ R7, R161, R6 ;  /* 0x00000006a1077221 */ /* 0x000fc20000010000 */
[----:B------:R-:W-:Y:S02]  /*235a0*/  MUFU.EX2 R115, R115 ;  /* 0x0000007300737308 */ /* 0x000fe40000000800 */
[----:B------:R-:W-:-:S01]  /*235b0*/  FADD.FTZ R135, R167, R134 ;  /* 0x00000086a7877221 */ /* 0x000fc20000010000 */
        /* <DEDUP_REMOVED lines=8> */
[----:B------:R-:W-:Y:S02]  /*23640*/  VIADD R6, R14, 0x400 ;  /* 0x000004000e067836 */ /* 0x000fe40000000000 */
[----:B------:R-:W-:-:S01]  /*23650*/  FFMA.FTZ R14, R2, R114, -R165 ;  /* 0x00000072020e7223 */ /* 0x000fc200000108a5 */
[----:B------:R-:W-:Y:S01]  /*23660*/  FADD.FTZ R135, R143, R134 ;  /* 0x000000868f877221 */ /* 0x000fe20000010000 */
[----:B------:R-:W-:-:S01]  /*23670*/  FADD.FTZ R114, R144, R7 ;  /* 0x0000000790727221 */ /* 0x000fc20000010000 */
[----:B------:R-:W-:Y:S01]  /*23680*/  IMAD.MOV.U32 R7, RZ, RZ, -0x3ffffff0 ;  /* 0xc0000010ff077424 */ /* 0x000fe200078e00ff */
[----:B------:R-:W-:Y:S01]  /*23690*/  R2UR UR6, R6 ;  /* 0x00000000060672ca */ /* 0x000fe200000e0000 */
[----:B------:R-:W-:Y:S01]  /*236a0*/  FADD.FTZ R134, R146, R135 ;  /* 0x0000008792867221 */ /* 0x000fe20000010000 */
[----:B------:R-:W-:-:S01]  /*236b0*/  FADD.FTZ R135, R145, R114 ;  /* 0x0000007291877221 */ /* 0x000fc20000010000 */
[----:B------:R-:W1:Y:S01]  /*236c0*/  MUFU.EX2 R14, R14 ;  /* 0x0000000e000e7308 */ /* 0x000e620000000800 */
[----:B------:R-:W-:Y:S01]  /*236d0*/  R2UR UR7, R7 ;  /* 0x00000000070772ca */ /* 0x000fe200000e0000 */
[----:B------:R-:W-:Y:S01]  /*236e0*/  FADD.FTZ R173, R147, R134 ;  /* 0x0000008693ad7221 */ /* 0x000fe20000010000 */
[----:B------:R-:W-:-:S03]  /*236f0*/  FADD.FTZ R114, R148, R135 ;  /* 0x0000008794727221 */ /* 0x000fc60000010000 */
[----:B------:R-:W-:Y:S01]  /*23700*/  FADD.FTZ R134, R150, R173 ;  /* 0x000000ad96867221 */ /* 0x000fe20000010000 */
[----:B------:R-:W-:-:S01]  /*23710*/  FADD.FTZ R7, R149, R114 ;  /* 0x0000007295077221 */ /* 0x000fc20000010000 */
[----:B------:R-:W-:Y:S01]  /*23720*/  FFMA.FTZ R114, R2, R118, -R165 ;  /* 0x0000007602727223 */ /* 0x000fe200000108a5 */
[----:B------:R-:W-:Y:S01]  /*23730*/  MUFU.EX2 R117, R117 ;  /* 0x0000007500757308 */ /* 0x000fe20000000800 */
[----:B------:R-:W-:-:S01]  /*23740*/  FADD.FTZ R135, R151, R134 ;  /* 0x0000008697877221 */ /* 0x000fc20000010000 */
[----:B------:R-:W-:Y:S01]  /*23750*/  FADD.FTZ R6, R120, R7 ;  /* 0x0000000778067221 */ /* 0x000fe20000010000 */
[----:B------:R-:W-:Y:S01]  /*23760*/  @!P0 IMAD R134, R12, 0x8, R17 ;  /* 0x000000080c868824 */ /* 0x000fe200078e0211 */
[----:B------:R-:W-:Y:S01]  /*23770*/  IADD3 R165, -R202, 0xb, RZ ;  /* 0x0000000bcaa57810 */ /* 0x000fe20007ffe1ff */
[----:B------:R-:W-:Y:S01]  /*23780*/  QGMMA.64x128x32.F32.E4M3.E4M3 R24, R168, gdesc[UR4], R24, gsb0 ;  /* 0x01e00004a8187df3 */ /* 0x000fe20008000818 */
[----:B------:R-:W-:-:S01]  /*23790*/  FADD.FTZ R118, R10, R135 ;  /* 0x000000870a767221 */ /* 0x000fc20000010000 */
[----:B------:R-:W-:Y:S01]  /*237a0*/  FADD.FTZ R7, R121, R6 ;  /* 0x0000000679077221 */ /* 0x000fe20000010000 */
[----:B------:R-:W2:Y:S02]  /*237b0*/  MUFU.EX2 R114, R114 ;  /* 0x0000007200727308 */ /* 0x000ea40000000800 */
[----:B------:R-:W-:-:S01]  /*237c0*/  FADD.FTZ R135, R11, R118 ;  /* 0x000000760b877221 */ /* 0x000fc20000010000 */
[----:B------:R-:W-:-:S03]  /*237d0*/  FADD.FTZ R6, R124, R7 ;  /* 0x000000077c067221 */ /* 0x000fc60000010000 */
[----:B------:R-:W-:Y:S01]  /*237e0*/  FADD.FTZ R118, R122, R135 ;  /* 0x000000877a767221 */ /* 0x000fe20000010000 */
[----:B------:R-:W-:-:S01]  /*237f0*/  FADD.FTZ R7, R125, R6 ;  /* 0x000000067d077221 */ /* 0x000fc20000010000 */
[----:B------:R-:W3:Y:S02]  /*23800*/  MUFU.EX2 R119, R119 ;  /* 0x0000007700777308 */ /* 0x000ee40000000800 */
[----:B------:R-:W-:-:S01]  /*23810*/  FADD.FTZ R135, R123, R118 ;  /* 0x000000767b877221 */ /* 0x000fc20000010000 */
[----:B------:R-:W-:-:S03]  /*23820*/  FADD.FTZ R6, R128, R7 ;  /* 0x0000000780067221 */ /* 0x000fc60000010000 */
[----:B------:R-:W-:Y:S01]  /*23830*/  FADD.FTZ R118, R126, R135 ;  /* 0x000000877e767221 */ /* 0x000fe20000010000 */
[----:B------:R-:W-:-:S01]  /*23840*/  FADD.FTZ R7, R129, R6 ;  /* 0x0000000681077221 */ /* 0x000fc20000010000 */
[----:B------:R-:W4:Y:S02]  /*23850*/  MUFU.EX2 R88, R88 ;  /* 0x0000005800587308 */ /* 0x000f240000000800 */
[----:B------:R-:W-:-:S01]  /*23860*/  FADD.FTZ R135, R127, R118 ;  /* 0x000000767f877221 */ /* 0x000fc20000010000 */
[----:B------:R-:W-:-:S03]  /*23870*/  FADD.FTZ R6, R132, R7 ;  /* 0x0000000784067221 */ /* 0x000fc60000010000 */
[----:B------:R-:W-:Y:S01]  /*23880*/  FADD.FTZ R118, R130, R135 ;  /* 0x0000008782767221 */ /* 0x000fe20000010000 */
[----:B------:R-:W-:-:S01]  /*23890*/  FADD.FTZ R7, R133, R6 ;  /* 0x0000000685077221 */ /* 0x000fc20000010000 */
[----:B------:R-:W5:Y:S02]  /*238a0*/  MUFU.EX2 R90, R90 ;  /* 0x0000005a005a7308 */ /* 0x000f640000000800 */
        /* <DEDUP_REMOVED lines=11> */
[----:B0-----:R-:W-:-:S03]  /*23960*/  FADD.FTZ R6, R112, R7 ;  /* 0x0000000770067221 */ /* 0x001fc60000010000 */
[----:B-1----:R-:W-:Y:S01]  /*23970*/  FADD.FTZ R118, R14, R135 ;  /* 0x000000870e767221 */ /* 0x002fe20000010000 */
[----:B------:R-:W-:-:S01]  /*23980*/  FADD.FTZ R7, R113, R6 ;  /* 0x0000000671077221 */ /* 0x000fc20000010000 */
[----:B------:R-:W0:Y:S02]  /*23990*/  MUFU.EX2 R92, R92 ;  /* 0x0000005c005c7308 */ /* 0x000e240000000800 */
[----:B------:R-:W-:-:S01]  /*239a0*/  FADD.FTZ R135, R115, R118 ;  /* 0x0000007673877221 */ /* 0x000fc20000010000 */
[----:B------:R-:W-:-:S03]  /*239b0*/  FADD.FTZ R6, R116, R7 ;  /* 0x0000000774067221 */ /* 0x000fc60000010000 */
[----:B--2---:R-:W-:Y:S01]  /*239c0*/  FADD.FTZ R118, R114, R135 ;  /* 0x0000008772767221 */ /* 0x004fe20000010000 */
[----:B------:R-:W-:-:S01]  /*239d0*/  FADD.FTZ R7, R117, R6 ;  /* 0x0000000675077221 */ /* 0x000fc20000010000 */
[----:B------:R-:W1:Y:S02]  /*239e0*/  MUFU.EX2 R94, R94 ;  /* 0x0000005e005e7308 */ /* 0x000e640000000800 */
[----:B---3--:R-:W-:-:S01]  /*239f0*/  FADD.FTZ R135, R119, R118 ;  /* 0x0000007677877221 */ /* 0x008fc20000010000 */
[----:B----4-:R-:W-:-:S03]  /*23a00*/  FADD.FTZ R6, R88, R7 ;  /* 0x0000000758067221 */ /* 0x010fc60000010000 */
[----:B-----5:R-:W-:Y:S01]  /*23a10*/  FADD.FTZ R118, R90, R135 ;  /* 0x000000875a767221 */ /* 0x020fe20000010000 */
[----:B------:R-:W-:-:S01]  /*23a20*/  FADD.FTZ R7, R89, R6 ;  /* 0x0000000659077221 */ /* 0x000fc20000010000 */
[----:B------:R-:W2:Y:S01]  /*23a30*/  MUFU.EX2 R93, R93 ;  /* 0x0000005d005d7308 */ /* 0x000ea20000000800 */
[----:B------:R-:W-:Y:S02]  /*23a40*/  @!P0 VIADD R6, R134, 0x29840 ;  /* 0x0002984086068836 */ /* 0x000fe40000000000 */
[----:B------:R-:W-:Y:S01]  /*23a50*/  FADD.FTZ R135, R91, R118 ;  /* 0x000000765b877221 */ /* 0x000fe20000010000 */
[----:B0-----:R-:W-:-:S02]  /*23a60*/  FADD.FTZ R118, R92, R7 ;  /* 0x000000075c767221 */ /* 0x001fc40000010000 */
[----:B------:R-:W-:Y:S02]  /*23a70*/  @!P0 PRMT R6, RZ, 0x654, R6 ;  /* 0x00000654ff068816 */ /* 0x000fe40000000006 */
[----:B------:R-:W0:Y:S01]  /*23a80*/  MUFU.EX2 R95, R95 ;  /* 0x0000005f005f7308 */ /* 0x000e220000000800 */
[----:B-1----:R-:W-:-:S07]  /*23a90*/  FADD.FTZ R134, R94, R135 ;  /* 0x000000875e867221 */ /* 0x002fce0000010000 */
[----:B------:R-:W-:Y:S01]  /*23aa0*/  MUFU.EX2 R96, R96 ;  /* 0x0000006000607308 */ /* 0x000fe20000000800 */
[----:B--2---:R-:W-:-:S07]  /*23ab0*/  FADD.FTZ R7, R93, R118 ;  /* 0x000000765d077221 */ /* 0x004fce0000010000 */
        /* <DEDUP_REMOVED lines=13> */
[----:B------:R3:W-:Y:S02]  /*23b90*/  @!P0 SYNCS.ARRIVE.TRANS64.RED.A1T0 RZ, [R6+URZ], RZ ;  /* 0x000000ff06ff89a7 */ /* 0x0007e4000810043f */
[----:B---3--:R-:W-:-:S04]  /*23ba0*/  FADD.FTZ R6, R96, R7 ;  /* 0x0000000760067221 */ /* 0x008fc80000010000 */
[----:B------:R-:W-:-:S04]  /*23bb0*/  FADD.FTZ R7, R97, R6 ;  /* 0x0000000661077221 */ /* 0x000fc80000010000 */
[----:B------:R-:W-:-:S04]  /*23bc0*/  FADD.FTZ R6, R100, R7 ;  /* 0x0000000764067221 */ /* 0x000fc80000010000 */
[----:B0-----:R-:W-:Y:S01]  /*23bd0*/  FADD.FTZ R7, R101, R6 ;  /* 0x0000000665077221 */ /* 0x001fe20000010000 */
[----:B--2---:R-:W-:-:S01]  /*23be0*/  FADD.FTZ R6, R103, R135 ;  /* 0x0000008767067221 */ /* 0x004fc20000010000 */
[----:B-1----:R-:W-:Y:S06]  /*23bf0*/  @!P1 BRA `(.L_x_1536) ;  /* 0x0000000000049947 */ /* 0x002fec0003800000 */
[----:B------:R-:W-:Y:S01]  /*23c00*/  BPT.TRAP 0x1 ;  /* 0x000000040000795c */ /* 0x000fe20000300000 */
.L_x_1536:
[----:B------:R-:W-:Y:S01]  /*23c10*/  F2FP.SATFINITE.E4M3.F32.PACK_AB_MERGE_C R122, R123, R122, RZ ;  /* 0x0000007a7b7a723e */ /* 0x000fe200048070ff */
[-C--:B------:R-:W-:Y:S01]  /*23c20*/  FMUL.FTZ R24, R24, R8.reuse ;  /* 0x0000000818187220 */ /* 0x080fe20000410000 */
[----:B------:R-:W-:Y:S01]  /*23c30*/  ISETP.GT.AND P1, PT, R4, R5, PT ;  /* 0x000000050400720c */ /* 0x000fe20003f24270 */
[----:B------:R-:W-:Y:S01]  /*23c40*/  FMUL.FTZ R25, R25, R8 ;  /* 0x0000000819197220 */ /* 0x000fe20000410000 */
[----:B------:R-:W-:Y:S01]  /*23c50*/  F2FP.SATFINITE.E4M3.F32.PACK_AB_MERGE_C R177, R11, R10, R122 ;  /* 0x0000000a0bb1723e */ /* 0x000fe2000480707a */
[----:B------:R-:W-:Y:S01]  /*23c60*/  IMAD R10, R190, 0x8, R17 ;  /* 0x00000008be0a7824 */ /* 0x000fe200078e0211 */
[----:B------:R-:W-:Y:S01]  /*23c70*/  F2FP.SATFINITE.E4M3.F32.PACK_AB_MERGE_C R152, R153, R152, RZ ;  /* 0x000000989998723e */ /* 0x000fe200048070ff */
[----:B------:R-:W-:Y:S01]  /*23c80*/  IMAD.U32 R11, RZ, RZ, UR37 ;  /* 0x00000025ff0b7e24 */ /* 0x000fe2000f8e00ff */
        /* <DEDUP_REMOVED lines=104> */
[----:B0-----:R-:W-:Y:S02]  /*24310*/  IMAD.MOV.U32 R10, RZ, RZ, R3 ;  /* 0x000000ffff0a7224 */ /* 0x001fe400078e0003 */
[----:B------:R-:W-:Y:S02]  /*24320*/  IMAD.MOV.U32 R11, RZ, RZ, R189 ;  /* 0x000000ffff0b7224 */ /* 0x000fe400078e00bd */
[----:B------:R-:W-:Y:S01]  /*24330*/  IMAD.MOV.U32 R190, RZ, RZ, R12 ;  /* 0x000000ffffbe7224 */ /* 0x000fe200078e000c */
[----:B------:R-:W-:Y:S06]  /*24340*/  @P1 BRA `(.L_x_1537) ;  /* 0xffffffcc00741947 */ /* 0x000fec000383ffff */
[----:B------:R-:W-:-:S07]  /*24350*/  IMAD.MOV.U32 R190, RZ, RZ, R12 ;  /* 0x000000ffffbe7224 */ /* 0x000fce00078e000c */
.L_x_1525:
[----:B------:R-:W-:-:S13]  /*24360*/  ISETP.GE.AND P1, PT, R4, R209, PT ;  /* 0x000000d10400720c */ /* 0x000fda0003f26270 */
[----:B------:R-:W-:Y:S05]  /*24370*/  @!P1 BRA `(.L_x_1538) ;  /* 0x0000004c00b49947 */ /* 0x000fea0003800000 */
[----:B------:R-:W-:Y:S02]  /*24380*/  IMAD R11, R193, 0x80, R211 ;  /* 0x00000080c10b7824 */ /* 0x000fe400078e02d3 */
[----:B------:R-:W-:Y:S02]  /*24390*/  IMAD.MOV.U32 R5, RZ, RZ, R0 ;  /* 0x000000ffff057224 */ /* 0x000fe400078e0000 */
[----:B------:R-:W-:Y:S02]  /*243a0*/  VIADD R11, R11, 0x8 ;  /* 0x000000080b0b7836 */ /* 0x000fe40000000000 */
[----:B------:R-:W-:Y:S02]  /*243b0*/  IMAD.MOV.U32 R8, RZ, RZ, R3 ;  /* 0x000000ffff087224 */ /* 0x000fe400078e0003 */
[----:B------:R-:W-:Y:S01]  /*243c0*/  IMAD.MOV.U32 R10, RZ, RZ, R189 ;  /* 0x000000ffff0a7224 */ /* 0x000fe200078e00bd */
[----:B------:R-:W-:-:S07]  /*243d0*/  IADD3 R11, R11, R192, -R196 ;  /* 0x000000c00b0b7210 */ /* 0x000fce0007ffe8c4 */
.L_x_1557:
        /* <DEDUP_REMOVED lines=9> */
.L_x_1540:
        /* <DEDUP_REMOVED lines=8> */
.L_x_1541:
[----:B------:R-:W-:Y:S04]  /*244f0*/  BSSY B0, `(.L_x_1539) ;  /* 0x0000004000007945 */ /* 0x000fe80003800000 */
[----:B-1----:R-:W-:Y:S05]  /*24500*/  @P2 BRA `(.L_x_1542) ;  /* 0x0000000000082947 */ /* 0x002fea0003800000 */
[----:B------:R-:W1:Y:S02]  /*24510*/  SYNCS.PHASECHK.TRANS64.TRYWAIT P2, [R0+URZ+0x29830], R3 ;  /* 0x02983003000075a7 */ /* 0x000e64000804017f */
[----:B-1----:R-:W-:Y:S05]  /*24520*/  @!P2 BRA `(.L_x_1543) ;  /* 0x000000f4000ca947 */ /* 0x002fea0003800000 */
.L_x_1542:
[----:B------:R-:W-:Y:S05]  /*24530*/  BSYNC B0 ;  /* 0x0000000000007941 */ /* 0x000fea0003800000 */
.L_x_1539:
        /* <DEDUP_REMOVED lines=268> */
.L_x_1545:
[----:B------:R-:W-:Y:S01]  /*25600*/  SHF.L.U32 R0, R10, 0x1f, RZ ;  /* 0x0000001f0a007819 */ /* 0x000fe200000006ff */
[----:B------:R-:W-:-:S04]  /*25610*/  IMAD R3, R190, 0x8, R17 ;  /* 0x00000008be037824 */ /* 0x000fc800078e0211 */
[----:B------:R0:W1:Y:S01]  /*25620*/  SYNCS.PHASECHK.TRANS64.TRYWAIT P1, [R3+URZ+0x29850], R0 ;  /* 0x02985000030075a7 */ /* 0x000062000802017f */
[----:B------:R-:W-:Y:S05]  /*25630*/  @!P3 BRA `(.L_x_1546) ;  /* 0x000000000004b947 */ /* 0x000fea0003800000 */
[----:B------:R-:W-:Y:S01]  /*25640*/  BPT.TRAP 0x1 ;  /* 0x000000040000795c */ /* 0x000fe20000300000 */
.L_x_1546:
[----:B-1----:R-:W-:Y:S05]  /*25650*/  @P1 BRA `(.L_x_1544) ;  /* 0x0000000000081947 */ /* 0x002fea0003800000 */
[----:B------:R-:W1:Y:S02]  /*25660*/  SYNCS.PHASECHK.TRANS64.TRYWAIT P1, [R3+URZ+0x29850], R0 ;  /* 0x02985000030075a7 */ /* 0x000e64000802017f */
[----:B-1----:R-:W-:Y:S05]  /*25670*/  @!P1 BRA `(.L_x_1547) ;  /* 0x000000e000cc9947 */ /* 0x002fea0003800000 */
.L_x_1544:
[----:B01----:R-:W-:Y:S01]  /*25680*/  VIADD R0, R17, 0x400 ;  /* 0x0000040011007836 */ /* 0x003fe20000000000 */
[----:B------:R-:W-:Y:S05]  /*25690*/  WARPSYNC.ALL ;  /* 0x0000000000007948 */ /* 0x000fea0003800000 */
[----:B------:R-:W-:Y:S01]  /*256a0*/  SHF.R.U32.HI R0, RZ, 0x4, R0 ;  /* 0x00000004ff007819 */ /* 0x000fe20000011600 */
[----:B------:R-:W-:Y:S01]  /*256b0*/  WARPGROUP.ARRIVE ;  /* 0x00000000000079c5 */ /* 0x000fe20000000000 */
[----:B------:R-:W-:-:S05]  /*256c0*/  IMAD.MOV.U32 R21, RZ, RZ, -0x3ffffff0 ;  /* 0xc0000010ff157424 */ /* 0x000fca00078e00ff */
[----:B------:R-:W0:Y:S01]  /*256d0*/  S2R R10, SR_TID.X ;  /* 0x00000000000a7919 */ /* 0x000e220000002100 */
[----:B------:R-:W-:Y:S02]  /*256e0*/  LOP3.LUT R0, R0, 0x3fff, RZ, 0xc0, !PT ;  /* 0x00003fff00007812 */ /* 0x000fe400078ec0ff */
[----:B------:R-:W-:Y:S02]  /*256f0*/  ISETP.GE.AND P1, PT, R13, 0x1, PT ;  /* 0x000000010d00780c */ /* 0x000fe40003f26270 */
[----:B------:R-:W-:Y:S01]  /*25700*/  LOP3.LUT R15, R0, 0x10000, RZ, 0xfc, !PT ;  /* 0x00010000000f7812 */ /* 0x000fe200078efcff */
[----:B------:R-:W-:-:S04]  /*25710*/  @!P0 IMAD R0, R12, 0x8, R17 ;  /* 0x000000080c008824 */ /* 0x000fc800078e0211 */
[----:B------:R-:W-:Y:S02]  /*25720*/  IMAD R14, R190, 0x500, R15 ;  /* 0x00000500be0e7824 */ /* 0x000fe400078e020f */
[----:B------:R-:W-:Y:S02]  /*25730*/  IMAD.MOV.U32 R15, RZ, RZ, -0x3ffffff0 ;  /* 0xc0000010ff0f7424 */ /* 0x000fe400078e00ff */
[C---:B------:R-:W-:Y:S01]  /*25740*/  VIADD R20, R14.reuse, 0x100 ;  /* 0x000001000e147836 */ /* 0x040fe20000000000 */
[----:B------:R-:W-:Y:S01]  /*25750*/  R2UR UR6, R14 ;  /* 0x000000000e0672ca */ /* 0x000fe200000e0000 */
[----:B------:R-:W-:Y:S01]  /*25760*/  @!P0 VIADD R0, R0, 0x29840 ;  /* 0x0002984000008836 */ /* 0x000fe20000000000 */
[----:B------:R-:W-:Y:S01]  /*25770*/  R2UR UR7, R15 ;  /* 0x000000000f0772ca */ /* 0x000fe200000e0000 */
[----:B------:R-:W-:-:S03]  /*25780*/  IMAD.MOV.U32 R15, RZ, RZ, -0x3ffffff0 ;  /* 0xc0000010ff0f7424 */ /* 0x000fc600078e00ff */
[----:B------:R-:W-:-:S09]  /*25790*/  @!P0 PRMT R0, RZ, 0x654, R0 ;  /* 0x00000654ff008816 */ /* 0x000fd20000000000 */
[----:B------:R-:W-:Y:S01]  /*257a0*/  QGMMA.64x128x32.F32.E4M3.E4M3 R24, R184, gdesc[UR4], R24, gsb0 ;  /* 0x01e00004b8187df3 */ /* 0x000fe20008000818 */
[----:B------:R-:W-:Y:S01]  /*257b0*/  R2UR UR6, R20 ;  /* 0x00000000140672ca */ /* 0x000fe200000e0000 */
[----:B------:R-:W-:Y:S01]  /*257c0*/  VIADD R20, R14, 0x200 ;  /* 0x000002000e147836 */ /* 0x000fe20000000000 */
[----:B------:R-:W-:Y:S01]  /*257d0*/  R2UR UR7, R21 ;  /* 0x00000000150772ca */ /* 0x000fe200000e0000 */
[----:B------:R-:W-:Y:S01]  /*257e0*/  IMAD.MOV.U32 R21, RZ, RZ, -0x3ffffff0 ;  /* 0xc0000010ff157424 */ /* 0x000fe200078e00ff */
[----:B0-----:R-:W-:Y:S01]  /*257f0*/  SHF.R.U32.HI R10, RZ, 0x7, R10 ;  /* 0x00000007ff0a7819 */ /* 0x001fe2000001160a */
[----:B------:R-:W-:Y:S02]  /*25800*/  WARPGROUP.DEPBAR.LE gsb0, 0x0 ;  /* 0x00008000000079c5 */ /* 0x000fe40000010000 */
[----:B------:R-:W-:-:S08]  /*25810*/  WARPGROUP.ARRIVE ;  /* 0x00000000000079c5 */ /* 0x000fd00000000000 */
[----:B------:R-:W-:Y:S01]  /*25820*/  QGMMA.64x128x32.F32.E4M3.E4M3 R24, R180, gdesc[UR4], R24, gsb0 ;  /* 0x01e00004b4187df3 */ /* 0x000fe20008000818 */
[----:B------:R-:W-:Y:S01]  /*25830*/  R2UR UR6, R20 ;  /* 0x00000000140672ca */ /* 0x000fe200000e0000 */
[C---:B------:R-:W-:Y:S01]  /*25840*/  VIADD R20, R14.reuse, 0x300 ;  /* 0x000003000e147836 */ /* 0x040fe20000000000 */
[----:B------:R-:W-:Y:S01]  /*25850*/  R2UR UR7, R21 ;  /* 0x00000000150772ca */ /* 0x000fe200000e0000 */
[----:B------:R-:W-:Y:S02]  /*25860*/  IMAD.MOV.U32 R21, RZ, RZ, -0x3ffffff0 ;  /* 0xc0000010ff157424 */ /* 0x000fe400078e00ff */
[----:B------:R-:W-:Y:S01]  /*25870*/  VIADD R14, R14, 0x400 ;  /* 0x000004000e0e7836 */ /* 0x000fe20000000000 */
[----:B------:R-:W-:Y:S02]  /*25880*/  WARPGROUP.DEPBAR.LE gsb0, 0x0 ;  /* 0x00008000000079c5 */ /* 0x000fe40000010000 */
[----:B------:R-:W-:-:S07]  /*25890*/  WARPGROUP.ARRIVE ;  /* 0x00000000000079c5 */ /* 0x000fce0000000000 */
[----:B------:R-:W-:Y:S01]  /*258a0*/  QGMMA.64x128x32.F32.E4M3.E4M3 R24, R176, gdesc[UR4], R24, gsb0 ;  /* 0x01e00004b0187df3 */ /* 0x000fe20008000818 */
[----:B------:R-:W-:Y:S02]  /*258b0*/  R2UR UR6, R20 ;  /* 0x00000000140672ca */ /* 0x000fe400000e0000 */
[----:B------:R-:W-:Y:S01]  /*258c0*/  R2UR UR7, R21 ;  /* 0x00000000150772ca */ /* 0x000fe200000e0000 */
[----:B------:R-:W-:-:S05]  /*258d0*/  IMAD R21, R4, -0xa0, RZ ;  /* 0xffffff6004157824 */ /* 0x000fca00078e02ff */
[----:B------:R-:W-:-:S05]  /*258e0*/  IADD3 R3, R21, 0x1, R192 ;  /* 0x0000000115037810 */ /* 0x000fca0007ffe0c0 */
[----:B------:R-:W-:Y:S01]  /*258f0*/  IMAD.IADD R3, R3, 0x1, -R196 ;  /* 0x0000000103037824 */ /* 0x000fe200078e0ac4 */
[----:B------:R-:W-:Y:S02]  /*25900*/  WARPGROUP.DEPBAR.LE gsb0, 0x0 ;  /* 0x00008000000079c5 */ /* 0x000fe40000010000 */
[----:B------:R-:W-:-:S06]  /*25910*/  WARPGROUP.ARRIVE ;  /* 0x00000000000079c5 */ /* 0x000fcc0000000000 */
[----:B------:R-:W-:Y:S01]  /*25920*/  QGMMA.64x128x32.F32.E4M3.E4M3 R24, R172, gdesc[UR4], R24, gsb0 ;  /* 0x01e00004ac187df3 */ /* 0x000fe20008000818 */
[----:B------:R-:W-:Y:S02]  /*25930*/  R2UR UR6, R14 ;  /* 0x000000000e0672ca */ /* 0x000fe400000e0000 */
[----:B------:R-:W-:Y:S02]  /*25940*/  R2UR UR7, R15 ;  /* 0x000000000f0772ca */ /* 0x000fe400000e0000 */
[----:B------:R-:W-:Y:S01]  /*25950*/  IADD3 R14, -R10, 0xb, RZ ;  /* 0x0000000b0a0e7810 */ /* 0x000fe20007ffe1ff */
[----:B------:R-:W-:Y:S02]  /*25960*/  WARPGROUP.DEPBAR.LE gsb0, 0x0 ;  /* 0x00008000000079c5 */ /* 0x000fe40000010000 */
[----:B------:R-:W-:-:S08]  /*25970*/  WARPGROUP.ARRIVE ;  /* 0x00000000000079c5 */ /* 0x000fd00000000000 */
[----:B------:R-:W-:Y:S01]  /*25980*/  QGMMA.64x128x32.F32.E4M3.E4M3 R24, R168, gdesc[UR4], R24, gsb0 ;  /* 0x01e00004a8187df3 */ /* 0x000fe20008000818 */
[----:B------:R-:W-:Y:S02]  /*25990*/  ULOP3.LUT UR6, URZ, UR58, URZ, 0x33, !UPT ;  /* 0x0000003a3f067292 */ /* 0x000fe4000f8e333f */
[----:B------:R-:W-:Y:S02]  /*259a0*/  WARPGROUP.DEPBAR.LE gsb0, 0x0 ;  /* 0x00008000000079c5 */ /* 0x000fe40000010000 */
[----:B------:R-:W-:Y:S01]  /*259b0*/  IMAD R168, R200, -0x2, R3 ;  /* 0xfffffffec8a87824 */ /* 0x000fe200078e0203 */
[----:B------:R0:W-:Y:S06]  /*259c0*/  BAR.ARV R14, 0x100 ;  /* 0x0004000e0000751d */ /* 0x0001ec0000002000 */
[----:B------:R-:W-:Y:S01]  /*259d0*/  VIADD R170, R168, UR57 ;  /* 0x00000039a8aa7c36 */ /* 0x000fe20008000000 */
[----:B------:R1:W-:Y:S01]  /*259e0*/  @!P0 SYNCS.ARRIVE.TRANS64.RED.A1T0 RZ, [R0+URZ], RZ ;  /* 0x000000ff00ff89a7 */ /* 0x0003e2000810043f */
[----:B------:R-:W-:-:S02]  /*259f0*/  IMAD R3, R193, 0x80, R211 ;  /* 0x00000080c1037824 */ /* 0x000fc400078e02d3 */
[----:B------:R-:W-:Y:S02]  /*25a00*/  VIADD R168, R168, UR6 ;  /* 0x00000006a8a87c36 */ /* 0x000fe40008000000 */
[C---:B------:R-:W-:Y:S02]  /*25a10*/  IMAD.IADD R20, R3.reuse, 0x1, R170 ;  /* 0x0000000103147824 */ /* 0x040fe400078e02aa */
[----:B------:R-:W-:Y:S02]  /*25a20*/  IMAD.IADD R10, R3, 0x1, R168 ;  /* 0x00000001030a7824 */ /* 0x000fe400078e02a8 */
[----:B-1----:R-:W-:Y:S01]  /*25a30*/  IMAD R0, R200, -0x2, R21 ;  /* 0xfffffffec8007824 */ /* 0x002fe200078e0215 */
[----:B0-----:R-:W-:Y:S06]  /*25a40*/  @!P1 BRA `(.L_x_1548) ;  /* 0x0000000000589947 */ /* 0x001fec0003800000 */
[----:B------:R-:W-:Y:S01]  /*25a50*/  IADD3 R169, R3, R192, -R196 ;  /* 0x000000c003a97210 */ /* 0x000fe20007ffe8c4 */
[----:B------:R-:W-:Y:S03]  /*25a60*/  BSSY B0, `(.L_x_1549) ;  /* 0x0000011000007945 */ /* 0x000fe60003800000 */
        /* <DEDUP_REMOVED lines=10> */
.L_x_1550:
[----:B------:R-:W-:Y:S01]  /*25b10*/  IMAD.U32 R171, RZ, RZ, UR54 ;  /* 0x00000036ffab7e24 */ /* 0x000fe2000f8e00ff */
[----:B------:R-:W-:-:S04]  /*25b20*/  IADD3 R169, R3, R192, -R196 ;  /* 0x000000c003a97210 */ /* 0x000fc80007ffe8c4 */
[----:B------:R-:W-:-:S13]  /*25b30*/  ISETP.NE.AND P1, PT, R171, 0x1, PT ;  /* 0x00000001ab00780c */ /* 0x000fda0003f25270 */
[----:B------:R-:W0:Y:S02]  /*25b40*/  @P1 LDC.64 R14, c[0x0][0x9e8] ;  /* 0x00027a00ff0e1b82 */ /* 0x000e240000000a00 */
[----:B0-----:R-:W-:-:S05]  /*25b50*/  @P1 IMAD.HI.U32 R14, R169, R14, RZ ;  /* 0x0000000ea90e1227 */ /* 0x001fca00078e00ff */
[----:B------:R-:W-:-:S07]  /*25b60*/  @P1 SHF.R.U32.HI R169, RZ, R15, R14 ;  /* 0x0000000fffa91219 */ /* 0x000fce000001160e */
.L_x_1551:
[----:B------:R-:W-:Y:S05]  /*25b70*/  BSYNC B0 ;  /* 0x0000000000007941 */ /* 0x000fea0003800000 */
.L_x_1549:
[----:B------:R-:W-:-:S05]  /*25b80*/  IMAD R169, R169, R171, R0 ;  /* 0x000000aba9a97224 */ /* 0x000fca00078e0200 */
[----:B------:R-:W-:Y:S02]  /*25b90*/  VIADDMNMX R20, R169, R171, R20, PT ;  /* 0x000000aba9147246 */ /* 0x000fe40003800114 */
[----:B------:R-:W-:-:S07]  /*25ba0*/  VIMNMX R10, R10, R169, !PT ;  /* 0x000000a90a0a7248 */ /* 0x000fce0007fe0100 */
.L_x_1548:
        /* <DEDUP_REMOVED lines=232> */
[----:B------:R-:W-:-:S13]  /*26a30*/  ISETP.GE.AND P6, PT, R13, 0x1, PT ;  /* 0x000000010d00780c */ /* 0x000fda0003fc6270 */
[----:B------:R-:W-:Y:S05]  /*26a40*/  @!P6 BRA `(.L_x_1552) ;  /* 0x00000000005ce947 */ /* 0x000fea0003800000 */
[----:B------:R-:W-:Y:S01]  /*26a50*/  ISETP.GT.AND P6, PT, R11, -0x1, PT ;  /* 0xffffffff0b00780c */ /* 0x000fe20003fc4270 */
[----:B------:R-:W-:-:S12]  /*26a60*/  BSSY B0, `(.L_x_1553) ;  /* 0x0000012000007945 */ /* 0x000fd80003800000 */
[----:B------:R-:W-:Y:S05]  /*26a70*/  @P6 BRA `(.L_x_1554) ;  /* 0x0000000000286947 */ /* 0x000fea0003800000 */
[----:B------:R-:W-:Y:S02]  /*26a80*/  IMAD.U32 R10, RZ, RZ, UR54 ;  /* 0x00000036ff0a7e24 */ /* 0x000fe4000f8e00ff */
[----:B------:R-:W-:-:S03]  /*26a90*/  VIADD R3, R3, 0x8 ;  /* 0x0000000803037836 */ /* 0x000fc60000000000 */
[----:B------:R-:W-:Y:S02]  /*26aa0*/  ISETP.NE.AND P6, PT, R10, 0x1, PT ;  /* 0x000000010a00780c */ /* 0x000fe40003fc5270 */
[----:B------:R-:W-:-:S04]  /*26ab0*/  IADD3 R3, R3, R192, -R196 ;  /* 0x000000c003037210 */ /* 0x000fc80007ffe8c4 */
[----:B------:R-:W-:-:S07]  /*26ac0*/  LOP3.LUT R3, RZ, R3, RZ, 0x33, !PT ;  /* 0x00000003ff037212 */ /* 0x000fce00078e33ff */
[----:B------:R-:W0:Y:S02]  /*26ad0*/  @P6 LDC.64 R14, c[0x0][0x9e8] ;  /* 0x00027a00ff0e6b82 */ /* 0x000e240000000a00 */
[----:B0-----:R-:W-:-:S05]  /*26ae0*/  @P6 IMAD.HI.U32 R14, R3, R14, RZ ;  /* 0x0000000e030e6227 */ /* 0x001fca00078e00ff */
[----:B------:R-:W-:-:S04]  /*26af0*/  @P6 SHF.R.U32.HI R3, RZ, R15, R14 ;  /* 0x0000000fff036219 */ /* 0x000fc8000001160e */
[----:B------:R-:W-:Y:S01]  /*26b00*/  LOP3.LUT R3, RZ, R3, RZ, 0x33, !PT ;  /* 0x00000003ff037212 */ /* 0x000fe200078e33ff */
[----:B------:R-:W-:Y:S06]  /*26b10*/  BRA `(.L_x_1555) ;  /* 0x0000000000187947 */ /* 0x000fec0003800000 */
.L_x_1554:
[----:B------:R-:W-:Y:S02]  /*26b20*/  IMAD.U32 R10, RZ, RZ, UR54 ;  /* 0x00000036ff0a7e24 */ /* 0x000fe4000f8e00ff */
[----:B------:R-:W-:-:S03]  /*26b30*/  IMAD.MOV.U32 R3, RZ, RZ, R11 ;  /* 0x000000ffff037224 */ /* 0x000fc600078e000b */
[----:B------:R-:W-:-:S13]  /*26b40*/  ISETP.NE.AND P6, PT, R10, 0x1, PT ;  /* 0x000000010a00780c */ /* 0x000fda0003fc5270 */
[----:B------:R-:W0:Y:S02]  /*26b50*/  @P6 LDC.64 R14, c[0x0][0x9e8] ;  /* 0x00027a00ff0e6b82 */ /* 0x000e240000000a00 */
[----:B0-----:R-:W-:-:S05]  /*26b60*/  @P6 IMAD.HI.U32 R14, R11, R14, RZ ;  /* 0x0000000e0b0e6227 */ /* 0x001fca00078e00ff */
[----:B------:R-:W-:-:S07]  /*26b70*/  @P6 SHF.R.U32.HI R3, RZ, R15, R14 ;  /* 0x0000000fff036219 */ /* 0x000fce000001160e */
.L_x_1555:
[----:B------:R-:W-:Y:S05]  /*26b80*/  BSYNC B0 ;  /* 0x0000000000007941 */ /* 0x000fea0003800000 */
.L_x_1553:
[----:B------:R-:W-:-:S05]  /*26b90*/  IMAD R3, R3, R10, R0 ;  /* 0x0000000a03037224 */ /* 0x000fca00078e0200 */
[----:B------:R-:W-:Y:S02]  /*26ba0*/  VIADDMNMX R170, R3, R10, R170, PT ;  /* 0x0000000a03aa7246 */ /* 0x000fe400038001aa */
[----:B------:R-:W-:-:S07]  /*26bb0*/  VIMNMX R168, R168, R3, !PT ;  /* 0x00000003a8a87248 */ /* 0x000fce0007fe0100 */
.L_x_1552:
        /* <DEDUP_REMOVED lines=75> */
[----:B------:R-:W-:Y:S02]  /*27070*/  ISETP.GT.AND P1, PT, R168, 0x49, !P6 ;  /* 0x00000049a800780c */ /* 0x000fe40007724270 */
[----:B------:R-:W-:Y:S02]  /*27080*/  LOP3.LUT P6, RZ, R16, 0x40, RZ, 0xc0, !PT ;  /* 0x0000004010ff7812 */ /* 0x000fe400078cc0ff */
        /* <DEDUP_REMOVED lines=22> */
[----:B------:R-:W-:Y:S01]  /*271f0*/  ISETP.GT.AND P2, PT, R168, 0x89, !P2 ;  /* 0x00000089a800780c */ /* 0x000fe20005744270 */
[----:B------:R-:W0:Y:S01]  /*27200*/  SHFL.BFLY PT, R3, R10, 0x2, 0x1f ;  /* 0x0c401f000a037f89 */ /* 0x000e2200000e0000 */
[----:B------:R-:W-:Y:S02]  /*27210*/  FSEL R134, R134, -INF , !P1 ;  /* 0xff80000086867808 */ /* 0x000fe40004800000 */
[----:B------:R-:W-:-:S02]  /*27220*/  LOP3.LUT P1, RZ, R16, 0x2000, RZ, 0xc0, !PT ;  /* 0x0000200010ff7812 */ /* 0x000fc4000782c0ff */
[----:B------:R-:W-:Y:S02]  /*27230*/  ISETP.LT.OR P2, PT, R170, 0x8a, P2 ;  /* 0x0000008aaa00780c */ /* 0x000fe40001741670 */
[C---:B------:R-:W-:Y:S02]  /*27240*/  ISETP.GT.AND P1, PT, R168.reuse, 0x59, !P1 ;  /* 0x00000059a800780c */ /* 0x040fe40004f24270 */
[----:B------:R-:W-:Y:S02]  /*27250*/  ISETP.GT.AND P3, PT, R168, 0x90, !P3 ;  /* 0x00000090a800780c */ /* 0x000fe40005f64270 */
[----:B------:R-:W-:Y:S02]  /*27260*/  ISETP.LT.OR P1, PT, R170, 0x5a, P1 ;  /* 0x0000005aaa00780c */ /* 0x000fe40000f21670 */
[----:B------:R-:W-:Y:S02]  /*27270*/  FSEL R95, R95, -INF , !P2 ;  /* 0xff8000005f5f7808 */ /* 0x000fe40005000000 */
[----:B------:R-:W-:-:S02]  /*27280*/  FSEL R135, R135, -INF , !P1 ;  /* 0xff80000087877808 */ /* 0x000fc40004800000 */
[----:B------:R-:W-:Y:S02]  /*27290*/  LOP3.LUT P1, RZ, R16, 0x1000, RZ, 0xc0, !PT ;  /* 0x0000100010ff7812 */ /* 0x000fe4000782c0ff */
[----:B------:R-:W-:Y:S02]  /*272a0*/  ISETP.LT.OR P3, PT, R170, 0x91, P3 ;  /* 0x00000091aa00780c */ /* 0x000fe40001f61670 */
[C---:B------:R-:W-:Y:S02]  /*272b0*/  ISETP.GT.AND P1, PT, R168.reuse, 0x60, !P1 ;  /* 0x00000060a800780c */ /* 0x040fe40004f24270 */
[----:B------:R-:W-:Y:S02]  /*272c0*/  ISETP.GT.AND P4, PT, R168, 0x91, !P4 ;  /* 0x00000091a800780c */ /* 0x000fe40006784270 */
[----:B------:R-:W-:Y:S02]  /*272d0*/  ISETP.LT.OR P1, PT, R170, 0x61, P1 ;  /* 0x00000061aa00780c */ /* 0x000fe40000f21670 */
[----:B0-----:R-:W-:-:S02]  /*272e0*/  FMNMX.FTZ R14, R10, R3, !PT ;  /* 0x000000030a0e7209 */ /* 0x001fc40007810000 */
[----:B------:R-:W-:Y:S02]  /*272f0*/  FSEL R106, R106, -INF , !P1 ;  /* 0xff8000006a6a7808 */ /* 0x000fe40004800000 */
[----:B------:R-:W-:Y:S01]  /*27300*/  LOP3.LUT P1, RZ, R16, 0x800, RZ, 0xc0, !PT ;  /* 0x0000080010ff7812 */ /* 0x000fe2000782c0ff */
[----:B------:R-:W0:Y:S01]  /*27310*/  SHFL.BFLY PT, R3, R14, 0x1, 0x1f ;  /* 0x0c201f000e037f89 */ /* 0x000e2200000e0000 */
[----:B------:R-:W-:Y:S02]  /*27320*/  FSEL R98, R98, -INF , !P3 ;  /* 0xff80000062627808 */ /* 0x000fe40005800000 */
[----:B------:R-:W-:Y:S02]  /*27330*/  ISETP.GT.AND P1, PT, R168, 0x61, !P1 ;  /* 0x00000061a800780c */ /* 0x000fe40004f24270 */
[C---:B------:R-:W-:Y:S02]  /*27340*/  ISETP.LT.OR P4, PT, R170.reuse, 0x92, P4 ;  /* 0x00000092aa00780c */ /* 0x040fe40002781670 */
[----:B------:R-:W-:-:S02]  /*27350*/  ISETP.LT.OR P1, PT, R170, 0x62, P1 ;  /* 0x00000062aa00780c */ /* 0x000fc40000f21670 */
[----:B------:R-:W-:Y:S02]  /*27360*/  ISETP.GT.AND P5, PT, R168, 0x98, !P5 ;  /* 0x00000098a800780c */ /* 0x000fe40006fa4270 */
[----:B------:R-:W-:Y:S02]  /*27370*/  FSEL R107, R107, -INF , !P1 ;  /* 0xff8000006b6b7808 */ /* 0x000fe40004800000 */
[----:B------:R-:W-:Y:S02]  /*27380*/  LOP3.LUT P1, RZ, R16, 0x400, RZ, 0xc0, !PT ;  /* 0x0000040010ff7812 */ /* 0x000fe4000782c0ff */
[----:B------:R-:W-:Y:S02]  /*27390*/  FSEL R99, R99, -INF , !P4 ;  /* 0xff80000063637808 */ /* 0x000fe40006000000 */
[----:B------:R-:W-:Y:S02]  /*273a0*/  ISETP.GT.AND P1, PT, R168, 0x68, !P1 ;  /* 0x00000068a800780c */ /* 0x000fe40004f24270 */
[----:B------:R-:W-:-:S02]  /*273b0*/  ISETP.LT.OR P5, PT, R170, 0x99, P5 ;  /* 0x00000099aa00780c */ /* 0x000fc40002fa1670 */
[----:B------:R-:W-:Y:S02]  /*273c0*/  ISETP.LT.OR P1, PT, R170, 0x69, P1 ;  /* 0x00000069aa00780c */ /* 0x000fe40000f21670 */
[----:B------:R-:W-:Y:S02]  /*273d0*/  ISETP.NE.AND P3, PT, R220, 0x3, PT ;  /* 0x00000003dc00780c */ /* 0x000fe40003f65270 */
[----:B------:R-:W-:Y:S02]  /*273e0*/  FSEL R110, R110, -INF , !P1 ;  /* 0xff8000006e6e7808 */ /* 0x000fe40004800000 */
[----:B------:R-:W-:Y:S02]  /*273f0*/  LOP3.LUT P1, RZ, R16, 0x200, RZ, 0xc0, !PT ;  /* 0x0000020010ff7812 */ /* 0x000fe4000782c0ff */
[----:B0-----:R-:W-:Y:S02]  /*27400*/  FMNMX.FTZ R3, R14, R3, !PT ;  /* 0x000000030e037209 */ /* 0x001fe40007810000 */
[----:B------:R-:W-:-:S03]  /*27410*/  ISETP.GT.AND P1, PT, R168, 0x69, !P1 ;  /* 0x00000069a800780c */ /* 0x000fc60004f24270 */
[----:B------:R-:W-:Y:S01]  /*27420*/  FFMA.FTZ R0, R2, R3, -8 ;  /* 0xc100000002007423 */ /* 0x000fe20000010003 */
        /* <DEDUP_REMOVED lines=58> */
[----:B------:R-:W-:Y:S02]  /*277d0*/  ISETP.GT.AND P1, PT, R168, RZ, !P6 ;  /* 0x000000ffa800720c */ /* 0x000fe40007724270 */
[----:B------:R-:W-:Y:S02]  /*277e0*/  LOP3.LUT P6, RZ, R16, 0x8000000, RZ, 0xc0, !PT ;  /* 0x0800000010ff7812 */ /* 0x000fe400078cc0ff */
[----:B------:R-:W-:Y:S02]  /*277f0*/  ISETP.LT.OR P1, PT, R170, 0x1, P1 ;  /* 0x00000001aa00780c */ /* 0x000fe40000f21670 */
[----:B------:R-:W-:Y:S02]  /*27800*/  ISETP.GT.AND P2, PT, R168, 0x99, !P6 ;  /* 0x00000099a800780c */ /* 0x000fe40007744270 */
[----:B------:R-:W-:-:S02]  /*27810*/  FSEL R154, R154, -INF , !P1 ;  /* 0xff8000009a9a7808 */ /* 0x000fc40004800000 */
[----:B------:R-:W-:Y:S02]  /*27820*/  FSETP.NEU.FTZ.AND P1, PT, R3, -INF , PT ;  /* 0xff8000000300780b */ /* 0x000fe40003f3d000 */
[----:B------:R-:W-:Y:S02]  /*27830*/  FMNMX.FTZ R112, R154, R5, !PT ;  /* 0x000000059a707209 */ /* 0x000fe40007810000 */
[----:B------:R-:W-:Y:S02]  /*27840*/  FSEL R0, R0, RZ, P1 ;  /* 0x000000ff00007208 */ /* 0x000fe40000800000 */
[----:B------:R-:W-:-:S03]  /*27850*/  ISETP.LT.OR P2, PT, R170, 0x9a, P2 ;  /* 0x0000009aaa00780c */ /* 0x000fc60001741670 */
[C-C-:B------:R-:W-:Y:S01]  /*27860*/  FFMA.FTZ R14, R2.reuse, R169, -R0.reuse ;  /* 0x000000a9020e7223 */ /* 0x140fe20000010800 */
[----:B------:R-:W-:Y:S01]  /*27870*/  FMNMX.FTZ R169, R155, R112, !PT ;  /* 0x000000709ba97209 */ /* 0x000fe20007810000 */
[C-C-:B------:R-:W-:Y:S01]  /*27880*/  FFMA.FTZ R148, R2.reuse, R109, -R0.reuse ;  /* 0x0000006d02947223 */ /* 0x140fe20000010800 */
[----:B------:R-:W-:Y:S01]  /*27890*/  FSEL R109, R103, -INF , !P2 ;  /* 0xff800000676d7808 */ /* 0x000fe20005000000 */
[--C-:B------:R-:W-:Y:S01]  /*278a0*/  FFMA.FTZ R20, R2, R171, -R0.reuse ;  /* 0x000000ab02147223 */ /* 0x100fe20000010800 */
[----:B------:R-:W-:Y:S01]  /*278b0*/  FMNMX.FTZ R112, R158, R169, !PT ;  /* 0x000000a99e707209 */ /* 0x000fe20007810000 */
[C-C-:B------:R-:W-:Y:S01]  /*278c0*/  FFMA.FTZ R104, R2.reuse, R173, -R0.reuse ;  /* 0x000000ad02687223 */ /* 0x140fe20000010800 */
        /* <DEDUP_REMOVED lines=47> */
[----:B0-----:R-:W-:-:S01]  /*27bc0*/  FFMA.FTZ R148, R2, R101, -R0 ;  /* 0x0000006502947223 */ /* 0x001fc20000010800 */
[----:B------:R-:W-:Y:S01]  /*27bd0*/  FSEL R173, R3, RZ, P1 ;  /* 0x000000ff03ad7208 */ /* 0x000fe20000800000 */
[----:B------:R-:W-:Y:S01]  /*27be0*/  MUFU.EX2 R10, R152 ;  /* 0x00000098000a7308 */ /* 0x000fe20000000800 */
[----:B------:R-:W-:-:S03]  /*27bf0*/  FMNMX.FTZ R169, R151, R128, !PT ;  /* 0x0000008097a97209 */ /* 0x000fc60007810000 */
[----:B------:R-:W-:Y:S01]  /*27c00*/  FADD.FTZ R173, -R173, R8 ;  /* 0x00000008adad7221 */ /* 0x000fe20000010100 */
[----:B------:R-:W-:-:S03]  /*27c10*/  FMNMX.FTZ R132, R122, R169, !PT ;  /* 0x000000a97a847209 */ /* 0x000fc60007810000 */
[----:B------:R-:W-:Y:S01]  /*27c20*/  FMUL.FTZ R101, R2, R173 ;  /* 0x000000ad02657220 */ /* 0x000fe20000410000 */
[----:B------:R-:W-:Y:S01]  /*27c30*/  FMNMX.FTZ R169, R123, R132, !PT ;  /* 0x000000847ba97209 */ /* 0x000fe20007810000 */
[----:B------:R-:W-:Y:S03]  /*27c40*/  MUFU.EX2 R153, R153 ;  /* 0x0000009900997308 */ /* 0x000fe60000000800 */
[----:B------:R-:W-:-:S04]  /*27c50*/  FMNMX.FTZ R132, R126, R169, !PT ;  /* 0x000000a97e847209 */ /* 0x000fc80007810000 */
[----:B------:R-:W-:Y:S01]  /*27c60*/  FMNMX.FTZ R169, R127, R132, !PT ;  /* 0x000000847fa97209 */ /* 0x000fe20007810000 */
[----:B------:R-:W0:Y:S03]  /*27c70*/  MUFU.EX2 R101, R101 ;  /* 0x0000006500657308 */ /* 0x000e260000000800 */
        /* <DEDUP_REMOVED lines=24> */
[----:B------:R-:W-:Y:S02]  /*27e00*/  FMNMX.FTZ R144, R98, R169, !PT ;  /* 0x000000a962907209 */ /* 0x000fe40007810000 */
[----:B------:R-:W-:Y:S01]  /*27e10*/  FSEL R169, R102, -INF , !P5 ;  /* 0xff80000066a97808 */ /* 0x000fe20006800000 */
[----:B------:R-:W-:-:S01]  /*27e20*/  FFMA.FTZ R102, R2, R237, -R0 ;  /* 0x000000ed02667223 */ /* 0x000fc20000010800 */
[----:B------:R-:W-:Y:S01]  /*27e30*/  FMNMX.FTZ R144, R99, R144, !PT ;  /* 0x0000009063907209 */ /* 0x000fe20007810000 */
[----:B------:R-:W-:Y:S03]  /*27e40*/  MUFU.EX2 R112, R177 ;  /* 0x000000b100707308 */ /* 0x000fe60000000800 */
[----:B------:R-:W-:-:S04]  /*27e50*/  FMNMX.FTZ R144, R169, R144, !PT ;  /* 0x00000090a9907209 */ /* 0x000fc80007810000 */
[----:B------:R-:W-:Y:S01]  /*27e60*/  FMNMX.FTZ R144, R109, R144, !PT ;  /* 0x000000906d907209 */ /* 0x000fe20007810000 */
[----:B------:R-:W-:Y:S04]  /*27e70*/  MUFU.EX2 R141, R141 ;  /* 0x0000008d008d7308 */ /* 0x000fe80000000800 */
[----:B------:R-:W1:Y:S04]  /*27e80*/  SHFL.BFLY PT, R171, R144, 0x2, 0x1f ;  /* 0x0c401f0090ab7f89 */ /* 0x000e6800000e0000 */
[----:B------:R-:W-:Y:S08]  /*27e90*/  MUFU.EX2 R120, R179 ;  /* 0x000000b300787308 */ /* 0x000ff00000000800 */
[----:B------:R-:W-:Y:S08]  /*27ea0*/  MUFU.EX2 R145, R145 ;  /* 0x0000009100917308 */ /* 0x000ff00000000800 */
[----:B------:R-:W-:Y:S01]  /*27eb0*/  MUFU.EX2 R124, R181 ;  /* 0x000000b5007c7308 */ /* 0x000fe20000000800 */
[----:B-1----:R-:W-:-:S07]  /*27ec0*/  FMNMX.FTZ R171, R144, R171, !PT ;  /* 0x000000ab90ab7209 */ /* 0x002fce0007810000 */
[----:B------:R-:W-:Y:S01]  /*27ed0*/  MUFU.EX2 R149, R149 ;  /* 0x0000009500957308 */ /* 0x000fe20000000800 */
[----:B------:R-:W1:Y:S07]  /*27ee0*/  SHFL.BFLY PT, R144, R171, 0x1, 0x1f ;  /* 0x0c201f00ab907f89 */ /* 0x000e6e00000e0000 */
[----:B------:R-:W-:Y:S08]  /*27ef0*/  MUFU.EX2 R128, R183 ;  /* 0x000000b700807308 */ /* 0x000ff00000000800 */
[----:B------:R-:W-:Y:S08]  /*27f00*/  MUFU.EX2 R121, R121 ;  /* 0x0000007900797308 */ /* 0x000ff00000000800 */
[----:B------:R-:W-:Y:S01]  /*27f10*/  MUFU.EX2 R132, R185 ;  /* 0x000000b900847308 */ /* 0x000fe20000000800 */
[----:B-1----:R-:W-:-:S04]  /*27f20*/  FMNMX.FTZ R0, R171, R144, !PT ;  /* 0x00000090ab007209 */ /* 0x002fc80007810000 */
[----:B------:R-:W-:Y:S01]  /*27f30*/  FSETP.NEU.FTZ.AND P1, PT, R0, -INF , PT ;  /* 0xff8000000000780b */ /* 0x000fe20003f3d000 */
[----:B------:R-:W-:-:S02]  /*27f40*/  FFMA.FTZ R8, R2, R0, -8 ;  /* 0xc100000002087423 */ /* 0x000fc40000010000 */
[----:B------:R1:W-:Y:S03]  /*27f50*/  MUFU.EX2 R171, R148 ;  /* 0x0000009400ab7308 */ /* 0x0003e60000000800 */
[----:B------:R-:W-:-:S05]  /*27f60*/  FSEL R173, R8, RZ, P1 ;  /* 0x000000ff08ad7208 */ /* 0x000fca0000800000 */
[--C-:B------:R-:W-:Y:S01]  /*27f70*/  FFMA.FTZ R144, R2, R158, -R173.reuse ;  /* 0x0000009e02907223 */ /* 0x100fe200000108ad */
[----:B------:R-:W-:Y:S01]  /*27f80*/  FSEL R158, R0, RZ, P1 ;  /* 0x000000ff009e7208 */ /* 0x000fe20000800000 */
[C-C-:B------:R-:W-:Y:S01]  /*27f90*/  FFMA.FTZ R175, R2.reuse, R154, -R173.reuse ;  /* 0x0000009a02af7223 */ /* 0x140fe200000108ad */
[----:B------:R-:W-:-:S01]  /*27fa0*/  FFMA.FTZ R154, R2, R139, -R173 ;  /* 0x0000008b029a7223 */ /* 0x000fc200000108ad */
[C-C-:B------:R-:W-:Y:S01]  /*27fb0*/  FFMA.FTZ R139, R2.reuse, R146, -R173.reuse ;  /* 0x00000092028b7223 */ /* 0x140fe200000108ad */
[----:B------:R-:W-:-:S01]  /*27fc0*/  FFMA.FTZ R146, R2, R147, -R173 ;  /* 0x0000009302927223 */ /* 0x000fc200000108ad */
[----:B------:R-:W-:Y:S01]  /*27fd0*/  FFMA.FTZ R156, R2, R143, -R173 ;  /* 0x0000008f029c7223 */ /* 0x000fe200000108ad */
[----:B------:R-:W-:-:S01]  /*27fe0*/  FADD.FTZ R147, -R158, R5 ;  /* 0x000000059e937221 */ /* 0x000fc20000010100 */
[C-C-:B------:R-:W-:Y:S01]  /*27ff0*/  FFMA.FTZ R143, R2.reuse, R150, -R173.reuse ;  /* 0x00000096028f7223 */ /* 0x140fe200000108ad */
[----:B------:R-:W-:-:S01]  /*28000*/  FFMA.FTZ R150, R2, R151, -R173 ;  /* 0x0000009702967223 */ /* 0x000fc200000108ad */
[C-C-:B------:R-:W-:Y:S01]  /*28010*/  FFMA.FTZ R151, R2.reuse, R126, -R173.reuse ;  /* 0x0000007e02977223 */ /* 0x140fe200000108ad */
[C---:B------:R-:W-:Y:S01]  /*28020*/  FMUL.FTZ R126, R2.reuse, R147 ;  /* 0x00000093027e7220 */ /* 0x040fe20000410000 */
[C-C-:B------:R-:W-:Y:S01]  /*28030*/  FFMA.FTZ R8, R2.reuse, R155, -R173.reuse ;  /* 0x0000009b02087223 */ /* 0x140fe200000108ad */
[----:B------:R-:W-:Y:S01]  /*28040*/  MUFU.EX2 R175, R175 ;  /* 0x000000af00af7308 */ /* 0x000fe20000000800 */
[----:B------:R-:W-:-:S01]  /*28050*/  FFMA.FTZ R155, R2, R159, -R173 ;  /* 0x0000009f029b7223 */ /* 0x000fc200000108ad */
[C-C-:B-1----:R-:W-:Y:S01]  /*28060*/  FFMA.FTZ R148, R2.reuse, R162, -R173.reuse ;  /* 0x000000a202947223 */ /* 0x142fe200000108ad */
[----:B------:R-:W-:-:S01]  /*28070*/  FFMA.FTZ R158, R2, R127, -R173 ;  /* 0x0000007f029e7223 */ /* 0x000fc200000108ad */
[C-C-:B------:R-:W-:Y:S01]  /*28080*/  FFMA.FTZ R127, R2.reuse, R130, -R173.reuse ;  /* 0x00000082027f7223 */ /* 0x140fe200000108ad */
[----:B------:R-:W-:-:S01]  /*28090*/  FFMA.FTZ R159, R2, R163, -R173 ;  /* 0x000000a3029f7223 */ /* 0x000fc200000108ad */
[C-C-:B------:R-:W-:Y:S01]  /*280a0*/  FFMA.FTZ R130, R2.reuse, R131, -R173.reuse ;  /* 0x0000008302827223 */ /* 0x140fe200000108ad */
[----:B------:R-:W-:-:S01]  /*280b0*/  FFMA.FTZ R131, R2, R134, -R173 ;  /* 0x0000008602837223 */ /* 0x000fc200000108ad */
[----:B------:R-:W1:Y:S01]  /*280c0*/  MUFU.EX2 R126, R126 ;  /* 0x0000007e007e7308 */ /* 0x000e620000000800 */
[----:B0-----:R-:W-:-:S01]  /*280d0*/  FFMA.FTZ R134, R101, R7, R10 ;  /* 0x0000000765867223 */ /* 0x001fc2000001000a */
[C-C-:B------:R-:W-:Y:S01]  /*280e0*/  FFMA.FTZ R152, R2.reuse, R166, -R173.reuse ;  /* 0x000000a602987223 */ /* 0x140fe200000108ad */
[----:B------:R-:W-:-:S01]  /*280f0*/  FFMA.FTZ R163, R2, R167, -R173 ;  /* 0x000000a702a37223 */ /* 0x000fc200000108ad */
[----:B------:R-:W-:Y:S01]  /*28100*/  FFMA.FTZ R15, R2, R15, -R173 ;  /* 0x0000000f020f7223 */ /* 0x000fe200000108ad */
[----:B------:R-:W-:-:S01]  /*28110*/  FADD.FTZ R147, R153, R134 ;  /* 0x0000008699937221 */ /* 0x000fc20000010000 */
        /* <DEDUP_REMOVED lines=11> */
[----:B-1----:R-:W-:-:S01]  /*281d0*/  FFMA.FTZ R7, R126, R6, R175 ;  /* 0x000000067e077223 */ /* 0x002fc200000100af */
[----:B------:R-:W-:Y:S01]  /*281e0*/  FADD.FTZ R6, R14, R147 ;  /* 0x000000930e067221 */ /* 0x000fe20000010000 */
[----:B------:R-:W-:-:S01]  /*281f0*/  FFMA.FTZ R115, R2, R115, -R173 ;  /* 0x0000007302737223 */ /* 0x000fc200000108ad */
[C-C-:B------:R-:W-:Y:S01]  /*28200*/  FFMA.FTZ R118, R2.reuse, R118, -R173.reuse ;  /* 0x0000007602767223 */ /* 0x140fe200000108ad */
[----:B------:R-:W-:-:S01]  /*28210*/  FFMA.FTZ R119, R2, R119, -R173 ;  /* 0x0000007702777223 */ /* 0x000fc200000108ad */
[C-C-:B------:R-:W-:Y:S01]  /*28220*/  FFMA.FTZ R90, R2.reuse, R90, -R173.reuse ;  /* 0x0000005a025a7223 */ /* 0x140fe200000108ad */
[----:B------:R-:W-:-:S01]  /*28230*/  FFMA.FTZ R91, R2, R91, -R173 ;  /* 0x0000005b025b7223 */ /* 0x000fc200000108ad */
[----:B------:R-:W1:Y:S01]  /*28240*/  MUFU.EX2 R155, R155 ;  /* 0x0000009b009b7308 */ /* 0x000e620000000800 */
[----:B0-----:R-:W-:-:S01]  /*28250*/  FADD.FTZ R7, R8, R7 ;  /* 0x0000000708077221 */ /* 0x001fc20000010000 */
[C-C-:B------:R-:W-:Y:S01]  /*28260*/  FFMA.FTZ R94, R2.reuse, R94, -R173.reuse ;  /* 0x0000005e025e7223 */ /* 0x140fe200000108ad */
[----:B------:R-:W-:-:S01]  /*28270*/  FFMA.FTZ R95, R2, R95, -R173 ;  /* 0x0000005f025f7223 */ /* 0x000fc200000108ad */
[C-C-:B------:R-:W-:Y:S01]  /*28280*/  FFMA.FTZ R98, R2.reuse, R98, -R173.reuse ;  /* 0x0000006202627223 */ /* 0x140fe200000108ad */
[----:B------:R-:W-:-:S01]  /*28290*/  FFMA.FTZ R99, R2, R99, -R173 ;  /* 0x0000006302637223 */ /* 0x000fc200000108ad */
[----:B------:R-:W-:-:S02]  /*282a0*/  FFMA.FTZ R109, R2, R109, -R173 ;  /* 0x0000006d026d7223 */ /* 0x000fc400000108ad */
[----:B------:R-:W0:Y:S01]  /*282b0*/  MUFU.EX2 R148, R148 ;  /* 0x0000009400947308 */ /* 0x000e220000000800 */
[----:B--2---:R-:W-:-:S01]  /*282c0*/  FADD.FTZ R160, R144, R7 ;  /* 0x0000000790a07221 */ /* 0x004fc20000010000 */
[----:B------:R-:W-:-:S04]  /*282d0*/  FADD.FTZ R7, R157, R6 ;  /* 0x000000069d077221 */ /* 0x000fc80000010000 */
[----:B------:R-:W-:Y:S02]  /*282e0*/  FADD.FTZ R6, R20, R7 ;  /* 0x0000000714067221 */ /* 0x000fe40000010000 */
[----:B------:R-:W2:Y:S01]  /*282f0*/  MUFU.EX2 R159, R159 ;  /* 0x0000009f009f7308 */ /* 0x000ea20000000800 */
[----:B-1----:R-:W-:-:S01]  /*28300*/  FADD.FTZ R135, R155, R160 ;  /* 0x000000a09b877221 */ /* 0x002fc20000010000 */
[----:B------:R-:W-:-:S04]  /*28310*/  FADD.FTZ R7, R161, R6 ;  /* 0x00000006a1077221 */ /* 0x000fc80000010000 */
[----:B------:R-:W-:Y:S02]  /*28320*/  FADD.FTZ R6, R104, R7 ;  /* 0x0000000768067221 */ /* 0x000fe40000010000 */
[----:B------:R-:W1:Y:S01]  /*28330*/  MUFU.EX2 R152, R152 ;  /* 0x0000009800987308 */ /* 0x000e620000000800 */
[----:B0-----:R-:W-:-:S01]  /*28340*/  FADD.FTZ R160, R148, R135 ;  /* 0x0000008794a07221 */ /* 0x001fc20000010000 */
[----:B------:R-:W-:-:S04]  /*28350*/  FADD.FTZ R7, R165, R6 ;  /* 0x00000006a5077221 */ /* 0x000fc80000010000 */
[----:B------:R-:W-:Y:S02]  /*28360*/  FADD.FTZ R6, R108, R7 ;  /* 0x000000076c067221 */ /* 0x000fe40000010000 */
[----:B------:R-:W0:Y:S01]  /*28370*/  MUFU.EX2 R163, R163 ;  /* 0x000000a300a37308 */ /* 0x000e220000000800 */
[----:B--2---:R-:W-:-:S07]  /*28380*/  FADD.FTZ R135, R159, R160 ;  /* 0x000000a09f877221 */ /* 0x004fce0000010000 */
[----:B------:R-:W2:Y:S01]  /*28390*/  MUFU.EX2 R15, R15 ;  /* 0x0000000f000f7308 */ /* 0x000ea20000000800 */
[----:B-1----:R-:W-:-:S01]  /*283a0*/  FADD.FTZ R160, R152, R135 ;  /* 0x0000008798a07221 */ /* 0x002fc20000010000 */
[----:B------:R-:W-:-:S06]  /*283b0*/  FADD.FTZ R135, R137, R6 ;  /* 0x0000000689877221 */ /* 0x000fcc0000010000 */
[----:B------:R-:W1:Y:S01]  /*283c0*/  MUFU.EX2 R154, R154 ;  /* 0x0000009a009a7308 */ /* 0x000e620000000800 */
[----:B0-----:R-:W-:-:S07]  /*283d0*/  FADD.FTZ R160, R163, R160 ;  /* 0x000000a0a3a07221 */ /* 0x001fce0000010000 */
        /* <DEDUP_REMOVED lines=20> */
[----:B------:R-:W-:-:S06]  /*28520*/  FADD.FTZ R6, R128, R135 ;  /* 0x0000008780067221 */ /* 0x000fcc0000010000 */
[----:B------:R-:W2:Y:S01]  /*28530*/  MUFU.EX2 R123, R123 ;  /* 0x0000007b007b7308 */ /* 0x000ea20000000800 */
[----:B-1----:R-:W-:-:S07]  /*28540*/  FADD.FTZ R7, R150, R7 ;  /* 0x0000000796077221 */ /* 0x002fce0000010000 */
        /* <DEDUP_REMOVED lines=37> */
[----:B-1----:R-:W-:-:S04]  /*287a0*/  FADD.FTZ R6, R142, R7 ;  /* 0x000000078e067221 */ /* 0x002fc80000010000 */
[----:B------:R-:W-:-:S03]  /*287b0*/  FADD.FTZ R7, R103, R6 ;  /* 0x0000000667077221 */ /* 0x000fc60000010000 */
        /* <DEDUP_REMOVED lines=16> */
[----:B------:R-:W-:-:S06]  /*288c0*/  FFMA.FTZ R135, R2, R169, -R173 ;  /* 0x000000a902877223 */ /* 0x000fcc00000108ad */
        /* <DEDUP_REMOVED lines=35> */
.L_x_1556:
[----:B------:R-:W-:Y:S01]  /*28b00*/  F2FP.SATFINITE.E4M3.F32.PACK_AB_MERGE_C R5, R158, R5, RZ ;  /* 0x000000059e05723e */ /* 0x000fe200048070ff */
[-C--:B------:R-:W-:Y:S01]  /*28b10*/  FMUL.FTZ R24, R24, R101.reuse ;  /* 0x0000006518187220 */ /* 0x080fe20000410000 */
[----:B------:R-:W-:Y:S01]  /*28b20*/  F2FP.SATFINITE.E4M3.F32.PACK_AB_MERGE_C R144, R155, R144, RZ ;  /* 0x000000909b90723e */ /* 0x000fe200048070ff */
[----:B------:R-:W-:Y:S01]  /*28b30*/  FMUL.FTZ R25, R25, R101 ;  /* 0x0000006519197220 */ /* 0x000fe20000410000 */
        /* <DEDUP_REMOVED lines=14> */
[----:B------:R-:W-:Y:S01]  /*28c20*/  F2FP.SATFINITE.E4M3.F32.PACK_AB_MERGE_C R112, R141, R112, RZ ;  /* 0x000000708d70723e */ /* 0x000fe200048070ff */
[----:B------:R-:W-:Y:S01]  /*28c30*/  FMUL.FTZ R36, R36, R101 ;  /* 0x0000006524247220 */ /* 0x000fe20000410000 */
[----:B------:R-:W-:Y:S01]  /*28c40*/  F2FP.SATFINITE.E4M3.F32.PACK_AB_MERGE_C R21, R156, R21, RZ ;  /* 0x000000159c15723e */ /* 0x000fe200048070ff */
[----:B------:R0:W-:Y:S01]  /*28c50*/  SYNCS.ARRIVE.TRANS64.RED.A1T0 RZ, [R5+URZ], RZ ;  /* 0x000000ff05ff79a7 */ /* 0x0001e2000810043f */
        /* <DEDUP_REMOVED lines=92> */
[----:B------:R-:W-:Y:S01]  /*29220*/  IMAD.MOV.U32 R190, RZ, RZ, R12 ;  /* 0x000000ffffbe7224 */ /* 0x000fe200078e000c */
[----:B------:R-:W-:Y:S06]  /*29230*/  @P1 BRA `(.L_x_1557) ;  /* 0xffffffb000681947 */ /* 0x000fec000383ffff */
[----:B------:R-:W-:-:S07]  /*29240*/  IMAD.MOV.U32 R190, RZ, RZ, R12 ;  /* 0x000000ffffbe7224 */ /* 0x000fce00078e000c */
.L_x_1538:
[----:B------:R-:W-:Y:S01]  /*29250*/  ISETP.NE.AND P1, PT, R220, 0x3, PT ;  /* 0x00000003dc00780c */ /* 0x000fe20003f25270 */
[----:B------:R-:W-:Y:S05]  /*29260*/  WARPSYNC.ALL ;  /* 0x0000000000007948 */ /* 0x000fea0003800000 */
[----:B------:R-:W-:Y:S07]  /*29270*/  BAR.ARV 0x8, 0x120 ;  /* 0x0204800000007b1d */ /* 0x000fee0000002000 */
[----:B------:R-:W-:Y:S05]  /*29280*/  @!P1 BRA `(.L_x_1558) ;  /* 0x0000000000049947 */ /* 0x000fea0003800000 */
[----:B------:R-:W-:Y:S01]  /*29290*/  BPT.TRAP 0x1 ;  /* 0x000000040000795c */ /* 0x000fe20000300000 */
.L_x_1558:
[----:B------:R-:W-:Y:S01]  /*292a0*/  IMAD R15, R190, 0x8, R17 ;  /* 0x00000008be0f7824 */ /* 0x000fe200078e0211 */
[----:B------:R-:W-:-:S04]  /*292b0*/  SHF.L.U32 R4, R189, 0x1f, RZ ;  /* 0x0000001fbd047819 */ /* 0x000fc800000006ff */
[----:B------:R0:W1:Y:S01]  /*292c0*/  SYNCS.PHASECHK.TRANS64.TRYWAIT P0, [R15+URZ+0x29850], R4 ;  /* 0x029850040f0075a7 */ /* 0x000062000800017f */
[----:B------:R-:W-:Y:S05]  /*292d0*/  @!P1 BRA `(.L_x_1559) ;  /* 0x0000000000049947 */ /* 0x000fea0003800000 */
[----:B------:R-:W-:Y:S01]  /*292e0*/  BPT.TRAP 0x1 ;  /* 0x000000040000795c */ /* 0x000fe20000300000 */
.L_x_1559:
[----:B------:R-:W-:-:S05]  /*292f0*/  VIADD R17, R17, 0x400 ;  /* 0x0000040011117836 */ /* 0x000fca0000000000 */
[----:B------:R-:W-:-:S04]  /*29300*/  SHF.R.U32.HI R17, RZ, 0x4, R17 ;  /* 0x00000004ff117819 */ /* 0x000fc80000011611 */
[----:B------:R-:W-:-:S04]  /*29310*/  LOP3.LUT R17, R17, 0x3fff, RZ, 0xc0, !PT ;  /* 0x00003fff11117812 */ /* 0x000fc800078ec0ff */
[----:B------:R-:W-:Y:S01]  /*29320*/  LOP3.LUT R17, R17, 0x10000, RZ, 0xfc, !PT ;  /* 0x0001000011117812 */ /* 0x000fe200078efcff */
[----:B-1----:R-:W-:Y:S06]  /*29330*/  @P0 BRA `(.L_x_1560) ;  /* 0x0000000000080947 */ /* 0x002fec0003800000 */
[----:B------:R-:W1:Y:S02]  /*29340*/  SYNCS.PHASECHK.TRANS64.TRYWAIT P0, [R15+URZ+0x29850], R4 ;  /* 0x029850040f0075a7 */ /* 0x000e64000800017f */
[----:B-1----:R-:W-:Y:S05]  /*29350*/  @!P0 BRA `(.L_x_1561) ;  /* 0x000000a400a88947 */ /* 0x002fea0003800000 */
.L_x_1560:
[----:B01----:R-:W-:Y:S01]  /*29360*/  IMAD R4, R190, 0x500, R17 ;  /* 0x00000500be047824 */ /* 0x003fe200078e0211 */
        /* <DEDUP_REMOVED lines=9> */
[----:B------:R-:W-:-:S02]  /*29400*/  VIADD R20, R4, 0x200 ;  /* 0x0000020004147836 */ /* 0x000fc40000000000 */
[----:B------:R-:W-:Y:S01]  /*29410*/  IMAD.MOV.U32 R21, RZ, RZ, -0x3ffffff0 ;  /* 0xc0000010ff157424 */ /* 0x000fe200078e00ff */
[----:B------:R-:W-:-:S07]  /*29420*/  ISETP.NE.AND.EX P0, PT, RZ, UR5, PT, P0 ;  /* 0x00000005ff007c0c */ /* 0x000fce000bf05300 */
[----:B------:R-:W-:Y:S01]  /*29430*/  QGMMA.64x128x32.F32.E4M3.E4M3 R24, R184, gdesc[UR4], R24, gsb0 ;  /* 0x01e00004b8187df3 */ /* 0x000fe20008000818 */
[----:B------:R-:W-:Y:S02]  /*29440*/  R2UR UR6, R8 ;  /* 0x00000000080672ca */ /* 0x000fe400000e0000 */
[----:B------:R-:W-:-:S03]  /*29450*/  R2UR UR7, R9 ;  /* 0x00000000090772ca */ /* 0x000fc600000e0000 */
[----:B------:R-:W0:Y:S01]  /*29460*/  @P0 LDC.64 R10, c[0x0][0x9c8] ;  /* 0x00027200ff0a0b82 */ /* 0x000e220000000a00 */
[----:B------:R-:W-:-:S07]  /*29470*/  @P0 SHF.R.S32.HI R5, RZ, 0x1f, R195 ;  /* 0x0000001fff050819 */ /* 0x000fce00000114c3 */
[----:B------:R-:W1:Y:S01]  /*29480*/  @P0 LDC.64 R12, c[0x0][0x9d0] ;  /* 0x00027400ff0c0b82 */ /* 0x000e620000000a00 */
[----:B0-----:R-:W-:Y:S01]  /*29490*/  @P0 IMAD R8, R5, R10, RZ ;  /* 0x0000000a05080224 */ /* 0x001fe200078e02ff */
[----:B------:R-:W-:-:S03]  /*294a0*/  @P0 SHF.R.S32.HI R5, RZ, 0x1f, R219 ;  /* 0x0000001fff050819 */ /* 0x000fc600000114db */
[C---:B------:R-:W-:Y:S02]  /*294b0*/  @P0 IMAD R11, R195.reuse, R11, R8 ;  /* 0x0000000bc30b0224 */ /* 0x040fe400078e0208 */
[----:B------:R-:W-:-:S04]  /*294c0*/  @P0 IMAD.WIDE.U32 R8, R195, R10, RZ ;  /* 0x0000000ac3080225 */ /* 0x000fc800078e00ff */
[-C--:B-1----:R-:W-:Y:S02]  /*294d0*/  @P0 IMAD R10, R5, R12.reuse, RZ ;  /* 0x0000000c050a0224 */ /* 0x082fe400078e02ff */
[----:B------:R-:W-:Y:S02]  /*294e0*/  @P0 IMAD.IADD R9, R9, 0x1, R11 ;  /* 0x0000000109090824 */ /* 0x000fe400078e020b */
[C---:B------:R-:W-:Y:S02]  /*294f0*/  @P0 IMAD R5, R219.reuse, R13, R10 ;  /* 0x0000000ddb050224 */ /* 0x040fe400078e020a */
[----:B------:R-:W-:-:S04]  /*29500*/  @P0 IMAD.WIDE.U32 R8, R219, R12, R8 ;  /* 0x0000000cdb080225 */ /* 0x000fc800078e0008 */
[----:B------:R-:W-:Y:S01]  /*29510*/  @P0 IMAD.IADD R5, R9, 0x1, R5 ;  /* 0x0000000109050824 */ /* 0x000fe200078e0205 */
[----:B------:R-:W-:Y:S01]  /*29520*/  @P0 LEA R10, P1, R8, UR4, 0x2 ;  /* 0x00000004080a0c11 */ /* 0x000fe2000f8210ff */
[----:B------:R-:W-:-:S03]  /*29530*/  IMAD.MOV.U32 R12, RZ, RZ, 0x3f800000 ;  /* 0x3f800000ff0c7424 */ /* 0x000fc600078e00ff */
        /* <DEDUP_REMOVED lines=25> */
[----:B------:R-:W0:Y:S04]  /*296d0*/  SHFL.BFLY PT, R5, R8, 0x1, 0x1f ;  /* 0x0c201f0008057f89 */ /* 0x000e2800000e0000 */
[----:B------:R-:W1:Y:S01]  /*296e0*/  SHFL.BFLY PT, R4, R9, 0x1, 0x1f ;  /* 0x0c201f0009047f89 */ /* 0x000e6200000e0000 */
[----:B0-----:R-:W-:-:S01]  /*296f0*/  FADD.FTZ R10, R8, R5 ;  /* 0x00000005080a7221 */ /* 0x001fc20000010000 */
[----:B-1----:R-:W-:-:S04]  /*29700*/  FADD.FTZ R13, R9, R4 ;  /* 0x00000004090d7221 */ /* 0x002fc80000010000 */
        /* <DEDUP_REMOVED lines=12> */
[----:B------:R-:W0:Y:S01]  /*297d0*/  @P1 MUFU.LG2 R6, R14 ;  /* 0x0000000e00061308 */ /* 0x000e220000000c00 */
[----:B------:R-:W-:-:S07]  /*297e0*/  ISETP.NE.AND P3, PT, R220, 0x3, PT ;  /* 0x00000003dc00780c */ /* 0x000fce0003f65270 */
[----:B------:R-:W1:Y:S08]  /*297f0*/  @P2 MUFU.LG2 R8, R17 ;  /* 0x0000001100082308 */ /* 0x000e700000000c00 */
[----:B------:R-:W3:Y:S01]  /*29800*/  @P0 MUFU.RCP R9, R13 ;  /* 0x0000000d00090308 */ /* 0x000ee20000001000 */
[C---:B------:R-:W-:Y:S01]  /*29810*/  @P1 FMUL.FTZ R4, R2.reuse, 0.69314718246459960938 ;  /* 0x3f31721802041820 */ /* 0x040fe20000410000 */
[----:B------:R-:W-:Y:S01]  /*29820*/  @P2 FMUL.FTZ R2, R2, 0.69314718246459960938 ;  /* 0x3f31721802022820 */ /* 0x000fe20000410000 */
[----:B0-----:R-:W-:Y:S01]  /*29830*/  @P1 FMUL.FTZ R7, R6, 0.69314718246459960938 ;  /* 0x3f31721806071820 */ /* 0x001fe20000410000 */
[----:B------:R-:W-:-:S02]  /*29840*/  IMAD.MOV.U32 R89, RZ, RZ, -0x800000 ;  /* 0xff800000ff597424 */ /* 0x000fc400078e00ff */
[----:B------:R-:W-:Y:S02]  /*29850*/  IMAD.MOV.U32 R88, RZ, RZ, -0x800000 ;  /* 0xff800000ff587424 */ /* 0x000fe400078e00ff */
[----:B-1----:R-:W-:Y:S01]  /*29860*/  @P2 FMUL.FTZ R11, R8, 0.69314718246459960938 ;  /* 0x3f317218080b2820 */ /* 0x002fe20000410000 */
[----:B------:R-:W-:-:S03]  /*29870*/  @P1 FFMA.FTZ R89, R4, R3, R7 ;  /* 0x0000000304591223 */ /* 0x000fc60000010007 */
[----:B------:R-:W-:Y:S01]  /*29880*/  @P2 FFMA.FTZ R88, R2, R0, R11 ;  /* 0x0000000002582223 */ /* 0x000fe2000001000b */
[-C--:B--2---:R-:W-:Y:S01]  /*29890*/  FMUL.FTZ R2, R5, R12.reuse ;  /* 0x0000000c05027220 */ /* 0x084fe20000410000 */
[----:B---3--:R-:W-:Y:S01]  /*298a0*/  FMUL.FTZ R3, R9, R12 ;  /* 0x0000000c09037220 */ /* 0x008fe20000410000 */
[----:B------:R-:W-:Y:S02]  /*298b0*/  WARPGROUP.DEPBAR.LE gsb0, 0x0 ;  /* 0x00008000000079c5 */ /* 0x000fe40000010000 */
[----:B------:R-:W-:Y:S05]  /*298c0*/  @!P3 BRA `(.L_x_1562) ;  /* 0x000000000004b947 */ /* 0x000fea0003800000 */
[----:B------:R-:W-:Y:S01]  /*298d0*/  BPT.TRAP 0x1 ;  /* 0x000000040000795c */ /* 0x000fe20000300000 */
.L_x_1562:
        /* <DEDUP_REMOVED lines=75> */
.L_x_1443:
[----:B------:R-:W-:Y:S05]  /*29d90*/  WARPSYNC.ALL ;  /* 0x0000000000007948 */ /* 0x000fea0003800000 */
[----:B------:R-:W0:Y:S08]  /*29da0*/  S2UR UR37, SR_CgaCtaId ;  /* 0x00000000002579c3 */ /* 0x000e300000008800 */
[----:B------:R-:W-:Y:S06]  /*29db0*/  BAR.SYNC.DEFER_BLOCKING 0x5, 0x180 ;  /* 0x0146000000007b1d */ /* 0x000fec0000010000 */
[----:B------:R-:W-:Y:S01]  /*29dc0*/  UMOV UR4, 0x400 ;  /* 0x0000040000047882 */ /* 0x000fe20000000000 */
[----:B------:R-:W-:Y:S01]  /*29dd0*/  BSSY B0, `(.L_x_1563) ;  /* 0x0000246000007945 */ /* 0x000fe20003800000 */
[----:B0-----:R-:W-:-:S06]  /*29de0*/  ULEA UR4, UR37, UR4, 0x18 ;  /* 0x0000000425047291 */ /* 0x001fcc000f8ec03f */
[----:B------:R-:W-:-:S05]  /*29df0*/  IMAD.U32 R17, RZ, RZ, UR4 ;  /* 0x00000004ff117e24 */ /* 0x000fca000f8e00ff */
        /* <DEDUP_REMOVED lines=18> */
[----:B--2---:R-:W-:Y:S02]  /*29f20*/  LOP3.LUT P0, R2, R50, 0x3, RZ, 0xc0, !PT ;  /* 0x0000000332027812 */ /* 0x004fe4000780c0ff */
        /* <DEDUP_REMOVED lines=13> */
[----:B------:R-:W-:Y:S02]  /*2a000*/  F2FP.BF16.F32.PACK_AB R42, R79, R4 ;  /* 0x000000044f2a723e */ /* 0x000fe400000010ff */
[----:B------:R-:W-:Y:S01]  /*2a010*/  F2FP.BF16.F32.PACK_AB R57, R47, R30 ;  /* 0x0000001e2f39723e */ /* 0x000fe200000010ff */
[----:B------:R-:W-:Y:S01]  /*2a020*/  IMAD.WIDE R4, R231, 0x2, R64 ;  /* 0x00000002e7047825 */ /* 0x000fe200078e0240 */
[----:B------:R-:W-:Y:S02]  /*2a030*/  F2FP.BF16.F32.PACK_AB R59, R55, R26 ;  /* 0x0000001a373b723e */ /* 0x000fe400000010ff */
[----:B------:R-:W-:-:S02]  /*2a040*/  F2FP.BF16.F32.PACK_AB R30, R61, R24 ;  /* 0x000000183d1e723e */ /* 0x000fc400000010ff */
        /* <DEDUP_REMOVED lines=8> */
[----:B------:R-:W-:Y:S01]  /*2a0d0*/  LOP3.LUT R6, R6, R7, RZ, 0x3c, !PT ;  /* 0x0000000706067212 */ /* 0x000fe200078e3cff */
[--C-:B------:R-:W-:Y:S01]  /*2a0e0*/  IMAD.X R7, RZ, RZ, R5.reuse, P5 ;  /* 0x000000ffff077224 */ /* 0x100fe200028e0605 */
[----:B------:R-:W-:Y:S01]  /*2a0f0*/  LOP3.LUT R8, R8, R9, RZ, 0x3c, !PT ;  /* 0x0000000908087212 */ /* 0x000fe200078e3cff */
[----:B------:R-:W-:Y:S01]  /*2a100*/  IMAD.X R9, RZ, RZ, R5, P1 ;  /* 0x000000ffff097224 */ /* 0x000fe200008e0605 */
[----:B------:R-:W-:Y:S02]  /*2a110*/  SHF.R.U64 R14, R14, 0x3, RZ ;  /* 0x000000030e0e7819 */ /* 0x000fe400000012ff */
[----:B------:R-:W-:-:S02]  /*2a120*/  IADD3 R11, P2, R4, 0x4020, RZ ;  /* 0x00004020040b7810 */ /* 0x000fc40007f5e0ff */
[C---:B------:R-:W-:Y:S02]  /*2a130*/  IADD3 R21, P4, R4.reuse, 0x60, RZ ;  /* 0x0000006004157810 */ /* 0x040fe40007f9e0ff */
[C---:B------:R-:W-:Y:S02]  /*2a140*/  IADD3 R25, P5, R4.reuse, 0x40, RZ ;  /* 0x0000004004197810 */ /* 0x040fe40007fbe0ff */
[----:B------:R-:W-:Y:S02]  /*2a150*/  IADD3 R27, P1, R4, 0x20, RZ ;  /* 0x00000020041b7810 */ /* 0x000fe40007f3e0ff */
[----:B------:R-:W-:Y:S02]  /*2a160*/  F2FP.BF16.F32.PACK_AB R63, R63, R20 ;  /* 0x000000143f3f723e */ /* 0x000fe400000010ff */
        /* <DEDUP_REMOVED lines=21> */
[----:B------:R-:W-:-:S02]  /*2a2c0*/  F2FP.BF16.F32.PACK_AB R94, R94, R95 ;  /* 0x0000005f5e5e723e */ /* 0x000fc400000010ff */
[----:B------:R-:W-:Y:S02]  /*2a2d0*/  F2FP.BF16.F32.PACK_AB R93, R92, R93 ;  /* 0x0000005d5c5d723e */ /* 0x000fe400000010ff */
[----:B------:R-:W-:Y:S02]  /*2a2e0*/  ISETP.EQ.OR P0, PT, R2, 0x3, !P0 ;  /* 0x000000030200780c */ /* 0x000fe40004702670 */
        /* <DEDUP_REMOVED lines=8> */
[----:B------:R-:W-:Y:S02]  /*2a370*/  SEL R13, R94, R93, P0 ;  /* 0x0000005d5e0d7207 */ /* 0x000fe40000000000 */
[----:B------:R-:W-:-:S02]  /*2a380*/  SEL R3, R93, R94, P0 ;  /* 0x0000005e5d037207 */ /* 0x000fc40000000000 */
[----:B------:R-:W-:Y:S02]  /*2a390*/  MOV R80, R4 ;  /* 0x0000000400507202 */ /* 0x000fe40000000f00 */
[----:B------:R-:W-:Y:S02]  /*2a3a0*/  MOV R66, R6 ;  /* 0x0000000600427202 */ /* 0x000fe40000000f00 */
[----:B------:R-:W-:Y:S02]  /*2a3b0*/  MOV R68, R8 ;  /* 0x0000000800447202 */ /* 0x000fe40000000f00 */
[----:B------:R-:W-:Y:S02]  /*2a3c0*/  MOV R72, R10 ;  /* 0x0000000a00487202 */ /* 0x000fe40000000f00 */
[----:B------:R-:W-:Y:S02]  /*2a3d0*/  MOV R74, R14 ;  /* 0x0000000e004a7202 */ /* 0x000fe40000000f00 */
[----:B------:R-:W-:-:S02]  /*2a3e0*/  MOV R76, R20 ;  /* 0x00000014004c7202 */ /* 0x000fc40000000f00 */
        /* <DEDUP_REMOVED lines=20> */
[----:B------:R-:W2:Y:S01]  /*2a530*/  SHFL.IDX PT, R7, R7, R2, 0x1c1f ;  /* 0x001c1f0207077589 */ /* 0x000ea200000e0000 */
[----:B------:R-:W-:-:S02]  /*2a540*/  SEL R45, R48, R49, P0 ;  /* 0x00000031302d7207 */ /* 0x000fc40000000000 */
[----:B------:R-:W-:Y:S01]  /*2a550*/  SEL R47, R49, R48, P0 ;  /* 0x00000030312f7207 */ /* 0x000fe20000000000 */
[----:B------:R-:W3:Y:S01]  /*2a560*/  SHFL.IDX PT, R30, R25, R0, 0x1c1f ;  /* 0x001c1f00191e7589 */ /* 0x000ee200000e0000 */
[----:B------:R-:W-:Y:S02]  /*2a570*/  SEL R53, R46, R57, P0 ;  /* 0x000000392e357207 */ /* 0x000fe40000000000 */
[----:B------:R-:W-:Y:S01]  /*2a580*/  SEL R55, R57, R46, P0 ;  /* 0x0000002e39377207 */ /* 0x000fe20000000000 */
[----:B------:R-:W-:Y:S01]  /*2a590*/  SHFL.IDX PT, R34, R29, R0, 0x1c1f ;  /* 0x001c1f001d227589 */ /* 0x000fe200000e0000 */
[----:B------:R-:W-:Y:S02]  /*2a5a0*/  SEL R39, R40, R39, P0 ;  /* 0x0000002728277207 */ /* 0x000fe40000000000 */
[----:B------:R-:W-:Y:S01]  /*2a5b0*/  SEL R41, R43, R44, P0 ;  /* 0x0000002c2b297207 */ /* 0x000fe20000000000 */
[----:B------:R-:W4:Y:S01]  /*2a5c0*/  SHFL.IDX PT, R31, R31, R2, 0x1c1f ;  /* 0x001c1f021f1f7589 */ /* 0x000f2200000e0000 */
[----:B------:R-:W-:-:S02]  /*2a5d0*/  SEL R49, R38, R51, P0 ;  /* 0x0000003326317207 */ /* 0x000fc40000000000 */
[----:B------:R-:W-:Y:S01]  /*2a5e0*/  SEL R57, R54, R59, P0 ;  /* 0x0000003b36397207 */ /* 0x000fe20000000000 */
[----:B------:R-:W-:Y:S01]  /*2a5f0*/  SHFL.IDX PT, R35, R35, R2, 0x1c1f ;  /* 0x001c1f0223237589 */ /* 0x000fe200000e0000 */
[----:B------:R-:W-:Y:S02]  /*2a600*/  SEL R61, R62, R63, P0 ;  /* 0x0000003f3e3d7207 */ /* 0x000fe40000000000 */
[----:B------:R-:W-:Y:S01]  /*2a610*/  SEL R67, R70, R69, P0 ;  /* 0x0000004546437207 */ /* 0x000fe20000000000 */
[----:B------:R-:W0:Y:S01]  /*2a620*/  SHFL.IDX PT, R21, R21, R2, 0x1c1f ;  /* 0x001c1f0215157589 */ /* 0x000e2200000e0000 */
[----:B------:R-:W-:Y:S02]  /*2a630*/  SEL R71, R73, R42, P0 ;  /* 0x0000002a49477207 */ /* 0x000fe40000000000 */
[----:B------:R-:W-:Y:S01]  /*2a640*/  SEL R43, R44, R43, P0 ;  /* 0x0000002b2c2b7207 */ /* 0x000fe20000000000 */
[----:B------:R-:W-:Y:S01]  /*2a650*/  SHFL.IDX PT, R37, R37, R0, 0x1c1f ;  /* 0x001c1f0025257589 */ /* 0x000fe200000e0000 */
[----:B------:R-:W-:-:S02]  /*2a660*/  SEL R51, R51, R38, P0 ;  /* 0x0000002633337207 */ /* 0x000fc40000000000 */
[----:B------:R-:W-:Y:S01]  /*2a670*/  SEL R59, R59, R54, P0 ;  /* 0x000000363b3b7207 */ /* 0x000fe20000000000 */
[----:B------:R-:W1:Y:S01]  /*2a680*/  SHFL.IDX PT, R38, R33, R0, 0x1c1f ;  /* 0x001c1f0021267589 */ /* 0x000e6200000e0000 */
[----:B------:R-:W-:Y:S02]  /*2a690*/  SEL R63, R63, R62, P0 ;  /* 0x0000003e3f3f7207 */ /* 0x000fe40000000000 */
[----:B------:R-:W-:Y:S01]  /*2a6a0*/  SEL R69, R69, R70, P0 ;  /* 0x0000004645457207 */ /* 0x000fe20000000000 */
[----:B------:R-:W1:Y:S01]  /*2a6b0*/  SHFL.IDX PT, R20, R39, R2, 0x1c1f ;  /* 0x001c1f0227147589 */ /* 0x000e6200000e0000 */
[----:B------:R-:W-:Y:S02]  /*2a6c0*/  SEL R73, R42, R73, P0 ;  /* 0x000000492a497207 */ /* 0x000fe40000000000 */
[----:B------:R-:W-:Y:S01]  /*2a6d0*/  SEL R75, R77, R50, P0 ;  /* 0x000000324d4b7207 */ /* 0x000fe20000000000 */
[----:B------:R-:W-:Y:S01]  /*2a6e0*/  SHFL.IDX PT, R41, R41, R0, 0x1c1f ;  /* 0x001c1f0029297589 */ /* 0x000fe200000e0000 */
[----:B------:R-:W-:-:S02]  /*2a6f0*/  SEL R77, R50, R77, P0 ;  /* 0x0000004d324d7207 */ /* 0x000fc40000000000 */
[----:B--2---:R-:W-:Y:S01]  /*2a700*/  SEL R8, R10, R7, P0 ;  /* 0x000000070a087207 */ /* 0x004fe20000000000 */
[----:B------:R-:W2:Y:S01]  /*2a710*/  SHFL.IDX PT, R40, R43, R2, 0x1c1f ;  /* 0x001c1f022b287589 */ /* 0x000ea200000e0000 */
[----:B---3--:R-:W-:Y:S02]  /*2a720*/  SEL R28, R30, R27, P0 ;  /* 0x0000001b1e1c7207 */ /* 0x008fe40000000000 */
[----:B----4-:R-:W-:Y:S01]  /*2a730*/  SEL R32, R34, R31, P0 ;  /* 0x0000001f22207207 */ /* 0x010fe20000000000 */
[----:B------:R-:W-:Y:S01]  /*2a740*/  SHFL.IDX PT, R45, R45, R0, 0x1c1f ;  /* 0x001c1f002d2d7589 */ /* 0x000fe200000e0000 */
[----:B------:R-:W-:Y:S02]  /*2a750*/  SEL R4, R6, R3, P0 ;  /* 0x0000000306047207 */ /* 0x000fe40000000000 */
[----:B------:R-:W-:Y:S01]  /*2a760*/  SEL R10, R7, R10, P0 ;  /* 0x0000000a070a7207 */ /* 0x000fe20000000000 */
[----:B------:R-:W-:Y:S01]  /*2a770*/  SHFL.IDX PT, R49, R49, R0, 0x1c1f ;  /* 0x001c1f0031317589 */ /* 0x000fe200000e0000 */
[----:B0-----:R-:W-:-:S02]  /*2a780*/  SEL R24, R26, R21, P0 ;  /* 0x000000151a187207 */ /* 0x001fc40000000000 */
[----:B------:R-:W-:Y:S01]  /*2a790*/  SEL R30, R27, R30, P0 ;  /* 0x0000001e1b1e7207 */ /* 0x000fe20000000000 */
[----:B------:R-:W-:Y:S01]  /*2a7a0*/  SHFL.IDX PT, R53, R53, R0, 0x1c1f ;  /* 0x001c1f0035357589 */ /* 0x000fe200000e0000 */
[----:B-1----:R-:W-:Y:S02]  /*2a7b0*/  SEL R36, R38, R35, P0 ;  /* 0x0000002326247207 */ /* 0x002fe40000000000 */
        /* <DEDUP_REMOVED lines=9> */
[----:B--2---:R-:W-:Y:S01]  /*2a850*/  SEL R48, R41, R40, P0 ;  /* 0x0000002829307207 */ /* 0x004fe20000000000 */
[----:B------:R-:W-:Y:S01]  /*2a860*/  SHFL.IDX PT, R71, R71, R0, 0x1c1f ;  /* 0x001c1f0047477589 */ /* 0x000fe200000e0000 */
[----:B------:R-:W-:-:S03]  /*2a870*/  SEL R50, R40, R41, P0 ;  /* 0x0000002928327207 */ /* 0x000fc60000000000 */
[----:B------:R0:W1:Y:S04]  /*2a880*/  SHFL.IDX PT, R42, R47, R2, 0x1c1f ;  /* 0x001c1f022f2a7589 */ /* 0x00006800000e0000 */
[----:B------:R-:W2:Y:S04]  /*2a890*/  SHFL.IDX PT, R44, R51, R2, 0x1c1f ;  /* 0x001c1f02332c7589 */ /* 0x000ea800000e0000 */
[----:B------:R-:W3:Y:S01]  /*2a8a0*/  SHFL.IDX PT, R46, R55, R2, 0x1c1f ;  /* 0x001c1f02372e7589 */ /* 0x000ee200000e0000 */
[----:B0-----:R-:W-:-:S03]  /*2a8b0*/  IMAD.MOV.U32 R47, RZ, RZ, RZ ;  /* 0x000000ffff2f7224 */ /* 0x001fc600078e00ff */
[----:B------:R-:W0:Y:S04]  /*2a8c0*/  SHFL.IDX PT, R52, R59, R2, 0x1c1f ;  /* 0x001c1f023b347589 */ /* 0x000e2800000e0000 */
[----:B------:R-:W4:Y:S04]  /*2a8d0*/  SHFL.IDX PT, R54, R63, R2, 0x1c1f ;  /* 0x001c1f023f367589 */ /* 0x000f2800000e0000 */
[----:B------:R-:W4:Y:S04]  /*2a8e0*/  SHFL.IDX PT, R56, R69, R2, 0x1c1f ;  /* 0x001c1f0245387589 */ /* 0x000f2800000e0000 */
[----:B------:R-:W4:Y:S01]  /*2a8f0*/  SHFL.IDX PT, R58, R73, R2, 0x1c1f ;  /* 0x001c1f02493a7589 */ /* 0x000f2200000e0000 */
[----:B-1----:R-:W-:-:S02]  /*2a900*/  SEL R5, R45, R42, P0 ;  /* 0x0000002a2d057207 */ /* 0x002fc40000000000 */
[----:B------:R-:W-:Y:S01]  /*2a910*/  SEL R7, R42, R45, P0 ;  /* 0x0000002d2a077207 */ /* 0x000fe20000000000 */
[----:B------:R1:W1:Y:S01]  /*2a920*/  SHFL.IDX PT, R75, R75, R0, 0x1c1f ;  /* 0x001c1f004b4b7589 */ /* 0x00026200000e0000 */
[----:B--2---:R-:W-:Y:S02]  /*2a930*/  SEL R9, R49, R44, P0 ;  /* 0x0000002c31097207 */ /* 0x004fe40000000000 */
[----:B------:R-:W-:Y:S01]  /*2a940*/  SEL R11, R44, R49, P0 ;  /* 0x000000312c0b7207 */ /* 0x000fe20000000000 */
[----:B------:R2:W1:Y:S01]  /*2a950*/  SHFL.IDX PT, R60, R77, R2, 0x1c1f ;  /* 0x001c1f024d3c7589 */ /* 0x00046200000e0000 */
[----:B---3--:R-:W-:Y:S02]  /*2a960*/  SEL R25, R53, R46, P0 ;  /* 0x0000002e35197207 */ /* 0x008fe40000000000 */
[----:B------:R-:W-:Y:S02]  /*2a970*/  SEL R27, R46, R53, P0 ;  /* 0x000000352e1b7207 */ /* 0x000fe40000000000 */
[----:B0-----:R-:W-:-:S02]  /*2a980*/  SEL R29, R57, R52, P0 ;  /* 0x00000034391d7207 */ /* 0x001fc40000000000 */
[----:B------:R-:W-:Y:S02]  /*2a990*/  SEL R31, R52, R57, P0 ;  /* 0x00000039341f7207 */ /* 0x000fe40000000000 */
[----:B----4-:R-:W-:Y:S02]  /*2a9a0*/  SEL R33, R61, R54, P0 ;  /* 0x000000363d217207 */ /* 0x010fe40000000000 */
[----:B------:R-:W-:Y:S02]  /*2a9b0*/  SEL R35, R54, R61, P0 ;  /* 0x0000003d36237207 */ /* 0x000fe40000000000 */
[----:B------:R-:W-:Y:S02]  /*2a9c0*/  SEL R37, R67, R56, P0 ;  /* 0x0000003843257207 */ /* 0x000fe40000000000 */
[----:B------:R-:W-:Y:S02]  /*2a9d0*/  SEL R39, R56, R67, P0 ;  /* 0x0000004338277207 */ /* 0x000fe40000000000 */
[----:B------:R-:W-:-:S02]  /*2a9e0*/  SEL R13, R71, R58, P0 ;  /* 0x0000003a470d7207 */ /* 0x000fc40000000000 */
[----:B--2---:R-:W-:-:S07]  /*2a9f0*/  SEL R15, R58, R71, P0 ;  /* 0x000000473a0f7207 */ /* 0x004fce0000000000 */
.L_x_1794:
[----:B------:R-:W-:Y:S05]  /*2aa00*/  WARPSYNC.ALL ;  /* 0x0000000000007948 */ /* 0x000fea0003800000 */
[----:B------:R-:W-:Y:S01]  /*2aa10*/  BAR.SYNC.DEFER_BLOCKING 0x1, 0x100 ;  /* 0x0044000000007b1d */ /* 0x000fe20000010000 */
[----:B-1----:R-:W-:Y:S02]  /*2aa20*/  SEL R49, R75, R60, P0 ;  /* 0x0000003c4b317207 */ /* 0x002fe40000000000 */
[----:B------:R-:W-:-:S03]  /*2aa30*/  SEL R51, R60, R75, P0 ;  /* 0x0000004b3c337207 */ /* 0x000fc60000000000 */
[----:B------:R-:W-:Y:S02]  /*2aa40*/  ULDC.64 UR4, c[0x0][0xbd8] ;  /* 0x0002f60000047ab9 */ /* 0x000fe40000000a00 */
[----:B------:R-:W0:Y:S01]  /*2aa50*/  LDC.64 R2, c[0x0][0xbd8] ;  /* 0x0002f600ff027b82 */ /* 0x000e220000000a00 */
[----:B------:R-:W-:-:S04]  /*2aa60*/  ISETP.NE.U32.AND P2, PT, RZ, UR4, PT ;  /* 0x00000004ff007c0c */ /* 0x000fc8000bf45070 */
[----:B------:R-:W-:Y:S01]  /*2aa70*/  ISETP.NE.AND.EX P2, PT, RZ, UR5, PT, P2 ;  /* 0x00000005ff007c0c */ /* 0x000fe2000bf45320 */
[----:B------:R-:W-:Y:S02]  /*2aa80*/  ULDC.64 UR4, c[0x0][0xbe0] ;  /* 0x0002f80000047ab9 */ /* 0x000fe40000000a00 */
[----:B------:R-:W-:-:S04]  /*2aa90*/  ISETP.NE.U32.AND P0, PT, RZ, UR4, PT ;  /* 0x00000004ff007c0c */ /* 0x000fc8000bf05070 */
[----:B------:R-:W-:Y:S01]  /*2aaa0*/  ISETP.NE.AND.EX P0, PT, RZ, UR5, PT, P0 ;  /* 0x00000005ff007c0c */ /* 0x000fe2000bf05300 */
[----:B------:R1:W-:Y:S04]  /*2aab0*/  STSM.16.M88.4 [R80], R4 ;  /* 0x0000000450007844 */ /* 0x0003e80000000200 */
[----:B------:R2:W-:Y:S01]  /*2aac0*/  STSM.16.M88.4 [R79], R8 ;  /* 0x000000084f007844 */ /* 0x0005e20000000200 */
[----:B0-----:R-:W-:-:S03]  /*2aad0*/  IMAD.WIDE R20, R218, 0x4, R2 ;  /* 0x00000004da147825 */ /* 0x001fc600078e0202 */
[----:B------:R2:W-:Y:S04]  /*2aae0*/  STSM.16.M88.4 [R78], R24 ;  /* 0x000000184e007844 */ /* 0x0005e80000000200 */
[----:B------:R-:W0:Y:S01]  /*2aaf0*/  @P0 LDC.64 R2, c[0x0][0xbe0] ;  /* 0x0002f800ff020b82 */ /* 0x000e220000000a00 */
[----:B------:R2:W-:Y:S04]  /*2ab00*/  STSM.16.M88.4 [R76], R28 ;  /* 0x0000001c4c007844 */ /* 0x0005e80000000200 */
[----:B------:R2:W-:Y:S04]  /*2ab10*/  STSM.16.M88.4 [R74], R32 ;  /* 0x000000204a007844 */ /* 0x0005e80000000200 */
[----:B------:R2:W-:Y:S04]  /*2ab20*/  STSM.16.M88.4 [R72], R36 ;  /* 0x0000002448007844 */ /* 0x0005e80000000200 */
[----:B------:R2:W-:Y:S04]  /*2ab30*/  STSM.16.M88.4 [R68], R12 ;  /* 0x0000000c44007844 */ /* 0x0005e80000000200 */
[----:B------:R2:W-:Y:S01]  /*2ab40*/  STSM.16.M88.4 [R66], R48 ;  /* 0x0000003042007844 */ /* 0x0005e20000000200 */
[----:B------:R-:W-:Y:S01]  /*2ab50*/  BAR.SYNC.DEFER_BLOCKING 0x1, 0x100 ;  /* 0x0044000000007b1d */ /* 0x000fe20000010000 */
[----:B0-----:R-:W-:-:S05]  /*2ab60*/  @P0 IMAD.WIDE R2, R218, 0x4, R2 ;  /* 0x00000004da020825 */ /* 0x001fca00078e0202 */
[----:B------:R-:W-:Y:S02]  /*2ab70*/  ULDC UR4, c[0x0][0xa88] ;  /* 0x0002a20000047ab9 */ /* 0x000fe40000000800 */
[----:B------:R-:W-:Y:S01]  /*2ab80*/  IMAD.U32 R0, RZ, RZ, UR4 ;  /* 0x00000004ff007e24 */ /* 0x000fe2000f8e00ff */
[----:B------:R2:W5:Y:S01]  /*2ab90*/  @P2 LDG.E R47, desc[UR60][R20.64] ;  /* 0x0000003c142f2981 */ /* 0x000562000c1e1900 */
[----:B-1----:R-:W-:-:S04]  /*2aba0*/  IMAD R5, R212, 0x40, R210 ;  /* 0x00000040d4057824 */ /* 0x002fc800078e02d2 */
[----:B------:R2:W5:Y:S01]  /*2abb0*/  @P0 LDG.E R0, desc[UR60][R2.64] ;  /* 0x0000003c02000981 */ /* 0x000562000c1e1900 */
[----:B------:R-:W-:Y:S01]  /*2abc0*/  IMAD.WIDE R64, R5, 0x2, R64 ;  /* 0x0000000205407825 */ /* 0x000fe200078e0240 */
[----:B------:R-:W-:Y:S06]  /*2abd0*/  @P0 BRA `(.L_x_1566) ;  /* 0x0000000000100947 */ /* 0x000fec0003800000 */
[----:B------:R-:W-:Y:S05]  /*2abe0*/  @!P2 BRA `(.L_x_1566) ;  /* 0x00000000000ca947 */ /* 0x000fea0003800000 */
[----:B--2---:R-:W2:Y:S04]  /*2abf0*/  LDG.E R3, desc[UR60][R20.64] ;  /* 0x0000003c14037981 */ /* 0x004ea8000c1e1900 */
[----:B-----5:R-:W2:Y:S02]  /*2ac00*/  LDG.E R0, desc[UR60][R20.64+0x4] ;  /* 0x0000043c14007981 */ /* 0x020ea4000c1e1900 */
[----:B--2---:R-:W-:-:S07]  /*2ac10*/  IMAD.IADD R0, R0, 0x1, -R3 ;  /* 0x0000000100007824 */ /* 0x004fce00078e0a03 */
.L_x_1566:
[----:B------:R-:W-:Y:S01]  /*2ac20*/  SHF.R.S32.HI R46, RZ, 0x1f, R217 ;  /* 0x0000001fff2e7819 */ /* 0x000fe200000114d9 */
[----:B------:R-:W-:Y:S01]  /*2ac30*/  ULDC.64 UR4, c[0x0][0xb70] ;  /* 0x0002dc0000047ab9 */ /* 0x000fe20000000a00 */
[--C-:B--2--5:R-:W-:Y:S01]  /*2ac40*/  SHF.R.S32.HI R21, RZ, 0x1f, R47.reuse ;  /* 0x0000001fff157819 */ /* 0x124fe2000001142f */
[----:B------:R-:W-:Y:S01]  /*2ac50*/  IMAD.MOV.U32 R20, RZ, RZ, R47 ;  /* 0x000000ffff147224 */ /* 0x000fe200078e002f */
[----:B------:R-:W-:Y:S01]  /*2ac60*/  SHF.R.S32.HI R48, RZ, 0x1f, R218 ;  /* 0x0000001fff307819 */ /* 0x000fe200000114da */
[----:B------:R-:W-:Y:S01]  /*2ac70*/  IMAD R4, R46, UR4, RZ ;  /* 0x000000042e047c24 */ /* 0x000fe2000f8e02ff */
[----:B------:R-:W-:Y:S01]  /*2ac80*/  SEL R49, R218, RZ, !P2 ;  /* 0x000000ffda317207 */ /* 0x000fe20005000000 */
[C---:B------:R-:W-:Y:S01]  /*2ac90*/  IMAD.WIDE.U32 R2, R217.reuse, UR4, R20 ;  /* 0x00000004d9027c25 */ /* 0x040fe2000f8e0014 */
[----:B------:R-:W-:Y:S02]  /*2aca0*/  SEL R48, R48, RZ, !P2 ;  /* 0x000000ff30307207 */ /* 0x000fe40005000000 */
[C---:B------:R-:W-:Y:S01]  /*2acb0*/  IADD3 R9, P0, R64.reuse, 0x1000, RZ ;  /* 0x0000100040097810 */ /* 0x040fe20007f1e0ff */
[----:B------:R-:W-:Y:S01]  /*2acc0*/  IMAD R5, R217, UR5, R4 ;  /* 0x00000005d9057c24 */ /* 0x000fe2000f8e0204 */
[----:B------:R-:W-:Y:S01]  /*2acd0*/  ULDC.64 UR4, c[0x0][0xb78] ;  /* 0x0002de0000047ab9 */ /* 0x000fe20000000a00 */
[----:B------:R-:W-:Y:S01]  /*2ace0*/  IMAD R7, R223, 0x80, R211 ;  /* 0x00000080df077824 */ /* 0x000fe200078e02d3 */
[----:B------:R-:W-:Y:S01]  /*2acf0*/  IADD3 R25, P2, R64, 0x3000, RZ ;  /* 0x0000300040197810 */ /* 0x000fe20007f5e0ff */
[----:B------:R-:W-:Y:S01]  /*2ad00*/  IMAD.IADD R3, R3, 0x1, R5 ;  /* 0x0000000103037824 */ /* 0x000fe200078e0205 */
[----:B------:R-:W-:Y:S01]  /*2ad10*/  LOP3.LUT R8, R9, 0x380, RZ, 0xc0, !PT ;  /* 0x0000038009087812 */ /* 0x000fe200078ec0ff */
[----:B------:R-:W-:Y:S01]  /*2ad20*/  IMAD R4, R48, UR4, RZ ;  /* 0x0000000430047c24 */ /* 0x000fe2000f8e02ff */
[----:B------:R-:W-:Y:S01]  /*2ad30*/  IADD3 R13, P1, R64, 0x2000, RZ ;  /* 0x00002000400d7810 */ /* 0x000fe20007f3e0ff */
[----:B------:R-:W-:Y:S01]  /*2ad40*/  IMAD.WIDE.U32 R2, R49, UR4, R2 ;  /* 0x0000000431027c25 */ /* 0x000fe2000f8e0002 */
[----:B------:R-:W-:-:S02]  /*2ad50*/  SHF.R.S32.HI R5, RZ, 0x1f, R7 ;  /* 0x0000001fff057819 */ /* 0x000fc40000011407 */
[----:B------:R-:W-:Y:S01]  /*2ad60*/  LOP3.LUT R24, R25, 0x380, RZ, 0xc0, !PT ;  /* 0x0000038019187812 */ /* 0x000fe200078ec0ff */
[----:B------:R-:W-:Y:S01]  /*2ad70*/  IMAD R4, R49, UR5, R4 ;  /* 0x0000000531047c24 */ /* 0x000fe2000f8e0204 */
[----:B------:R-:W-:Y:S01]  /*2ad80*/  IADD3 R2, P3, R7, R2, RZ ;  /* 0x0000000207027210 */ /* 0x000fe20007f7e0ff */
[----:B------:R-:W-:Y:S01]  /*2ad90*/  ULDC.64 UR4, c[0x0][0xb40] ;  /* 0x0002d00000047ab9 */ /* 0x000fe20000000a00 */
[----:B------:R-:W-:Y:S02]  /*2ada0*/  SHF.R.U64 R8, R8, 0x3, RZ ;  /* 0x0000000308087819 */ /* 0x000fe400000012ff */
[----:B------:R-:W-:Y:S02]  /*2adb0*/  LOP3.LUT R12, R13, 0x380, RZ, 0xc0, !PT ;  /* 0x000003800d0c7812 */ /* 0x000fe400078ec0ff */
[----:B------:R-:W-:Y:S01]  /*2adc0*/  IADD3.X R5, R5, R3, R4, P3, !PT ;  /* 0x0000000305057210 */ /* 0x000fe20001ffe404 */
[----:B------:R-:W-:Y:S01]  /*2add0*/  VIADD R3, R7, 0x8 ;  /* 0x0000000807037836 */ /* 0x000fe20000000000 */
[----:B------:R-:W-:-:S02]  /*2ade0*/  SHF.R.U64 R24, R24, 0x3, RZ ;  /* 0x0000000318187819 */ /* 0x000fc400000012ff */
[----:B------:R-:W-:Y:S02]  /*2adf0*/  LEA R44, P3, R2, UR4, 0x2 ;  /* 0x00000004022c7c11 */ /* 0x000fe4000f8610ff */
[----:B------:R-:W-:Y:S01]  /*2ae00*/  LOP3.LUT R8, R8, R9, RZ, 0x3c, !PT ;  /* 0x0000000908087212 */ /* 0x000fe200078e3cff */
[--C-:B------:R-:W-:Y:S01]  /*2ae10*/  IMAD.X R9, RZ, RZ, R65.reuse, P0 ;  /* 0x000000ffff097224 */ /* 0x100fe200000e0641 */
[----:B------:R-:W-:Y:S02]  /*2ae20*/  SHF.R.U64 R12, R12, 0x3, RZ ;  /* 0x000000030c0c7819 */ /* 0x000fe400000012ff */
[----:B------:R-:W-:Y:S02]  /*2ae30*/  LOP3.LUT P0, RZ, R225, 0x3, RZ, 0xc0, !PT ;  /* 0x00000003e1ff7812 */ /* 0x000fe4000780c0ff */
[----:B------:R-:W-:Y:S01]  /*2ae40*/  LOP3.LUT R24, R24, R25, RZ, 0x3c, !PT ;  /* 0x0000001918187212 */ /* 0x000fe200078e3cff */
[----:B------:R-:W-:Y:S01]  /*2ae50*/  IMAD.X R25, RZ, RZ, R65, P2 ;  /* 0x000000ffff197224 */ /* 0x000fe200010e0641 */
[----:B------:R-:W-:Y:S01]  /*2ae60*/  LEA.HI.X R45, R2, UR5, R5, 0x2, P3 ;  /* 0x00000005022d7c11 */ /* 0x000fe200098f1405 */
[----:B------:R-:W-:Y:S01]  /*2ae70*/  ULDC.64 UR4, c[0x0][0xaa0] ;  /* 0x0002a80000047ab9 */ /* 0x000fe20000000a00 */
[----:B------:R-:W-:-:S02]  /*2ae80*/  IADD3 R29, P5, R64, 0x4000, RZ ;  /* 0x00004000401d7810 */ /* 0x000fc40007fbe0ff */
[----:B------:R-:W-:Y:S01]  /*2ae90*/  LOP3.LUT R12, R12, R13, RZ, 0x3c, !PT ;  /* 0x0000000d0c0c7212 */ /* 0x000fe200078e3cff */
[----:B------:R-:W-:Y:S01]  /*2aea0*/  IMAD.X R13, RZ, RZ, R65, P1 ;  /* 0x000000ffff0d7224 */ /* 0x000fe200008e0641 */
[C---:B------:R-:W-:Y:S02]  /*2aeb0*/  IADD3 R33, P4, R64.reuse, 0x5000, RZ ;  /* 0x0000500040217810 */ /* 0x040fe40007f9e0ff */
[C---:B------:R-:W-:Y:S02]  /*2aec0*/  IADD3 R37, P3, R64.reuse, 0x6000, RZ ;  /* 0x0000600040257810 */ /* 0x040fe40007f7e0ff */
[C---:B------:R-:W-:Y:S02]  /*2aed0*/  LOP3.LUT R2, R64.reuse, 0x380, RZ, 0xc0, !PT ;  /* 0x0000038040027812 */ /* 0x040fe400078ec0ff */
[----:B------:R-:W-:Y:S02]  /*2aee0*/  IADD3 R5, P2, R64, 0x7000, RZ ;  /* 0x0000700040057810 */ /* 0x000fe40007f5e0ff */
[----:B------:R-:W-:-:S02]  /*2aef0*/  ISETP.GE.OR P1, PT, R7, R0, P0 ;  /* 0x000000000700720c */ /* 0x000fc40000726670 */
[----:B------:R-:W-:Y:S01]  /*2af00*/  ISETP.GE.OR P0, PT, R3, R0, P0 ;  /* 0x000000000300720c */ /* 0x000fe20000706670 */
[----:B------:R-:W-:Y:S01]  /*2af10*/  IMAD.X R41, RZ, RZ, R65, P2 ;  /* 0x000000ffff297224 */ /* 0x000fe200010e0641 */
[----:B------:R-:W-:Y:S02]  /*2af20*/  LOP3.LUT R28, R29, 0x380, RZ, 0xc0, !PT ;  /* 0x000003801d1c7812 */ /* 0x000fe400078ec0ff */
[----:B------:R-:W-:Y:S02]  /*2af30*/  LOP3.LUT R32, R33, 0x380, RZ, 0xc0, !PT ;  /* 0x0000038021207812 */ /* 0x000fe400078ec0ff */
[----:B------:R-:W-:Y:S02]  /*2af40*/  LOP3.LUT R36, R37, 0x380, RZ, 0xc0, !PT ;  /* 0x0000038025247812 */ /* 0x000fe400078ec0ff */
[----:B------:R-:W-:Y:S02]  /*2af50*/  SHF.R.U64 R3, R2, 0x3, RZ ;  /* 0x0000000302037819 */ /* 0x000fe400000012ff */
[----:B------:R-:W-:Y:S01]  /*2af60*/  LOP3.LUT R2, R5, 0x380, RZ, 0xc0, !PT ;  /* 0x0000038005027812 */ /* 0x000fe200078ec0ff */
[----:B------:R-:W-:Y:S01]  /*2af70*/  @!P1 STG.E desc[UR60][R44.64], R89 ;  /* 0x000000592c009986 */ /* 0x000fe2000c10193c */
[----:B------:R-:W-:-:S02]  /*2af80*/  SHF.R.U64 R28, R28, 0x3, RZ ;  /* 0x000000031c1c7819 */ /* 0x000fc400000012ff */
[----:B------:R-:W-:Y:S01]  /*2af90*/  SHF.R.U64 R32, R32, 0x3, RZ ;  /* 0x0000000320207819 */ /* 0x000fe200000012ff */
[----:B------:R0:W-:Y:S01]  /*2afa0*/  @!P0 STG.E desc[UR60][R44.64+0x20], R88 ;  /* 0x000020582c008986 */ /* 0x0001e2000c10193c */
[----:B------:R-:W-:Y:S02]  /*2afb0*/  SHF.R.U64 R36, R36, 0x3, RZ ;  /* 0x0000000324247819 */ /* 0x000fe400000012ff */
[----:B------:R-:W-:Y:S01]  /*2afc0*/  SHF.R.U64 R2, R2, 0x3, RZ ;  /* 0x0000000302027819 */ /* 0x000fe200000012ff */
[----:B------:R-:W-:Y:S01]  /*2afd0*/  IMAD R20, R21, UR4, RZ ;  /* 0x0000000415147c24 */ /* 0x000fe2000f8e02ff */
[----:B------:R-:W-:Y:S01]  /*2afe0*/  LOP3.LUT R28, R28, R29, RZ, 0x3c, !PT ;  /* 0x0000001d1c1c7212 */ /* 0x000fe200078e3cff */
[--C-:B------:R-:W-:Y:S01]  /*2aff0*/  IMAD.X R29, RZ, RZ, R65.reuse, P5 ;  /* 0x000000ffff1d7224 */ /* 0x100fe200028e0641 */
[----:B------:R-:W-:Y:S01]  /*2b000*/  LOP3.LUT R32, R32, R33, RZ, 0x3c, !PT ;  /* 0x0000002120207212 */ /* 0x000fe200078e3cff */
[--C-:B------:R-:W-:Y:S01]  /*2b010*/  IMAD.X R33, RZ, RZ, R65.reuse, P4 ;  /* 0x000000ffff217224 */ /* 0x100fe200020e0641 */
[----:B------:R-:W-:Y:S01]  /*2b020*/  LOP3.LUT R36, R36, R37, RZ, 0x3c, !PT ;  /* 0x0000002524247212 */ /* 0x000fe200078e3cff */
[----:B------:R-:W-:Y:S01]  /*2b030*/  IMAD.X R37, RZ, RZ, R65, P3 ;  /* 0x000000ffff257224 */ /* 0x000fe200018e0641 */
[----:B------:R-:W-:-:S02]  /*2b040*/  LOP3.LUT R40, R2, R5, RZ, 0x3c, !PT ;  /* 0x0000000502287212 */ /* 0x000fc400078e3cff */
[----:B------:R-:W-:Y:S01]  /*2b050*/  LOP3.LUT R64, R3, R64, RZ, 0x3c, !PT ;  /* 0x0000004003407212 */ /* 0x000fe200078e3cff */
[--C-:B------:R-:W-:Y:S01]  /*2b060*/  IMAD.MOV.U32 R2, RZ, RZ, R210.reuse ;  /* 0x000000ffff027224 */ /* 0x100fe200078e00d2 */
[----:B------:R-:W-:Y:S01]  /*2b070*/  SHF.R.S32.HI R3, RZ, 0x1f, R210 ;  /* 0x0000001fff037819 */ /* 0x000fe200000114d2 */
[----:B------:R-:W5:Y:S04]  /*2b080*/  LD.E.128 R8, desc[UR60][R8.64] ;  /* 0x0000003c08087980 */ /* 0x000f68000c101d00 */
[----:B------:R1:W5:Y:S01]  /*2b090*/  LD.E.128 R4, desc[UR60][R64.64] ;  /* 0x0000003c40047980 */ /* 0x000362000c101d00 */
[----:B------:R-:W-:-:S03]  /*2b0a0*/  IMAD.WIDE.U32 R2, R47, UR4, R2 ;  /* 0x000000042f027c25 */ /* 0x000fc6000f8e0002 */
[----:B------:R-:W5:Y:S01]  /*2b0b0*/  LD.E.128 R12, desc[UR60][R12.64] ;  /* 0x0000003c0c0c7980 */ /* 0x000f62000c101d00 */
[----:B------:R-:W-:Y:S01]  /*2b0c0*/  IMAD R47, R47, UR5, R20 ;  /* 0x000000052f2f7c24 */ /* 0x000fe2000f8e0214 */
[----:B------:R-:W-:Y:S02]  /*2b0d0*/  ULDC.64 UR4, c[0x0][0xae0] ;  /* 0x0002b80000047ab9 */ /* 0x000fe40000000a00 */
[----:B------:R-:W5:Y:S04]  /*2b0e0*/  LD.E.128 R24, desc[UR60][R24.64] ;  /* 0x0000003c18187980 */ /* 0x000f68000c101d00 */
[----:B------:R-:W5:Y:S04]  /*2b0f0*/  LD.E.128 R28, desc[UR60][R28.64] ;  /* 0x0000003c1c1c7980 */ /* 0x000f68000c101d00 */
[----:B------:R-:W5:Y:S04]  /*2b100*/  LD.E.128 R32, desc[UR60][R32.64] ;  /* 0x0000003c20207980 */ /* 0x000f68000c101d00 */
[----:B------:R-:W5:Y:S04]  /*2b110*/  LD.E.128 R36, desc[UR60][R36.64] ;  /* 0x0000003c24247980 */ /* 0x000f68000c101d00 */
[----:B------:R-:W5:Y:S01]  /*2b120*/  LD.E.128 R40, desc[UR60][R40.64] ;  /* 0x0000003c28287980 */ /* 0x000f62000c101d00 */
[----:B------:R-:W-:Y:S01]  /*2b130*/  @!PT LDS RZ, [RZ] ;  /* 0x00000000fffff984 */ /* 0x000fe20000000800 */
[----:B------:R-:W-:Y:S01]  /*2b140*/  @!PT LDS RZ, [RZ] ;  /* 0x00000000fffff984 */ /* 0x000fe20000000800 */
[----:B------:R-:W-:Y:S01]  /*2b150*/  @!PT LDS RZ, [RZ] ;  /* 0x00000000fffff984 */ /* 0x000fe20000000800 */
[----:B------:R-:W-:Y:S01]  /*2b160*/  @!PT LDS RZ, [RZ] ;  /* 0x00000000fffff984 */ /* 0x000fe20000000800 */
[----:B------:R2:W-:Y:S06]  /*2b170*/  MEMBAR.ALL.CTA ;  /* 0x0000000000007992 */ /* 0x0005ec0000008000 */
[----:B--2---:R-:W2:Y:S01]  /*2b180*/  FENCE.VIEW.ASYNC.S ;  /* 0x00000000000073c6 */ /* 0x004ea20000000000 */
[----:B------:R-:W-:-:S02]  /*2b190*/  IMAD.IADD R3, R3, 0x1, R47 ;  /* 0x0000000103037824 */ /* 0x000fc400078e022f */
[----:B------:R-:W-:Y:S02]  /*2b1a0*/  IMAD R47, R223, -0x80, R0 ;  /* 0xffffff80df2f7824 */ /* 0x000fe400078e0200 */
[----:B------:R-:W-:Y:S02]  /*2b1b0*/  VIADD R0, R212, 0x40 ;  /* 0x00000040d4007836 */ /* 0x000fe40000000000 */
[----:B0-----:R-:W-:Y:S01]  /*2b1c0*/  IMAD R44, R46, UR4, RZ ;  /* 0x000000042e2c7c24 */ /* 0x001fe2000f8e02ff */
[CC--:B------:R-:W-:Y:S01]  /*2b1d0*/  ISETP.GE.AND P3, PT, R212.reuse, R47.reuse, PT ;  /* 0x0000002fd400720c */ /* 0x0c0fe20003f66270 */
[----:B------:R-:W-:Y:S01]  /*2b1e0*/  VIADD R20, R212, 0x20 ;  /* 0x00000020d4147836 */ /* 0x000fe20000000000 */
[----:B------:R-:W-:Y:S01]  /*2b1f0*/  ISETP.GE.AND P1, PT, R0, R47, PT ;  /* 0x0000002f0000720c */ /* 0x000fe20003f26270 */
[C---:B------:R-:W-:Y:S02]  /*2b200*/  IMAD R45, R217.reuse, UR5, R44 ;  /* 0x00000005d92d7c24 */ /* 0x040fe4000f8e022c */
[----:B------:R-:W-:Y:S01]  /*2b210*/  IMAD.WIDE.U32 R2, R217, UR4, R2 ;  /* 0x00000004d9027c25 */ /* 0x000fe2000f8e0002 */
[----:B------:R-:W-:-:S03]  /*2b220*/  ULDC.64 UR4, c[0x0][0xae8] ;  /* 0x0002ba0000047ab9 */ /* 0x000fc60000000a00 */
[----:B------:R-:W-:Y:S01]  /*2b230*/  VIADD R0, R17, 0x29820 ;  /* 0x0002982011007836 */ /* 0x000fe20000000000 */
[-C--:B------:R-:W-:Y:S01]  /*2b240*/  ISETP.GE.AND P0, PT, R20, R47.reuse, PT ;  /* 0x0000002f1400720c */ /* 0x080fe20003f06270 */
[----:B------:R-:W-:Y:S02]  /*2b250*/  VIADD R21, R212, 0x60 ;  /* 0x00000060d4157836 */ /* 0x000fe40000000000 */
[----:B------:R-:W-:Y:S01]  /*2b260*/  IMAD.IADD R3, R3, 0x1, R45 ;  /* 0x0000000103037824 */ /* 0x000fe200078e022d */
[----:B------:R-:W-:Y:S01]  /*2b270*/  PRMT R0, RZ, 0x654, R0 ;  /* 0x00000654ff007816 */ /* 0x000fe20000000000 */
[----:B------:R-:W-:Y:S01]  /*2b280*/  IMAD R20, R48, UR4, RZ ;  /* 0x0000000430147c24 */ /* 0x000fe2000f8e02ff */
[----:B------:R-:W-:Y:S01]  /*2b290*/  ISETP.GE.AND P2, PT, R21, R47, PT ;  /* 0x0000002f1500720c */ /* 0x000fe20003f46270 */
[C---:B------:R-:W-:Y:S01]  /*2b2a0*/  IMAD.WIDE.U32 R44, R49.reuse, UR4, R2 ;  /* 0x00000004312c7c25 */ /* 0x040fe2000f8e0002 */
[----:B------:R-:W-:Y:S01]  /*2b2b0*/  SHF.R.S32.HI R213, RZ, 0x1f, R212 ;  /* 0x0000001fffd57819 */ /* 0x000fe200000114d4 */
[----:B--2---:R1:W-:Y:S01]  /*2b2c0*/  SYNCS.ARRIVE.TRANS64.RED.A1T0 RZ, [R0+URZ], RZ ;  /* 0x000000ff00ff79a7 */ /* 0x0043e2000810043f */
[----:B------:R-:W-:Y:S01]  /*2b2d0*/  BSSY B1, `(.L_x_1567) ;  /* 0x0000015000017945 */ /* 0x000fe20003800000 */
[----:B------:R-:W-:-:S02]  /*2b2e0*/  IMAD R47, R49, UR5, R20 ;  /* 0x00000005312f7c24 */ /* 0x000fc4000f8e0214 */
[----:B------:R-:W-:-:S04]  /*2b2f0*/  IMAD.WIDE R20, R223, 0x80, R212 ;  /* 0x00000080df147825 */ /* 0x000fc800078e02d4 */
[----:B------:R-:W-:Y:S01]  /*2b300*/  IMAD.IADD R49, R45, 0x1, R47 ;  /* 0x000000012d317824 */ /* 0x000fe200078e022f */
[----:B-1----:R-:W-:Y:S06]  /*2b310*/  @P3 BRA `(.L_x_1568) ;  /* 0x0000000000403947 */ /* 0x002fec0003800000 */
        /* <DEDUP_REMOVED lines=16> */
.L_x_1568:
[----:B------:R-:W-:Y:S05]  /*2b420*/  BSYNC B1 ;  /* 0x0000000000017941 */ /* 0x000fea0003800000 */
.L_x_1567:
[----:B------:R-:W-:Y:S04]  /*2b430*/  BSSY B1, `(.L_x_1569) ;  /* 0x0000014000017945 */ /* 0x000fe80003800000 */
[----:B------:R-:W-:Y:S05]  /*2b440*/  @P0 BRA `(.L_x_1570) ;  /* 0x0000000000480947 */ /* 0x000fea0003800000 */
[----:B0----5:R-:W-:Y:S01]  /*2b450*/  IADD3 R5, P0, R20, 0x20, RZ ;  /* 0x0000002014057810 */ /* 0x021fe20007f1e0ff */
[----:B------:R-:W-:Y:S01]  /*2b460*/  ULDC.64 UR4, c[0x0][0xad8] ;  /* 0x0002b60000047ab9 */ /* 0x000fe20000000a00 */
[----:B------:R-:W-:Y:S01]  /*2b470*/  IMAD.MOV.U32 R2, RZ, RZ, R44 ;  /* 0x000000ffff027224 */ /* 0x000fe200078e002c */
[----:B------:R-:W-:Y:S01]  /*2b480*/  ULDC.64 UR6, c[0x0][0xa80] ;  /* 0x0002a00000067ab9 */ /* 0x000fe20000000a00 */
[----:B------:R-:W-:Y:S02]  /*2b490*/  IMAD.MOV.U32 R3, RZ, RZ, R49 ;  /* 0x000000ffff037224 */ /* 0x000fe400078e0031 */
[----:B------:R-:W-:Y:S02]  /*2b4a0*/  IMAD.X R0, RZ, RZ, R21, P0 ;  /* 0x000000ffff007224 */ /* 0x000fe400000e0615 */
[----:B------:R-:W-:Y:S02]  /*2b4b0*/  VIADD R4, R210, 0x40 ;  /* 0x00000040d2047836 */ /* 0x000fe40000000000 */
[----:B------:R-:W-:-:S02]  /*2b4c0*/  IMAD R0, R0, UR4, RZ ;  /* 0x0000000400007c24 */ /* 0x000fc4000f8e02ff */
[C---:B------:R-:W-:Y:S01]  /*2b4d0*/  IMAD.WIDE.U32 R2, R5.reuse, UR4, R2 ;  /* 0x0000000405027c25 */ /* 0x040fe2000f8e0002 */
[----:B------:R-:W-:Y:S02]  /*2b4e0*/  ULDC UR4, c[0x0][0xa8c] ;  /* 0x0002a30000047ab9 */ /* 0x000fe40000000800 */
        /* <DEDUP_REMOVED lines=8> */
.L_x_1570:
[----:B------:R-:W-:Y:S05]  /*2b570*/  BSYNC B1 ;  /* 0x0000000000017941 */ /* 0x000fea0003800000 */
.L_x_1569:
[----:B------:R-:W-:Y:S04]  /*2b580*/  BSSY B1, `(.L_x_1571) ;  /* 0x0000014000017945 */ /* 0x000fe80003800000 */
[----:B------:R-:W-:Y:S05]  /*2b590*/  @P1 BRA `(.L_x_1572) ;  /* 0x0000000000481947 */ /* 0x000fea0003800000 */
[----:B01---5:R-:W-:Y:S01]  /*2b5a0*/  IADD3 R5, P0, R20, 0x40, RZ ;  /* 0x0000004014057810 */ /* 0x023fe20007f1e0ff */
        /* <DEDUP_REMOVED lines=17> */
.L_x_1572:
[----:B------:R-:W-:Y:S05]  /*2b6c0*/  BSYNC B1 ;  /* 0x0000000000017941 */ /* 0x000fea0003800000 */
.L_x_1571:
[----:B------:R-:W-:Y:S05]  /*2b6d0*/  @P2 BRA `(.L_x_1573) ;  /* 0x0000000800d42947 */ /* 0x000fea0003800000 */
[----:B012--5:R-:W-:Y:S01]  /*2b6e0*/  IADD3 R5, P0, R20, 0x60, RZ ;  /* 0x0000006014057810 */ /* 0x027fe20007f1e0ff */
        /* <DEDUP_REMOVED lines=19> */
.L_x_1564:
[----:B------:R-:W-:Y:S01]  /*2b820*/  ULDC.64 UR4, c[0x0][0xbd8] ;  /* 0x0002f60000047ab9 */ /* 0x000fe20000000a00 */
[----:B------:R-:W2:Y:S01]  /*2b830*/  LDC.64 R2, c[0x0][0xbd8] ;  /* 0x0002f600ff027b82 */ /* 0x000ea20000000a00 */
[----:B------:R-:W-:Y:S01]  /*2b840*/  ISETP.NE.U32.AND P0, PT, RZ, UR4, PT ;  /* 0x00000004ff007c0c */ /* 0x000fe2000bf05070 */
[----:B------:R-:W-:-:S03]  /*2b850*/  IMAD.MOV.U32 R7, RZ, RZ, RZ ;  /* 0x000000ffff077224 */ /* 0x000fc600078e00ff */
[----:B------:R-:W-:Y:S01]  /*2b860*/  ISETP.NE.AND.EX P0, PT, RZ, UR5, PT, P0 ;  /* 0x00000005ff007c0c */ /* 0x000fe2000bf05300 */
[----:B------:R-:W-:Y:S02]  /*2b870*/  ULDC.64 UR4, c[0x0][0xbe0] ;  /* 0x0002f80000047ab9 */ /* 0x000fe40000000a00 */
[----:B------:R-:W-:-:S04]  /*2b880*/  ISETP.NE.U32.AND P1, PT, RZ, UR4, PT ;  /* 0x00000004ff007c0c */ /* 0x000fc8000bf25070 */
[----:B------:R-:W-:Y:S01]  /*2b890*/  ISETP.NE.AND.EX P1, PT, RZ, UR5, PT, P1 ;  /* 0x00000005ff007c0c */ /* 0x000fe2000bf25310 */
[----:B--2---:R-:W-:-:S12]  /*2b8a0*/  IMAD.WIDE R2, R218, 0x4, R2 ;  /* 0x00000004da027825 */ /* 0x004fd800078e0202 */
[----:B------:R-:W2:Y:S01]  /*2b8b0*/  @P1 LDC.64 R4, c[0x0][0xbe0] ;  /* 0x0002f800ff041b82 */ /* 0x000ea20000000a00 */
[----:B------:R-:W-:Y:S02]  /*2b8c0*/  ULDC UR4, c[0x0][0xa88] ;  /* 0x0002a20000047ab9 */ /* 0x000fe40000000800 */
[----:B------:R-:W-:Y:S01]  /*2b8d0*/  IMAD.U32 R0, RZ, RZ, UR4 ;  /* 0x00000004ff007e24 */ /* 0x000fe2000f8e00ff */
[----:B------:R3:W5:Y:S01]  /*2b8e0*/  @P0 LDG.E R7, desc[UR60][R2.64] ;  /* 0x0000003c02070981 */ /* 0x000762000c1e1900 */
[----:B------:R-:W4:Y:S01]  /*2b8f0*/  S2R R10, SR_TID.X ;  /* 0x00000000000a7919 */ /* 0x000f220000002100 */
[----:B--2---:R-:W-:-:S05]  /*2b900*/  @P1 IMAD.WIDE R4, R218, 0x4, R4 ;  /* 0x00000004da041825 */ /* 0x004fca00078e0204 */
[----:B------:R3:W5:Y:S01]  /*2b910*/  @P1 LDG.E R0, desc[UR60][R4.64] ;  /* 0x0000003c04001981 */ /* 0x000762000c1e1900 */
[----:B----4-:R-:W-:-:S05]  /*2b920*/  VIADD R6, R10, 0xffffff80 ;  /* 0xffffff800a067836 */ /* 0x010fca0000000000 */
[----:B------:R-:W-:Y:S01]  /*2b930*/  ISETP.GT.AND P2, PT, R6, 0x7f, PT ;  /* 0x0000007f0600780c */ /* 0x000fe20003f44270 */
[----:B------:R-:W-:-:S12]  /*2b940*/  @P1 BRA `(.L_x_1574) ;  /* 0x0000000000101947 */ /* 0x000fd80003800000 */
[----:B------:R-:W-:Y:S05]  /*2b950*/  @!P0 BRA `(.L_x_1574) ;  /* 0x00000000000c8947 */ /* 0x000fea0003800000 */
[----:B---3--:R-:W2:Y:S04]  /*2b960*/  LDG.E R5, desc[UR60][R2.64] ;  /* 0x0000003c02057981 */ /* 0x008ea8000c1e1900 */
[----:B-----5:R-:W2:Y:S02]  /*2b970*/  LDG.E R0, desc[UR60][R2.64+0x4] ;  /* 0x0000043c02007981 */ /* 0x020ea4000c1e1900 */
[----:B--2---:R-:W-:-:S07]  /*2b980*/  IMAD.IADD R0, R0, 0x1, -R5 ;  /* 0x0000000100007824 */ /* 0x004fce00078e0a05 */
.L_x_1574:
[----:B---3--:R-:W-:Y:S01]  /*2b990*/  SHF.R.S32.HI R2, RZ, 0x1f, R218 ;  /* 0x0000001fff027819 */ /* 0x008fe200000114da */
[----:B------:R-:W-:Y:S01]  /*2b9a0*/  BSSY B1, `(.L_x_1575) ;  /* 0x000001c000017945 */ /* 0x000fe20003800000 */
[----:B------:R-:W-:Y:S02]  /*2b9b0*/  SHF.R.S32.HI R8, RZ, 0x1f, R217 ;  /* 0x0000001fff087819 */ /* 0x000fe400000114d9 */
[----:B------:R-:W-:Y:S02]  /*2b9c0*/  SHF.R.S32.HI R13, RZ, 0x1f, R210 ;  /* 0x0000001fff0d7819 */ /* 0x000fe400000114d2 */
[----:B------:R-:W-:Y:S02]  /*2b9d0*/  SEL R11, R218, RZ, !P0 ;  /* 0x000000ffda0b7207 */ /* 0x000fe40004000000 */
[----:B------:R-:W-:Y:S02]  /*2b9e0*/  SEL R9, R2, RZ, !P0 ;  /* 0x000000ff02097207 */ /* 0x000fe40004000000 */
[----:B-----5:R-:W-:Y:S01]  /*2b9f0*/  SHF.R.S32.HI R6, RZ, 0x1f, R7 ;  /* 0x0000001fff067819 */ /* 0x020fe20000011407 */
[----:B------:R-:W-:Y:S06]  /*2ba00*/  @P2 BRA `(.L_x_1576) ;  /* 0x0000000000542947 */ /* 0x000fec0003800000 */
[----:B------:R-:W-:-:S04]  /*2ba10*/  IMAD R2, R223, 0x80, R10 ;  /* 0x00000080df027824 */ /* 0x000fc800078e020a */
[----:B------:R-:W-:-:S05]  /*2ba20*/  VIADD R3, R2, 0xffffff80 ;  /* 0xffffff8002037836 */ /* 0x000fca0000000000 */
[----:B------:R-:W-:-:S13]  /*2ba30*/  ISETP.GE.AND P0, PT, R3, R0, PT ;  /* 0x000000000300720c */ /* 0x000fda0003f06270 */
[----:B------:R-:W-:Y:S05]  /*2ba40*/  @P0 BRA `(.L_x_1576) ;  /* 0x0000000000440947 */ /* 0x000fea0003800000 */
[C---:B------:R-:W-:Y:S01]  /*2ba50*/  IADD3 R2, P0, R3.reuse, R7, RZ ;  /* 0x0000000703027210 */ /* 0x040fe20007f1e0ff */
[----:B------:R-:W-:Y:S02]  /*2ba60*/  ULDC.64 UR4, c[0x0][0xb70] ;  /* 0x0002dc0000047ab9 */ /* 0x000fe40000000a00 */
[----:B------:R-:W-:Y:S01]  /*2ba70*/  IMAD R4, R8, UR4, RZ ;  /* 0x0000000408047c24 */ /* 0x000fe2000f8e02ff */
[----:B------:R-:W-:-:S03]  /*2ba80*/  LEA.HI.X.SX32 R3, R3, R6, 0x1, P0 ;  /* 0x0000000603037211 */ /* 0x000fc600000f0eff */
[C---:B------:R-:W-:Y:S02]  /*2ba90*/  IMAD R5, R217.reuse, UR5, R4 ;  /* 0x00000005d9057c24 */ /* 0x040fe4000f8e0204 */
[----:B------:R-:W-:Y:S01]  /*2baa0*/  IMAD.WIDE.U32 R2, R217, UR4, R2 ;  /* 0x00000004d9027c25 */ /* 0x000fe2000f8e0002 */
[----:B------:R-:W-:-:S03]  /*2bab0*/  ULDC.64 UR4, c[0x0][0xb78] ;  /* 0x0002de0000047ab9 */ /* 0x000fc60000000a00 */
[----:B------:R-:W-:Y:S02]  /*2bac0*/  IMAD R4, R9, UR4, RZ ;  /* 0x0000000409047c24 */ /* 0x000fe4000f8e02ff */
[----:B------:R-:W-:Y:S02]  /*2bad0*/  IMAD.IADD R3, R3, 0x1, R5 ;  /* 0x0000000103037824 */ /* 0x000fe400078e0205 */
        /* <DEDUP_REMOVED lines=8> */
.L_x_1576:
[----:B------:R-:W-:Y:S05]  /*2bb60*/  BSYNC B1 ;  /* 0x0000000000017941 */ /* 0x000fea0003800000 */
.L_x_1575:
[----:B------:R-:W-:Y:S01]  /*2bb70*/  ULDC.64 UR4, c[0x0][0xaa0] ;  /* 0x0002a80000047ab9 */ /* 0x000fe20000000a00 */
[----:B------:R-:W-:Y:S01]  /*2bb80*/  IMAD.MOV.U32 R2, RZ, RZ, R210 ;  /* 0x000000ffff027224 */ /* 0x000fe200078e00d2 */
[----:B------:R-:W-:Y:S01]  /*2bb90*/  BSSY B1, `(.L_x_1577) ;  /* 0x000002c000017945 */ /* 0x000fe20003800000 */
[----:B--2---:R-:W-:Y:S02]  /*2bba0*/  IMAD.MOV.U32 R3, RZ, RZ, R13 ;  /* 0x000000ffff037224 */ /* 0x004fe400078e000d */
[----:B------:R-:W-:Y:S02]  /*2bbb0*/  IMAD R4, R6, UR4, RZ ;  /* 0x0000000406047c24 */ /* 0x000fe4000f8e02ff */
[----:B------:R-:W-:-:S04]  /*2bbc0*/  IMAD.WIDE.U32 R2, R7, UR4, R2 ;  /* 0x0000000407027c25 */ /* 0x000fc8000f8e0002 */
[----:B------:R-:W-:Y:S01]  /*2bbd0*/  IMAD R7, R7, UR5, R4 ;  /* 0x0000000507077c24 */ /* 0x000fe2000f8e0204 */
[----:B------:R-:W-:Y:S01]  /*2bbe0*/  ULDC.64 UR4, c[0x0][0xae0] ;  /* 0x0002b80000047ab9 */ /* 0x000fe20000000a00 */
[----:B------:R-:W-:Y:S02]  /*2bbf0*/  VIADD R6, R212, 0x20 ;  /* 0x00000020d4067836 */ /* 0x000fe40000000000 */
[----:B------:R-:W-:Y:S02]  /*2bc00*/  IMAD.IADD R3, R3, 0x1, R7 ;  /* 0x0000000103037824 */ /* 0x000fe400078e0207 */
[----:B------:R-:W-:Y:S02]  /*2bc10*/  IMAD R7, R223, -0x80, R0 ;  /* 0xffffff80df077824 */ /* 0x000fe400078e0200 */
[----:B------:R-:W-:Y:S02]  /*2bc20*/  IMAD R4, R8, UR4, RZ ;  /* 0x0000000408047c24 */ /* 0x000fe4000f8e02ff */
[C---:B------:R-:W-:Y:S01]  /*2bc30*/  VIADD R0, R212.reuse, 0x40 ;  /* 0x00000040d4007836 */ /* 0x040fe20000000000 */
[-C--:B------:R-:W-:Y:S01]  /*2bc40*/  ISETP.GE.AND P3, PT, R212, R7.reuse, PT ;  /* 0x00000007d400720c */ /* 0x080fe20003f66270 */
[C---:B------:R-:W-:Y:S01]  /*2bc50*/  IMAD R5, R217.reuse, UR5, R4 ;  /* 0x00000005d9057c24 */ /* 0x040fe2000f8e0204 */
[-C--:B------:R-:W-:Y:S01]  /*2bc60*/  ISETP.GE.AND P2, PT, R6, R7.reuse, PT ;  /* 0x000000070600720c */ /* 0x080fe20003f46270 */
[----:B------:R-:W-:Y:S01]  /*2bc70*/  IMAD.WIDE.U32 R2, R217, UR4, R2 ;  /* 0x00000004d9027c25 */ /* 0x000fe2000f8e0002 */
[----:B------:R-:W-:Y:S01]  /*2bc80*/  ULDC.64 UR4, c[0x0][0xae8] ;  /* 0x0002ba0000047ab9 */ /* 0x000fe20000000a00 */
[----:B------:R-:W-:-:S02]  /*2bc90*/  ISETP.GE.AND P0, PT, R0, R7, PT ;  /* 0x000000070000720c */ /* 0x000fc40003f06270 */
[----:B------:R-:W-:Y:S02]  /*2bca0*/  VIADD R4, R212, 0x60 ;  /* 0x00000060d4047836 */ /* 0x000fe40000000000 */
[----:B------:R-:W-:Y:S02]  /*2bcb0*/  IMAD.IADD R3, R3, 0x1, R5 ;  /* 0x0000000103037824 */ /* 0x000fe400078e0205 */
[----:B------:R-:W-:Y:S01]  /*2bcc0*/  IMAD R0, R9, UR4, RZ ;  /* 0x0000000409007c24 */ /* 0x000fe2000f8e02ff */
[----:B------:R-:W-:Y:S01]  /*2bcd0*/  ISETP.GE.AND P1, PT, R4, R7, PT ;  /* 0x000000070400720c */ /* 0x000fe20003f26270 */
[----:B------:R-:W-:Y:S01]  /*2bce0*/  IMAD.WIDE.U32 R4, R11, UR4, R2 ;  /* 0x000000040b047c25 */ /* 0x000fe2000f8e0002 */
[----:B------:R-:W-:-:S03]  /*2bcf0*/  SHF.R.S32.HI R7, RZ, 0x1f, R212 ;  /* 0x0000001fff077819 */ /* 0x000fc600000114d4 */
[----:B------:R-:W-:Y:S02]  /*2bd00*/  IMAD R9, R11, UR5, R0 ;  /* 0x000000050b097c24 */ /* 0x000fe4000f8e0200 */
[----:B------:R-:W-:Y:S02]  /*2bd10*/  IMAD.MOV.U32 R6, RZ, RZ, R212 ;  /* 0x000000ffff067224 */ /* 0x000fe400078e00d4 */
[----:B------:R-:W-:Y:S02]  /*2bd20*/  IMAD.IADD R11, R5, 0x1, R9 ;  /* 0x00000001050b7824 */ /* 0x000fe400078e0209 */
        /* <DEDUP_REMOVED lines=18> */
.L_x_1578:
[----:B------:R-:W-:Y:S05]  /*2be50*/  BSYNC B1 ;  /* 0x0000000000017941 */ /* 0x000fea0003800000 */
.L_x_1577:
[----:B------:R-:W-:Y:S04]  /*2be60*/  BSSY B1, `(.L_x_1579) ;  /* 0x0000014000017945 */ /* 0x000fe80003800000 */
[----:B------:R-:W-:Y:S05]  /*2be70*/  @P2 BRA `(.L_x_1580) ;  /* 0x0000000000482947 */ /* 0x000fea0003800000 */
[----:B--2---:R-:W-:Y:S01]  /*2be80*/  IADD3 R9, P2, R6, 0x20, RZ ;  /* 0x0000002006097810 */ /* 0x004fe20007f5e0ff */
        /* <DEDUP_REMOVED lines=17> */
.L_x_1580:
[----:B------:R-:W-:Y:S05]  /*2bfa0*/  BSYNC B1 ;  /* 0x0000000000017941 */ /* 0x000fea0003800000 */
.L_x_1579:
[----:B------:R-:W-:Y:S04]  /*2bfb0*/  BSSY B1, `(.L_x_1581) ;  /* 0x0000014000017945 */ /* 0x000fe80003800000 */
[----:B------:R-:W-:Y:S05]  /*2bfc0*/  @P0 BRA `(.L_x_1582) ;  /* 0x0000000000480947 */ /* 0x000fea0003800000 */
[----:B--23--:R-:W-:Y:S01]  /*2bfd0*/  IADD3 R9, P0, R6, 0x40, RZ ;  /* 0x0000004006097810 */ /* 0x00cfe20007f1e0ff */
        /* <DEDUP_REMOVED lines=17> */
.L_x_1582:
[----:B------:R-:W-:Y:S05]  /*2c0f0*/  BSYNC B1 ;  /* 0x0000000000017941 */ /* 0x000fea0003800000 */
.L_x_1581:
        /* <DEDUP_REMOVED lines=19> */
.L_x_1573:
[----:B------:R-:W-:Y:S05]  /*2c230*/  BSYNC B0 ;  /* 0x0000000000007941 */ /* 0x000fea0003800000 */
.L_x_1563:
[----:B------:R-:W-:Y:S02]  /*2c240*/  ULDC UR4, c[0x0][0xc14] ;  /* 0x0003050000047ab9 */ /* 0x000fe40000000800 */
[----:B-1----:R-:W-:-:S13]  /*2c250*/  ISETP.GE.AND P0, PT, R195, UR4, PT ;  /* 0x00000004c3007c0c */ /* 0x002fda000bf06270 */
[----:B------:R-:W-:Y:S05]  /*2c260*/  @!P0 BRA `(.L_x_1583) ;  /* 0xfffffd5000248947 */ /* 0x000fea000383ffff */
[----:B------:R-:W-:Y:S05]  /*2c270*/  BRA `(.L_x_1317) ;  /* 0x0000006c00707947 */ /* 0x000fea0003800000 */
.L_x_1315:
[----:B------:R-:W-:-:S08]  /*2c280*/  NOP ;  /* 0x0000000000007918 */ /* 0x000fd00000000000 */
[----:B------:R-:W0:-:S00]  /*2c290*/  USETMAXREG.DEALLOC.CTAPOOL 0x18 ;  /* 0x00000018000079c8 */ /* 0x000e0000080e0500 */
[----:B0-----:R-:W-:Y:S01]  /*2c2a0*/  LOP3.LUT R0, R0, 0x3, RZ, 0xc0, !PT ;  /* 0x0000000300007812 */ /* 0x001fe200078ec0ff */
[----:B------:R-:W-:Y:S01]  /*2c2b0*/  IMAD.MOV.U32 R5, RZ, RZ, RZ ;  /* 0x000000ffff057224 */ /* 0x000fe200078e00ff */
[----:B------:R-:W-:-:S04]  /*2c2c0*/  LOP3.LUT R16, R16, 0xfffffffd, RZ, 0xc0, !PT ;  /* 0xfffffffd10107812 */ /* 0x000fc800078ec0ff */
[----:B------:R-:W0:Y:S02]  /*2c2d0*/  SHFL.IDX PT, R0, R0, RZ, 0x1f ;  /* 0x00001fff00007589 */ /* 0x000e2400000e0000 */
[----:B0-----:R-:W-:-:S13]  /*2c2e0*/  ISETP.NE.AND P0, PT, R0, RZ, PT ;  /* 0x000000ff0000720c */ /* 0x001fda0003f05270 */
[----:B------:R-:W-:Y:S01]  /*2c2f0*/  @P0 LOP3.LUT R16, R16, 0x2, RZ, 0xfc, !PT ;  /* 0x0000000210100812 */ /* 0x000fe200078efcff */
[----:B------:R-:W-:Y:S06]  /*2c300*/  @!P0 BRA `(.L_x_1584) ;  /* 0x0000000000248947 */ /* 0x000fec0003800000 */
        /* <DEDUP_REMOVED lines=9> */
.L_x_1584:
[----:B------:R-:W0:Y:S01]  /*2c3a0*/  S2R R0, SR_TID.X ;  /* 0x0000000000007919 */ /* 0x000e220000002100 */
        /* <DEDUP_REMOVED lines=30> */
[----:B------:R-:W-:-:S03]  /*2c590*/  IMAD.MOV.U32 R4, RZ, RZ, RZ ;  /* 0x000000ffff047224 */ /* 0x000fc600078e00ff */
        /* <DEDUP_REMOVED lines=10> */
.L_x_1590:
[----:B------:R-:W-:Y:S01]  /*2c640*/  IMAD.U32 R2, RZ, RZ, UR7 ;  /* 0x00000007ff027e24 */ /* 0x000fe2000f8e00ff */
        /* <DEDUP_REMOVED lines=12> */
.L_x_1589:
[----:B------:R-:W-:Y:S05]  /*2c710*/  BSYNC B0 ;  /* 0x0000000000007941 */ /* 0x000fea0003800000 */
.L_x_1588:
        /* <DEDUP_REMOVED lines=16> */
[----:B0-----:R-:W-:-:S04]  /*2c820*/  IMAD R2, R2, UR5, RZ ;  /* 0x0000000502027c24 */ /* 0x001fc8000f8e02ff */
[----:B------:R-:W-:-:S05]  /*2c830*/  IMAD.IADD R7, R2, 0x1, R7 ;  /* 0x0000000102077824 */ /* 0x000fca00078e0207 */
[----:B------:R-:W-:-:S13]  /*2c840*/  ISETP.GT.AND P6, PT, R7, UR6, PT ;  /* 0x0000000607007c0c */ /* 0x000fda000bfc4270 */
[----:B------:R-:W-:Y:S05]  /*2c850*/  @!P6 BRA `(.L_x_1590) ;  /* 0xfffffffc0078e947 */ /* 0x000fea000383ffff */
[----:B------:R-:W-:-:S07]  /*2c860*/  IMAD.MOV.U32 R6, RZ, RZ, R10 ;  /* 0x000000ffff067224 */ /* 0x000fce00078e000a */
.L_x_1586:
[----:B------:R-:W-:-:S04]  /*2c870*/  IMAD.IADD R7, R7, 0x1, -R2 ;  /* 0x0000000107077824 */ /* 0x000fc800078e0a02 */
[----:B------:R-:W-:-:S05]  /*2c880*/  IMAD R2, R6, UR5, R7 ;  /* 0x0000000506027c24 */ /* 0x000fca000f8e0207 */
[----:B------:R-:W-:Y:S02]  /*2c890*/  ISETP.GT.AND P0, PT, R2, UR6, PT ;  /* 0x0000000602007c0c */ /* 0x000fe4000bf04270 */
[----:B------:R-:W0:Y:S11]  /*2c8a0*/  LDC.64 R2, c[0x0][0xc68] ;  /* 0x00031a00ff027b82 */ /* 0x000e360000000a00 */
[----:B------:R-:W-:-:S04]  /*2c8b0*/  VOTE.ANY R12, PT, !P0 ;  /* 0x00000000000c7806 */ /* 0x000fc800040e0100 */
[----:B------:R-:W1:Y:S02]  /*2c8c0*/  POPC R8, R12 ;  /* 0x0000000c00087309 */ /* 0x000e640000000000 */
[----:B-1----:R-:W-:-:S04]  /*2c8d0*/  VIADD R9, R8, UR4 ;  /* 0x0000000408097c36 */ /* 0x002fc80008000000 */
[----:B0-----:R-:W-:Y:S01]  /*2c8e0*/  IMAD.WIDE R2, R9, 0x4, R2 ;  /* 0x0000000409027825 */ /* 0x001fe200078e0202 */
[----:B------:R-:W0:Y:S04]  /*2c8f0*/  SHFL.IDX PT, R5, R5, R8, 0x1f ;  /* 0x00001f0805057589 */ /* 0x000e2800000e0000 */
[----:B------:R-:W0:Y:S04]  /*2c900*/  LDG.E R10, desc[UR60][R2.64] ;  /* 0x0000003c020a7981 */ /* 0x000e28000c1e1900 */
[----:B------:R0:W-:Y:S01]  /*2c910*/  STL [R1+0xc], R9 ;  /* 0x00000c0901007387 */ /* 0x0001e20000100800 */
[----:B------:R-:W-:Y:S01]  /*2c920*/  ISETP.NE.AND P0, PT, R12, RZ, PT ;  /* 0x000000ff0c00720c */ /* 0x000fe20003f05270 */
[----:B0-----:R-:W-:-:S05]  /*2c930*/  IMAD R9, R5, R10, RZ ;  /* 0x0000000a05097224 */ /* 0x001fca00078e02ff */
[----:B------:R-:W-:-:S04]  /*2c940*/  IABS R11, R9 ;  /* 0x00000009000b7213 */ /* 0x000fc80000000000 */
[----:B------:R-:W0:Y:S08]  /*2c950*/  I2F.RP R13, R11 ;  /* 0x0000000b000d7306 */ /* 0x000e300000209400 */
[----:B0-----:R-:W0:Y:S02]  /*2c960*/  MUFU.RCP R13, R13 ;  /* 0x0000000d000d7308 */ /* 0x001e240000001000 */
[----:B0-----:R-:W-:-:S06]  /*2c970*/  VIADD R14, R13, 0xffffffe ;  /* 0x0ffffffe0d0e7836 */ /* 0x001fcc0000000000 */
[----:B------:R0:W1:Y:S01]  /*2c980*/  F2I.FTZ.U32.TRUNC.NTZ R3, R14 ;  /* 0x0000000e00037305 */ /* 0x000062000021f000 */
[----:B------:R-:W-:Y:S05]  /*2c990*/  @!P0 BRA `(.L_x_1591) ;  /* 0x0000000000088947 */ /* 0x000fea0003800000 */
[----:B------:R-:W-:-:S05]  /*2c9a0*/  VIADD R13, R8, 0xffffffff ;  /* 0xffffffff080d7836 */ /* 0x000fca0000000000 */
[----:B------:R2:W3:Y:S02]  /*2c9b0*/  SHFL.IDX PT, R4, R6, R13, 0x1f ;  /* 0x00001f0d06047589 */ /* 0x0004e400000e0000 */
.L_x_1591:
[----:B-1----:R-:W-:Y:S01]  /*2c9c0*/  IMAD.MOV R2, RZ, RZ, -R3 ;  /* 0x000000ffff027224 */ /* 0x002fe200078e0a03 */
[----:B--2---:R-:W-:Y:S01]  /*2c9d0*/  IABS R6, R9 ;  /* 0x0000000900067213 */ /* 0x004fe20000000000 */
[----:B---3--:R-:W-:Y:S02]  /*2c9e0*/  IMAD R4, R4, UR5, R7 ;  /* 0x0000000504047c24 */ /* 0x008fe4000f8e0207 */
[----:B------:R-:W-:Y:S02]  /*2c9f0*/  IMAD R7, R2, R11, RZ ;  /* 0x0000000b02077224 */ /* 0x000fe400078e02ff */
[----:B------:R-:W-:Y:S01]  /*2ca00*/  IMAD.MOV.U32 R2, RZ, RZ, RZ ;  /* 0x000000ffff027224 */ /* 0x000fe200078e00ff */
[----:B------:R1:W-:Y:S01]  /*2ca10*/  STL [R1], R4 ;  /* 0x0000000401007387 */ /* 0x0003e20000100800 */
[----:B------:R-:W-:Y:S02]  /*2ca20*/  IMAD.MOV R6, RZ, RZ, -R6 ;  /* 0x000000ffff067224 */ /* 0x000fe400078e0a06 */
[----:B------:R-:W-:Y:S01]  /*2ca30*/  IMAD.HI.U32 R3, R3, R7, R2 ;  /* 0x0000000703037227 */ /* 0x000fe200078e0002 */
[----:B------:R-:W-:-:S04]  /*2ca40*/  IADD3 R2, -R4, UR6, RZ ;  /* 0x0000000604027c10 */ /* 0x000fc8000fffe1ff */
[----:B-1----:R-:W-:-:S05]  /*2ca50*/  IABS R4, R2 ;  /* 0x0000000200047213 */ /* 0x002fca0000000000 */
[----:B------:R-:W-:Y:S01]  /*2ca60*/  IMAD.HI.U32 R7, R3, R4, RZ ;  /* 0x0000000403077227 */ /* 0x000fe200078e00ff */
[----:B------:R-:W-:-:S03]  /*2ca70*/  LOP3.LUT R3, R2, R9, RZ, 0x3c, !PT ;  /* 0x0000000902037212 */ /* 0x000fc600078e3cff */
[----:B------:R-:W-:Y:S01]  /*2ca80*/  IMAD R4, R7, R6, R4 ;  /* 0x0000000607047224 */ /* 0x000fe200078e0204 */
[----:B------:R-:W-:-:S04]  /*2ca90*/  ISETP.GE.AND P2, PT, R3, RZ, PT ;  /* 0x000000ff0300720c */ /* 0x000fc80003f46270 */
[----:B------:R-:W-:-:S13]  /*2caa0*/  ISETP.GT.U32.AND P1, PT, R11, R4, PT ;  /* 0x000000040b00720c */ /* 0x000fda0003f24070 */
        /* <DEDUP_REMOVED lines=9> */
[----:B------:R-:W-:Y:S02]  /*2cb40*/  IMAD.MOV R3, RZ, RZ, -R4 ;  /* 0x000000ffff037224 */ /* 0x000fe400078e0a04 */
[----:B------:R-:W-:Y:S02]  /*2cb50*/  IMAD R9, R9, R7, R2 ;  /* 0x0000000709097224 */ /* 0x000fe400078e0202 */
[----:B------:R-:W-:Y:S01]  /*2cb60*/  IMAD.MOV.U32 R2, RZ, RZ, RZ ;  /* 0x000000ffff027224 */ /* 0x000fe200078e00ff */
[----:B------:R-:W-:-:S04]  /*2cb70*/  VIADDMNMX R10, R3, UR5, R10, PT ;  /* 0x00000005030a7c46 */ /* 0x000fc8000b80010a */
[----:B------:R-:W-:-:S04]  /*2cb80*/  IABS R6, R10 ;  /* 0x0000000a00067213 */ /* 0x000fc80000000000 */
[----:B------:R-:W1:Y:S08]  /*2cb90*/  I2F.RP R8, R6 ;  /* 0x0000000600087306 */ /* 0x000e700000209400 */
[----:B-1----:R-:W1:Y:S02]  /*2cba0*/  MUFU.RCP R8, R8 ;  /* 0x0000000800087308 */ /* 0x002e640000001000 */
[----:B-1----:R-:W-:Y:S01]  /*2cbb0*/  VIADD R3, R8, 0xffffffe ;  /* 0x0ffffffe08037836 */ /* 0x002fe20000000000 */
[----:B------:R-:W-:-:S05]  /*2cbc0*/  IABS R8, R10 ;  /* 0x0000000a00087213 */ /* 0x000fca0000000000 */
[----:B------:R-:W1:Y:S02]  /*2cbd0*/  F2I.FTZ.U32.TRUNC.NTZ R3, R3 ;  /* 0x0000000300037305 */ /* 0x000e64000021f000 */
[----:B-1----:R-:W-:-:S04]  /*2cbe0*/  IMAD.MOV R7, RZ, RZ, -R3 ;  /* 0x000000ffff077224 */ /* 0x002fc800078e0a03 */
[----:B------:R-:W-:-:S04]  /*2cbf0*/  IMAD R7, R7, R6, RZ ;  /* 0x0000000607077224 */ /* 0x000fc800078e02ff */
[----:B------:R-:W-:Y:S01]  /*2cc00*/  IMAD.HI.U32 R2, R3, R7, R2 ;  /* 0x0000000703027227 */ /* 0x000fe200078e0002 */
[----:B------:R-:W-:-:S03]  /*2cc10*/  IABS R7, R9 ;  /* 0x0000000900077213 */ /* 0x000fc60000000000 */
        /* <DEDUP_REMOVED lines=8> */
[C---:B------:R-:W-:Y:S01]  /*2cca0*/  LOP3.LUT R3, R9.reuse, R10, RZ, 0x3c, !PT ;  /* 0x0000000a09037212 */ /* 0x040fe200078e3cff */
[----:B------:R-:W-:-:S03]  /*2ccb0*/  IMAD.IADD R9, R9, 0x1, R4 ;  /* 0x0000000109097824 */ /* 0x000fc600078e0204 */
[----:B------:R-:W-:-:S07]  /*2ccc0*/  ISETP.GE.AND P2, PT, R3, RZ, PT ;  /* 0x000000ff0300720c */ /* 0x000fce0003f46270 */
[----:B------:R-:W-:-:S06]  /*2ccd0*/  @P0 VIADD R2, R2, 0x1 ;  /* 0x0000000102020836 */ /* 0x000fcc0000000000 */
[----:B------:R-:W-:Y:S01]  /*2cce0*/  @!P2 IMAD.MOV R2, RZ, RZ, -R2 ;  /* 0x000000ffff02a224 */ /* 0x000fe200078e0a02 */
[----:B------:R-:W-:Y:S01]  /*2ccf0*/  @!P1 LOP3.LUT R2, RZ, R10, RZ, 0x33, !PT ;  /* 0x0000000aff029212 */ /* 0x000fe200078e33ff */
[----:B------:R-:W-:-:S04]  /*2cd00*/  IMAD.MOV R10, RZ, RZ, -R10 ;  /* 0x000000ffff0a7224 */ /* 0x000fc800078e0a0a */
[----:B------:R-:W-:Y:S01]  /*2cd10*/  IMAD R3, R2, R10, R9 ;  /* 0x0000000a02037224 */ /* 0x000fe200078e0209 */
[----:B------:R-:W-:-:S04]  /*2cd20*/  LOP3.LUT R2, RZ, R2, RZ, 0x33, !PT ;  /* 0x00000002ff027212 */ /* 0x000fc800078e33ff */
[----:B------:R1:W-:Y:S01]  /*2cd30*/  STL [R1+0x8], R3 ;  /* 0x0000080301007387 */ /* 0x0003e20000100800 */
[----:B------:R-:W-:-:S05]  /*2cd40*/  IMAD.IADD R2, R5, 0x1, R2 ;  /* 0x0000000105027824 */ /* 0x000fca00078e0202 */
[----:B------:R1:W-:Y:S01]  /*2cd50*/  STL [R1+0x4], R2 ;  /* 0x0000040201007387 */ /* 0x0003e20000100800 */
[----:B------:R-:W-:Y:S05]  /*2cd60*/  BRA `(.L_x_1592) ;  /* 0x0000000000107947 */ /* 0x000fea0003800000 */
.L_x_1587:
[----:B------:R-:W-:Y:S01]  /*2cd70*/  IMAD.U32 R2, RZ, RZ, UR6 ;  /* 0x00000006ff027e24 */ /* 0x000fe2000f8e00ff */
[----:B------:R0:W-:Y:S04]  /*2cd80*/  STL [R1+0x4], RZ ;  /* 0x000004ff01007387 */ /* 0x0001e80000100800 */
[----:B------:R0:W-:Y:S04]  /*2cd90*/  STL [R1+0x8], RZ ;  /* 0x000008ff01007387 */ /* 0x0001e80000100800 */
[----:B------:R0:W-:Y:S02]  /*2cda0*/  STL [R1], R2 ;  /* 0x0000000201007387 */ /* 0x0001e40000100800 */
.L_x_1592:
[----:B------:R-:W2:Y:S04]  /*2cdb0*/  LDL R4, [R1] ;  /* 0x0000000001047983 */ /* 0x000ea80000100800 */
[----:B------:R-:W2:Y:S04]  /*2cdc0*/  LDL R5, [R1+0x4] ;  /* 0x0000040001057983 */ /* 0x000ea80000100800 */
[----:B------:R-:W2:Y:S04]  /*2cdd0*/  LDL R6, [R1+0x8] ;  /* 0x0000080001067983 */ /* 0x000ea80000100800 */
[----:B------:R-:W2:Y:S01]  /*2cde0*/  LDL R7, [R1+0xc] ;  /* 0x00000c0001077983 */ /* 0x000ea20000100800 */
[----:B------:R-:W-:-:S13]  /*2cdf0*/  ISETP.NE.AND P0, PT, R0, RZ, PT ;  /* 0x000000ff0000720c */ /* 0x000fda0003f05270 */
[----:B-1----:R-:W1:Y:S01]  /*2ce00*/  @!P0 S2R R3, SR_CgaCtaId ;  /* 0x0000000000038919 */ /* 0x002e620000008800 */
[----:B------:R-:W-:-:S04]  /*2ce10*/  @!P0 MOV R0, 0x400 ;  /* 0x0000040000008802 */ /* 0x000fc80000000f00 */
[----:B-1----:R-:W-:-:S05]  /*2ce20*/  @!P0 LEA R0, R3, R0, 0x18 ;  /* 0x0000000003008211 */ /* 0x002fca00078ec0ff */
[----:B--2---:R1:W-:Y:S01]  /*2ce30*/  @!P0 STS.128 [R0+0x298d0], R4 ;  /* 0x0298d00400008388 */ /* 0x0043e20000000c00 */
[----:B------:R-:W-:Y:S06]  /*2ce40*/  BAR.ARV 0x5, 0x180 ;  /* 0x0146000000007b1d */ /* 0x000fec0000002000 */
.L_x_1585:
[----:B-1----:R-:W3:Y:S01]  /*2ce50*/  LDL R0, [R1+0xc] ;  /* 0x00000c0001007983 */ /* 0x002ee20000100800 */
[----:B------:R-:W-:Y:S01]  /*2ce60*/  ULDC UR4, c[0x0][0xc14] ;  /* 0x0003050000047ab9 */ /* 0x000fe20000000800 */
[----:B------:R-:W-:Y:S01]  /*2ce70*/  IMAD.MOV.U32 R19, RZ, RZ, RZ ;  /* 0x000000ffff137224 */ /* 0x000fe200078e00ff */
[----:B---3--:R-:W-:Y:S01]  /*2ce80*/  ISETP.GE.AND P0, PT, R0, UR4, PT ;  /* 0x0000000400007c0c */ /* 0x008fe2000bf06270 */
[----:B------:R-:W-:-:S05]  /*2ce90*/  IMAD.MOV.U32 R0, RZ, RZ, 0x1 ;  /* 0x00000001ff007424 */ /* 0x000fca00078e00ff */
[----:B------:R1:W-:Y:S04]  /*2cea0*/  STL [R1+0x14], R0 ;  /* 0x0000140001007387 */ /* 0x0003e80000100800 */
[----:B------:R1:W-:Y:S03]  /*2ceb0*/  STL [R1+0x34], RZ ;  /* 0x000034ff01007387 */ /* 0x0003e60000100800 */
[----:B------:R-:W-:Y:S05]  /*2cec0*/  @P0 BRA `(.L_x_1593) ;  /* 0x0000005c00600947 */ /* 0x000fea0003800000 */
[----:B-1----:R-:W1:Y:S01]  /*2ced0*/  S2R R0, SR_TID.X ;  /* 0x0000000000007919 */ /* 0x002e620000002100 */
[----:B------:R-:W-:Y:S01]  /*2cee0*/  BSSY B7, `(.L_x_1593) ;  /* 0x00005d6000077945 */ /* 0x000fe20003800000 */
[----:B------:R-:W-:Y:S01]  /*2cef0*/  IMAD.MOV.U32 R19, RZ, RZ, RZ ;  /* 0x000000ffff137224 */ /* 0x000fe200078e00ff */
[----:B------:R-:W-:Y:S01]  /*2cf00*/  ULDC.64 UR40, c[0x0][0x198] ;  /* 0x0000660000287ab9 */ /* 0x000fe20000000a00 */
[----:B--2---:R-:W2:Y:S01]  /*2cf10*/  S2R R6, SR_TID.X ;  /* 0x0000000000067919 */ /* 0x004ea20000002100 */
[----:B------:R-:W-:Y:S02]  /*2cf20*/  ULOP3.LUT UR37, UR36, 0x1, URZ, 0xfc, !UPT ;  /* 0x0000000124257892 */ /* 0x000fe4000f8efc3f */
[----:B------:R-:W-:Y:S01]  /*2cf30*/  ULOP3.LUT UR39, UR36, 0x2, URZ, 0xfc, !UPT ;  /* 0x0000000224277892 */ /* 0x000fe2000f8efc3f */
[----:B------:R-:W-:Y:S01]  /*2cf40*/  ULDC UR38, c[0x0][0xc] ;  /* 0x0000030000267ab9 */ /* 0x000fe20000000800 */
[----:B-1----:R-:W-:Y:S01]  /*2cf50*/  LOP3.LUT R0, R0, 0x7f, RZ, 0xc0, !PT ;  /* 0x0000007f00007812 */ /* 0x002fe200078ec0ff */
[C---:B--2---:R-:W-:Y:S01]  /*2cf60*/  IMAD.SHL.U32 R4, R6.reuse, 0x20, RZ ;  /* 0x0000002006047824 */ /* 0x044fe200078e00ff */
        /* <DEDUP_REMOVED lines=10> */
[----:B------:R-:W-:Y:S01]  /*2d010*/  LOP3.LUT R2, R2, 0x30, R3, 0xf8, !PT ;  /* 0x0000003002027812 */ /* 0x000fe200078ef803 */
[----:B------:R-:W-:Y:S01]  /*2d020*/  IMAD.SHL.U32 R3, R6, 0x10, RZ ;  /* 0x0000001006037824 */ /* 0x000fe200078e00ff */
[----:B------:R-:W-:-:S04]  /*2d030*/  LOP3.LUT R4, R4, 0x10, R6, 0xf8, !PT ;  /* 0x0000001004047812 */ /* 0x000fc800078ef806 */
[----:B------:R-:W-:Y:S02]  /*2d040*/  LOP3.LUT R3, R2, 0x70, R3, 0x78, !PT ;  /* 0x0000007002037812 */ /* 0x000fe400078e7803 */
[----:B------:R-:W-:Y:S02]  /*2d050*/  LOP3.LUT R4, R4, 0x10, R7, 0x78, !PT ;  /* 0x0000001004047812 */ /* 0x000fe400078e7807 */
[----:B------:R-:W-:Y:S02]  /*2d060*/  LOP3.LUT R2, R3, 0xc00, R0, 0xf8, !PT ;  /* 0x00000c0003027812 */ /* 0x000fe400078ef800 */
[----:B------:R-:W-:-:S03]  /*2d070*/  LOP3.LUT R0, R5, R4, RZ, 0xfc, !PT ;  /* 0x0000000405007212 */ /* 0x000fc600078efcff */
[----:B------:R-:W-:Y:S04]  /*2d080*/  STL [R1+0x2c], R2 ;  /* 0x00002c0201007387 */ /* 0x000fe80000100800 */
[----:B------:R0:W-:Y:S04]  /*2d090*/  STL [R1+0x28], R0 ;  /* 0x0000280001007387 */ /* 0x0001e80000100800 */
[----:B------:R1:W-:Y:S01]  /*2d0a0*/  STL [R1+0x34], RZ ;  /* 0x000034ff01007387 */ /* 0x0003e20000100800 */
[----:B0-----:R-:W-:-:S05]  /*2d0b0*/  IMAD.MOV.U32 R0, RZ, RZ, 0x40 ;  /* 0x00000040ff007424 */ /* 0x001fca00078e00ff */
[----:B------:R-:W-:Y:S01]  /*2d0c0*/  SEL R2, R0, 0xffffffc0, !P0 ;  /* 0xffffffc000027807 */ /* 0x000fe20004000000 */
[----:B------:R-:W-:-:S05]  /*2d0d0*/  IMAD.MOV.U32 R0, RZ, RZ, 0x1 ;  /* 0x00000001ff007424 */ /* 0x000fca00078e00ff */
[----:B------:R1:W-:Y:S04]  /*2d0e0*/  STL [R1+0x18], R0 ;  /* 0x0000180001007387 */ /* 0x0003e80000100800 */
[----:B------:R1:W-:Y:S04]  /*2d0f0*/  STL [R1+0x10], RZ ;  /* 0x000010ff01007387 */ /* 0x0003e80000100800 */
[----:B------:R1:W-:Y:S02]  /*2d100*/  STL [R1+0x14], R0 ;  /* 0x0000140001007387 */ /* 0x0003e40000100800 */
.L_x_1714:
[----:B------:R-:W2:Y:S01]  /*2d110*/  LDL R14, [R1+0xc] ;  /* 0x00000c00010e7983 */ /* 0x000ea20000100800 */
[----:B------:R-:W-:Y:S05]  /*2d120*/  YIELD ;  /* 0x0000000000007946 */ /* 0x000fea0003800000 */
[----:B------:R-:W-:Y:S01]  /*2d130*/  ULDC.64 UR4, c[0x0][0xa28] ;  /* 0x00028a0000047ab9 */ /* 0x000fe20000000a00 */
[----:B------:R-:W-:Y:S01]  /*2d140*/  IMAD.MOV.U32 R8, RZ, RZ, RZ ;  /* 0x000000ffff087224 */ /* 0x000fe200078e00ff */
[----:B------:R-:W-:Y:S01]  /*2d150*/  ISETP.NE.U32.AND P0, PT, RZ, UR4, PT ;  /* 0x00000004ff007c0c */ /* 0x000fe2000bf05070 */
[----:B0-----:R-:W0:Y:S01]  /*2d160*/  LDC.64 R10, c[0x0][0xa00] ;  /* 0x00028000ff0a7b82 */ /* 0x001e220000000a00 */
[----:B-1----:R-:W-:Y:S01]  /*2d170*/  IMAD.MOV.U32 R0, RZ, RZ, RZ ;  /* 0x000000ffff007224 */ /* 0x002fe200078e00ff */
[----:B------:R-:W-:Y:S01]  /*2d180*/  ULDC.64 UR6, c[0x0][0xa08] ;  /* 0x0002820000067ab9 */ /* 0x000fe20000000a00 */
[----:B------:R-:W-:Y:S01]  /*2d190*/  ISETP.NE.AND.EX P0, PT, RZ, UR5, PT, P0 ;  /* 0x00000005ff007c0c */ /* 0x000fe2000bf05300 */
[----:B------:R-:W-:Y:S01]  /*2d1a0*/  ULDC.64 UR4, c[0x0][0xa18] ;  /* 0x0002860000047ab9 */ /* 0x000fe20000000a00 */
[----:B------:R-:W-:-:S03]  /*2d1b0*/  ULDC.64 UR8, c[0x0][0xa10] ;  /* 0x0002840000087ab9 */ /* 0x000fc60000000a00 */
[----:B------:R-:W1:Y:S08]  /*2d1c0*/  LDC.64 R4, c[0x0][0xa08] ;  /* 0x00028200ff047b82 */ /* 0x000e700000000a00 */
[----:B------:R-:W2:Y:S02]  /*2d1d0*/  @P0 LDC.64 R2, c[0x0][0xa28] ;  /* 0x00028a00ff020b82 */ /* 0x000ea40000000a00 */
[----:B--2---:R-:W-:-:S05]  /*2d1e0*/  @P0 IMAD.WIDE R2, R14, 0x4, R2 ;  /* 0x000000040e020825 */ /* 0x004fca00078e0202 */
[----:B------:R2:W5:Y:S01]  /*2d1f0*/  @P0 LDG.E R8, desc[UR60][R2.64] ;  /* 0x0000003c02080981 */ /* 0x000562000c1e1900 */
[----:B------:R-:W-:Y:S01]  /*2d200*/  ISETP.NE.U32.AND P0, PT, RZ, UR4, PT ;  /* 0x00000004ff007c0c */ /* 0x000fe2000bf05070 */
[----:B0-----:R-:W-:Y:S01]  /*2d210*/  IMAD.WIDE R10, R14, 0x4, R10 ;  /* 0x000000040e0a7825 */ /* 0x001fe200078e020a */
[----:B------:R-:W-:Y:S02]  /*2d220*/  ISETP.NE.U32.AND P2, PT, RZ, UR6, PT ;  /* 0x00000006ff007c0c */ /* 0x000fe4000bf45070 */
[----:B------:R-:W-:Y:S01]  /*2d230*/  ISETP.NE.AND.EX P0, PT, RZ, UR5, PT, P0 ;  /* 0x00000005ff007c0c */ /* 0x000fe2000bf05300 */
[----:B------:R-:W-:Y:S01]  /*2d240*/  ULDC.64 UR4, c[0x0][0xa00] ;  /* 0x0002800000047ab9 */ /* 0x000fe20000000a00 */
[----:B------:R-:W-:Y:S01]  /*2d250*/  ISETP.NE.U32.AND P4, PT, RZ, UR8, PT ;  /* 0x00000008ff007c0c */ /* 0x000fe2000bf85070 */
[----:B------:R-:W-:Y:S01]  /*2d260*/  IMAD.MOV.U32 R7, RZ, RZ, RZ ;  /* 0x000000ffff077224 */ /* 0x000fe200078e00ff */
[----:B------:R-:W-:Y:S01]  /*2d270*/  ISETP.NE.U32.AND P1, PT, RZ, UR4, PT ;  /* 0x00000004ff007c0c */ /* 0x000fe2000bf25070 */
[----:B--2---:R-:W0:Y:S01]  /*2d280*/  LDC.64 R2, c[0x0][0xa10] ;  /* 0x00028400ff027b82 */ /* 0x004e220000000a00 */
[----:B------:R-:W-:-:S02]  /*2d290*/  IMAD.MOV.U32 R18, RZ, RZ, RZ ;  /* 0x000000ffff127224 */ /* 0x000fc400078e00ff */
[----:B------:R-:W-:Y:S01]  /*2d2a0*/  ISETP.NE.AND.EX P3, PT, RZ, UR5, PT, P1 ;  /* 0x00000005ff007c0c */ /* 0x000fe2000bf65310 */
[----:B-1----:R-:W-:Y:S01]  /*2d2b0*/  IMAD.WIDE R4, R14, 0x4, R4 ;  /* 0x000000040e047825 */ /* 0x002fe200078e0204 */
[----:B------:R-:W-:Y:S02]  /*2d2c0*/  ISETP.NE.AND.EX P1, PT, RZ, UR7, PT, P2 ;  /* 0x00000007ff007c0c */ /* 0x000fe4000bf25320 */
[----:B------:R-:W-:Y:S01]  /*2d2d0*/  ISETP.NE.AND.EX P2, PT, RZ, UR9, PT, P4 ;  /* 0x00000009ff007c0c */ /* 0x000fe2000bf45340 */
[----:B------:R-:W1:Y:S08]  /*2d2e0*/  @P0 LDC.64 R12, c[0x0][0xa18] ;  /* 0x00028600ff0c0b82 */ /* 0x000e700000000a00 */
[----:B------:R-:W2:Y:S01]  /*2d2f0*/  @P3 LDG.E R0, desc[UR60][R10.64] ;  /* 0x0000003c0a003981 */ /* 0x000ea2000c1e1900 */
[----:B------:R-:W-:-:S03]  /*2d300*/  ULDC UR4, c[0x0][0x288] ;  /* 0x0000a20000047ab9 */ /* 0x000fc60000000800 */
[----:B------:R3:W5:Y:S01]  /*2d310*/  @P1 LDG.E R7, desc[UR60][R4.64] ;  /* 0x0000003c04071981 */ /* 0x000762000c1e1900 */
[----:B0-----:R-:W-:-:S05]  /*2d320*/  IMAD.WIDE R2, R14, 0x4, R2 ;  /* 0x000000040e027825 */ /* 0x001fca00078e0202 */
[----:B------:R3:W5:Y:S01]  /*2d330*/  @P2 LDG.E R18, desc[UR60][R2.64] ;  /* 0x0000003c02122981 */ /* 0x000762000c1e1900 */
[----:B-1----:R-:W-:-:S03]  /*2d340*/  @P0 IMAD.WIDE R12, R14, 0x4, R12 ;  /* 0x000000040e0c0825 */ /* 0x002fc600078e020c */
[----:B--2---:R0:W-:Y:S02]  /*2d350*/  STL [R1+0x1c], R0 ;  /* 0x00001c0001007387 */ /* 0x0041e40000100800 */
[----:B0-----:R-:W-:Y:S01]  /*2d360*/  IMAD.U32 R0, RZ, RZ, UR4 ;  /* 0x00000004ff007e24 */ /* 0x001fe2000f8e00ff */
[----:B------:R-:W-:-:S05]  /*2d370*/  ULDC.64 UR4, c[0x0][0x3f8] ;  /* 0x0000fe0000047ab9 */ /* 0x000fca0000000a00 */
        /* <DEDUP_REMOVED lines=9> */
[----:B------:R-:W-:Y:S01]  /*2d410*/  IMAD.U32 R6, RZ, RZ, UR4 ;  /* 0x00000004ff067e24 */ /* 0x000fe2000f8e00ff */
[----:B---3--:R-:W-:Y:S06]  /*2d420*/  @P0 BRA `(.L_x_1594) ;  /* 0x0000000000100947 */ /* 0x008fec0003800000 */
[----:B------:R-:W-:Y:S05]  /*2d430*/  @!P3 BRA `(.L_x_1594) ;  /* 0x00000000000cb947 */ /* 0x000fea0003800000 */
[----:B------:R-:W2:Y:S04]  /*2d440*/  LDG.E R12, desc[UR60][R10.64] ;  /* 0x0000003c0a0c7981 */ /* 0x000ea8000c1e1900 */
[----:B-----5:R-:W2:Y:S02]  /*2d450*/  LDG.E R0, desc[UR60][R10.64+0x4] ;  /* 0x0000043c0a007981 */ /* 0x020ea4000c1e1900 */
[----:B--2---:R-:W-:-:S07]  /*2d460*/  IMAD.IADD R0, R0, 0x1, -R12 ;  /* 0x0000000100007824 */ /* 0x004fce00078e0a0c */
.L_x_1594:
[----:B-----5:R-:W-:Y:S01]  /*2d470*/  IMAD.IADD R7, R7, 0x1, R8 ;  /* 0x0000000107077824 */ /* 0x020fe200078e0208 */
[----:B------:R-:W-:Y:S02]  /*2d480*/  ULDC.64 UR4, c[0x0][0xa20] ;  /* 0x0002880000047ab9 */ /* 0x000fe40000000a00 */
[----:B------:R-:W-:Y:S02]  /*2d490*/  ISETP.NE.U32.AND P0, PT, RZ, UR4, PT ;  /* 0x00000004ff007c0c */ /* 0x000fe4000bf05070 */
[----:B------:R0:W-:Y:S02]  /*2d4a0*/  STL [R1+0x24], R7 ;  /* 0x0000240701007387 */ /* 0x0001e40000100800 */
[----:B------:R-:W-:-:S13]  /*2d4b0*/  ISETP.NE.AND.EX P0, PT, RZ, UR5, PT, P0 ;  /* 0x00000005ff007c0c */ /* 0x000fda000bf05300 */
[----:B0-----:R-:W-:Y:S05]  /*2d4c0*/  @!P0 BRA `(.L_x_1595) ;  /* 0x0000000000108947 */ /* 0x001fea0003800000 */
[----:B------:R-:W0:Y:S02]  /*2d4d0*/  LDC.64 R6, c[0x0][0xa20] ;  /* 0x00028800ff067b82 */ /* 0x000e240000000a00 */
[----:B0-----:R-:W-:-:S06]  /*2d4e0*/  IMAD.WIDE R6, R14, 0x4, R6 ;  /* 0x000000040e067825 */ /* 0x001fcc00078e0206 */
[----:B------:R0:W5:Y:S01]  /*2d4f0*/  LDG.E R6, desc[UR60][R6.64] ;  /* 0x0000003c06067981 */ /* 0x000162000c1e1900 */
[----:B------:R-:W-:Y:S05]  /*2d500*/  BRA `(.L_x_1596) ;  /* 0x0000000000107947 */ /* 0x000fea0003800000 */
.L_x_1595:
[----:B------:R-:W-:Y:S05]  /*2d510*/  @!P1 BRA `(.L_x_1596) ;  /* 0x00000000000c9947 */ /* 0x000fea0003800000 */
[----:B------:R-:W2:Y:S04]  /*2d520*/  LDG.E R6, desc[UR60][R4.64] ;  /* 0x0000003c04067981 */ /* 0x000ea8000c1e1900 */
[----:B------:R-:W2:Y:S02]  /*2d530*/  LDG.E R4, desc[UR60][R4.64+0x4] ;  /* 0x0000043c04047981 */ /* 0x000ea4000c1e1900 */
[----:B--2---:R-:W-:-:S07]  /*2d540*/  IMAD.IADD R6, R4, 0x1, -R6 ;  /* 0x0000000104067824 */ /* 0x004fce00078e0a06 */
.L_x_1596:
[----:B------:R-:W2:Y:S04]  /*2d550*/  @P2 LDG.E R4, desc[UR60][R2.64] ;  /* 0x0000003c02042981 */ /* 0x000ea8000c1e1900 */
[----:B------:R-:W3:Y:S04]  /*2d560*/  LDL R10, [R1+0x4] ;  /* 0x00000400010a7983 */ /* 0x000ee80000100800 */
[----:B------:R-:W2:Y:S01]  /*2d570*/  @P2 LDG.E R2, desc[UR60][R2.64+0x4] ;  /* 0x0000043c02022981 */ /* 0x000ea2000c1e1900 */
[----:B-----5:R-:W-:Y:S02]  /*2d580*/  IMAD.IADD R8, R6, 0x1, -R8 ;  /* 0x0000000106087824 */ /* 0x020fe400078e0a08 */
[----:B--2---:R-:W-:-:S04]  /*2d590*/  @P2 IMAD.IADD R9, R2, 0x1, -R4 ;  /* 0x0000000102092824 */ /* 0x004fc800078e0a04 */
[----:B------:R-:W-:-:S04]  /*2d5a0*/  IMAD.IADD R6, R8, 0x1, R9 ;  /* 0x0000000108067824 */ /* 0x000fc800078e0209 */
[----:B------:R-:W-:-:S04]  /*2d5b0*/  VIADD R20, R6, 0x9f ;  /* 0x0000009f06147836 */ /* 0x000fc80000000000 */
[----:B------:R-:W-:-:S05]  /*2d5c0*/  IMAD.HI R20, R20, 0x66666667, RZ ;  /* 0x6666666714147827 */ /* 0x000fca00078e02ff */
[----:B------:R-:W-:-:S04]  /*2d5d0*/  SHF.R.U32.HI R2, RZ, 0x1f, R20 ;  /* 0x0000001fff027819 */ /* 0x000fc80000011614 */
[----:B------:R-:W-:Y:S02]  /*2d5e0*/  LEA.HI.SX32 R20, R20, R2, 0x1a ;  /* 0x0000000214147211 */ /* 0x000fe400078fd2ff */
[----:B------:R-:W1:Y:S01]  /*2d5f0*/  LDC.64 R2, c[0x0][0x9e0] ;  /* 0x00027800ff027b82 */ /* 0x000e620000000a00 */
[----:B---3--:R-:W-:-:S04]  /*2d600*/  LEA R17, R10, 0x80, 0x7 ;  /* 0x000000800a117811 */ /* 0x008fc800078e38ff */
[----:B------:R-:W-:Y:S02]  /*2d610*/  IADD3 R17, R6, R17, -R0 ;  /* 0x0000001106117210 */ /* 0x000fe40007ffe800 */
[----:B-1----:R-:W-:-:S03]  /*2d620*/  ISETP.GE.AND P1, PT, R3, 0x1, PT ;  /* 0x000000010300780c */ /* 0x002fc60003f26270 */
[----:B------:R-:W-:-:S10]  /*2d630*/  IMAD.IADD R2, R17, 0x1, R2 ;  /* 0x0000000111027824 */ /* 0x000fd400078e0202 */
[----:B------:R-:W-:Y:S05]  /*2d640*/  @!P1 BRA `(.L_x_1597) ;  /* 0x0000000000489947 */ /* 0x000fea0003800000 */
[C---:B------:R-:W-:Y:S01]  /*2d650*/  ISETP.GT.AND P0, PT, R17.reuse, RZ, PT ;  /* 0x000000ff1100720c */ /* 0x040fe20003f04270 */
[----:B------:R-:W-:Y:S01]  /*2d660*/  BSSY B0, `(.L_x_1598) ;  /* 0x000000e000007945 */ /* 0x000fe20003800000 */
[----:B0-----:R-:W-:-:S11]  /*2d670*/  VIADD R7, R17, 0xffffffff ;  /* 0xffffffff11077836 */ /* 0x001fd60000000000 */
        /* <DEDUP_REMOVED lines=8> */
.L_x_1599:
[----:B------:R-:W-:-:S13]  /*2d700*/  ISETP.NE.AND P0, PT, R3, 0x1, PT ;  /* 0x000000010300780c */ /* 0x000fda0003f05270 */
[----:B------:R-:W0:Y:S02]  /*2d710*/  @P0 LDC.64 R4, c[0x0][0x9e8] ;  /* 0x00027a00ff040b82 */ /* 0x000e240000000a00 */
[----:B0-----:R-:W-:-:S05]  /*2d720*/  @P0 IMAD.HI.U32 R4, R7, R4, RZ ;  /* 0x0000000407040227 */ /* 0x001fca00078e00ff */
[----:B------:R-:W-:-:S07]  /*2d730*/  @P0 SHF.R.U32.HI R7, RZ, R5, R4 ;  /* 0x00000005ff070219 */ /* 0x000fce0000011604 */
.L_x_1600:
[----:B------:R-:W-:Y:S05]  /*2d740*/  BSYNC B0 ;  /* 0x0000000000007941 */ /* 0x000fea0003800000 */
.L_x_1598:
[----:B------:R-:W-:-:S05]  /*2d750*/  IMAD R7, R7, R3, R3 ;  /* 0x0000000307077224 */ /* 0x000fca00078e0203 */
[----:B------:R-:W-:-:S07]  /*2d760*/  VIMNMX R2, R2, R7, PT ;  /* 0x0000000702027248 */ /* 0x000fce0003fe0100 */
.L_x_1597:
        /* <DEDUP_REMOVED lines=10> */
[----:B0-----:R-:W0:Y:S02]  /*2d810*/  @P0 LDC.64 R6, c[0x0][0x9e8] ;  /* 0x00027a00ff060b82 */ /* 0x001e240000000a00 */
[----:B0-----:R-:W-:-:S05]  /*2d820*/  @P0 IMAD.HI.U32 R6, R5, R6, RZ ;  /* 0x0000000605060227 */ /* 0x001fca00078e00ff */
[----:B------:R-:W-:-:S04]  /*2d830*/  @P0 SHF.R.U32.HI R5, RZ, R7, R6 ;  /* 0x00000007ff050219 */ /* 0x000fc80000011606 */
[----:B------:R-:W-:Y:S01]  /*2d840*/  LOP3.LUT R5, RZ, R5, RZ, 0x33, !PT ;  /* 0x00000005ff057212 */ /* 0x000fe200078e33ff */
[----:B------:R-:W-:Y:S06]  /*2d850*/  BRA `(.L_x_1604) ;  /* 0x0000000000147947 */ /* 0x000fec0003800000 */
.L_x_1603:
[----:B------:R-:W-:Y:S01]  /*2d860*/  ISETP.NE.AND P0, PT, R3, 0x1, PT ;  /* 0x000000010300780c */ /* 0x000fe20003f05270 */
[----:B------:R-:W-:-:S12]  /*2d870*/  IMAD.MOV.U32 R5, RZ, RZ, R4 ;  /* 0x000000ffff057224 */ /* 0x000fd800078e0004 */
[----:B0-----:R-:W0:Y:S02]  /*2d880*/  @P0 LDC.64 R6, c[0x0][0x9e8] ;  /* 0x00027a00ff060b82 */ /* 0x001e240000000a00 */
[----:B0-----:R-:W-:-:S05]  /*2d890*/  @P0 IMAD.HI.U32 R6, R4, R6, RZ ;  /* 0x0000000604060227 */ /* 0x001fca00078e00ff */
[----:B------:R-:W-:-:S07]  /*2d8a0*/  @P0 SHF.R.U32.HI R5, RZ, R7, R6 ;  /* 0x00000007ff050219 */ /* 0x000fce0000011606 */
.L_x_1604:
[----:B------:R-:W-:Y:S05]  /*2d8b0*/  BSYNC B0 ;  /* 0x0000000000007941 */ /* 0x000fea0003800000 */
.L_x_1602:
[----:B------:R-:W-:-:S05]  /*2d8c0*/  IMAD R3, R5, R3, RZ ;  /* 0x0000000305037224 */ /* 0x000fca00078e02ff */
[----:B------:R-:W-:-:S07]  /*2d8d0*/  VIMNMX R0, R0, R3, !PT ;  /* 0x0000000300007248 */ /* 0x000fce0007fe0100 */
.L_x_1601:
[----:B------:R-:W-:Y:S01]  /*2d8e0*/  VIADD R2, R2, 0x9f ;  /* 0x0000009f02027836 */ /* 0x000fe20000000000 */
[----:B------:R-:W-:Y:S01]  /*2d8f0*/  BSSY B0, `(.L_x_1605) ;  /* 0x0000138000007945 */ /* 0x000fe20003800000 */
[----:B------:R-:W-:-:S04]  /*2d900*/  IMAD.HI R0, R0, 0x66666667, RZ ;  /* 0x6666666700007827 */ /* 0x000fc800078e02ff */
[----:B------:R-:W-:-:S05]  /*2d910*/  IMAD.HI R2, R2, 0x66666667, RZ ;  /* 0x6666666702027827 */ /* 0x000fca00078e02ff */
[----:B------:R-:W-:-:S04]  /*2d920*/  SHF.R.U32.HI R3, RZ, 0x1f, R2 ;  /* 0x0000001fff037819 */ /* 0x000fc80000011602 */
[----:B------:R-:W-:Y:S02]  /*2d930*/  LEA.HI.SX32 R3, R2, R3, 0x1a ;  /* 0x0000000302037211 */ /* 0x000fe400078fd2ff */
[----:B------:R-:W-:-:S04]  /*2d940*/  SHF.R.U32.HI R2, RZ, 0x1f, R0 ;  /* 0x0000001fff027819 */ /* 0x000fc80000011600 */
[----:B------:R-:W-:-:S04]  /*2d950*/  LEA.HI.SX32 R0, R0, R2, 0x1a ;  /* 0x0000000200007211 */ /* 0x000fc800078fd2ff */
[----:B------:R-:W-:Y:S02]  /*2d960*/  VIMNMX R2, RZ, R0, !PT ;  /* 0x00000000ff027248 */ /* 0x000fe40007fe0100 */
[----:B------:R-:W-:-:S03]  /*2d970*/  VIMNMX R0, R20, R3, PT ;  /* 0x0000000314007248 */ /* 0x000fc60003fe0100 */
[--C-:B------:R-:W-:Y:S02]  /*2d980*/  IMAD R2, R2, 0xa0, -R8.reuse ;  /* 0x000000a002027824 */ /* 0x100fe400078e0a08 */
[----:B------:R-:W-:-:S03]  /*2d990*/  IMAD R8, R0, 0xa0, -R8 ;  /* 0x000000a000087824 */ /* 0x000fc600078e0a08 */
[----:B------:R-:W-:Y:S02]  /*2d9a0*/  VIMNMX R0, RZ, R2, !PT ;  /* 0x00000002ff007248 */ /* 0x000fe40007fe0100 */
[----:B------:R-:W-:-:S03]  /*2d9b0*/  VIMNMX R9, R8, R9, PT ;  /* 0x0000000908097248 */ /* 0x000fc60003fe0100 */
[----:B------:R-:W-:Y:S01]  /*2d9c0*/  IMAD.WIDE.U32 R2, R0, -0x33333333, RZ ;  /* 0xcccccccd00027825 */ /* 0x000fe200078e00ff */
[----:B------:R-:W-:-:S04]  /*2d9d0*/  ISETP.GT.AND P0, PT, R9, R0, PT ;  /* 0x000000000900720c */ /* 0x000fc80003f04270 */
[----:B------:R-:W-:-:S09]  /*2d9e0*/  SHF.R.U32.HI R3, RZ, 0x7, R3 ;  /* 0x00000007ff037819 */ /* 0x000fd20000011603 */
[----:B------:R-:W-:Y:S02]  /*2d9f0*/  @P0 VIADD R0, R9, 0x9f ;  /* 0x0000009f09000836 */ /* 0x000fe40000000000 */
[----:B------:R-:W-:Y:S02]  /*2da00*/  IMAD.MOV.U32 R9, RZ, RZ, R3 ;  /* 0x000000ffff097224 */ /* 0x000fe400078e0003 */
[----:B------:R-:W-:-:S05]  /*2da10*/  @P0 IMAD.HI R0, R0, 0x66666667, RZ ;  /* 0x6666666700000827 */ /* 0x000fca00078e02ff */
[----:B------:R-:W-:-:S04]  /*2da20*/  @P0 SHF.R.U32.HI R2, RZ, 0x1f, R0 ;  /* 0x0000001fff020819 */ /* 0x000fc80000011600 */
[----:B------:R-:W-:Y:S02]  /*2da30*/  @P0 LEA.HI.SX32 R9, R0, R2, 0x1a ;  /* 0x0000000200090211 */ /* 0x000fe400078fd2ff */
[----:B------:R-:W-:Y:S02]  /*2da40*/  PLOP3.LUT P0, PT, PT, PT, PT, 0x80, 0x0 ;  /* 0x000000000000781c */ /* 0x000fe40003f0f070 */
[----:B------:R-:W-:-:S13]  /*2da50*/  ISETP.GT.AND P1, PT, R9, R3, PT ;  /* 0x000000030900720c */ /* 0x000fda0003f24270 */
[----:B------:R-:W-:Y:S05]  /*2da60*/  @!P1 BRA `(.L_x_1606) ;  /* 0x0000001000809947 */ /* 0x000fea0003800000 */
[----:B------:R-:W2:Y:S01]  /*2da70*/  LDL R6, [R1+0x8] ;  /* 0x0000080001067983 */ /* 0x000ea20000100800 */
[----:B------:R-:W1:Y:S01]  /*2da80*/  LDC R0, c[0x0][0x428] ;  /* 0x00010a00ff007b82 */ /* 0x000e620000000800 */
[----:B------:R-:W-:Y:S01]  /*2da90*/  UMOV UR4, 0xffffffff ;  /* 0xffffffff00047882 */ /* 0x000fe20000000000 */
[----:B-1----:R-:W-:-:S13]  /*2daa0*/  ISETP.NE.AND P0, PT, R0, 0x1, PT ;  /* 0x000000010000780c */ /* 0x002fda0003f05270 */
[----:B------:R-:W2:Y:S08]  /*2dab0*/  @P0 LDC R0, c[0x0][0x42c] ;  /* 0x00010b00ff000b82 */ /* 0x000eb00000000800 */
[----:B------:R-:W1:Y:S01]  /*2dac0*/  @P0 LDC R5, c[0x0][0x430] ;  /* 0x00010c00ff050b82 */ /* 0x000e620000000800 */
[----:B--2---:R-:W-:-:S04]  /*2dad0*/  @P0 IMAD.HI.U32 R0, R6, R0, RZ ;  /* 0x0000000006000227 */ /* 0x004fc800078e00ff */
[----:B------:R-:W-:Y:S01]  /*2dae0*/  IMAD.MOV.U32 R2, RZ, RZ, R6 ;  /* 0x000000ffff027224 */ /* 0x000fe200078e0006 */
[----:B-1----:R-:W-:Y:S02]  /*2daf0*/  @P0 SHF.R.U32.HI R2, RZ, R5, R0 ;  /* 0x00000005ff020219 */ /* 0x002fe40000011600 */
[----:B------:R-:W-:Y:S01]  /*2db00*/  SEL R0, R14, RZ, !P2 ;  /* 0x000000ff0e007207 */ /* 0x000fe20005000000 */
[----:B------:R-:W-:Y:S06]  /*2db10*/  BRA.DIV UR4, `(.L_x_1607) ;  /* 0x0000006e04c87947 */ /* 0x000fec000b800000 */
[----:B------:R-:W1:Y:S02]  /*2db20*/  S2R R5, SR_TID.X ;  /* 0x0000000000057919 */ /* 0x000e640000002100 */
[----:B-1----:R-:W-:-:S04]  /*2db30*/  SHF.R.U32.HI R5, RZ, 0x5, R5 ;  /* 0x00000005ff057819 */ /* 0x002fc80000011605 */
[----:B------:R-:W-:-:S05]  /*2db40*/  LOP3.LUT R5, R5, 0x3, RZ, 0xc0, !PT ;  /* 0x0000000305057812 */ /* 0x000fca00078ec0ff */
[----:B------:R1:W2:Y:S02]  /*2db50*/  SHFL.IDX PT, R14, R5, RZ, 0x1f ;  /* 0x00001fff050e7589 */ /* 0x0002a400000e0000 */
.L_x_1797:
[----:B--2---:R-:W-:Y:S02]  /*2db60*/  ISETP.NE.AND P0, PT, R14, RZ, PT ;  /* 0x000000ff0e00720c */ /* 0x004fe40003f05270 */
[----:B------:R-:W-:-:S11]  /*2db70*/  PLOP3.LUT P6, PT, PT, PT, PT, 0x8, 0x0 ;  /* 0x000000000000781c */ /* 0x000fd60003fce170 */
[----:B------:R-:W-:Y:S05]  /*2db80*/  @P0 BRA `(.L_x_1608) ;  /* 0x00000000000c0947 */ /* 0x000fea0003800000 */
[----:B------:R-:W-:-:S03]  /*2db90*/  UMOV UR4, 0xffffffff ;  /* 0xffffffff00047882 */ /* 0x000fc60000000000 */
[----:B------:R-:W-:Y:S05]  /*2dba0*/  BRA.DIV UR4, `(.L_x_1609) ;  /* 0x0000006e04d87947 */ /* 0x000fea000b800000 */
[----:B------:R-:W-:-:S13]  /*2dbb0*/  ELECT P6, URZ, PT ;  /* 0x00000000003f782f */ /* 0x000fda00038c0000 */
.L_x_1608:
[----:B-1----:R-:W2:Y:S01]  /*2dbc0*/  LDL R5, [R1+0x34] ;  /* 0x0000340001057983 */ /* 0x002ea20000100800 */
        /* <DEDUP_REMOVED lines=11> */
.L_x_1800:
[----:B------:R-:W-:Y:S05]  /*2dc80*/  BSYNC B1 ;  /* 0x0000000000017941 */ /* 0x000fea0003800000 */
.L_x_1610:
[----:B------:R-:W-:Y:S04]  /*2dc90*/  BSSY B1, `(.L_x_1612) ;  /* 0x0000070000017945 */ /* 0x000fe80003800000 */
[----:B------:R-:W-:Y:S05]  /*2dca0*/  @!P6 BRA `(.L_x_1613) ;  /* 0x0000000400b8e947 */ /* 0x000fea0003800000 */
[----:B------:R-:W2:Y:S04]  /*2dcb0*/  LDL R8, [R1+0x10] ;  /* 0x0000100001087983 */ /* 0x000ea80000100800 */
[----:B0-----:R-:W3:Y:S01]  /*2dcc0*/  LDL R7, [R1+0x18] ;  /* 0x0000180001077983 */ /* 0x001ee20000100800 */
[----:B------:R-:W0:Y:S01]  /*2dcd0*/  S2R R6, SR_TID.X ;  /* 0x0000000000067919 */ /* 0x000e220000002100 */
[----:B------:R-:W-:Y:S01]  /*2dce0*/  BSSY B2, `(.L_x_1614) ;  /* 0x0000007000027945 */ /* 0x000fe20003800000 */
[----:B0-----:R-:W-:-:S04]  /*2dcf0*/  LOP3.LUT R6, R6, 0x7f, RZ, 0xc0, !PT ;  /* 0x0000007f06067812 */ /* 0x001fc800078ec0ff */
[----:B------:R-:W-:Y:S01]  /*2dd00*/  ISETP.NE.AND P1, PT, R6, RZ, PT ;  /* 0x000000ff0600720c */ /* 0x000fe20003f25270 */
[----:B--2---:R-:W-:Y:S01]  /*2dd10*/  IMAD R8, R8, 0x8, R12 ;  /* 0x0000000808087824 */ /* 0x004fe200078e020c */
[----:B---3--:R-:W-:-:S04]  /*2dd20*/  SHF.L.U32 R11, R7, 0x1f, RZ ;  /* 0x0000001f070b7819 */ /* 0x008fc800000006ff */
[----:B------:R-:W0:Y:S02]  /*2dd30*/  SYNCS.PHASECHK.TRANS64.TRYWAIT P0, [R8+URZ+0x298a0], R11 ;  /* 0x0298a00b080075a7 */ /* 0x000e24000800017f */
[----:B0-----:R-:W-:Y:S05]  /*2dd40*/  @!P0 BRA `(.L_x_1615) ;  /* 0x0000006c00a48947 */ /* 0x001fea0003800000 */
.L_x_1801:
[----:B------:R-:W-:Y:S05]  /*2dd50*/  BSYNC B2 ;  /* 0x0000000000027941 */ /* 0x000fea0003800000 */
.L_x_1614:
[----:B------:R-:W-:Y:S04]  /*2dd60*/  BSSY B2, `(.L_x_1616) ;  /* 0x0000009000027945 */ /* 0x000fe80003800000 */
[----:B------:R-:W-:Y:S05]  /*2dd70*/  @P1 BRA `(.L_x_1617) ;  /* 0x00000000001c1947 */ /* 0x000fea0003800000 */
[----:B-1----:R-:W1:Y:S02]  /*2dd80*/  S2R R5, SR_TID.X ;  /* 0x0000000000057919 */ /* 0x002e640000002100 */
[----:B-1----:R-:W-:Y:S01]  /*2dd90*/  LOP3.LUT R6, R5, 0x1f, RZ, 0xc0, !PT ;  /* 0x0000001f05067812 */ /* 0x002fe200078ec0ff */
[----:B------:R-:W-:-:S03]  /*2dda0*/  IMAD.MOV.U32 R5, RZ, RZ, 0x7800 ;  /* 0x00007800ff057424 */ /* 0x000fc600078e00ff */
[----:B------:R-:W-:Y:S01]  /*2ddb0*/  ISETP.NE.AND P0, PT, R6, RZ, PT ;  /* 0x000000ff0600720c */ /* 0x000fe20003f05270 */
[----:B------:R2:W-:-:S12]  /*2ddc0*/  SYNCS.ARRIVE.TRANS64 RZ, [R8+URZ+0x29890], R5 ;  /* 0x0298900508ff79a7 */ /* 0x0005d8000800003f */
[----:B--2---:R-:W-:Y:S05]  /*2ddd0*/  @!P0 BRA `(.L_x_1617) ;  /* 0x0000000000048947 */ /* 0x004fea0003800000 */
[----:B------:R-:W-:Y:S01]  /*2dde0*/  BPT.TRAP 0x1 ;  /* 0x000000040000795c */ /* 0x000fe20000300000 */
.L_x_1617:
[----:B------:R-:W-:Y:S05]  /*2ddf0*/  BSYNC B2 ;  /* 0x0000000000027941 */ /* 0x000fea0003800000 */
.L_x_1616:
[----:B-1----:R-:W2:Y:S01]  /*2de00*/  LDL R5, [R1+0x10] ;  /* 0x0000100001057983 */ /* 0x002ea20000100800 */
        /* <DEDUP_REMOVED lines=10> */
[----:B------:R-:W-:Y:S02]  /*2deb0*/  VIADD R5, R8, 0x29890 ;  /* 0x0002989008057836 */ /* 0x000fe40000000000 */
[----:B------:R-:W-:-:S07]  /*2dec0*/  VIADD R7, R10, 0x1a400 ;  /* 0x0001a4000a077836 */ /* 0x000fce0000000000 */
.L_x_1618:
        /* <DEDUP_REMOVED lines=15> */
.L_x_1619:
        /* <DEDUP_REMOVED lines=15> */
.L_x_1620:
        /* <DEDUP_REMOVED lines=13> */
.L_x_1802:
[----:B------:R-:W-:Y:S05]  /*2e180*/  BSYNC B2 ;  /* 0x0000000000027941 */ /* 0x000fea0003800000 */
.L_x_1621:
[----:B------:R-:W-:Y:S01]  /*2e190*/  BSSY B2, `(.L_x_1623) ;  /* 0x000000b000027945 */ /* 0x000fe20003800000 */
[----:B------:R-:W-:Y:S02]  /*2e1a0*/  IMAD.MOV.U32 R10, RZ, RZ, 0x0 ;  /* 0x00000000ff0a7424 */ /* 0x000fe400078e00ff */
[----:B01----:R-:W-:Y:S01]  /*2e1b0*/  IMAD.MOV.U32 R11, RZ, RZ, 0x12f00000 ;  /* 0x12f00000ff0b7424 */ /* 0x003fe200078e00ff */
[----:B------:R-:W-:Y:S06]  /*2e1c0*/  @P1 BRA `(.L_x_1624) ;  /* 0x00000000001c1947 */ /* 0x000fec0003800000 */
[----:B------:R-:W0:Y:S02]  /*2e1d0*/  S2R R5, SR_TID.X ;  /* 0x0000000000057919 */ /* 0x000e240000002100 */
[----:B0-----:R-:W-:Y:S01]  /*2e1e0*/  LOP3.LUT R7, R5, 0x1f, RZ, 0xc0, !PT ;  /* 0x0000001f05077812 */ /* 0x001fe200078ec0ff */
[----:B------:R-:W-:-:S03]  /*2e1f0*/  IMAD.MOV.U32 R5, RZ, RZ, 0x5000 ;  /* 0x00005000ff057424 */ /* 0x000fc600078e00ff */
[----:B------:R-:W-:Y:S01]  /*2e200*/  ISETP.NE.AND P0, PT, R7, RZ, PT ;  /* 0x000000ff0700720c */ /* 0x000fe20003f05270 */
[----:B------:R0:W-:-:S12]  /*2e210*/  SYNCS.ARRIVE.TRANS64 RZ, [R8+URZ+0x298b0], R5 ;  /* 0x0298b00508ff79a7 */ /* 0x0001d8000800003f */
[----:B0-----:R-:W-:Y:S05]  /*2e220*/  @!P0 BRA `(.L_x_1624) ;  /* 0x0000000000048947 */ /* 0x001fea0003800000 */
[----:B------:R-:W-:Y:S01]  /*2e230*/  BPT.TRAP 0x1 ;  /* 0x000000040000795c */ /* 0x000fe20000300000 */
.L_x_1624:
[----:B------:R-:W-:Y:S05]  /*2e240*/  BSYNC B2 ;  /* 0x0000000000027941 */ /* 0x000fea0003800000 */
.L_x_1623:
[----:B------:R-:W2:Y:S01]  /*2e250*/  LDL R5, [R1+0x10] ;  /* 0x0000100001057983 */ /* 0x000ea20000100800 */
        /* <DEDUP_REMOVED lines=9> */
.L_x_1625:
        /* <DEDUP_REMOVED lines=10> */
.L_x_1613:
[----:B------:R-:W-:Y:S05]  /*2e390*/  BSYNC B1 ;  /* 0x0000000000017941 */ /* 0x000fea0003800000 */
.L_x_1612:
[----:B------:R-:W1:Y:S04]  /*2e3a0*/  LDL.LU R10, [R1+0x10] ;  /* 0x00001000010a7983 */ /* 0x000e680000300800 */
[----:B0-----:R-:W2:Y:S01]  /*2e3b0*/  LDL.LU R7, [R1+0x18] ;  /* 0x0000180001077983 */ /* 0x001ea20000300800 */
[----:B------:R-:W-:Y:S01]  /*2e3c0*/  PLOP3.LUT P0, PT, PT, PT, PT, 0x8, 0x0 ;  /* 0x000000000000781c */ /* 0x000fe20003f0e170 */
[----:B-1----:R-:W-:-:S05]  /*2e3d0*/  VIADD R5, R10, 0x1 ;  /* 0x000000010a057836 */ /* 0x002fca0000000000 */
        /* <DEDUP_REMOVED lines=8> */
[----:B-1----:R-:W-:Y:S05]  /*2e460*/  @!P2 BRA `(.L_x_1606) ;  /* 0x000000080000a947 */ /* 0x002fea0003800000 */
[C---:B------:R-:W-:Y:S02]  /*2e470*/  IMAD R18, R9.reuse, 0xa0, R18 ;  /* 0x000000a009127824 */ /* 0x040fe400078e0212 */
[----:B------:R-:W-:Y:S02]  /*2e480*/  VIADD R10, R9, 0xffffffff ;  /* 0xffffffff090a7836 */ /* 0x000fe40000000000 */
[----:B------:R-:W-:-:S07]  /*2e490*/  VIADD R9, R18, 0xfffffec0 ;  /* 0xfffffec012097836 */ /* 0x000fce0000000000 */
.L_x_1640:
[----:B------:R-:W-:Y:S05]  /*2e4a0*/  YIELD ;  /* 0x0000000000007946 */ /* 0x000fea0003800000 */
[----:B------:R-:W-:Y:S04]  /*2e4b0*/  BSSY B1, `(.L_x_1626) ;  /* 0x000006e000017945 */ /* 0x000fe80003800000 */
[----:B-1----:R-:W-:Y:S05]  /*2e4c0*/  @!P6 BRA `(.L_x_1627) ;  /* 0x0000000400b0e947 */ /* 0x002fea0003800000 */
[----:B------:R-:W2:Y:S04]  /*2e4d0*/  LDL R7, [R1+0x10] ;  /* 0x0000100001077983 */ /* 0x000ea80000100800 */
[----:B------:R-:W3:Y:S01]  /*2e4e0*/  LDL R6, [R1+0x18] ;  /* 0x0000180001067983 */ /* 0x000ee20000100800 */
        /* <DEDUP_REMOVED lines=8> */
.L_x_1803:
[----:B------:R-:W-:Y:S05]  /*2e570*/  BSYNC B2 ;  /* 0x0000000000027941 */ /* 0x000fea0003800000 */
.L_x_1628:
        /* <DEDUP_REMOVED lines=9> */
.L_x_1631:
[----:B------:R-:W-:Y:S05]  /*2e610*/  BSYNC B2 ;  /* 0x0000000000027941 */ /* 0x000fea0003800000 */
.L_x_1630:
        /* <DEDUP_REMOVED lines=9> */
[----:B------:R-:W-:-:S02]  /*2e6b0*/  VIADD R5, R8, 0x29890 ;  /* 0x0002989008057836 */ /* 0x000fc40000000000 */
[----:B------:R-:W-:-:S09]  /*2e6c0*/  VIADD R11, R6, 0x1a400 ;  /* 0x0001a400060b7836 */ /* 0x000fd20000000000 */
.L_x_1632:
        /* <DEDUP_REMOVED lines=15> */
.L_x_1633:
        /* <DEDUP_REMOVED lines=15> */
.L_x_1634:
        /* <DEDUP_REMOVED lines=13> */
.L_x_1804:
[----:B------:R-:W-:Y:S05]  /*2e980*/  BSYNC B2 ;  /* 0x0000000000027941 */ /* 0x000fea0003800000 */
.L_x_1635:
        /* <DEDUP_REMOVED lines=11> */
.L_x_1638:
[----:B------:R-:W-:Y:S05]  /*2ea40*/  BSYNC B2 ;  /* 0x0000000000027941 */ /* 0x000fea0003800000 */
.L_x_1637:
        /* <DEDUP_REMOVED lines=10> */
.L_x_1639:
        /* <DEDUP_REMOVED lines=10> */
.L_x_1627:
[----:B------:R-:W-:Y:S05]  /*2eb90*/  BSYNC B1 ;  /* 0x0000000000017941 */ /* 0x000fea0003800000 */
.L_x_1626:
[----:B------:R-:W2:Y:S04]  /*2eba0*/  LDL.LU R6, [R1+0x10] ;  /* 0x0000100001067983 */ /* 0x000ea80000300800 */
[----:B------:R-:W3:Y:S01]  /*2ebb0*/  LDL.LU R7, [R1+0x18] ;  /* 0x0000180001077983 */ /* 0x000ee20000300800 */
[----:B------:R-:W-:Y:S02]  /*2ebc0*/  VIADD R10, R10, 0xffffffff ;  /* 0xffffffff0a0a7836 */ /* 0x000fe40000000000 */
[----:B------:R-:W-:-:S03]  /*2ebd0*/  VIADD R9, R9, 0xffffff60 ;  /* 0xffffff6009097836 */ /* 0x000fc60000000000 */
[----:B------:R-:W-:Y:S01]  /*2ebe0*/  ISETP.GT.AND P2, PT, R10, R3, PT ;  /* 0x000000030a00720c */ /* 0x000fe20003f44270 */
[----:B--2---:R-:W-:-:S05]  /*2ebf0*/  VIADD R5, R6, 0x1 ;  /* 0x0000000106057836 */ /* 0x004fca0000000000 */
[----:B------:R-:W-:-:S04]  /*2ec00*/  ISETP.NE.AND P1, PT, R5, 0x2, PT ;  /* 0x000000020500780c */ /* 0x000fc80003f25270 */
[----:B------:R-:W-:Y:S02]  /*2ec10*/  SEL R6, RZ, 0x1, P1 ;  /* 0x00000001ff067807 */ /* 0x000fe40000800000 */
[----:B------:R-:W-:Y:S02]  /*2ec20*/  SEL R5, R5, RZ, P1 ;  /* 0x000000ff05057207 */ /* 0x000fe40000800000 */
[----:B---3--:R-:W-:-:S03]  /*2ec30*/  LOP3.LUT R7, R7, R6, RZ, 0x3c, !PT ;  /* 0x0000000607077212 */ /* 0x008fc600078e3cff */
[----:B------:R1:W-:Y:S04]  /*2ec40*/  STL [R1+0x10], R5 ;  /* 0x0000100501007387 */ /* 0x0003e80000100800 */
[----:B------:R1:W-:Y:S01]  /*2ec50*/  STL [R1+0x18], R7 ;  /* 0x0000180701007387 */ /* 0x0003e20000100800 */
[----:B------:R-:W-:Y:S05]  /*2ec60*/  @P2 BRA `(.L_x_1640) ;  /* 0xfffffff8000c2947 */ /* 0x000fea000383ffff */
.L_x_1606:
[----:B------:R-:W-:Y:S05]  /*2ec70*/  BSYNC B0 ;  /* 0x0000000000007941 */ /* 0x000fea0003800000 */
.L_x_1605:
[----:B------:R-:W2:Y:S01]  /*2ec80*/  LDC.64 R2, c[0x0][0x9e0] ;  /* 0x00027800ff027b82 */ /* 0x000ea20000000a00 */
[----:B------:R-:W-:Y:S07]  /*2ec90*/  @!P0 WARPSYNC.ALL ;  /* 0x0000000000008948 */ /* 0x000fee0003800000 */
[----:B------:R-:W-:Y:S01]  /*2eca0*/  @!P0 BAR.SYNC.DEFER_BLOCKING 0xc, 0x180 ;  /* 0x0306000000008b1d */ /* 0x000fe20000010000 */
[----:B--2---:R-:W-:Y:S01]  /*2ecb0*/  ISETP.GE.AND P0, PT, R3, 0x1, PT ;  /* 0x000000010300780c */ /* 0x004fe20003f06270 */
[----:B------:R-:W-:-:S12]  /*2ecc0*/  IMAD.IADD R2, R17, 0x1, R2 ;  /* 0x0000000111027824 */ /* 0x000fd800078e0202 */
[----:B------:R-:W-:Y:S05]  /*2ecd0*/  @!P0 BRA `(.L_x_1641) ;  /* 0x0000000000488947 */ /* 0x000fea0003800000 */
[C---:B------:R-:W-:Y:S01]  /*2ece0*/  ISETP.GT.AND P1, PT, R17.reuse, RZ, PT ;  /* 0x000000ff1100720c */ /* 0x040fe20003f24270 */
[----:B------:R-:W-:Y:S01]  /*2ecf0*/  BSSY B0, `(.L_x_1642) ;  /* 0x000000e000007945 */ /* 0x000fe20003800000 */
[----:B------:R-:W-:-:S11]  /*2ed00*/  VIADD R0, R17, 0xffffffff ;  /* 0xffffffff11007836 */ /* 0x000fd60000000000 */
[----:B------:R-:W-:Y:S05]  /*2ed10*/  @P1 BRA `(.L_x_1643) ;  /* 0x00000000001c1947 */ /* 0x000fea0003800000 */
[----:B------:R-:W-:Y:S01]  /*2ed20*/  ISETP.NE.AND P1, PT, R3, 0x1, PT ;  /* 0x000000010300780c */ /* 0x000fe20003f25270 */
[----:B------:R-:W-:-:S12]  /*2ed30*/  IMAD.MOV R0, RZ, RZ, -R17 ;  /* 0x000000ffff007224 */ /* 0x000fd800078e0a11 */
[----:B01----:R-:W0:Y:S02]  /*2ed40*/  @P1 LDC.64 R6, c[0x0][0x9e8] ;  /* 0x00027a00ff061b82 */ /* 0x003e240000000a00 */
[----:B0-----:R-:W-:-:S05]  /*2ed50*/  @P1 IMAD.HI.U32 R6, R0, R6, RZ ;  /* 0x0000000600061227 */ /* 0x001fca00078e00ff */
[----:B------:R-:W-:-:S04]  /*2ed60*/  @P1 SHF.R.U32.HI R0, RZ, R7, R6 ;  /* 0x00000007ff001219 */ /* 0x000fc80000011606 */
[----:B------:R-:W-:Y:S01]  /*2ed70*/  LOP3.LUT R0, RZ, R0, RZ, 0x33, !PT ;  /* 0x00000000ff007212 */ /* 0x000fe200078e33ff */
[----:B------:R-:W-:Y:S06]  /*2ed80*/  BRA `(.L_x_1644) ;  /* 0x0000000000107947 */ /* 0x000fec0003800000 */
.L_x_1643:
[----:B------:R-:W-:-:S13]  /*2ed90*/  ISETP.NE.AND P1, PT, R3, 0x1, PT ;  /* 0x000000010300780c */ /* 0x000fda0003f25270 */
[----:B01----:R-:W0:Y:S02]  /*2eda0*/  @P1 LDC.64 R6, c[0x0][0x9e8] ;  /* 0x00027a00ff061b82 */ /* 0x003e240000000a00 */
[----:B0-----:R-:W-:-:S05]  /*2edb0*/  @P1 IMAD.HI.U32 R6, R0, R6, RZ ;  /* 0x0000000600061227 */ /* 0x001fca00078e00ff */
[----:B------:R-:W-:-:S07]  /*2edc0*/  @P1 SHF.R.U32.HI R0, RZ, R7, R6 ;  /* 0x00000007ff001219 */ /* 0x000fce0000011606 */
.L_x_1644:
[----:B------:R-:W-:Y:S05]  /*2edd0*/  BSYNC B0 ;  /* 0x0000000000007941 */ /* 0x000fea0003800000 */
.L_x_1642:
[----:B------:R-:W-:-:S05]  /*2ede0*/  IMAD R0, R0, R3, R3 ;  /* 0x0000000300007224 */ /* 0x000fca00078e0203 */
[----:B------:R-:W-:-:S07]  /*2edf0*/  VIMNMX R2, R2, R0, PT ;  /* 0x0000000002027248 */ /* 0x000fce0003fe0100 */
.L_x_1641:
[----:B------:R-:W-:Y:S01]  /*2ee00*/  VIADD R0, R2, 0x9f ;  /* 0x0000009f02007836 */ /* 0x000fe20000000000 */
[----:B------:R-:W-:-:S03]  /*2ee10*/  ULDC UR4, c[0x0][0x9dc] ;  /* 0x0002770000047ab9 */ /* 0x000fc60000000800 */
[----:B------:R-:W-:-:S05]  /*2ee20*/  IMAD.HI R0, R0, 0x66666667, RZ ;  /* 0x6666666700007827 */ /* 0x000fca00078e02ff */
        /* <DEDUP_REMOVED lines=10> */
[----:B01----:R-:W0:Y:S02]  /*2eed0*/  @P0 LDC.64 R6, c[0x0][0x9e8] ;  /* 0x00027a00ff060b82 */ /* 0x003e240000000a00 */
[----:B0-----:R-:W-:-:S05]  /*2eee0*/  @P0 IMAD.HI.U32 R6, R4, R6, RZ ;  /* 0x0000000604060227 */ /* 0x001fca00078e00ff */
[----:B------:R-:W-:-:S04]  /*2eef0*/  @P0 SHF.R.U32.HI R4, RZ, R7, R6 ;  /* 0x00000007ff040219 */ /* 0x000fc80000011606 */
[----:B------:R-:W-:Y:S01]  /*2ef00*/  LOP3.LUT R4, RZ, R4, RZ, 0x33, !PT ;  /* 0x00000004ff047212 */ /* 0x000fe200078e33ff */
[----:B------:R-:W-:Y:S06]  /*2ef10*/  BRA `(.L_x_1648) ;  /* 0x0000000000107947 */ /* 0x000fec0003800000 */
.L_x_1647:
[----:B------:R-:W-:-:S13]  /*2ef20*/  ISETP.NE.AND P0, PT, R3, 0x1, PT ;  /* 0x000000010300780c */ /* 0x000fda0003f05270 */
[----:B01----:R-:W0:Y:S02]  /*2ef30*/  @P0 LDC.64 R6, c[0x0][0x9e8] ;  /* 0x00027a00ff060b82 */ /* 0x003e240000000a00 */
[----:B0-----:R-:W-:-:S05]  /*2ef40*/  @P0 IMAD.HI.U32 R6, R4, R6, RZ ;  /* 0x0000000604060227 */ /* 0x001fca00078e00ff */
[----:B------:R-:W-:-:S07]  /*2ef50*/  @P0 SHF.R.U32.HI R4, RZ, R7, R6 ;  /* 0x00000007ff040219 */ /* 0x000fce0000011606 */
.L_x_1648:
[----:B------:R-:W-:Y:S05]  /*2ef60*/  BSYNC B0 ;  /* 0x0000000000007941 */ /* 0x000fea0003800000 */
.L_x_1646:
[----:B------:R-:W-:-:S05]  /*2ef70*/  IMAD R3, R4, R3, RZ ;  /* 0x0000000304037224 */ /* 0x000fca00078e02ff */
[----:B------:R-:W-:-:S07]  /*2ef80*/  VIMNMX R0, R0, R3, !PT ;  /* 0x0000000300007248 */ /* 0x000fce0007fe0100 */
.L_x_1645:
[----:B------:R-:W-:Y:S01]  /*2ef90*/  IMAD.HI R0, R0, 0x66666667, RZ ;  /* 0x6666666700007827 */ /* 0x000fe200078e02ff */
[----:B------:R-:W-:Y:S04]  /*2efa0*/  BSSY B6, `(.L_x_1649) ;  /* 0x00002f4000067945 */ /* 0x000fe80003800000 */
[----:B------:R-:W-:-:S04]  /*2efb0*/  SHF.R.U32.HI R3, RZ, 0x1f, R0 ;  /* 0x0000001fff037819 */ /* 0x000fc80000011600 */
[----:B------:R-:W-:-:S04]  /*2efc0*/  LEA.HI.SX32 R3, R0, R3, 0x1a ;  /* 0x0000000300037211 */ /* 0x000fc800078fd2ff */
[----:B------:R-:W-:-:S04]  /*2efd0*/  VIMNMX R2, RZ, R3, !PT ;  /* 0x00000003ff027248 */ /* 0x000fc80007fe0100 */
[----:B------:R-:W-:Y:S01]  /*2efe0*/  ISETP.GT.AND P0, PT, R17, R2, PT ;  /* 0x000000021100720c */ /* 0x000fe20003f04270 */
[----:B------:R2:W-:-:S12]  /*2eff0*/  STL [R1+0x20], R2 ;  /* 0x0000200201007387 */ /* 0x0005d80000100800 */
[----:B--2---:R-:W-:Y:S05]  /*2f000*/  @P0 BRA `(.L_x_1650) ;  /* 0x0000000000480947 */ /* 0x004fea0003800000 */
[----:B------:R-:W2:Y:S02]  /*2f010*/  S2R R2, SR_TID.X ;  /* 0x0000000000027919 */ /* 0x000ea40000002100 */
[----:B--2---:R-:W-:-:S04]  /*2f020*/  LOP3.LUT R2, R2, 0x7f, RZ, 0xc0, !PT ;  /* 0x0000007f02027812 */ /* 0x004fc800078ec0ff */
[----:B------:R-:W-:-:S13]  /*2f030*/  ISETP.NE.AND P0, PT, R2, RZ, PT ;  /* 0x000000ff0200720c */ /* 0x000fda0003f05270 */
[----:B------:R-:W-:Y:S05]  /*2f040*/  @P0 BRA `(.L_x_1651) ;  /* 0x0000002c00a40947 */ /* 0x000fea0003800000 */
[----:B-1----:R-:W1:Y:S01]  /*2f050*/  S2R R5, SR_LANEID ;  /* 0x0000000000057919 */ /* 0x002e620000000000 */
        /* <DEDUP_REMOVED lines=8> */
[----:B0-----:R-:W0:Y:S01]  /*2f0e0*/  POPC R7, R4 ;  /* 0x0000000400077309 */ /* 0x001e220000000000 */
[----:B--2---:R-:W0:Y:S02]  /*2f0f0*/  SHFL.IDX PT, R0, R3, R0, 0x1f ;  /* 0x00001f0003007589 */ /* 0x004e2400000e0000 */
[----:B0-----:R-:W-:-:S05]  /*2f100*/  IADD3 R0, R0, UR38, R7 ;  /* 0x0000002600007c10 */ /* 0x001fca000fffe007 */
[----:B------:R2:W-:Y:S01]  /*2f110*/  STL [R1], R0 ;  /* 0x0000000001007387 */ /* 0x0005e20000100800 */
[----:B------:R-:W-:Y:S05]  /*2f120*/  BRA `(.L_x_1651) ;  /* 0x0000002c006c7947 */ /* 0x000fea0003800000 */
.L_x_1650:
[----:B------:R-:W2:Y:S01]  /*2f130*/  S2R R0, SR_CgaCtaId ;  /* 0x0000000000007919 */ /* 0x000ea20000008800 */
[----:B------:R-:W-:-:S04]  /*2f140*/  MOV R2, 0x400 ;  /* 0x0000040000027802 */ /* 0x000fc80000000f00 */
[----:B--2---:R-:W-:-:S05]  /*2f150*/  LEA R18, R0, R2, 0x18 ;  /* 0x0000000200127211 */ /* 0x004fca00078ec0ff */
[----:B------:R2:W-:Y:S01]  /*2f160*/  STL [R1+0x30], R18 ;  /* 0x0000301201007387 */ /* 0x0005e20000100800 */
[----:B------:R-:W-:-:S05]  /*2f170*/  VIADD R0, R18, 0x1a400 ;  /* 0x0001a40012007836 */ /* 0x000fca0000000000 */
[----:B------:R-:W-:-:S13]  /*2f180*/  LOP3.LUT P0, RZ, R0, 0x1bf, RZ, 0xc0, !PT ;  /* 0x000001bf00ff7812 */ /* 0x000fda000780c0ff */
[----:B--2---:R-:W-:Y:S05]  /*2f190*/  @!P0 BRA `(.L_x_1652) ;  /* 0x0000000000408947 */ /* 0x004fea0003800000 */
[----:B------:R-:W-:Y:S01]  /*2f1a0*/  MOV R2, 0x0 ;  /* 0x0000000000027802 */ /* 0x000fe20000000f00 */
[----:B------:R-:W-:Y:S01]  /*2f1b0*/  ULDC.64 UR6, c[0x4][0xa0] ;  /* 0x0100280000067ab9 */ /* 0x000fe20000000a00 */
[----:B------:R-:W-:Y:S01]  /*2f1c0*/  ULDC.64 UR8, c[0x4][0xa8] ;  /* 0x01002a0000087ab9 */ /* 0x000fe20000000a00 */
[----:B------:R-:W-:Y:S01]  /*2f1d0*/  ULDC.64 UR4, c[0x4][0x8] ;  /* 0x0100020000047ab9 */ /* 0x000fe20000000a00 */
[----:B------:R-:W-:Y:S02]  /*2f1e0*/  IMAD.U32 R4, RZ, RZ, UR6 ;  /* 0x00000006ff047e24 */ /* 0x000fe4000f8e00ff */
[----:B------:R-:W2:Y:S01]  /*2f1f0*/  LDC.64 R2, c[0x4][R2] ;  /* 0x0100000002027b82 */ /* 0x000ea20000000a00 */
[----:B-1----:R-:W-:Y:S02]  /*2f200*/  IMAD.U32 R5, RZ, RZ, UR7 ;  /* 0x00000007ff057e24 */ /* 0x002fe4000f8e00ff */
[----:B------:R-:W-:Y:S02]  /*2f210*/  IMAD.U32 R6, RZ, RZ, UR8 ;  /* 0x00000008ff067e24 */ /* 0x000fe4000f8e00ff */
[----:B0-----:R-:W-:-:S02]  /*2f220*/  IMAD.U32 R7, RZ, RZ, UR9 ;  /* 0x00000009ff077e24 */ /* 0x001fc4000f8e00ff */
[----:B------:R-:W-:Y:S02]  /*2f230*/  IMAD.U32 R10, RZ, RZ, UR4 ;  /* 0x00000004ff0a7e24 */ /* 0x000fe4000f8e00ff */
[----:B------:R-:W-:Y:S02]  /*2f240*/  IMAD.U32 R11, RZ, RZ, UR5 ;  /* 0x00000005ff0b7e24 */ /* 0x000fe4000f8e00ff */
[----:B------:R-:W-:Y:S02]  /*2f250*/  IMAD.MOV.U32 R8, RZ, RZ, 0x70 ;  /* 0x00000070ff087424 */ /* 0x000fe400078e00ff */
[----:B------:R-:W-:Y:S02]  /*2f260*/  IMAD.MOV.U32 R12, RZ, RZ, 0x1 ;  /* 0x00000001ff0c7424 */ /* 0x000fe400078e00ff */
[----:B------:R-:W-:-:S07]  /*2f270*/  IMAD.MOV.U32 R13, RZ, RZ, RZ ;  /* 0x000000ffff0d7224 */ /* 0x000fce00078e00ff */
[----:B------:R-:W-:-:S07]  /*2f280*/  LEPC R20, `(.L_x_1652) ;  /* 0x000000001014794e */ /* 0x000fce0000000000 */
[----:B--2---:R-:W-:Y:S05]  /*2f290*/  CALL.ABS.NOINC R2 ;  /* 0x0000000002007343 */ /* 0x004fea0003c00000 */
.L_x_1652:
[----:B------:R-:W-:Y:S01]  /*2f2a0*/  VIADD R18, R18, 0xa400 ;  /* 0x0000a40012127836 */ /* 0x000fe20000000000 */
[----:B------:R-:W-:-:S04]  /*2f2b0*/  LOP3.LUT R16, R16, 0xfffffffe, RZ, 0xc0, !PT ;  /* 0xfffffffe10107812 */ /* 0x000fc800078ec0ff */
[----:B------:R-:W-:-:S13]  /*2f2c0*/  LOP3.LUT P0, RZ, R18, 0x3ff, RZ, 0xc0, !PT ;  /* 0x000003ff12ff7812 */ /* 0x000fda000780c0ff */
[----:B------:R-:W-:Y:S01]  /*2f2d0*/  @P0 LOP3.LUT R16, R16, 0x1, RZ, 0xfc, !PT ;  /* 0x0000000110100812 */ /* 0x000fe200078efcff */
[----:B------:R-:W-:Y:S06]  /*2f2e0*/  @!P0 BRA `(.L_x_1653) ;  /* 0x0000000000408947 */ /* 0x000fec0003800000 */
        /* <DEDUP_REMOVED lines=16> */
.L_x_1653:
[----:B------:R-:W2:Y:S02]  /*2f3f0*/  LDL R2, [R1+0x30] ;  /* 0x0000300001027983 */ /* 0x000ea40000100800 */
[----:B--2---:R-:W-:-:S05]  /*2f400*/  VIADD R0, R2, 0x400 ;  /* 0x0000040002007836 */ /* 0x004fca0000000000 */
        /* <DEDUP_REMOVED lines=18> */
.L_x_1654:
        /* <DEDUP_REMOVED lines=18> */
.L_x_1655:
[----:B------:R-:W2:Y:S01]  /*2f650*/  LDL.LU R3, [R1+0x1c] ;  /* 0x00001c0001037983 */ /* 0x000ea20000300800 */
[----:B------:R-:W3:Y:S01]  /*2f660*/  LDC R0, c[0x0][0x428] ;  /* 0x00010a00ff007b82 */ /* 0x000ee20000000800 */
[----:B------:R-:W-:Y:S02]  /*2f670*/  ULDC.64 UR4, c[0x0][0x9f8] ;  /* 0x00027e0000047ab9 */ /* 0x000fe40000000a00 */
[----:B------:R-:W2:Y:S04]  /*2f680*/  LDL.LU R2, [R1+0x4] ;  /* 0x0000040001027983 */ /* 0x000ea80000300800 */
[----:B-1----:R-:W4:Y:S04]  /*2f690*/  LDL R5, [R1+0x8] ;  /* 0x0000080001057983 */ /* 0x002f280000100800 */
[----:B------:R-:W5:Y:S01]  /*2f6a0*/  LDL R18, [R1+0xc] ;  /* 0x00000c0001127983 */ /* 0x000f620000100800 */
[----:B---3--:R-:W-:Y:S01]  /*2f6b0*/  ISETP.NE.AND P0, PT, R0, 0x1, PT ;  /* 0x000000010000780c */ /* 0x008fe20003f05270 */
[----:B--2---:R-:W-:-:S12]  /*2f6c0*/  IMAD R4, R2, 0x80, R3 ;  /* 0x0000008002047824 */ /* 0x004fd800078e0203 */
[----:B------:R-:W1:Y:S01]  /*2f6d0*/  @P0 LDC R3, c[0x0][0x42c] ;  /* 0x00010b00ff030b82 */ /* 0x000e620000000800 */
[----:B----4-:R-:W-:Y:S02]  /*2f6e0*/  IMAD.MOV.U32 R0, RZ, RZ, R5 ;  /* 0x000000ffff007224 */ /* 0x010fe400078e0005 */
[----:B-----5:R-:W-:-:S05]  /*2f6f0*/  IMAD.MOV.U32 R6, RZ, RZ, R18 ;  /* 0x000000ffff067224 */ /* 0x020fca00078e0012 */
[----:B------:R-:W2:Y:S01]  /*2f700*/  @P0 LDC R2, c[0x0][0x430] ;  /* 0x00010c00ff020b82 */ /* 0x000ea20000000800 */
[----:B-1----:R-:W-:Y:S02]  /*2f710*/  @P0 IMAD.HI.U32 R3, R5, R3, RZ ;  /* 0x0000000305030227 */ /* 0x002fe400078e00ff */
[----:B------:R-:W1:Y:S03]  /*2f720*/  S2R R5, SR_TID.X ;  /* 0x0000000000057919 */ /* 0x000e660000002100 */
[----:B--2---:R-:W-:Y:S02]  /*2f730*/  @P0 SHF.R.U32.HI R0, RZ, R2, R3 ;  /* 0x00000002ff000219 */ /* 0x004fe40000011603 */
[----:B------:R-:W-:-:S04]  /*2f740*/  ISETP.NE.U32.AND P0, PT, RZ, UR4, PT ;  /* 0x00000004ff007c0c */ /* 0x000fc8000bf05070 */
[----:B------:R-:W-:Y:S01]  /*2f750*/  ISETP.NE.AND.EX P0, PT, RZ, UR5, PT, P0 ;  /* 0x00000005ff007c0c */ /* 0x000fe2000bf05300 */
[----:B------:R-:W-:-:S12]  /*2f760*/  ULDC.64 UR4, c[0x0][0xa00] ;  /* 0x0002800000047ab9 */ /* 0x000fd80000000a00 */
[----:B------:R-:W2:Y:S01]  /*2f770*/  @P0 LDC.64 R2, c[0x0][0x9f8] ;  /* 0x00027e00ff020b82 */ /* 0x000ea20000000a00 */
[----:B-1----:R-:W-:Y:S01]  /*2f780*/  LOP3.LUT R5, R5, 0x7f, RZ, 0xc0, !PT ;  /* 0x0000007f05057812 */ /* 0x002fe200078ec0ff */
[----:B--2---:R-:W-:-:S05]  /*2f790*/  @P0 IMAD.WIDE R2, R18, 0x4, R2 ;  /* 0x0000000412020825 */ /* 0x004fca00078e0202 */
[----:B------:R1:W2:Y:S01]  /*2f7a0*/  @P0 LDG.E R6, desc[UR60][R2.64] ;  /* 0x0000003c02060981 */ /* 0x0002a2000c1e1900 */
[----:B------:R-:W-:Y:S02]  /*2f7b0*/  ISETP.NE.AND P1, PT, R5, RZ, PT ;  /* 0x000000ff0500720c */ /* 0x000fe40003f25270 */
[----:B------:R-:W-:Y:S02]  /*2f7c0*/  ISETP.NE.U32.AND P0, PT, RZ, UR4, PT ;  /* 0x00000004ff007c0c */ /* 0x000fe4000bf05070 */
[----:B------:R-:W-:Y:S02]  /*2f7d0*/  PLOP3.LUT P3, PT, P1, PT, PT, 0x8, 0x0 ;  /* 0x000000000000781c */ /* 0x000fe40000f6e170 */
[----:B------:R-:W-:-:S04]  /*2f7e0*/  ISETP.NE.AND.EX P2, PT, RZ, UR5, PT, P0 ;  /* 0x00000005ff007c0c */ /* 0x000fc8000bf45300 */
[----:B-1----:R-:W-:-:S03]  /*2f7f0*/  SEL R3, R18, RZ, !P2 ;  /* 0x000000ff12037207 */ /* 0x002fc60005000000 */
[----:B------:R-:W-:-:S05]  /*2f800*/  VOTEU.ALL UP1, P1 ;  /* 0x00000000003f7886 */ /* 0x000fca0000820000 */
[----:B------:R-:W-:-:S04]  /*2f810*/  @!UP1 UIADD3 UR8, UP0, UR40, 0x270, URZ ;  /* 0x0000027028089890 */ /* 0x000fc8000ff1e03f */
[----:B------:R-:W-:-:S03]  /*2f820*/  @!UP1 UIADD3.X UR9, URZ, UR41, URZ, UP0, !UPT ;  /* 0x000000293f099290 */ /* 0x000fc600087fe43f */
[----:B------:R-:W-:Y:S01]  /*2f830*/  VOTEU.ALL UP0, P1 ;  /* 0x00000000003f7886 */ /* 0x000fe20000800000 */
[----:B--2---:R1:W-:Y:S08]  /*2f840*/  STL [R1+0x4], R6 ;  /* 0x0000040601007387 */ /* 0x0043f00000100800 */
.L_x_1656:
        /* <DEDUP_REMOVED lines=10> */
[----:B--2---:R-:W-:Y:S05]  /*2f8f0*/  @P3 BRA.U.ANY `(.L_x_1656) ;  /* 0xfffffffd00d43947 */ /* 0x004fea000393ffff */
[----:B------:R-:W-:Y:S01]  /*2f900*/  PLOP3.LUT P2, PT, P1, PT, PT, 0x8, 0x0 ;  /* 0x000000000000781c */ /* 0x000fe20000f4e170 */
[----:B------:R-:W-:Y:S01]  /*2f910*/  VOTEU.ALL UP0, P1 ;  /* 0x00000000003f7886 */ /* 0x000fe20000800000 */
[----:B------:R-:W-:-:S11]  /*2f920*/  UMOV UR4, 0x40 ;  /* 0x0000004000047882 */ /* 0x000fd60000000000 */
.L_x_1657:
        /* <DEDUP_REMOVED lines=13> */
.L_x_1658:
        /* <DEDUP_REMOVED lines=10> */
[----:B------:R-:W2:Y:S01]  /*2faa0*/  LDL R18, [R1+0x4] ;  /* 0x0000040001127983 */ /* 0x000ea20000100800 */
[----:B01----:R-:W0:Y:S01]  /*2fab0*/  LDC.64 R6, c[0x0][0x3f8] ;  /* 0x0000fe00ff067b82 */ /* 0x003e220000000a00 */
        /* <DEDUP_REMOVED lines=12> */
.L_x_1807:
[----:B--2---:R-:W-:Y:S02]  /*2fb80*/  ISETP.NE.AND P0, PT, R14, RZ, PT ;  /* 0x000000ff0e00720c */ /* 0x004fe40003f05270 */
[----:B------:R-:W-:-:S11]  /*2fb90*/  PLOP3.LUT P6, PT, PT, PT, PT, 0x8, 0x0 ;  /* 0x000000000000781c */ /* 0x000fd60003fce170 */
[----:B------:R-:W-:Y:S05]  /*2fba0*/  @P0 BRA `(.L_x_1660) ;  /* 0x00000008003c0947 */ /* 0x000fea0003800000 */
[----:B------:R-:W-:-:S03]  /*2fbb0*/  UMOV UR4, 0xffffffff ;  /* 0xffffffff00047882 */ /* 0x000fc60000000000 */
[----:B------:R-:W-:Y:S05]  /*2fbc0*/  BRA.DIV UR4, `(.L_x_1661) ;  /* 0x0000005204887947 */ /* 0x000fea000b800000 */
[----:B------:R-:W-:-:S13]  /*2fbd0*/  ELECT P6, URZ, PT ;  /* 0x00000000003f782f */ /* 0x000fda00038c0000 */
.L_x_1810:
[----:B------:R-:W-:Y:S05]  /*2fbe0*/  @!P6 BRA `(.L_x_1662) ;  /* 0x000000040090e947 */ /* 0x000fea0003800000 */
[----:B------:R-:W-:Y:S01]  /*2fbf0*/  ISETP.NE.U32.AND P0, PT, R6, RZ, PT ;  /* 0x000000ff0600720c */ /* 0x000fe20003f05070 */
[----:B-1----:R-:W-:-:S03]  /*2fc00*/  VIADD R8, R17, 0xffffffff ;  /* 0xffffffff11087836 */ /* 0x002fc60000000000 */
[----:B------:R-:W-:-:S13]  /*2fc10*/  ISETP.NE.AND.EX P0, PT, R7, RZ, PT, P0 ;  /* 0x000000ff0700720c */ /* 0x000fda0003f05300 */
[----:B------:R-:W-:Y:S05]  /*2fc20*/  @!P0 BRA `(.L_x_1663) ;  /* 0x00000000004c8947 */ /* 0x000fea0003800000 */
[----:B------:R-:W1:Y:S01]  /*2fc30*/  LDC R9, c[0x0][0x41c] ;  /* 0x00010700ff097b82 */ /* 0x000e620000000800 */
[----:B------:R-:W-:Y:S01]  /*2fc40*/  IMAD.MOV.U32 R2, RZ, RZ, R8 ;  /* 0x000000ffff027224 */ /* 0x000fe200078e0008 */
[----:B------:R-:W-:Y:S01]  /*2fc50*/  ULDC.64 UR4, c[0x0][0x408] ;  /* 0x0001020000047ab9 */ /* 0x000fe20000000a00 */
[----:B------:R-:W-:Y:S01]  /*2fc60*/  IMAD.MOV.U32 R12, RZ, RZ, R5 ;  /* 0x000000ffff0c7224 */ /* 0x000fe200078e0005 */
[----:B-1----:R-:W-:-:S13]  /*2fc70*/  ISETP.NE.AND P0, PT, R9, 0x1, PT ;  /* 0x000000010900780c */ /* 0x002fda0003f05270 */
[----:B------:R-:W1:Y:S02]  /*2fc80*/  @P0 LDC.64 R10, c[0x0][0x420] ;  /* 0x00010800ff0a0b82 */ /* 0x000e640000000a00 */
[----:B-1----:R-:W-:-:S05]  /*2fc90*/  @P0 IMAD.HI.U32 R10, R8, R10, RZ ;  /* 0x0000000a080a0227 */ /* 0x002fca00078e00ff */
[----:B------:R-:W-:-:S04]  /*2fca0*/  @P0 SHF.R.U32.HI R2, RZ, R11, R10 ;  /* 0x0000000bff020219 */ /* 0x000fc8000001160a */
[--C-:B------:R-:W-:Y:S01]  /*2fcb0*/  SHF.R.S32.HI R11, RZ, 0x1f, R2.reuse ;  /* 0x0000001fff0b7819 */ /* 0x100fe20000011402 */
[--C-:B0-----:R-:W-:Y:S02]  /*2fcc0*/  IMAD.MOV R5, RZ, RZ, -R2.reuse ;  /* 0x000000ffff057224 */ /* 0x101fe400078e0a02 */
[----:B------:R-:W-:Y:S02]  /*2fcd0*/  IMAD.MOV.U32 R10, RZ, RZ, R2 ;  /* 0x000000ffff0a7224 */ /* 0x000fe400078e0002 */
        /* <DEDUP_REMOVED lines=8> */
.L_x_1663:
[----:B-1----:R-:W2:Y:S01]  /*2fd60*/  LDL R6, [R1+0x14] ;  /* 0x0000140001067983 */ /* 0x002ea20000100800 */
[----:B0-----:R-:W-:Y:S01]  /*2fd70*/  MOV R5, 0x400 ;  /* 0x0000040000057802 */ /* 0x001fe20000000f00 */
[----:B------:R-:W0:Y:S01]  /*2fd80*/  S2R R9, SR_CgaCtaId ;  /* 0x0000000000097919 */ /* 0x000e220000008800 */
[----:B------:R-:W1:Y:S02]  /*2fd90*/  S2R R7, SR_TID.X ;  /* 0x0000000000077919 */ /* 0x000e640000002100 */
[----:B0-----:R-:W-:-:S05]  /*2fda0*/  LEA R5, R9, R5, 0x18 ;  /* 0x0000000509057211 */ /* 0x001fca00078ec0ff */
[----:B------:R-:W-:Y:S01]  /*2fdb0*/  IMAD R5, R19, 0x8, R5 ;  /* 0x0000000813057824 */ /* 0x000fe200078e0205 */
[----:B-1----:R-:W-:-:S04]  /*2fdc0*/  LOP3.LUT R7, R7, 0x7f, RZ, 0xc0, !PT ;  /* 0x0000007f07077812 */ /* 0x002fc800078ec0ff */
[----:B------:R-:W-:Y:S02]  /*2fdd0*/  ISETP.NE.AND P0, PT, R7, RZ, PT ;  /* 0x000000ff0700720c */ /* 0x000fe40003f05270 */
[----:B--2---:R-:W-:-:S04]  /*2fde0*/  SHF.L.U32 R6, R6, 0x1f, RZ ;  /* 0x0000001f06067819 */ /* 0x004fc800000006ff */
[----:B------:R-:W0:Y:S02]  /*2fdf0*/  SYNCS.PHASECHK.TRANS64.TRYWAIT P2, [R5+URZ+0x29880], R6 ;  /* 0x02988006050075a7 */ /* 0x000e24000804017f */
[----:B0-----:R-:W-:Y:S05]  /*2fe00*/  @!P2 BRA `(.L_x_1664) ;  /* 0x000000500018a947 */ /* 0x001fea0003800000 */
.L_x_1811:
        /* <DEDUP_REMOVED lines=8> */
.L_x_1665:
[----:B------:R-:W2:Y:S01]  /*2fe90*/  LDL R9, [R1+0x24] ;  /* 0x0000240001097983 */ /* 0x000ea20000100800 */
[----:B------:R-:W-:Y:S01]  /*2fea0*/  MOV R7, 0x400 ;  /* 0x0000040000077802 */ /* 0x000fe20000000f00 */
[----:B------:R-:W1:Y:S01]  /*2feb0*/  S2R R10, SR_CgaCtaId ;  /* 0x00000000000a7919 */ /* 0x000e620000008800 */
[----:B------:R-:W-:Y:S01]  /*2fec0*/  R2UR UR9, R5 ;  /* 0x00000000050972ca */ /* 0x000fe200000e0000 */
[----:B------:R-:W-:Y:S01]  /*2fed0*/  UIADD3 UR4, UP0, UR40, 0x470, URZ ;  /* 0x0000047028047890 */ /* 0x000fe2000ff1e03f */
[----:B------:R-:W-:Y:S02]  /*2fee0*/  R2UR UR12, R0 ;  /* 0x00000000000c72ca */ /* 0x000fe400000e0000 */
[----:B-----5:R-:W-:Y:S01]  /*2fef0*/  R2UR UR13, R2 ;  /* 0x00000000020d72ca */ /* 0x020fe200000e0000 */
[----:B------:R-:W-:Y:S01]  /*2ff00*/  UIADD3.X UR5, URZ, UR41, URZ, UP0, !UPT ;  /* 0x000000293f057290 */ /* 0x000fe200087fe43f */
[----:B-1----:R-:W-:-:S05]  /*2ff10*/  LEA R7, R10, R7, 0x18 ;  /* 0x000000070a077211 */ /* 0x002fca00078ec0ff */
[----:B------:R-:W-:-:S05]  /*2ff20*/  IMAD R7, R19, 0x5000, R7 ;  /* 0x0000500013077824 */ /* 0x000fca00078e0207 */
[----:B------:R-:W-:Y:S01]  /*2ff30*/  R2UR UR8, R7 ;  /* 0x00000000070872ca */ /* 0x000fe200000e0000 */
[----:B------:R-:W-:Y:S01]  /*2ff40*/  UIADD3 UR9, UR9, 0x29870, URZ ;  /* 0x0002987009097890 */ /* 0x000fe2000fffe03f */
[----:B------:R-:W-:Y:S01]  /*2ff50*/  UMOV UR6, 0x0 ;  /* 0x0000000000067882 */ /* 0x000fe20000000000 */
[----:B------:R-:W-:Y:S01]  /*2ff60*/  UMOV UR7, 0x14f00000 ;  /* 0x14f0000000077882 */ /* 0x000fe20000000000 */
[----:B------:R-:W-:-:S09]  /*2ff70*/  UMOV UR10, URZ ;  /* 0x0000003f000a7c82 */ /* 0x000fd20008000000 */
[----:B------:R-:W-:Y:S01]  /*2ff80*/  UIADD3 UR8, UR8, 0xa400, URZ ;  /* 0x0000a40008087890 */ /* 0x000fe2000fffe03f */
[----:B--2---:R-:W-:-:S05]  /*2ff90*/  IMAD R8, R8, 0xa0, R9 ;  /* 0x000000a008087824 */ /* 0x004fca00078e0209 */
[----:B------:R-:W-:-:S13]  /*2ffa0*/  R2UR UR11, R8 ;  /* 0x00000000080b72ca */ /* 0x000fda00000e0000 */
[----:B------:R1:W-:Y:S01]  /*2ffb0*/  UTMALDG.4D [UR8], [UR4], desc[UR6] ;  /* 0x00000608040075b4 */ /* 0x0003e20008019000 */
[----:B------:R-:W2:Y:S02]  /*2ffc0*/  SYNCS.PHASECHK.TRANS64.TRYWAIT P2, [R5+URZ+0x29840], R6 ;  /* 0x02984006050075a7 */ /* 0x000ea4000804017f */
[----:B-12---:R-:W-:Y:S05]  /*2ffd0*/  @!P2 BRA `(.L_x_1666) ;  /* 0x0000004c00b8a947 */ /* 0x006fea0003800000 */
.L_x_1812:
        /* <DEDUP_REMOVED lines=8> */
.L_x_1667:
[----:B------:R-:W2:Y:S01]  /*30060*/  S2R R7, SR_CgaCtaId ;  /* 0x0000000000077919 */ /* 0x000ea20000008800 */
[----:B01----:R-:W-:Y:S01]  /*30070*/  MOV R6, 0x400 ;  /* 0x0000040000067802 */ /* 0x003fe20000000f00 */
[----:B------:R-:W-:Y:S01]  /*30080*/  UIADD3 UR4, UP0, UR40, 0x370, URZ ;  /* 0x0000037028047890 */ /* 0x000fe2000ff1e03f */
[----:B------:R-:W-:Y:S01]  /*30090*/  R2UR UR9, R5 ;  /* 0x00000000050972ca */ /* 0x000fe200000e0000 */
[----:B------:R-:W-:Y:S01]  /*300a0*/  UMOV UR10, URZ ;  /* 0x0000003f000a7c82 */ /* 0x000fe20008000000 */
[----:B------:R-:W-:Y:S01]  /*300b0*/  R2UR UR11, R8 ;  /* 0x00000000080b72ca */ /* 0x000fe200000e0000 */
[----:B------:R-:W-:Y:S01]  /*300c0*/  UIADD3.X UR5, URZ, UR41, URZ, UP0, !UPT ;  /* 0x000000293f057290 */ /* 0x000fe200087fe43f */
[----:B------:R-:W-:Y:S01]  /*300d0*/  R2UR UR12, R0 ;  /* 0x00000000000c72ca */ /* 0x000fe200000e0000 */
[----:B------:R-:W-:Y:S01]  /*300e0*/  UMOV UR6, 0x0 ;  /* 0x0000000000067882 */ /* 0x000fe20000000000 */
[----:B------:R-:W-:Y:S01]  /*300f0*/  R2UR UR13, R2 ;  /* 0x00000000020d72ca */ /* 0x000fe200000e0000 */
[----:B------:R-:W-:Y:S01]  /*30100*/  UMOV UR7, 0x14f00000 ;  /* 0x14f0000000077882 */ /* 0x000fe20000000000 */
[----:B------:R-:W-:-:S05]  /*30110*/  UMOV UR17, 0x40 ;  /* 0x0000004000117882 */ /* 0x000fca0000000000 */
[----:B------:R-:W-:Y:S01]  /*30120*/  UIADD3 UR9, UR9, 0x29830, URZ ;  /* 0x0002983009097890 */ /* 0x000fe2000fffe03f */
[----:B--2---:R-:W-:-:S05]  /*30130*/  LEA R6, R7, R6, 0x18 ;  /* 0x0000000607067211 */ /* 0x004fca00078ec0ff */
[----:B------:R-:W-:-:S05]  /*30140*/  IMAD R5, R19, 0x7800, R6 ;  /* 0x0000780013057824 */ /* 0x000fca00078e0206 */
[----:B------:R-:W-:-:S13]  /*30150*/  R2UR UR8, R5 ;  /* 0x00000000050872ca */ /* 0x000fda00000e0000 */
        /* <DEDUP_REMOVED lines=12> */
[----:B--2---:R-:W-:Y:S01]  /*30220*/  NOP ;  /* 0x0000000000007918 */ /* 0x004fe20000000000 */
.L_x_1662:
[----:B------:R-:W2:Y:S01]  /*30230*/  LDL.LU R6, [R1+0x8] ;  /* 0x0000080001067983 */ /* 0x000ea20000300800 */
[----:B------:R-:W-:Y:S01]  /*30240*/  MOV R7, 0x400 ;  /* 0x0000040000077802 */ /* 0x000fe20000000f00 */
[----:B-1----:R-:W1:Y:S01]  /*30250*/  S2R R8, SR_CgaCtaId ;  /* 0x0000000000087919 */ /* 0x002e620000008800 */
[----:B------:R-:W-:Y:S05]  /*30260*/  WARPSYNC.ALL ;  /* 0x0000000000007948 */ /* 0x000fea0003800000 */
[----:B------:R-:W-:-:S13]  /*30270*/  ELECT P0, URZ, PT ;  /* 0x00000000003f782f */ /* 0x000fda0003800000 */
[----:B------:R-:W-:Y:S01]  /*30280*/  @P0 R2UR UR13, R3 ;  /* 0x00000000030d02ca */ /* 0x000fe200000e0000 */
[----:B------:R-:W-:Y:S01]  /*30290*/  UIADD3 UR4, UP0, UR40, 0x270, URZ ;  /* 0x0000027028047890 */ /* 0x000fe2000ff1e03f */
[----:B------:R-:W-:-:S03]  /*302a0*/  @P0 R2UR UR11, R4 ;  /* 0x00000000040b02ca */ /* 0x000fc600000e0000 */
[----:B------:R-:W-:Y:S01]  /*302b0*/  UIADD3.X UR5, URZ, UR41, URZ, UP0, !UPT ;  /* 0x000000293f057290 */ /* 0x000fe200087fe43f */
[----:B-1----:R-:W-:-:S04]  /*302c0*/  LEA R7, R8, R7, 0x18 ;  /* 0x0000000708077211 */ /* 0x002fc800078ec0ff */
[----:B------:R-:W-:Y:S01]  /*302d0*/  R2UR UR24, R7 ;  /* 0x00000000071872ca */ /* 0x000fe200000e0000 */
[----:B0-----:R-:W-:Y:S01]  /*302e0*/  @P0 IMAD.MOV.U32 R5, RZ, RZ, 0x6000 ;  /* 0x00006000ff050424 */ /* 0x001fe200078e00ff */
        /* <DEDUP_REMOVED lines=20> */
[----:B0-----:R-:W-:Y:S02]  /*30430*/  @P0 R2UR UR13, R3 ;  /* 0x00000000030d02ca */ /* 0x001fe400000e0000 */
[----:B------:R-:W-:Y:S02]  /*30440*/  @P0 R2UR UR12, R6 ;  /* 0x00000000060c02ca */ /* 0x000fe400000e0000 */
[----:B------:R-:W-:Y:S01]  /*30450*/  @P0 R2UR UR11, R4 ;  /* 0x00000000040b02ca */ /* 0x000fe200000e0000 */
[----:B------:R-:W-:Y:S01]  /*30460*/  UIADD3 UR8, UR24, 0x18400, URZ ;  /* 0x0001840018087890 */ /* 0x000fe2000fffe03f */
[----:B------:R-:W-:-:S11]  /*30470*/  UMOV UR10, 0x80 ;  /* 0x00000080000a7882 */ /* 0x000fd60000000000 */
[----:B------:R3:W-:Y:S02]  /*30480*/  UTMALDG.4D [UR8], [UR4], desc[UR22] ;  /* 0x00001608040075b4 */ /* 0x0007e40008019000 */
[----:B---3--:R-:W-:Y:S01]  /*30490*/  NOP ;  /* 0x0000000000007918 */ /* 0x008fe20000000000 */
.L_x_1660:
[----:B------:R-:W2:Y:S01]  /*304a0*/  LDL.LU R6, [R1+0x34] ;  /* 0x0000340001067983 */ /* 0x000ea20000300800 */
[----:B------:R-:W-:Y:S01]  /*304b0*/  MOV R4, 0x400 ;  /* 0x0000040000047802 */ /* 0x000fe20000000f00 */
[----:B------:R-:W-:Y:S01]  /*304c0*/  BSSY B0, `(.L_x_1668) ;  /* 0x000000b000007945 */ /* 0x000fe20003800000 */
[----:B0-----:R-:W0:Y:S02]  /*304d0*/  S2R R5, SR_CgaCtaId ;  /* 0x0000000000057919 */ /* 0x001e240000008800 */
[----:B0-----:R-:W-:Y:S01]  /*304e0*/  LEA R4, R5, R4, 0x18 ;  /* 0x0000000405047211 */ /* 0x001fe200078ec0ff */
[----:B--2---:R-:W-:-:S05]  /*304f0*/  VIADD R6, R6, 0x1 ;  /* 0x0000000106067836 */ /* 0x004fca0000000000 */
[----:B------:R-:W-:Y:S01]  /*30500*/  LEA.HI R3, R6, R6, RZ, 0x1 ;  /* 0x0000000606037211 */ /* 0x000fe200078f08ff */
[----:B------:R0:W-:Y:S03]  /*30510*/  STL [R1+0x34], R6 ;  /* 0x0000340601007387 */ /* 0x0001e60000100800 */
[----:B------:R-:W-:-:S05]  /*30520*/  LOP3.LUT R3, R3, 0xfffffffe, RZ, 0xc0, !PT ;  /* 0xfffffffe03037812 */ /* 0x000fca00078ec0ff */
[----:B------:R-:W-:-:S05]  /*30530*/  IMAD.IADD R3, R6, 0x1, -R3 ;  /* 0x0000000106037824 */ /* 0x000fca00078e0a03 */
[----:B------:R-:W-:-:S04]  /*30540*/  SHF.L.U32 R3, R3, 0x1f, RZ ;  /* 0x0000001f03037819 */ /* 0x000fc800000006ff */
[----:B------:R-:W2:Y:S02]  /*30550*/  SYNCS.PHASECHK.TRANS64.TRYWAIT P0, [R4+URZ+0x29820], R3 ;  /* 0x02982003040075a7 */ /* 0x000ea4000800017f */
[----:B0-2---:R-:W-:Y:S05]  /*30560*/  @!P0 BRA `(.L_x_1669) ;  /* 0x0000004800688947 */ /* 0x005fea0003800000 */
.L_x_1813:
[----:B------:R-:W-:Y:S05]  /*30570*/  BSYNC B0 ;  /* 0x0000000000007941 */ /* 0x000fea0003800000 */
.L_x_1668:
[----:B0-----:R-:W2:Y:S01]  /*30580*/  LDL R4, [R1+0x20] ;  /* 0x0000200001047983 */ /* 0x001ea20000100800 */
[----:B------:R-:W-:-:S05]  /*30590*/  VIADD R17, R17, 0xfffffffe ;  /* 0xfffffffe11117836 */ /* 0x000fca0000000000 */
[----:B--2---:R-:W-:-:S13]  /*305a0*/  ISETP.GE.AND P0, PT, R17, R4, PT ;  /* 0x000000041100720c */ /* 0x004fda0003f06270 */
[----:B------:R-:W-:Y:S05]  /*305b0*/  @!P0 BRA `(.L_x_1670) ;  /* 0x00000010002c8947 */ /* 0x000fea0003800000 */
[----:B------:R0:W5:Y:S01]  /*305c0*/  LDL.LU R7, [R1+0x14] ;  /* 0x0000140001077983 */ /* 0x0001620000300800 */
[----:B------:R-:W-:-:S07]  /*305d0*/  IMAD.MOV.U32 R6, RZ, RZ, R19 ;  /* 0x000000ffff067224 */ /* 0x000fce00078e0013 */
.L_x_1692:
[----:B------:R-:W-:Y:S01]  /*305e0*/  VIADD R19, R6, 0x1 ;  /* 0x0000000106137836 */ /* 0x000fe20000000000 */
[----:B------:R-:W-:Y:S05]  /*305f0*/  YIELD ;  /* 0x0000000000007946 */ /* 0x000fea0003800000 */
[----:B------:R-:W-:Y:S01]  /*30600*/  ISETP.NE.AND P0, PT, R19, 0x2, PT ;  /* 0x000000021300780c */ /* 0x000fe20003f05270 */
[----:B------:R-:W-:Y:S03]  /*30610*/  BSSY B0, `(.L_x_1671) ;  /* 0x0000091000007945 */ /* 0x000fe60003800000 */
[----:B------:R-:W-:-:S02]  /*30620*/  SEL R3, RZ, 0x1, P0 ;  /* 0x00000001ff037807 */ /* 0x000fc40000000000 */
[----:B------:R-:W-:Y:S02]  /*30630*/  SEL R19, R19, RZ, P0 ;  /* 0x000000ff13137207 */ /* 0x000fe40000000000 */
[----:B--2--5:R-:W-:-:S05]  /*30640*/  LOP3.LUT R9, R7, R3, RZ, 0x3c, !PT ;  /* 0x0000000307097212 */ /* 0x024fca00078e3cff */
[----:B------:R2:W-:Y:S01]  /*30650*/  STL [R1+0x14], R9 ;  /* 0x0000140901007387 */ /* 0x0005e20000100800 */
[----:B------:R-:W-:Y:S05]  /*30660*/  @!P6 BRA `(.L_x_1672) ;  /* 0x00000008002ce947 */ /* 0x000fea0003800000 */
[----:B------:R-:W-:Y:S01]  /*30670*/  ULDC.64 UR4, c[0x0][0x3f8] ;  /* 0x0000fe0000047ab9 */ /* 0x000fe20000000a00 */
[----:B-1----:R-:W-:Y:S01]  /*30680*/  IMAD.MOV.U32 R8, RZ, RZ, R17 ;  /* 0x000000ffff087224 */ /* 0x002fe200078e0011 */
[----:B------:R-:W-:-:S04]  /*30690*/  ISETP.NE.U32.AND P0, PT, RZ, UR4, PT ;  /* 0x00000004ff007c0c */ /* 0x000fc8000bf05070 */
[----:B------:R-:W-:-:S13]  /*306a0*/  ISETP.NE.AND.EX P0, PT, RZ, UR5, PT, P0 ;  /* 0x00000005ff007c0c */ /* 0x000fda000bf05300 */
[----:B------:R-:W-:Y:S05]  /*306b0*/  @!P0 BRA `(.L_x_1673) ;  /* 0x00000000004c8947 */ /* 0x000fea0003800000 */
[----:B------:R-:W3:Y:S01]  /*306c0*/  LDL R11, [R1+0x1c] ;  /* 0x00001c00010b7983 */ /* 0x000ee20000100800 */
[----:B------:R-:W1:Y:S01]  /*306d0*/  LDC R5, c[0x0][0x41c] ;  /* 0x00010700ff057b82 */ /* 0x000e620000000800 */
[----:B------:R-:W-:Y:S02]  /*306e0*/  ULDC.64 UR6, c[0x0][0x408] ;  /* 0x0001020000067ab9 */ /* 0x000fe40000000a00 */
[----:B------:R-:W4:Y:S01]  /*306f0*/  LDL R10, [R1+0x4] ;  /* 0x00000400010a7983 */ /* 0x000f220000100800 */
        /* <DEDUP_REMOVED lines=8> */
[----:B---3--:R-:W-:-:S04]  /*30780*/  IMAD R4, R11, UR6, RZ ;  /* 0x000000060b047c24 */ /* 0x008fc8000f8e02ff */
[C---:B----4-:R-:W-:Y:S02]  /*30790*/  IMAD R4, R10.reuse, UR7, R4 ;  /* 0x000000070a047c24 */ /* 0x050fe4000f8e0204 */
[----:B------:R-:W-:-:S04]  /*307a0*/  IMAD.WIDE.U32 R2, R10, UR6, R2 ;  /* 0x000000060a027c25 */ /* 0x000fc8000f8e0002 */
[----:B------:R-:W-:Y:S01]  /*307b0*/  IMAD.IADD R3, R4, 0x1, R3 ;  /* 0x0000000104037824 */ /* 0x000fe200078e0203 */
[----:B------:R-:W-:-:S04]  /*307c0*/  LEA R4, P0, R2, UR4, 0x2 ;  /* 0x0000000402047c11 */ /* 0x000fc8000f8010ff */
[----:B------:R-:W-:-:S05]  /*307d0*/  LEA.HI.X R5, R2, UR5, R3, 0x2, P0 ;  /* 0x0000000502057c11 */ /* 0x000fca00080f1403 */
[----:B------:R1:W5:Y:S04]  /*307e0*/  LDG.E R2, desc[UR60][R4.64] ;  /* 0x0000003c04027981 */ /* 0x000368000c1e1900 */
.L_x_1673:
[----:B-1----:R-:W1:Y:S01]  /*307f0*/  S2R R4, SR_CgaCtaId ;  /* 0x0000000000047919 */ /* 0x002e620000008800 */
[----:B------:R-:W-:Y:S01]  /*30800*/  MOV R3, 0x400 ;  /* 0x0000040000037802 */ /* 0x000fe20000000f00 */
[----:B------:R-:W-:Y:S01]  /*30810*/  BSSY B1, `(.L_x_1674) ;  /* 0x0000009000017945 */ /* 0x000fe20003800000 */
[----:B------:R-:W3:Y:S02]  /*30820*/  S2R R5, SR_TID.X ;  /* 0x0000000000057919 */ /* 0x000ee40000002100 */
[----:B-1----:R-:W-:Y:S02]  /*30830*/  LEA R3, R4, R3, 0x18 ;  /* 0x0000000304037211 */ /* 0x002fe400078ec0ff */
[----:B---3--:R-:W-:-:S03]  /*30840*/  LOP3.LUT R5, R5, 0x7f, RZ, 0xc0, !PT ;  /* 0x0000007f05057812 */ /* 0x008fc600078ec0ff */
[----:B------:R-:W-:Y:S01]  /*30850*/  IMAD R4, R19, 0x8, R3 ;  /* 0x0000000813047824 */ /* 0x000fe200078e0203 */
[----:B------:R-:W-:Y:S02]  /*30860*/  SHF.L.U32 R3, R9, 0x1f, RZ ;  /* 0x0000001f09037819 */ /* 0x000fe400000006ff */
[----:B------:R-:W-:Y:S02]  /*30870*/  ISETP.NE.AND P2, PT, R5, RZ, PT ;  /* 0x000000ff0500720c */ /* 0x000fe40003f45270 */
[----:B------:R-:W1:Y:S02]  /*30880*/  SYNCS.PHASECHK.TRANS64.TRYWAIT P0, [R4+URZ+0x29880], R3 ;  /* 0x02988003040075a7 */ /* 0x000e64000800017f */
[----:B-1----:R-:W-:Y:S09]  /*30890*/  @!P0 BRA `(.L_x_1675) ;  /* 0x0000004400bc8947 */ /* 0x002ff20003800000 */
.L_x_1814:
[----:B------:R-:W-:Y:S05]  /*308a0*/  BSYNC B1 ;  /* 0x0000000000017941 */ /* 0x000fea0003800000 */
.L_x_1674:
[----:B------:R-:W-:Y:S04]  /*308b0*/  BSSY B1, `(.L_x_1676) ;  /* 0x0000009000017945 */ /* 0x000fe80003800000 */
[----:B------:R-:W-:Y:S05]  /*308c0*/  @P2 BRA `(.L_x_1677) ;  /* 0x00000000001c2947 */ /* 0x000fea0003800000 */
[----:B------:R-:W2:Y:S02]  /*308d0*/  S2R R5, SR_TID.X ;  /* 0x0000000000057919 */ /* 0x000ea40000002100 */
[----:B--2---:R-:W-:Y:S01]  /*308e0*/  LOP3.LUT R9, R5, 0x1f, RZ, 0xc0, !PT ;  /* 0x0000001f05097812 */ /* 0x004fe200078ec0ff */
[----:B------:R-:W-:-:S03]  /*308f0*/  IMAD.MOV.U32 R5, RZ, RZ, 0x5000 ;  /* 0x00005000ff057424 */ /* 0x000fc600078e00ff */
[----:B------:R-:W-:Y:S01]  /*30900*/  ISETP.NE.AND P0, PT, R9, RZ, PT ;  /* 0x000000ff0900720c */ /* 0x000fe20003f05270 */
[----:B------:R3:W-:-:S12]  /*30910*/  SYNCS.ARRIVE.TRANS64 RZ, [R4+URZ+0x29870], R5 ;  /* 0x0298700504ff79a7 */ /* 0x0007d8000800003f */
[----:B---3--:R-:W-:Y:S05]  /*30920*/  @!P0 BRA `(.L_x_1677) ;  /* 0x0000000000048947 */ /* 0x008fea0003800000 */
[----:B------:R-:W-:Y:S01]  /*30930*/  BPT.TRAP 0x1 ;  /* 0x000000040000795c */ /* 0x000fe20000300000 */
.L_x_1677:
[----:B------:R-:W-:Y:S05]  /*30940*/  BSYNC B1 ;  /* 0x0000000000017941 */ /* 0x000fea0003800000 */
.L_x_1676:
[----:B------:R-:W3:Y:S01]  /*30950*/  LDL R5, [R1+0x24] ;  /* 0x0000240001057983 */ /* 0x000ee20000100800 */
[----:B------:R-:W-:Y:S01]  /*30960*/  IMAD.MOV.U32 R12, RZ, RZ, RZ ;  /* 0x000000ffff0c7224 */ /* 0x000fe200078e00ff */
[----:B--2---:R-:W-:Y:S01]  /*30970*/  MOV R9, 0x400 ;  /* 0x0000040000097802 */ /* 0x004fe20000000f00 */
[----:B------:R-:W-:Y:S01]  /*30980*/  UIADD3 UR4, UP0, UR40, 0x470, URZ ;  /* 0x0000047028047890 */ /* 0x000fe2000ff1e03f */
[----:B------:R-:W2:Y:S01]  /*30990*/  S2R R10, SR_CgaCtaId ;  /* 0x00000000000a7919 */ /* 0x000ea20000008800 */
[----:B------:R-:W-:Y:S01]  /*309a0*/  PLOP3.LUT P0, PT, PT, PT, PT, 0x80, 0x0 ;  /* 0x000000000000781c */ /* 0x000fe20003f0f070 */
[----:B------:R-:W-:Y:S01]  /*309b0*/  UMOV UR6, 0x0 ;  /* 0x0000000000067882 */ /* 0x000fe20000000000 */
[----:B------:R-:W-:Y:S01]  /*309c0*/  R2UR UR10, R12 ;  /* 0x000000000c0a72ca */ /* 0x000fe200000e0000 */
[----:B------:R-:W-:Y:S01]  /*309d0*/  UIADD3.X UR5, URZ, UR41, URZ, UP0, !UPT ;  /* 0x000000293f057290 */ /* 0x000fe200087fe43f */
[----:B------:R-:W-:Y:S01]  /*309e0*/  UMOV UR7, 0x14f00000 ;  /* 0x14f0000000077882 */ /* 0x000fe20000000000 */
[----:B--2---:R-:W-:-:S05]  /*309f0*/  LEA R9, R10, R9, 0x18 ;  /* 0x000000090a097211 */ /* 0x004fca00078ec0ff */
[----:B------:R-:W-:Y:S02]  /*30a00*/  IMAD R9, R19, 0x5000, R9 ;  /* 0x0000500013097824 */ /* 0x000fe400078e0209 */
[----:B---3--:R-:W-:Y:S02]  /*30a10*/  IMAD R5, R8, 0xa0, R5 ;  /* 0x000000a008057824 */ /* 0x008fe400078e0205 */
[----:B------:R-:W-:Y:S02]  /*30a20*/  VIADD R8, R9, 0xa400 ;  /* 0x0000a40009087836 */ /* 0x000fe40000000000 */
[----:B------:R-:W-:-:S07]  /*30a30*/  VIADD R9, R4, 0x29870 ;  /* 0x0002987004097836 */ /* 0x000fce0000000000 */
.L_x_1678:
        /* <DEDUP_REMOVED lines=10> */
[----:B------:R-:W2:Y:S01]  /*30ae0*/  SYNCS.PHASECHK.TRANS64.TRYWAIT P0, [R4+URZ+0x29840], R3 ;  /* 0x02984003040075a7 */ /* 0x000ea2000800017f */
[----:B------:R-:W-:Y:S04]  /*30af0*/  BSSY B1, `(.L_x_1679) ;  /* 0x0000002000017945 */ /* 0x000fe80003800000 */
[----:B--2---:R-:W-:Y:S05]  /*30b00*/  @!P0 BRA `(.L_x_1680) ;  /* 0x0000004400348947 */ /* 0x004fea0003800000 */
.L_x_1815:
[----:B------:R-:W-:Y:S05]  /*30b10*/  BSYNC B1 ;  /* 0x0000000000017941 */ /* 0x000fea0003800000 */
.L_x_1679:
        /* <DEDUP_REMOVED lines=11> */
.L_x_1682:
[----:B------:R-:W-:Y:S05]  /*30bd0*/  BSYNC B1 ;  /* 0x0000000000017941 */ /* 0x000fea0003800000 */
.L_x_1681:
[----:B------:R-:W3:Y:S01]  /*30be0*/  S2R R8, SR_CgaCtaId ;  /* 0x0000000000087919 */ /* 0x000ee20000008800 */
[----:B-12---:R-:W-:Y:S01]  /*30bf0*/  MOV R3, 0x400 ;  /* 0x0000040000037802 */ /* 0x006fe20000000f00 */
[----:B------:R-:W-:Y:S01]  /*30c00*/  UIADD3 UR4, UP0, UR40, 0x370, URZ ;  /* 0x0000037028047890 */ /* 0x000fe2000ff1e03f */
[----:B------:R-:W-:Y:S01]  /*30c10*/  R2UR UR10, R12 ;  /* 0x000000000c0a72ca */ /* 0x000fe200000e0000 */
[----:B------:R-:W-:Y:S01]  /*30c20*/  VIADD R4, R4, 0x29830 ;  /* 0x0002983004047836 */ /* 0x000fe20000000000 */
[----:B------:R-:W-:Y:S01]  /*30c30*/  R2UR UR6, R10 ;  /* 0x000000000a0672ca */ /* 0x000fe200000e0000 */
[----:B------:R-:W-:Y:S01]  /*30c40*/  UIADD3.X UR5, URZ, UR41, URZ, UP0, !UPT ;  /* 0x000000293f057290 */ /* 0x000fe200087fe43f */
[----:B------:R-:W-:Y:S02]  /*30c50*/  R2UR UR7, R11 ;  /* 0x000000000b0772ca */ /* 0x000fe400000e0000 */
[----:B------:R-:W-:Y:S02]  /*30c60*/  PLOP3.LUT P0, PT, PT, PT, PT, 0x80, 0x0 ;  /* 0x000000000000781c */ /* 0x000fe40003f0f070 */
[----:B---3--:R-:W-:-:S05]  /*30c70*/  LEA R3, R8, R3, 0x18 ;  /* 0x0000000308037211 */ /* 0x008fca00078ec0ff */
[----:B------:R-:W-:-:S04]  /*30c80*/  IMAD R3, R19, 0x7800, R3 ;  /* 0x0000780013037824 */ /* 0x000fc800078e0203 */
[----:B------:R-:W-:-:S07]  /*30c90*/  VIADD R8, R3, 0x1a400 ;  /* 0x0001a40003087836 */ /* 0x000fce0000000000 */
.L_x_1683:
        /* <DEDUP_REMOVED lines=15> */
.L_x_1684:
        /* <DEDUP_REMOVED lines=15> */
.L_x_1685:
        /* <DEDUP_REMOVED lines=9> */
[----:B---3--:R-:W-:Y:S05]  /*30f10*/  @P0 BRA.U.ANY `(.L_x_1685) ;  /* 0xfffffffd00d80947 */ /* 0x008fea000393ffff */
.L_x_1672:
[----:B------:R-:W-:Y:S05]  /*30f20*/  BSYNC B0 ;  /* 0x0000000000007941 */ /* 0x000fea0003800000 */
.L_x_1671:
[----:B------:R-:W-:-:S06]  /*30f30*/  UISETP.NE.AND UP0, UPT, UR37, 0x3, UPT ;  /* 0x000000032500788c */ /* 0x000fcc000bf05270 */
[----:B------:R-:W-:-:S13]  /*30f40*/  PLOP3.LUT P0, PT, PT, PT, UP0, 0x80, 0x0 ;  /* 0x000000000000781c */ /* 0x000fda0003f0f008 */
[----:B------:R-:W-:Y:S05]  /*30f50*/  @!P0 BRA `(.L_x_1686) ;  /* 0x0000000000048947 */ /* 0x000fea0003800000 */
[----:B------:R-:W-:Y:S01]  /*30f60*/  BPT.TRAP 0x1 ;  /* 0x000000040000795c */ /* 0x000fe20000300000 */
.L_x_1686:
[----:B------:R-:W3:Y:S01]  /*30f70*/  S2R R5, SR_CgaCtaId ;  /* 0x0000000000057919 */ /* 0x000ee20000008800 */
[----:B------:R-:W-:Y:S01]  /*30f80*/  IMAD.U32 R3, RZ, RZ, UR39 ;  /* 0x00000027ff037e24 */ /* 0x000fe2000f8e00ff */
[----:B------:R-:W-:Y:S01]  /*30f90*/  MOV R4, 0x400 ;  /* 0x0000040000047802 */ /* 0x000fe20000000f00 */
[----:B------:R-:W-:Y:S03]  /*30fa0*/  BSSY B0, `(.L_x_1687) ;  /* 0x0000008000007945 */ /* 0x000fe60003800000 */
[----:B------:R-:W-:Y:S02]  /*30fb0*/  ISETP.NE.AND P0, PT, R3, 0x3, PT ;  /* 0x000000030300780c */ /* 0x000fe40003f05270 */
[----:B------:R-:W-:-:S04]  /*30fc0*/  LOP3.LUT R3, R7, 0x1, RZ, 0x3c, !PT ;  /* 0x0000000107037812 */ /* 0x000fc800078e3cff */
[----:B------:R-:W-:Y:S02]  /*30fd0*/  SHF.L.U32 R3, R3, 0x1f, RZ ;  /* 0x0000001f03037819 */ /* 0x000fe400000006ff */
[----:B---3--:R-:W-:-:S05]  /*30fe0*/  LEA R4, R5, R4, 0x18 ;  /* 0x0000000405047211 */ /* 0x008fca00078ec0ff */
[----:B------:R-:W-:-:S04]  /*30ff0*/  IMAD R20, R6, 0x8, R4 ;  /* 0x0000000806147824 */ /* 0x000fc800078e0204 */
[----:B------:R-:W3:Y:S02]  /*31000*/  SYNCS.PHASECHK.TRANS64.TRYWAIT P2, [R20+URZ+0x29870], R3 ;  /* 0x02987003140075a7 */ /* 0x000ee4000804017f */
[----:B---3--:R-:W-:Y:S05]  /*31010*/  @!P2 BRA `(.L_x_1688) ;  /* 0x000000400004a947 */ /* 0x008fea0003800000 */
.L_x_1816:
[----:B------:R-:W-:Y:S05]  /*31020*/  BSYNC B0 ;  /* 0x0000000000007941 */ /* 0x000fea0003800000 */
.L_x_1687:
[----:B------:R-:W-:Y:S05]  /*31030*/  @!P0 BRA `(.L_x_1689) ;  /* 0x0000000000048947 */ /* 0x000fea0003800000 */
[----:B------:R-:W-:Y:S01]  /*31040*/  BPT.TRAP 0x1 ;  /* 0x000000040000795c */ /* 0x000fe20000300000 */
.L_x_1689:
[----:B---3--:R-:W-:Y:S01]  /*31050*/  SHF.L.U32 R3, R7, 0x1f, RZ ;  /* 0x0000001f07037819 */ /* 0x008fe200000006ff */
[----:B------:R-:W-:-:S03]  /*31060*/  IMAD R12, R6, 0x5000, RZ ;  /* 0x00005000060c7824 */ /* 0x000fc600078e02ff */
[----:B------:R-:W3:Y:S02]  /*31070*/  SYNCS.PHASECHK.TRANS64.TRYWAIT P2, [R20+URZ+0x29860], R3 ;  /* 0x02986003140075a7 */ /* 0x000ee4000804017f */
[----:B---3--:R-:W-:Y:S05]  /*31080*/  @!P2 BRA `(.L_x_1690) ;  /* 0x0000003c00fca947 */ /* 0x008fea0003800000 */
.L_x_1817:
[----:B------:R-:W3:Y:S04]  /*31090*/  LDL R4, [R1+0x2c] ;  /* 0x00002c0001047983 */ /* 0x000ee80000100800 */
[----:B------:R-:W4:Y:S01]  /*310a0*/  LDL R15, [R1+0x28] ;  /* 0x00002800010f7983 */ /* 0x000f220000100800 */
[----:B------:R-:W-:Y:S01]  /*310b0*/  MOV R13, 0x400 ;  /* 0x00000400000d7802 */ /* 0x000fe20000000f00 */
[----:B------:R-:W-:Y:S05]  /*310c0*/  WARPSYNC.ALL ;  /* 0x0000000000007948 */ /* 0x000fea0003800000 */
[----:B------:R-:W5:Y:S01]  /*310d0*/  S2R R14, SR_CgaCtaId ;  /* 0x00000000000e7919 */ /* 0x000f620000008800 */
[----:B------:R-:W-:Y:S01]  /*310e0*/  IMAD.MOV.U32 R18, RZ, RZ, 0x40 ;  /* 0x00000040ff127424 */ /* 0x000fe200078e00ff */
[----:B--2---:R-:W2:Y:S01]  /*310f0*/  S2R R9, SR_TID.X ;  /* 0x0000000000097919 */ /* 0x004ea20000002100 */
[----:B-----5:R-:W-:-:S02]  /*31100*/  LEA R13, R14, R13, 0x18 ;  /* 0x0000000d0e0d7211 */ /* 0x020fc400078ec0ff */
[----:B--2---:R-:W-:-:S04]  /*31110*/  LOP3.LUT P2, RZ, R9, 0x4, RZ, 0xc0, !PT ;  /* 0x0000000409ff7812 */ /* 0x004fc8000784c0ff */
[----:B------:R-:W-:Y:S02]  /*31120*/  SEL R18, R18, 0xffffffc0, !P2 ;  /* 0xffffffc012127807 */ /* 0x000fe40005000000 */
[C---:B---3--:R-:W-:Y:S02]  /*31130*/  LOP3.LUT R3, R12.reuse, R4, RZ, 0xfc, !PT ;  /* 0x000000040c037212 */ /* 0x048fe400078efcff */
[----:B----4-:R-:W-:-:S03]  /*31140*/  LOP3.LUT R21, R12, R15, RZ, 0xfc, !PT ;  /* 0x0000000f0c157212 */ /* 0x010fc600078efcff */
[----:B------:R-:W-:-:S04]  /*31150*/  IMAD.IADD R3, R13, 0x1, R3 ;  /* 0x000000010d037824 */ /* 0x000fc800078e0203 */
[----:B------:R-:W-:Y:S01]  /*31160*/  IMAD.IADD R18, R18, 0x1, R3 ;  /* 0x0000000112127824 */ /* 0x000fe200078e0203 */
[----:B------:R-:W1:Y:S01]  /*31170*/  LDSM.16.MT88.4 R4, [R3+0xa400] ;  /* 0x00a400000304783b */ /* 0x000e620000004200 */
        /* <DEDUP_REMOVED lines=12> */
[----:B------:R-:W1:Y:S02]  /*31240*/  LDSM.16.MT88.4 R4, [R3+0xb400] ;  /* 0x00b400000304783b */ /* 0x000e640000004200 */
        /* <DEDUP_REMOVED lines=55> */
.L_x_1691:
[----:B------:R-:W3:Y:S01]  /*315c0*/  LDL R3, [R1+0x20] ;  /* 0x0000200001037983 */ /* 0x000ee20000100800 */
[----:B-1----:R1:W-:Y:S01]  /*315d0*/  SYNCS.ARRIVE.TRANS64.A1T0 RZ, [R20+URZ+0x29850], RZ ;  /* 0x029850ff14ff79a7 */ /* 0x0023e2000810003f */
[----:B------:R-:W-:Y:S02]  /*315e0*/  IMAD.MOV.U32 R6, RZ, RZ, R19 ;  /* 0x000000ffff067224 */ /* 0x000fe400078e0013 */
[----:B------:R4:W5:Y:S01]  /*315f0*/  LDL R7, [R1+0x14] ;  /* 0x0000140001077983 */ /* 0x0009620000100800 */
[----:B-1----:R-:W-:-:S05]  /*31600*/  @!P1 VIADD R20, R20, 0x29880 ;  /* 0x0002988014149836 */ /* 0x002fca0000000000 */
[----:B------:R-:W-:Y:S01]  /*31610*/  @!P1 PRMT R20, RZ, 0x654, R20 ;  /* 0x00000654ff149816 */ /* 0x000fe20000000014 */
[----:B------:R-:W-:Y:S06]  /*31620*/  BAR.SYNC.DEFER_BLOCKING 0x2, 0x80 ;  /* 0x0082000000007b1d */ /* 0x000fec0000010000 */
[----:B------:R4:W-:Y:S01]  /*31630*/  @!P1 SYNCS.ARRIVE.TRANS64.RED.A1T0 RZ, [R20+URZ], RZ ;  /* 0x000000ff14ff99a7 */ /* 0x0009e2000810043f */
[C---:B---3--:R-:W-:Y:S01]  /*31640*/  ISETP.GT.AND P0, PT, R17.reuse, R3, PT ;  /* 0x000000031100720c */ /* 0x048fe20003f04270 */
[----:B------:R-:W-:-:S12]  /*31650*/  VIADD R17, R17, 0xffffffff ;  /* 0xffffffff11117836 */ /* 0x000fd80000000000 */
[----:B----4-:R-:W-:Y:S05]  /*31660*/  @P0 BRA `(.L_x_1692) ;  /* 0xffffffec00dc0947 */ /* 0x010fea000383ffff */
.L_x_1670:
[----:B------:R-:W-:Y:S04]  /*31670*/  BSSY B0, `(.L_x_1693) ;  /* 0x000000f000007945 */ /* 0x000fe80003800000 */
[----:B------:R-:W-:Y:S05]  /*31680*/  @P1 BRA `(.L_x_1694) ;  /* 0x0000000000341947 */ /* 0x000fea0003800000 */
[----:B------:R-:W3:Y:S01]  /*31690*/  S2R R5, SR_LANEID ;  /* 0x0000000000057919 */ /* 0x000ee20000000000 */
[----:B------:R-:W-:Y:S01]  /*316a0*/  VOTEU.ANY UR4, UPT, PT ;  /* 0x0000000000047886 */ /* 0x000fe200038e0100 */
[----:B------:R-:W4:Y:S01]  /*316b0*/  LDC.64 R2, c[0x0][0xc38] ;  /* 0x00030e00ff027b82 */ /* 0x000f220000000a00 */
[----:B------:R-:W3:Y:S02]  /*316c0*/  FLO.U32 R0, UR4 ;  /* 0x0000000400007d00 */ /* 0x000ee400080e0000 */
[----:B---3--:R-:W-:-:S06]  /*316d0*/  ISETP.EQ.U32.AND P0, PT, R0, R5, PT ;  /* 0x000000050000720c */ /* 0x008fcc0003f02070 */
[----:B------:R-:W4:Y:S07]  /*316e0*/  POPC R5, UR4 ;  /* 0x0000000400057d09 */ /* 0x000f2e0008000000 */
[----:B----4-:R-:W3:Y:S01]  /*316f0*/  @P0 ATOMG.E.ADD.STRONG.GPU PT, R3, desc[UR60][R2.64], R5 ;  /* 0x00000005020309a8 */ /* 0x010ee200081ee1fc */
[----:B------:R-:W4:Y:S02]  /*31700*/  S2R R4, SR_LTMASK ;  /* 0x0000000000047919 */ /* 0x000f240000003900 */
[----:B----4-:R-:W-:-:S04]  /*31710*/  LOP3.LUT R4, R4, UR4, RZ, 0xc0, !PT ;  /* 0x0000000404047c12 */ /* 0x010fc8000f8ec0ff */
[----:B-----5:R-:W4:Y:S01]  /*31720*/  POPC R7, R4 ;  /* 0x0000000400077309 */ /* 0x020f220000000000 */
[----:B---3--:R-:W4:Y:S02]  /*31730*/  SHFL.IDX PT, R0, R3, R0, 0x1f ;  /* 0x00001f0003007589 */ /* 0x008f2400000e0000 */
[----:B----4-:R-:W-:-:S05]  /*31740*/  IADD3 R0, R0, UR38, R7 ;  /* 0x0000002600007c10 */ /* 0x010fca000fffe007 */
[----:B------:R3:W-:Y:S02]  /*31750*/  STL [R1], R0 ;  /* 0x0000000001007387 */ /* 0x0007e40000100800 */
.L_x_1694:
[----:B------:R-:W-:Y:S05]  /*31760*/  BSYNC B0 ;  /* 0x0000000000007941 */ /* 0x000fea0003800000 */
.L_x_1693:
[----:B------:R-:W-:-:S06]  /*31770*/  UISETP.NE.AND UP0, UPT, UR37, 0x3, UPT ;  /* 0x000000032500788c */ /* 0x000fcc000bf05270 */
[----:B------:R-:W-:-:S13]  /*31780*/  PLOP3.LUT P0, PT, PT, PT, UP0, 0x80, 0x0 ;  /* 0x000000000000781c */ /* 0x000fda0003f0f008 */
[----:B------:R-:W-:Y:S05]  /*31790*/  @!P0 BRA `(.L_x_1695) ;  /* 0x0000000000048947 */ /* 0x000fea0003800000 */
[----:B------:R-:W-:Y:S01]  /*317a0*/  BPT.TRAP 0x1 ;  /* 0x000000040000795c */ /* 0x000fe20000300000 */
.L_x_1695:
[----:B---3--:R-:W3:Y:S01]  /*317b0*/  LDL R0, [R1+0x14] ;  /* 0x0000140001007983 */ /* 0x008ee20000100800 */
[----:B------:R-:W-:Y:S01]  /*317c0*/  MOV R2, 0x400 ;  /* 0x0000040000027802 */ /* 0x000fe20000000f00 */
[----:B------:R-:W-:Y:S01]  /*317d0*/  BSSY B0, `(.L_x_1696) ;  /* 0x000000a000007945 */ /* 0x000fe20003800000 */
[----:B------:R-:W4:Y:S02]  /*317e0*/  S2R R3, SR_CgaCtaId ;  /* 0x0000000000037919 */ /* 0x000f240000008800 */
[----:B----4-:R-:W-:-:S05]  /*317f0*/  LEA R2, R3, R2, 0x18 ;  /* 0x0000000203027211 */ /* 0x010fca00078ec0ff */
[----:B------:R-:W-:Y:S02]  /*31800*/  IMAD R17, R19, 0x8, R2 ;  /* 0x0000000813117824 */ /* 0x000fe400078e0202 */
[----:B------:R-:W-:-:S05]  /*31810*/  IMAD.U32 R2, RZ, RZ, UR39 ;  /* 0x00000027ff027e24 */ /* 0x000fca000f8e00ff */
[----:B------:R-:W-:Y:S02]  /*31820*/  ISETP.NE.AND P2, PT, R2, 0x3, PT ;  /* 0x000000030200780c */ /* 0x000fe40003f45270 */
[----:B---3--:R-:W-:-:S04]  /*31830*/  LOP3.LUT R0, R0, 0x1, RZ, 0x3c, !PT ;  /* 0x0000000100007812 */ /* 0x008fc800078e3cff */
[----:B------:R-:W-:-:S04]  /*31840*/  SHF.L.U32 R0, R0, 0x1f, RZ ;  /* 0x0000001f00007819 */ /* 0x000fc800000006ff */
[----:B------:R-:W3:Y:S02]  /*31850*/  SYNCS.PHASECHK.TRANS64.TRYWAIT P0, [R17+URZ+0x29870], R0 ;  /* 0x02987000110075a7 */ /* 0x000ee4000800017f */
[----:B---3--:R-:W-:Y:S05]  /*31860*/  @!P0 BRA `(.L_x_1697) ;  /* 0x0000003800188947 */ /* 0x008fea0003800000 */
.L_x_1818:
[----:B------:R-:W-:Y:S05]  /*31870*/  BSYNC B0 ;  /* 0x0000000000007941 */ /* 0x000fea0003800000 */
.L_x_1696:
[----:B------:R-:W-:Y:S05]  /*31880*/  @!P2 BRA `(.L_x_1698) ;  /* 0x000000000004a947 */ /* 0x000fea0003800000 */
[----:B------:R-:W-:Y:S01]  /*31890*/  BPT.TRAP 0x1 ;  /* 0x000000040000795c */ /* 0x000fe20000300000 */
.L_x_1698:
[----:B---3--:R-:W3:Y:S02]  /*318a0*/  LDL R0, [R1+0x14] ;  /* 0x0000140001007983 */ /* 0x008ee40000100800 */
[----:B---3--:R-:W-:-:S04]  /*318b0*/  SHF.L.U32 R0, R0, 0x1f, RZ ;  /* 0x0000001f00007819 */ /* 0x008fc800000006ff */
[----:B------:R-:W3:Y:S02]  /*318c0*/  SYNCS.PHASECHK.TRANS64.TRYWAIT P0, [R17+URZ+0x29860], R0 ;  /* 0x02986000110075a7 */ /* 0x000ee4000800017f */
[----:B---3--:R-:W-:Y:S05]  /*318d0*/  @!P0 BRA `(.L_x_1699) ;  /* 0x0000003800108947 */ /* 0x008fea0003800000 */
.L_x_1819:
[----:B------:R-:W4:Y:S04]  /*318e0*/  LDL R2, [R1+0x2c] ;  /* 0x00002c0001027983 */ /* 0x000f280000100800 */
[----:B--2---:R-:W2:Y:S01]  /*318f0*/  LDL R10, [R1+0x28] ;  /* 0x00002800010a7983 */ /* 0x004ea20000100800 */
[----:B---3--:R-:W-:Y:S01]  /*31900*/  IMAD R0, R19, 0x5000, RZ ;  /* 0x0000500013007824 */ /* 0x008fe200078e02ff */
[----:B-1----:R-:W-:Y:S01]  /*31910*/  MOV R8, 0x400 ;  /* 0x0000040000087802 */ /* 0x002fe20000000f00 */
[----:B------:R-:W-:Y:S05]  /*31920*/  WARPSYNC.ALL ;  /* 0x0000000000007948 */ /* 0x000fea0003800000 */
[----:B------:R-:W1:Y:S01]  /*31930*/  S2R R9, SR_CgaCtaId ;  /* 0x0000000000097919 */ /* 0x000e620000008800 */
[----:B------:R-:W3:Y:S01]  /*31940*/  S2R R3, SR_TID.X ;  /* 0x0000000000037919 */ /* 0x000ee20000002100 */
[----:B-1----:R-:W-:-:S02]  /*31950*/  LEA R8, R9, R8, 0x18 ;  /* 0x0000000809087211 */ /* 0x002fc400078ec0ff */
[----:B---3--:R-:W-:Y:S01]  /*31960*/  LOP3.LUT P0, RZ, R3, 0x4, RZ, 0xc0, !PT ;  /* 0x0000000403ff7812 */ /* 0x008fe2000780c0ff */
[----:B------:R-:W-:-:S05]  /*31970*/  IMAD.MOV.U32 R3, RZ, RZ, 0x40 ;  /* 0x00000040ff037424 */ /* 0x000fca00078e00ff */
[----:B------:R-:W-:Y:S02]  /*31980*/  SEL R3, R3, 0xffffffc0, !P0 ;  /* 0xffffffc003037807 */ /* 0x000fe40004000000 */
[C---:B----4-:R-:W-:Y:S02]  /*31990*/  LOP3.LUT R2, R0.reuse, R2, RZ, 0xfc, !PT ;  /* 0x0000000200027212 */ /* 0x050fe400078efcff */
[----:B--2---:R-:W-:-:S03]  /*319a0*/  LOP3.LUT R0, R0, R10, RZ, 0xfc, !PT ;  /* 0x0000000a00007212 */ /* 0x004fc600078efcff */
[----:B------:R-:W-:-:S04]  /*319b0*/  IMAD.IADD R2, R8, 0x1, R2 ;  /* 0x0000000108027824 */ /* 0x000fc800078e0202 */
[----:B------:R-:W-:Y:S01]  /*319c0*/  IMAD.IADD R3, R3, 0x1, R2 ;  /* 0x0000000103037824 */ /* 0x000fe200078e0202 */
[----:B-----5:R-:W1:Y:S01]  /*319d0*/  LDSM.16.MT88.4 R4, [R2+0xa400] ;  /* 0x00a400000204783b */ /* 0x020e620000004200 */
        /* <DEDUP_REMOVED lines=68> */
.L_x_1700:
[----:B------:R-:W3:Y:S01]  /*31e20*/  LDL.LU R2, [R1+0x14] ;  /* 0x0000140001027983 */ /* 0x000ee20000300800 */
[----:B-1----:R-:W-:Y:S01]  /*31e30*/  SYNCS.ARRIVE.TRANS64.A1T0 RZ, [R17+URZ+0x29850], RZ ;  /* 0x029850ff11ff79a7 */ /* 0x002fe2000810003f */
[----:B--2---:R-:W-:Y:S02]  /*31e40*/  @!P1 VIADD R0, R17, 0x29880 ;  /* 0x0002988011009836 */ /* 0x004fe40000000000 */
[----:B------:R-:W-:-:S03]  /*31e50*/  VIADD R19, R19, 0x1 ;  /* 0x0000000113137836 */ /* 0x000fc60000000000 */
[----:B------:R-:W-:Y:S01]  /*31e60*/  @!P1 PRMT R0, RZ, 0x654, R0 ;  /* 0x00000654ff009816 */ /* 0x000fe20000000000 */
[----:B------:R-:W-:Y:S01]  /*31e70*/  BAR.SYNC.DEFER_BLOCKING 0x2, 0x80 ;  /* 0x0082000000007b1d */ /* 0x000fe20000010000 */
[----:B------:R-:W-:-:S04]  /*31e80*/  ISETP.NE.AND P0, PT, R19, 0x2, PT ;  /* 0x000000021300780c */ /* 0x000fc80003f05270 */
[----:B------:R-:W-:Y:S01]  /*31e90*/  SEL R19, R19, RZ, P0 ;  /* 0x000000ff13137207 */ /* 0x000fe20000000000 */
[----:B------:R1:W-:Y:S02]  /*31ea0*/  @!P1 SYNCS.ARRIVE.TRANS64.RED.A1T0 RZ, [R0+URZ], RZ ;  /* 0x000000ff00ff99a7 */ /* 0x0003e4000810043f */
[----:B-1----:R-:W-:-:S04]  /*31eb0*/  SEL R0, RZ, 0x1, P0 ;  /* 0x00000001ff007807 */ /* 0x002fc80000000000 */
[----:B---3--:R-:W-:-:S05]  /*31ec0*/  LOP3.LUT R2, R2, R0, RZ, 0x3c, !PT ;  /* 0x0000000002027212 */ /* 0x008fca00078e3cff */
[----:B------:R1:W-:Y:S02]  /*31ed0*/  STL [R1+0x14], R2 ;  /* 0x0000140201007387 */ /* 0x0003e40000100800 */
.L_x_1651:
[----:B------:R-:W-:Y:S05]  /*31ee0*/  BSYNC B6 ;  /* 0x0000000000067941 */ /* 0x000fea0003800000 */
.L_x_1649:
[----:B------:R-:W-:-:S13]  /*31ef0*/  LOP3.LUT P0, RZ, R16, 0x2, RZ, 0xc0, !PT ;  /* 0x0000000210ff7812 */ /* 0x000fda000780c0ff */
[----:B------:R-:W-:Y:S05]  /*31f00*/  @!P0 BRA `(.L_x_1701) ;  /* 0x0000000000288947 */ /* 0x000fea0003800000 */
[----:B------:R-:W-:Y:S05]  /*31f10*/  WARPSYNC.ALL ;  /* 0x0000000000007948 */ /* 0x000fea0003800000 */
[----:B------:R-:W3:Y:S08]  /*31f20*/  S2UR UR5, SR_CgaCtaId ;  /* 0x00000000000579c3 */ /* 0x000ef00000008800 */
[----:B------:R-:W-:Y:S06]  /*31f30*/  BAR.SYNC.DEFER_BLOCKING 0x5, 0x180 ;  /* 0x0146000000007b1d */ /* 0x000fec0000010000 */
[----:B------:R-:W-:-:S02]  /*31f40*/  UMOV UR4, 0x400 ;  /* 0x0000040000047882 */ /* 0x000fc40000000000 */
[----:B---3--:R-:W-:-:S09]  /*31f50*/  ULEA UR4, UR5, UR4, 0x18 ;  /* 0x0000000405047291 */ /* 0x008fd2000f8ec03f */
[----:B01----:R-:W0:Y:S04]  /*31f60*/  LDS.128 R4, [UR4+0x298d0] ;  /* 0x0298d004ff047984 */ /* 0x003e280008000c00 */
[----:B0-----:R0:W-:Y:S04]  /*31f70*/  STL.64 [R1], R4 ;  /* 0x0000000401007387 */ /* 0x0011e80000100a00 */
[----:B------:R0:W-:Y:S01]  /*31f80*/  STL.64 [R1+0x8], R6 ;  /* 0x0000080601007387 */ /* 0x0001e20000100a00 */
[----:B------:R-:W-:Y:S06]  /*31f90*/  BAR.ARV 0x4, 0x180 ;  /* 0x0106000000007b1d */ /* 0x000fec0000002000 */
[----:B------:R-:W-:Y:S05]  /*31fa0*/  BRA `(.L_x_1702) ;  /* 0x0000000c00147947 */ /* 0x000fea0003800000 */
.L_x_1701:
[----:B--2---:R-:W0:Y:S01]  /*31fb0*/  S2R R0, SR_TID.X ;  /* 0x0000000000007919 */ /* 0x004e220000002100 */
[----:B------:R-:W-:Y:S01]  /*31fc0*/  UMOV UR4, 0xffffffff ;  /* 0xffffffff00047882 */ /* 0x000fe20000000000 */
[----:B01----:R-:W-:-:S04]  /*31fd0*/  LOP3.LUT R7, R0, 0x1f, RZ, 0xc0, !PT ;  /* 0x0000001f00077812 */ /* 0x003fc800078ec0ff */
        /* <DEDUP_REMOVED lines=16> */
[----:B0-----:R-:W-:Y:S02]  /*320e0*/  IMAD.MOV.U32 R3, RZ, RZ, RZ ;  /* 0x000000ffff037224 */ /* 0x001fe400078e00ff */
        /* <DEDUP_REMOVED lines=17> */
[----:B------:R0:W1:Y:S02]  /*32200*/  SHFL.IDX PT, R14, R2, 0x1f, 0x1f ;  /* 0x03e01f00020e7f89 */ /* 0x00006400000e0000 */
.L_x_1829:
[----:B------:R-:W-:Y:S02]  /*32210*/  ULDC UR4, c[0x0][0xc10] ;  /* 0x0003040000047ab9 */ /* 0x000fe40000000800 */
[----:B------:R-:W-:-:S04]  /*32220*/  IMAD.U32 R5, RZ, RZ, UR4 ;  /* 0x00000004ff057e24 */ /* 0x000fc8000f8e00ff */
[----:B-1----:R-:W-:-:S04]  /*32230*/  IMAD R7, R14, R5, RZ ;  /* 0x000000050e077224 */ /* 0x002fc800078e02ff */
[----:B------:R-:W-:-:S05]  /*32240*/  IMAD.IADD R4, R4, 0x1, R7 ;  /* 0x0000000104047824 */ /* 0x000fca00078e0207 */
[----:B------:R-:W-:-:S13]  /*32250*/  ISETP.GT.AND P6, PT, R4, R0, PT ;  /* 0x000000000400720c */ /* 0x000fda0003fc4270 */
[----:B------:R-:W-:Y:S05]  /*32260*/  @P6 BRA `(.L_x_1704) ;  /* 0x0000000000a46947 */ /* 0x000fea0003800000 */
.L_x_1709:
        /* <DEDUP_REMOVED lines=16> */
.L_x_1707:
[----:B------:R-:W-:Y:S05]  /*32370*/  BSYNC B0 ;  /* 0x0000000000007941 */ /* 0x000fea0003800000 */
.L_x_1706:
[----:B------:R-:W-:-:S03]  /*32380*/  UMOV UR4, 0xffffffff ;  /* 0xffffffff00047882 */ /* 0x000fc60000000000 */
[----:B------:R-:W-:Y:S05]  /*32390*/  BRA.DIV UR4, `(.L_x_1708) ;  /* 0x0000003204a07947 */ /* 0x000fea000b800000 */
[----:B-----5:R-:W1:Y:S02]  /*323a0*/  SHFL.UP PT, R14, R3, 0x1, RZ ;  /* 0x04200000030e7989 */ /* 0x020e6400000e00ff */
        /* <DEDUP_REMOVED lines=12> */
[----:B0-----:R-:W-:-:S05]  /*32470*/  SEL R2, R14, RZ, P5 ;  /* 0x000000ff0e027207 */ /* 0x001fca0002800000 */
[----:B------:R-:W-:-:S05]  /*32480*/  IMAD.IADD R2, R7, 0x1, R2 ;  /* 0x0000000107027824 */ /* 0x000fca00078e0202 */
[----:B------:R0:W1:Y:S02]  /*32490*/  SHFL.IDX PT, R14, R2, 0x1f, 0x1f ;  /* 0x03e01f00020e7f89 */ /* 0x00006400000e0000 */
.L_x_1837:
[----:B------:R-:W-:Y:S02]  /*324a0*/  ULDC UR4, c[0x0][0xc10] ;  /* 0x0003040000047ab9 */ /* 0x000fe40000000800 */
[----:B------:R-:W-:-:S04]  /*324b0*/  IMAD.U32 R5, RZ, RZ, UR4 ;  /* 0x00000004ff057e24 */ /* 0x000fc8000f8e00ff */
[----:B-1----:R-:W-:-:S04]  /*324c0*/  IMAD R7, R14, R5, RZ ;  /* 0x000000050e077224 */ /* 0x002fc800078e02ff */
[----:B------:R-:W-:-:S05]  /*324d0*/  IMAD.IADD R4, R7, 0x1, R4 ;  /* 0x0000000107047824 */ /* 0x000fca00078e0204 */
[----:B------:R-:W-:-:S13]  /*324e0*/  ISETP.GT.AND P6, PT, R4, R0, PT ;  /* 0x000000000400720c */ /* 0x000fda0003fc4270 */
[----:B------:R-:W-:Y:S05]  /*324f0*/  @!P6 BRA `(.L_x_1709) ;  /* 0xfffffffc005ce947 */ /* 0x000fea000383ffff */
.L_x_1704:
        /* <DEDUP_REMOVED lines=8> */
.L_x_1841:
[----:B------:R-:W-:Y:S01]  /*32580*/  ISETP.NE.AND P0, PT, R6, RZ, PT ;  /* 0x000000ff0600720c */ /* 0x000fe20003f05270 */
[----:B------:R-:W-:-:S12]  /*32590*/  IMAD.MOV.U32 R9, RZ, RZ, RZ ;  /* 0x000000ffff097224 */ /* 0x000fd800078e00ff */
[----:B------:R-:W-:Y:S05]  /*325a0*/  @!P0 BRA `(.L_x_1711) ;  /* 0x0000000000108947 */ /* 0x000fea0003800000 */
[----:B------:R-:W-:Y:S01]  /*325b0*/  UMOV UR4, 0xffffffff ;  /* 0xffffffff00047882 */ /* 0x000fe20000000000 */
[----:B------:R-:W-:Y:S02]  /*325c0*/  VIADD R12, R7, 0xffffffff ;  /* 0xffffffff070c7836 */ /* 0x000fe40000000000 */
[----:B------:R-:W-:Y:S05]  /*325d0*/  BRA.DIV UR4, `(.L_x_1712) ;  /* 0x0000003604147947 */ /* 0x000fea000b800000 */
[----:B------:R3:W4:Y:S02]  /*325e0*/  SHFL.IDX PT, R9, R2, R12, 0x1f ;  /* 0x00001f0c02097589 */ /* 0x00072400000e0000 */
.L_x_1711:
[----:B------:R-:W5:Y:S01]  /*325f0*/  LDL.LU R6, [R1+0xc] ;  /* 0x00000c0001067983 */ /* 0x000f620000300800 */
[----:B01-3--:R-:W0:Y:S01]  /*32600*/  LDC.64 R2, c[0x0][0xc68] ;  /* 0x00031a00ff027b82 */ /* 0x00be220000000a00 */
[----:B-----5:R-:W-:-:S04]  /*32610*/  IMAD.IADD R6, R7, 0x1, R6 ;  /* 0x0000000107067824 */ /* 0x020fc800078e0206 */
[----:B0-----:R-:W-:Y:S01]  /*32620*/  IMAD.WIDE R2, R6, 0x4, R2 ;  /* 0x0000000406027825 */ /* 0x001fe200078e0202 */
[----:B------:R2:W-:Y:S04]  /*32630*/  STL [R1+0xc], R6 ;  /* 0x00000c0601007387 */ /* 0x0005e80000100800 */
[----:B------:R-:W2:Y:S01]  /*32640*/  LDG.E R7, desc[UR60][R2.64] ;  /* 0x0000003c02077981 */ /* 0x000ea2000c1e1900 */
[----:B----4-:R-:W-:-:S04]  /*32650*/  IMAD R9, R9, R5, R8 ;  /* 0x0000000509097224 */ /* 0x010fc800078e0208 */
[----:B------:R-:W-:Y:S01]  /*32660*/  IMAD.IADD R0, R0, 0x1, -R9 ;  /* 0x0000000100007824 */ /* 0x000fe200078e0a09 */
[----:B------:R0:W-:Y:S01]  /*32670*/  STL [R1], R9 ;  /* 0x0000000901007387 */ /* 0x0001e20000100800 */
[----:B--2---:R-:W-:-:S05]  /*32680*/  IMAD R6, R4, R7, RZ ;  /* 0x0000000704067224 */ /* 0x004fca00078e02ff */
[----:B------:R-:W-:-:S04]  /*32690*/  IABS R10, R6 ;  /* 0x00000006000a7213 */ /* 0x000fc80000000000 */
[----:B------:R-:W1:Y:S08]  /*326a0*/  I2F.RP R2, R10 ;  /* 0x0000000a00027306 */ /* 0x000e700000209400 */
[----:B-1----:R-:W1:Y:S02]  /*326b0*/  MUFU.RCP R2, R2 ;  /* 0x0000000200027308 */ /* 0x002e640000001000 */
[----:B-1----:R-:W-:-:S06]  /*326c0*/  VIADD R2, R2, 0xffffffe ;  /* 0x0ffffffe02027836 */ /* 0x002fcc0000000000 */
[----:B------:R-:W1:Y:S02]  /*326d0*/  F2I.FTZ.U32.TRUNC.NTZ R3, R2 ;  /* 0x0000000200037305 */ /* 0x000e64000021f000 */
[----:B-1----:R-:W-:-:S04]  /*326e0*/  IMAD.MOV R2, RZ, RZ, -R3 ;  /* 0x000000ffff027224 */ /* 0x002fc800078e0a03 */
[----:B------:R-:W-:Y:S02]  /*326f0*/  IMAD R8, R2, R10, RZ ;  /* 0x0000000a02087224 */ /* 0x000fe400078e02ff */
[----:B------:R-:W-:-:S04]  /*32700*/  IMAD.MOV.U32 R2, RZ, RZ, RZ ;  /* 0x000000ffff027224 */ /* 0x000fc800078e00ff */
[----:B------:R-:W-:Y:S01]  /*32710*/  IMAD.HI.U32 R2, R3, R8, R2 ;  /* 0x0000000803027227 */ /* 0x000fe200078e0002 */
[----:B------:R-:W-:Y:S02]  /*32720*/  IABS R3, R0 ;  /* 0x0000000000037213 */ /* 0x000fe40000000000 */
[----:B------:R-:W-:-:S03]  /*32730*/  IABS R8, R6 ;  /* 0x0000000600087213 */ /* 0x000fc60000000000 */
[----:B------:R-:W-:-:S04]  /*32740*/  IMAD.HI.U32 R2, R2, R3, RZ ;  /* 0x0000000302027227 */ /* 0x000fc800078e00ff */
[----:B------:R-:W-:-:S04]  /*32750*/  IMAD.MOV R8, RZ, RZ, -R8 ;  /* 0x000000ffff087224 */ /* 0x000fc800078e0a08 */
        /* <DEDUP_REMOVED lines=10> */
[----:B------:R-:W-:-:S05]  /*32800*/  @!P1 LOP3.LUT R2, RZ, R6, RZ, 0x33, !PT ;  /* 0x00000006ff029212 */ /* 0x000fca00078e33ff */
[----:B------:R-:W-:Y:S02]  /*32810*/  IMAD R8, R7, R2, RZ ;  /* 0x0000000207087224 */ /* 0x000fe400078e02ff */
[----:B------:R-:W-:Y:S02]  /*32820*/  IMAD.MOV R2, RZ, RZ, -R2 ;  /* 0x000000ffff027224 */ /* 0x000fe400078e0a02 */
[----:B------:R-:W-:Y:S02]  /*32830*/  IMAD.MOV R3, RZ, RZ, -R8 ;  /* 0x000000ffff037224 */ /* 0x000fe400078e0a08 */
[----:B------:R-:W-:-:S03]  /*32840*/  IMAD R0, R6, R2, R0 ;  /* 0x0000000206007224 */ /* 0x000fc600078e0200 */
[----:B------:R-:W-:-:S04]  /*32850*/  VIADDMNMX R5, R3, R5, R7, PT ;  /* 0x0000000503057246 */ /* 0x000fc80003800107 */
        /* <DEDUP_REMOVED lines=13> */
[----:B------:R-:W-:Y:S01]  /*32930*/  IMAD R6, R2, R6, R3 ;  /* 0x0000000602067224 */ /* 0x000fe200078e0203 */
[----:B------:R-:W-:-:S04]  /*32940*/  LOP3.LUT R3, R0, R5, RZ, 0x3c, !PT ;  /* 0x0000000500037212 */ /* 0x000fc800078e3cff */
[----:B------:R-:W-:Y:S02]  /*32950*/  ISETP.GT.U32.AND P1, PT, R7, R6, PT ;  /* 0x000000060700720c */ /* 0x000fe40003f24070 */
[----:B------:R-:W-:Y:S01]  /*32960*/  ISETP.GE.AND P2, PT, R3, RZ, PT ;  /* 0x000000ff0300720c */ /* 0x000fe20003f46270 */
[----:B------:R-:W-:-:S10]  /*32970*/  IMAD.IADD R3, R0, 0x1, R8 ;  /* 0x0000000100037824 */ /* 0x000fd400078e0208 */
        /* <DEDUP_REMOVED lines=14> */
.L_x_1705:
        /* <DEDUP_REMOVED lines=10> */
.L_x_1713:
[----:B-1----:R-:W2:Y:S04]  /*32b00*/  LDL R3, [R1+0x8] ;  /* 0x0000080001037983 */ /* 0x002ea80000100800 */
[----:B------:R-:W3:Y:S04]  /*32b10*/  LDL R2, [R1+0xc] ;  /* 0x00000c0001027983 */ /* 0x000ee80000100800 */
[----:B------:R-:W4:Y:S04]  /*32b20*/  LDL R4, [R1] ;  /* 0x0000000001047983 */ /* 0x000f280000100800 */
[----:B0-----:R-:W4:Y:S01]  /*32b30*/  LDL R5, [R1+0x4] ;  /* 0x0000040001057983 */ /* 0x001f220000100800 */
[----:B------:R-:W-:Y:S05]  /*32b40*/  WARPSYNC.ALL ;  /* 0x0000000000007948 */ /* 0x000fea0003800000 */
[----:B------:R-:W0:Y:S02]  /*32b50*/  S2R R0, SR_TID.X ;  /* 0x0000000000007919 */ /* 0x000e240000002100 */
[----:B0-----:R-:W-:Y:S01]  /*32b60*/  LOP3.LUT R0, R0, 0x1f, RZ, 0xc0, !PT ;  /* 0x0000001f00007812 */ /* 0x001fe200078ec0ff */
[----:B------:R-:W-:Y:S03]  /*32b70*/  BAR.SYNC.DEFER_BLOCKING 0x4, 0x180 ;  /* 0x0106000000007b1d */ /* 0x000fe60000010000 */
[----:B------:R-:W-:-:S13]  /*32b80*/  ISETP.NE.AND P0, PT, R0, RZ, PT ;  /* 0x000000ff0000720c */ /* 0x000fda0003f05270 */
[----:B------:R-:W-:Y:S01]  /*32b90*/  @!P0 MOV R0, 0x400 ;  /* 0x0000040000008802 */ /* 0x000fe20000000f00 */
[----:B--2---:R-:W-:Y:S02]  /*32ba0*/  IMAD.MOV.U32 R6, RZ, RZ, R3 ;  /* 0x000000ffff067224 */ /* 0x004fe400078e0003 */
[----:B------:R-:W0:Y:S01]  /*32bb0*/  @!P0 S2R R3, SR_CgaCtaId ;  /* 0x0000000000038919 */ /* 0x000e220000008800 */
[----:B---3--:R-:W-:Y:S01]  /*32bc0*/  IMAD.MOV.U32 R7, RZ, RZ, R2 ;  /* 0x000000ffff077224 */ /* 0x008fe200078e0002 */
[----:B0-----:R-:W-:-:S05]  /*32bd0*/  @!P0 LEA R0, R3, R0, 0x18 ;  /* 0x0000000003008211 */ /* 0x001fca00078ec0ff */
[----:B----4-:R1:W-:Y:S01]  /*32be0*/  @!P0 STS.128 [R0+0x298d0], R4 ;  /* 0x0298d00400008388 */ /* 0x0103e20000000c00 */
[----:B------:R-:W-:Y:S06]  /*32bf0*/  BAR.ARV 0x5, 0x180 ;  /* 0x0146000000007b1d */ /* 0x000fec0000002000 */
.L_x_1702:
[----:B-12---:R-:W2:Y:S01]  /*32c00*/  LDL R0, [R1+0xc] ;  /* 0x00000c0001007983 */ /* 0x006ea20000100800 */
[----:B------:R-:W-:Y:S02]  /*32c10*/  ULDC UR4, c[0x0][0xc14] ;  /* 0x0003050000047ab9 */ /* 0x000fe40000000800 */
[----:B--2---:R-:W-:-:S13]  /*32c20*/  ISETP.GE.AND P0, PT, R0, UR4, PT ;  /* 0x0000000400007c0c */ /* 0x004fda000bf06270 */
[----:B------:R-:W-:Y:S05]  /*32c30*/  @!P0 BRA `(.L_x_1714) ;  /* 0xffffffa400348947 */ /* 0x000fea000383ffff */
[----:B------:R-:W-:Y:S05]  /*32c40*/  BSYNC B7 ;  /* 0x0000000000077941 */ /* 0x000fea0003800000 */
.L_x_1593:
[----:B-1----:R-:W3:Y:S01]  /*32c50*/  LDL.LU R0, [R1+0x34] ;  /* 0x0000340001007983 */ /* 0x002ee20000300800 */
[----:B------:R-:W-:Y:S01]  /*32c60*/  BSSY B0, `(.L_x_1715) ;  /* 0x000000b000007945 */ /* 0x000fe20003800000 */
[----:B0-2---:R-:W0:Y:S01]  /*32c70*/  S2R R5, SR_CgaCtaId ;  /* 0x0000000000057919 */ /* 0x005e220000008800 */
[----:B---3--:R-:W-:-:S05]  /*32c80*/  VIADD R0, R0, 0x1 ;  /* 0x0000000100007836 */ /* 0x008fca0000000000 */
        /* <DEDUP_REMOVED lines=8> */
.L_x_1844:
[----:B------:R-:W-:Y:S05]  /*32d10*/  BSYNC B0 ;  /* 0x0000000000007941 */ /* 0x000fea0003800000 */
.L_x_1715:
[----:B------:R-:W-:-:S03]  /*32d20*/  UMOV UR4, 0xffffffff ;  /* 0xffffffff00047882 */ /* 0x000fc60000000000 */
[----:B------:R-:W-:Y:S05]  /*32d30*/  BRA.DIV UR4, `(.L_x_1717) ;  /* 0x0000002e04787947 */ /* 0x000fea000b800000 */
[----:B------:R-:W1:Y:S02]  /*32d40*/  S2R R2, SR_TID.X ;  /* 0x0000000000027919 */ /* 0x000e640000002100 */
[----:B-1----:R-:W-:-:S04]  /*32d50*/  SHF.R.U32.HI R2, RZ, 0x5, R2 ;  /* 0x00000005ff027819 */ /* 0x002fc80000011602 */
[----:B------:R-:W-:-:S05]  /*32d60*/  LOP3.LUT R2, R2, 0x3, RZ, 0xc0, !PT ;  /* 0x0000000302027812 */ /* 0x000fca00078ec0ff */
[----:B------:R1:W2:Y:S02]  /*32d70*/  SHFL.IDX PT, R14, R2, RZ, 0x1f ;  /* 0x00001fff020e7589 */ /* 0x0002a400000e0000 */
.L_x_1847:
[----:B--2---:R-:W-:-:S13]  /*32d80*/  ISETP.NE.AND P0, PT, R14, RZ, PT ;  /* 0x000000ff0e00720c */ /* 0x004fda0003f05270 */
[----:B------:R-:W-:Y:S05]  /*32d90*/  @P0 BRA `(.L_x_1317) ;  /* 0x0000000000a80947 */ /* 0x000fea0003800000 */
[----:B------:R-:W-:-:S03]  /*32da0*/  UMOV UR4, 0xffffffff ;  /* 0xffffffff00047882 */ /* 0x000fc60000000000 */
[----:B------:R-:W-:Y:S05]  /*32db0*/  BRA.DIV UR4, `(.L_x_1718) ;  /* 0x0000002e048c7947 */ /* 0x000fea000b800000 */
[----:B------:R-:W-:-:S13]  /*32dc0*/  ELECT P6, URZ, PT ;  /* 0x00000000003f782f */ /* 0x000fda00038c0000 */
.L_x_1850:
[----:B------:R-:W-:Y:S05]  /*32dd0*/  @!P6 BRA `(.L_x_1317) ;  /* 0x000000000098e947 */ /* 0x000fea0003800000 */
[----:B------:R-:W-:-:S06]  /*32de0*/  ULOP3.LUT UR4, UR36, 0x2, URZ, 0xfc, !UPT ;  /* 0x0000000224047892 */ /* 0x000fcc000f8efc3f */
[----:B-1----:R-:W-:-:S05]  /*32df0*/  IMAD.U32 R2, RZ, RZ, UR4 ;  /* 0x00000004ff027e24 */ /* 0x002fca000f8e00ff */
[----:B------:R-:W-:-:S13]  /*32e00*/  ISETP.NE.AND P0, PT, R2, 0x3, PT ;  /* 0x000000030200780c */ /* 0x000fda0003f05270 */
[----:B------:R-:W-:Y:S05]  /*32e10*/  @!P0 BRA `(.L_x_1719) ;  /* 0x0000000000048947 */ /* 0x000fea0003800000 */
[----:B------:R-:W-:Y:S01]  /*32e20*/  BPT.TRAP 0x1 ;  /* 0x000000040000795c */ /* 0x000fe20000300000 */
.L_x_1719:
[----:B------:R-:W2:Y:S01]  /*32e30*/  LDL.LU R7, [R1+0x14] ;  /* 0x0000140001077983 */ /* 0x000ea20000300800 */
[----:B------:R-:W-:Y:S02]  /*32e40*/  VIADD R2, R0, 0x29840 ;  /* 0x0002984000027836 */ /* 0x000fe40000000000 */
[C---:B0-----:R-:W-:Y:S02]  /*32e50*/  VIADD R3, R19.reuse, 0x1 ;  /* 0x0000000113037836 */ /* 0x041fe40000000000 */
[----:B------:R-:W-:-:S03]  /*32e60*/  IMAD R6, R19, 0x8, R2 ;  /* 0x0000000813067824 */ /* 0x000fc600078e0202 */
[----:B------:R-:W-:-:S04]  /*32e70*/  ISETP.NE.AND P2, PT, R3, 0x2, PT ;  /* 0x000000020300780c */ /* 0x000fc80003f45270 */
[----:B------:R-:W-:Y:S02]  /*32e80*/  SEL R4, RZ, 0x1, P2 ;  /* 0x00000001ff047807 */ /* 0x000fe40001000000 */
[----:B------:R-:W-:Y:S02]  /*32e90*/  SEL R3, R3, RZ, P2 ;  /* 0x000000ff03037207 */ /* 0x000fe40001000000 */
[C---:B--2---:R-:W-:Y:S02]  /*32ea0*/  SHF.L.U32 R5, R7.reuse, 0x1f, RZ ;  /* 0x0000001f07057819 */ /* 0x044fe400000006ff */
[----:B------:R-:W-:Y:S01]  /*32eb0*/  LOP3.LUT R4, R7, R4, RZ, 0x3c, !PT ;  /* 0x0000000407047212 */ /* 0x000fe200078e3cff */
[----:B------:R-:W-:Y:S01]  /*32ec0*/  IMAD R7, R3, 0x8, R2 ;  /* 0x0000000803077824 */ /* 0x000fe200078e0202 */
[----:B------:R-:W0:Y:S02]  /*32ed0*/  SYNCS.PHASECHK.TRANS64.TRYWAIT P1, [R6+URZ], R5 ;  /* 0x00000005060075a7 */ /* 0x000e24000802017f */
[----:B------:R-:W-:Y:S01]  /*32ee0*/  SHF.L.U32 R2, R4, 0x1f, RZ ;  /* 0x0000001f04027819 */ /* 0x000fe200000006ff */
[----:B0-----:R-:W-:Y:S06]  /*32ef0*/  @!P1 BRA `(.L_x_1720) ;  /* 0x0000002c005c9947 */ /* 0x001fec0003800000 */
.L_x_1851:
[----:B------:R-:W1:Y:S02]  /*32f00*/  SYNCS.PHASECHK.TRANS64.TRYWAIT P1, [R7+URZ], R2 ;  /* 0x00000002070075a7 */ /* 0x000e64000802017f */
[----:B-1----:R-:W-:Y:S05]  /*32f10*/  @!P1 BRA `(.L_x_1721) ;  /* 0x0000002c00689947 */ /* 0x002fea0003800000 */
.L_x_1852:
[----:B------:R-:W-:Y:S05]  /*32f20*/  @!P0 BRA `(.L_x_1722) ;  /* 0x0000000000048947 */ /* 0x000fea0003800000 */
[----:B------:R-:W-:Y:S01]  /*32f30*/  BPT.TRAP 0x1 ;  /* 0x000000040000795c */ /* 0x000fe20000300000 */
.L_x_1722:
[----:B------:R-:W-:-:S04]  /*32f40*/  IMAD R4, R19, 0x8, R0 ;  /* 0x0000000813047824 */ /* 0x000fc800078e0200 */
[----:B------:R-:W2:Y:S02]  /*32f50*/  SYNCS.PHASECHK.TRANS64.TRYWAIT P1, [R4+URZ+0x29860], R5 ;  /* 0x02986005040075a7 */ /* 0x000ea4000802017f */
[----:B--2---:R-:W-:Y:S05]  /*32f60*/  @!P1 BRA `(.L_x_1723) ;  /* 0x0000002c00689947 */ /* 0x004fea0003800000 */
.L_x_1853:
[----:B------:R-:W-:Y:S05]  /*32f70*/  @!P0 BRA `(.L_x_1724) ;  /* 0x0000000000048947 */ /* 0x000fea0003800000 */
[----:B------:R-:W-:Y:S01]  /*32f80*/  BPT.TRAP 0x1 ;  /* 0x000000040000795c */ /* 0x000fe20000300000 */
.L_x_1724:
[----:B------:R-:W-:-:S04]  /*32f90*/  IMAD R3, R3, 0x8, R0 ;  /* 0x0000000803037824 */ /* 0x000fc800078e0200 */
[----:B------:R-:W3:Y:S02]  /*32fa0*/  SYNCS.PHASECHK.TRANS64.TRYWAIT P1, [R3+URZ+0x29860], R2 ;  /* 0x02986002030075a7 */ /* 0x000ee4000802017f */
[----:B---3--:R-:W-:Y:S05]  /*32fb0*/  @!P1 BRA `(.L_x_1725) ;  /* 0x0000002c00689947 */ /* 0x008fea0003800000 */
.L_x_1854:
[----:B------:R-:W-:Y:S05]  /*32fc0*/  @!P0 BRA `(.L_x_1726) ;  /* 0x0000000000048947 */ /* 0x000fea0003800000 */
[----:B------:R-:W-:Y:S01]  /*32fd0*/  BPT.TRAP 0x1 ;  /* 0x000000040000795c */ /* 0x000fe20000300000 */
.L_x_1726:
[----:B------:R-:W4:Y:S02]  /*32fe0*/  SYNCS.PHASECHK.TRANS64.TRYWAIT P0, [R4+URZ+0x29880], R5 ;  /* 0x02988005040075a7 */ /* 0x000f24000800017f */
[----:B----4-:R-:W-:Y:S05]  /*32ff0*/  @!P0 BRA `(.L_x_1727) ;  /* 0x0000002c006c8947 */ /* 0x010fea0003800000 */
.L_x_1728:
[----:B------:R0:W0:Y:S02]  /*33000*/  SYNCS.PHASECHK.TRANS64.TRYWAIT P0, [R3+URZ+0x29880], R2 ;  /* 0x02988002030075a7 */ /* 0x000024000800017f */
[----:B0-----:R-:W-:Y:S05]  /*33010*/  @!P0 NANOSLEEP.SYNCS 0x989680 ;  /* 0x009896800000895d */ /* 0x001fea0003900000 */
[----:B------:R-:W0:Y:S02]  /*33020*/  @!P0 SYNCS.PHASECHK.TRANS64 P0, [R3+URZ+0x29880], R2 ;  /* 0x02988002030085a7 */ /* 0x000e24000800007f */
[----:B0-----:R-:W-:Y:S05]  /*33030*/  @!P0 BRA `(.L_x_1728) ;  /* 0xfffffffc00f08947 */ /* 0x001fea000383ffff */
.L_x_1317:
[----:B------:R-:W-:Y:S05]  /*33040*/  BSYNC B8 ;  /* 0x0000000000087941 */ /* 0x000fea0003800000 */
.L_x_1314:
[----:B------:R-:W-:Y:S05]  /*33050*/  EXIT ;  /* 0x000000000000794d */ /* 0x000fea0003800000 */
.L_x_1343:
[----:B-1----:R1:W2:Y:S02]  /*33060*/  SYNCS.PHASECHK.TRANS64.TRYWAIT P5, [R38+URZ+0x29890], R39 ;  /* 0x02989027260075a7 */ /* 0x0022a400080a017f */
[----:B--2---:R-:W-:Y:S05]  /*33070*/  @!P5 NANOSLEEP.SYNCS 0x989680 ;  /* 0x009896800000d95d */ /* 0x004fea0003900000 */
[----:B------:R-:W2:Y:S02]  /*33080*/  @!P5 SYNCS.PHASECHK.TRANS64 P5, [R38+URZ+0x29890], R39 ;  /* 0x029890272600d5a7 */ /* 0x000ea400080a007f */
[----:B--2---:R-:W-:Y:S05]  /*33090*/  @!P5 BRA `(.L_x_1343) ;  /* 0xfffffffc00f0d947 */ /* 0x004fea000383ffff */
[----:B------:R-:W-:Y:S05]  /*330a0*/  BRA `(.L_x_1729) ;  /* 0xfffffd0400ac7947 */ /* 0x000fea000383ffff */
.L_x_1397:
[----:B-1----:R1:W3:Y:S02]  /*330b0*/  SYNCS.PHASECHK.TRANS64.TRYWAIT P5, [R38+URZ+0x29890], R39 ;  /* 0x02989027260075a7 */ /* 0x0022e400080a017f */
[----:B---3--:R-:W-:Y:S05]  /*330c0*/  @!P5 NANOSLEEP.SYNCS 0x989680 ;  /* 0x009896800000d95d */ /* 0x008fea0003900000 */
[----:B------:R-:W3:Y:S02]  /*330d0*/  @!P5 SYNCS.PHASECHK.TRANS64 P5, [R38+URZ+0x29890], R39 ;  /* 0x029890272600d5a7 */ /* 0x000ee400080a007f */
[----:B---3--:R-:W-:Y:S05]  /*330e0*/  @!P5 BRA `(.L_x_1397) ;  /* 0xfffffffc00f0d947 */ /* 0x008fea000383ffff */
[----:B------:R-:W-:Y:S05]  /*330f0*/  BRA `(.L_x_1730) ;  /* 0xfffffd6400107947 */ /* 0x000fea000383ffff */
.L_x_1422:
[----:B0-----:R0:W1:Y:S02]  /*33100*/  SYNCS.PHASECHK.TRANS64.TRYWAIT P2, [R38+URZ+0x29890], R39 ;  /* 0x02989027260075a7 */ /* 0x001064000804017f */
[----:B-1----:R-:W-:Y:S05]  /*33110*/  @!P2 NANOSLEEP.SYNCS 0x989680 ;  /* 0x009896800000a95d */ /* 0x002fea0003900000 */
[----:B------:R-:W1:Y:S02]  /*33120*/  @!P2 SYNCS.PHASECHK.TRANS64 P2, [R38+URZ+0x29890], R39 ;  /* 0x029890272600a5a7 */ /* 0x000e64000804007f */
[----:B-1----:R-:W-:Y:S05]  /*33130*/  @!P2 BRA `(.L_x_1422) ;  /* 0xfffffffc00f0a947 */ /* 0x002fea000383ffff */
[----:B------:R-:W-:Y:S05]  /*33140*/  BRA `(.L_x_1731) ;  /* 0xfffffdc000ac7947 */ /* 0x000fea000383ffff */
.L_x_1428:
[----:B0-----:R0:W1:Y:S02]  /*33150*/  SYNCS.PHASECHK.TRANS64.TRYWAIT P1, [R38+URZ+0x298b0], R39 ;  /* 0x0298b027260075a7 */ /* 0x001064000802017f */
[----:B-1----:R-:W-:Y:S05]  /*33160*/  @!P1 NANOSLEEP.SYNCS 0x989680 ;  /* 0x009896800000995d */ /* 0x002fea0003900000 */
[----:B------:R-:W1:Y:S02]  /*33170*/  @!P1 SYNCS.PHASECHK.TRANS64 P1, [R38+URZ+0x298b0], R39 ;  /* 0x0298b027260095a7 */ /* 0x000e64000802007f */
[----:B-1----:R-:W-:Y:S05]  /*33180*/  @!P1 BRA `(.L_x_1428) ;  /* 0xfffffffc00f09947 */ /* 0x002fea000383ffff */
[----:B------:R-:W-:Y:S05]  /*33190*/  BRA `(.L_x_1732) ;  /* 0xfffffdc400ac7947 */ /* 0x000fea000383ffff */
.L_x_1444:
[----:B------:R-:W-:Y:S01]  /*331a0*/  BSSY B0, `(.L_x_1733) ;  /* 0x0000008000007945 */ /* 0x000fe20003800000 */
[----:B------:R-:W-:Y:S02]  /*331b0*/  IMAD.MOV.U32 R13, RZ, RZ, R229 ;  /* 0x000000ffff0d7224 */ /* 0x000fe400078e00e5 */
[----:B------:R-:W-:Y:S02]  /*331c0*/  IMAD.MOV.U32 R12, RZ, RZ, RZ ;  /* 0x000000ffff0c7224 */ /* 0x000fe400078e00ff */
[----:B------:R-:W-:Y:S02]  /*331d0*/  IMAD.MOV.U32 R11, RZ, RZ, 0x1f ;  /* 0x0000001fff0b7424 */ /* 0x000fe400078e00ff */
[----:B------:R-:W-:-:S07]  /*331e0*/  IMAD.MOV.U32 R15, RZ, RZ, -0x1 ;  /* 0xffffffffff0f7424 */ /* 0x000fce00078e00ff */
[----:B-----5:R-:W-:Y:S05]  /*331f0*/  WARPSYNC.COLLECTIVE R15, `(.L_x_1734) ;  /* 0x000000000f087348 */ /* 0x020fea0003c00000 */
[----:B------:R0:W1:Y:S02]  /*33200*/  SHFL.IDX P6, R14, R13, R12, R11 ;  /* 0x0000000c0d0e7389 */ /* 0x00006400000c000b */
[----:B01---5:R-:W-:Y:S01]  /*33210*/  ENDCOLLECTIVE ;  /* 0x000000000000791b */ /* 0x023fe20003800000 */
.L_x_1734:
[----:B------:R-:W-:Y:S05]  /*33220*/  BSYNC B0 ;  /* 0x0000000000007941 */ /* 0x000fea0003800000 */
.L_x_1733:
[----:B------:R-:W-:Y:S01]  /*33230*/  IMAD.MOV.U32 R194, RZ, RZ, R14 ;  /* 0x000000ffffc27224 */ /* 0x000fe200078e000e */
[----:B------:R-:W-:Y:S06]  /*33240*/  BRA `(.L_x_1735) ;  /* 0xfffffdd400147947 */ /* 0x000fec000383ffff */
.L_x_1456:
[----:B------:R-:W-:Y:S01]  /*33250*/  BSSY B1, `(.L_x_1736) ;  /* 0x0000007000017945 */ /* 0x000fe20003800000 */
[----:B------:R-:W-:Y:S02]  /*33260*/  IMAD.MOV.U32 R12, RZ, RZ, RZ ;  /* 0x000000ffff0c7224 */ /* 0x000fe400078e00ff */
[----:B------:R-:W-:Y:S02]  /*33270*/  IMAD.MOV.U32 R11, RZ, RZ, 0x1e1f ;  /* 0x00001e1fff0b7424 */ /* 0x000fe400078e00ff */
[----:B-1----:R-:W-:-:S07]  /*33280*/  IMAD.MOV.U32 R15, RZ, RZ, -0x1 ;  /* 0xffffffffff0f7424 */ /* 0x002fce00078e00ff */
[----:B0----5:R-:W-:Y:S05]  /*33290*/  WARPSYNC.COLLECTIVE R15, `(.L_x_1737) ;  /* 0x000000000f087348 */ /* 0x021fea0003c00000 */
[----:B------:R1:W2:Y:S02]  /*332a0*/  SHFL.IDX P6, R14, R13, R12, R11 ;  /* 0x0000000c0d0e7389 */ /* 0x0002a400000c000b */
[----:B012--5:R-:W-:Y:S01]  /*332b0*/  ENDCOLLECTIVE ;  /* 0x000000000000791b */ /* 0x027fe20003800000 */
.L_x_1737:
[----:B------:R-:W-:Y:S05]  /*332c0*/  BSYNC B1 ;  /* 0x0000000000017941 */ /* 0x000fea0003800000 */
.L_x_1736:
[----:B------:R-:W-:Y:S05]  /*332d0*/  BRA `(.L_x_1738) ;  /* 0xfffffddc00fc7947 */ /* 0x000fea000383ffff */
.L_x_1457:
[----:B------:R-:W-:Y:S01]  /*332e0*/  BSSY B1, `(.L_x_1739) ;  /* 0x0000008000017945 */ /* 0x000fe20003800000 */
[----:B------:R-:W-:Y:S02]  /*332f0*/  IMAD.MOV.U32 R13, RZ, RZ, R4 ;  /* 0x000000ffff0d7224 */ /* 0x000fe400078e0004 */
[----:B------:R-:W-:Y:S02]  /*33300*/  IMAD.MOV.U32 R12, RZ, RZ, RZ ;  /* 0x000000ffff0c7224 */ /* 0x000fe400078e00ff */
[----:B------:R-:W-:Y:S02]  /*33310*/  IMAD.MOV.U32 R11, RZ, RZ, 0x1e1f ;  /* 0x00001e1fff0b7424 */ /* 0x000fe400078e00ff */
[----:B-1----:R-:W-:-:S07]  /*33320*/  IMAD.MOV.U32 R15, RZ, RZ, -0x1 ;  /* 0xffffffffff0f7424 */ /* 0x002fce00078e00ff */
[----:B0----5:R-:W-:Y:S05]  /*33330*/  WARPSYNC.COLLECTIVE R15, `(.L_x_1740) ;  /* 0x000000000f087348 */ /* 0x021fea0003c00000 */
[----:B------:R1:W2:Y:S02]  /*33340*/  SHFL.IDX P6, R14, R13, R12, R11 ;  /* 0x0000000c0d0e7389 */ /* 0x0002a400000c000b */
[----:B012--5:R-:W-:Y:S01]  /*33350*/  ENDCOLLECTIVE ;  /* 0x000000000000791b */ /* 0x027fe20003800000 */
.L_x_1740:
[----:B------:R-:W-:Y:S05]  /*33360*/  BSYNC B1 ;  /* 0x0000000000017941 */ /* 0x000fea0003800000 */
.L_x_1739:
[----:B------:R-:W-:Y:S05]  /*33370*/  BRA `(.L_x_1741) ;  /* 0xfffffddc00dc7947 */ /* 0x000fea000383ffff */
.L_x_1458:
        /* <DEDUP_REMOVED lines=8> */
.L_x_1743:
[----:B------:R-:W-:Y:S05]  /*33400*/  BSYNC B1 ;  /* 0x0000000000017941 */ /* 0x000fea0003800000 */
.L_x_1742:
[----:B------:R-:W-:Y:S05]  /*33410*/  BRA `(.L_x_1744) ;  /* 0xfffffddc00bc7947 */ /* 0x000fea000383ffff */
.L_x_1459:
        /* <DEDUP_REMOVED lines=8> */
.L_x_1746:
[----:B------:R-:W-:Y:S05]  /*334a0*/  BSYNC B1 ;  /* 0x0000000000017941 */ /* 0x000fea0003800000 */
.L_x_1745:
[----:B------:R-:W-:Y:S05]  /*334b0*/  BRA `(.L_x_1747) ;  /* 0xfffffddc009c7947 */ /* 0x000fea000383ffff */
.L_x_1461:
[----:B--2---:R2:W3:Y:S02]  /*334c0*/  SYNCS.PHASECHK.TRANS64.TRYWAIT P1, [R17+URZ+0x29800], R0 ;  /* 0x02980000110075a7 */ /* 0x0044e4000802017f */
[----:B---3--:R-:W-:Y:S05]  /*334d0*/  @!P1 NANOSLEEP.SYNCS 0x989680 ;  /* 0x009896800000995d */ /* 0x008fea0003900000 */
[----:B------:R-:W3:Y:S02]  /*334e0*/  @!P1 SYNCS.PHASECHK.TRANS64 P1, [R17+URZ+0x29800], R0 ;  /* 0x02980000110095a7 */ /* 0x000ee4000802007f */
[----:B---3--:R-:W-:Y:S05]  /*334f0*/  @!P1 BRA `(.L_x_1461) ;  /* 0xfffffffc00f09947 */ /* 0x008fea000383ffff */
[----:B------:R-:W-:Y:S05]  /*33500*/  BRA `(.L_x_1748) ;  /* 0xfffffddc00a87947 */ /* 0x000fea000383ffff */
.L_x_1475:
[----:B------:R-:W-:Y:S01]  /*33510*/  BSSY B1, `(.L_x_1749) ;  /* 0x0000007000017945 */ /* 0x000fe20003800000 */
[----:B------:R-:W-:Y:S02]  /*33520*/  IMAD.MOV.U32 R12, RZ, RZ, RZ ;  /* 0x000000ffff0c7224 */ /* 0x000fe400078e00ff */
[----:B------:R-:W-:Y:S02]  /*33530*/  IMAD.MOV.U32 R11, RZ, RZ, 0x1e1f ;  /* 0x00001e1fff0b7424 */ /* 0x000fe400078e00ff */
[----:B------:R-:W-:-:S07]  /*33540*/  IMAD.MOV.U32 R15, RZ, RZ, -0x1 ;  /* 0xffffffffff0f7424 */ /* 0x000fce00078e00ff */
[----:B0----5:R-:W-:Y:S05]  /*33550*/  WARPSYNC.COLLECTIVE R15, `(.L_x_1750) ;  /* 0x000000000f087348 */ /* 0x021fea0003c00000 */
[----:B------:R1:W2:Y:S02]  /*33560*/  SHFL.IDX P6, R14, R13, R12, R11 ;  /* 0x0000000c0d0e7389 */ /* 0x0002a400000c000b */
[----:B012--5:R-:W-:Y:S01]  /*33570*/  ENDCOLLECTIVE ;  /* 0x000000000000791b */ /* 0x027fe20003800000 */
.L_x_1750:
[----:B------:R-:W-:Y:S05]  /*33580*/  BSYNC B1 ;  /* 0x0000000000017941 */ /* 0x000fea0003800000 */
.L_x_1749:
[----:B------:R-:W-:Y:S05]  /*33590*/  BRA `(.L_x_1751) ;  /* 0xfffffe1000907947 */ /* 0x000fea000383ffff */
.L_x_1476:
[----:B------:R-:W-:Y:S01]  /*335a0*/  BSSY B1, `(.L_x_1752) ;  /* 0x0000008000017945 */ /* 0x000fe20003800000 */
[----:B------:R-:W-:Y:S02]  /*335b0*/  IMAD.MOV.U32 R13, RZ, RZ, R8 ;  /* 0x000000ffff0d7224 */ /* 0x000fe400078e0008 */
[----:B------:R-:W-:Y:S02]  /*335c0*/  IMAD.MOV.U32 R12, RZ, RZ, RZ ;  /* 0x000000ffff0c7224 */ /* 0x000fe400078e00ff */
[----:B------:R-:W-:Y:S02]  /*335d0*/  IMAD.MOV.U32 R11, RZ, RZ, 0x1e1f ;  /* 0x00001e1fff0b7424 */ /* 0x000fe400078e00ff */
[----:B------:R-:W-:-:S07]  /*335e0*/  IMAD.MOV.U32 R15, RZ, RZ, -0x1 ;  /* 0xffffffffff0f7424 */ /* 0x000fce00078e00ff */
[----:B0----5:R-:W-:Y:S05]  /*335f0*/  WARPSYNC.COLLECTIVE R15, `(.L_x_1753) ;  /* 0x000000000f087348 */ /* 0x021fea0003c00000 */
[----:B------:R1:W2:Y:S02]  /*33600*/  SHFL.IDX P6, R14, R13, R12, R11 ;  /* 0x0000000c0d0e7389 */ /* 0x0002a400000c000b */
[----:B012--5:R-:W-:Y:S01]  /*33610*/  ENDCOLLECTIVE ;  /* 0x000000000000791b */ /* 0x027fe20003800000 */
.L_x_1753:
[----:B------:R-:W-:Y:S05]  /*33620*/  BSYNC B1 ;  /* 0x0000000000017941 */ /* 0x000fea0003800000 */
.L_x_1752:
[----:B------:R-:W-:Y:S05]  /*33630*/  BRA `(.L_x_1754) ;  /* 0xfffffe1000707947 */ /* 0x000fea000383ffff */
.L_x_1477:
        /* <DEDUP_REMOVED lines=8> */
.L_x_1756:
[----:B------:R-:W-:Y:S05]  /*336c0*/  BSYNC B1 ;  /* 0x0000000000017941 */ /* 0x000fea0003800000 */
.L_x_1755:
[----:B------:R-:W-:Y:S05]  /*336d0*/  BRA `(.L_x_1757) ;  /* 0xfffffe1000507947 */ /* 0x000fea000383ffff */
.L_x_1478:
        /* <DEDUP_REMOVED lines=8> */
.L_x_1759:
[----:B------:R-:W-:Y:S05]  /*33760*/  BSYNC B1 ;  /* 0x0000000000017941 */ /* 0x000fea0003800000 */
.L_x_1758:
[----:B------:R-:W-:Y:S05]  /*33770*/  BRA `(.L_x_1760) ;  /* 0xfffffe1000307947 */ /* 0x000fea000383ffff */
.L_x_1480:
[----:B-1----:R1:W2:Y:S02]  /*33780*/  SYNCS.PHASECHK.TRANS64.TRYWAIT P1, [R17+URZ+0x29800], R0 ;  /* 0x02980000110075a7 */ /* 0x0022a4000802017f */
[----:B--2---:R-:W-:Y:S05]  /*33790*/  @!P1 NANOSLEEP.SYNCS 0x989680 ;  /* 0x009896800000995d */ /* 0x004fea0003900000 */
[----:B------:R-:W2:Y:S02]  /*337a0*/  @!P1 SYNCS.PHASECHK.TRANS64 P1, [R17+URZ+0x29800], R0 ;  /* 0x02980000110095a7 */ /* 0x000ea4000802007f */
[----:B--2---:R-:W-:Y:S05]  /*337b0*/  @!P1 BRA `(.L_x_1480) ;  /* 0xfffffffc00f09947 */ /* 0x004fea000383ffff */
[----:B------:R-:W-:Y:S05]  /*337c0*/  BRA `(.L_x_1761) ;  /* 0xfffffe10003c7947 */ /* 0x000fea000383ffff */
.L_x_1488:
[----:B--2---:R2:W3:Y:S02]  /*337d0*/  SYNCS.PHASECHK.TRANS64.TRYWAIT P1, [R3+URZ+0x29830], R0 ;  /* 0x02983000030075a7 */ /* 0x0044e4000802017f */
[----:B---3--:R-:W-:Y:S05]  /*337e0*/  @!P1 NANOSLEEP.SYNCS 0x989680 ;  /* 0x009896800000995d */ /* 0x008fea0003900000 */
[----:B------:R-:W3:Y:S02]  /*337f0*/  @!P1 SYNCS.PHASECHK.TRANS64 P1, [R3+URZ+0x29830], R0 ;  /* 0x02983000030095a7 */ /* 0x000ee4000802007f */
[----:B---3--:R-:W-:Y:S05]  /*33800*/  @!P1 BRA `(.L_x_1488) ;  /* 0xfffffffc00f09947 */ /* 0x008fea000383ffff */
[----:B------:R-:W-:Y:S05]  /*33810*/  BRA `(.L_x_1487) ;  /* 0xfffffe4000847947 */ /* 0x000fea000383ffff */
.L_x_1506:
[----:B-1----:R1:W2:Y:S02]  /*33820*/  SYNCS.PHASECHK.TRANS64.TRYWAIT P2, [R21+URZ+0x29830], R8 ;  /* 0x02983008150075a7 */ /* 0x0022a4000804017f */
[----:B--2---:R-:W-:Y:S05]  /*33830*/  @!P2 NANOSLEEP.SYNCS 0x989680 ;  /* 0x009896800000a95d */ /* 0x004fea0003900000 */
[----:B------:R-:W2:Y:S02]  /*33840*/  @!P2 SYNCS.PHASECHK.TRANS64 P2, [R21+URZ+0x29830], R8 ;  /* 0x029830081500a5a7 */ /* 0x000ea4000804007f */
[----:B--2---:R-:W-:Y:S05]  /*33850*/  @!P2 BRA `(.L_x_1506) ;  /* 0xfffffffc00f0a947 */ /* 0x004fea000383ffff */
[----:B------:R-:W-:Y:S05]  /*33860*/  BRA `(.L_x_1505) ;  /* 0xfffffe88006c7947 */ /* 0x000fea000383ffff */
.L_x_1510:
[----:B-1----:R1:W2:Y:S02]  /*33870*/  SYNCS.PHASECHK.TRANS64.TRYWAIT P1, [R21+URZ+0x29850], R8 ;  /* 0x02985008150075a7 */ /* 0x0022a4000802017f */
[----:B--2---:R-:W-:Y:S05]  /*33880*/  @!P1 NANOSLEEP.SYNCS 0x989680 ;  /* 0x009896800000995d */ /* 0x004fea0003900000 */
[----:B------:R-:W2:Y:S02]  /*33890*/  @!P1 SYNCS.PHASECHK.TRANS64 P1, [R21+URZ+0x29850], R8 ;  /* 0x02985008150095a7 */ /* 0x000ea4000802007f */
[----:B--2---:R-:W-:Y:S05]  /*338a0*/  @!P1 BRA `(.L_x_1510) ;  /* 0xfffffffc00f09947 */ /* 0x004fea000383ffff */
[----:B------:R-:W-:Y:S05]  /*338b0*/  BRA `(.L_x_1507) ;  /* 0xfffffe9800987947 */ /* 0x000fea000383ffff */
.L_x_1530:
[----:B-1----:R1:W2:Y:S02]  /*338c0*/  SYNCS.PHASECHK.TRANS64.TRYWAIT P2, [R0+URZ+0x29830], R3 ;  /* 0x02983003000075a7 */ /* 0x0022a4000804017f */
[----:B--2---:R-:W-:Y:S05]  /*338d0*/  @!P2 NANOSLEEP.SYNCS 0x989680 ;  /* 0x009896800000a95d */ /* 0x004fea0003900000 */
[----:B------:R-:W2:Y:S02]  /*338e0*/  @!P2 SYNCS.PHASECHK.TRANS64 P2, [R0+URZ+0x29830], R3 ;  /* 0x029830030000a5a7 */ /* 0x000ea4000804007f */
[----:B--2---:R-:W-:Y:S05]  /*338f0*/  @!P2 BRA `(.L_x_1530) ;  /* 0xfffffffc00f0a947 */ /* 0x004fea000383ffff */
[----:B------:R-:W-:Y:S05]  /*33900*/  BRA `(.L_x_1529) ;  /* 0xfffffed800587947 */ /* 0x000fea000383ffff */
.L_x_1535:
[----:B-1----:R1:W2:Y:S02]  /*33910*/  SYNCS.PHASECHK.TRANS64.TRYWAIT P1, [R3+URZ+0x29850], R0 ;  /* 0x02985000030075a7 */ /* 0x0022a4000802017f */
[----:B--2---:R-:W-:Y:S05]  /*33920*/  @!P1 NANOSLEEP.SYNCS 0x989680 ;  /* 0x009896800000995d */ /* 0x004fea0003900000 */
[----:B------:R-:W2:Y:S02]  /*33930*/  @!P1 SYNCS.PHASECHK.TRANS64 P1, [R3+URZ+0x29850], R0 ;  /* 0x02985000030095a7 */ /* 0x000ea4000802007f */
[----:B--2---:R-:W-:Y:S05]  /*33940*/  @!P1 BRA `(.L_x_1535) ;  /* 0xfffffffc00f09947 */ /* 0x004fea000383ffff */
[----:B------:R-:W-:Y:S05]  /*33950*/  BRA `(.L_x_1534) ;  /* 0xfffffee8009c7947 */ /* 0x000fea000383ffff */
.L_x_1543:
[----:B-1----:R1:W2:Y:S02]  /*33960*/  SYNCS.PHASECHK.TRANS64.TRYWAIT P2, [R0+URZ+0x29830], R3 ;  /* 0x02983003000075a7 */ /* 0x0022a4000804017f */
[----:B--2---:R-:W-:Y:S05]  /*33970*/  @!P2 NANOSLEEP.SYNCS 0x989680 ;  /* 0x009896800000a95d */ /* 0x004fea0003900000 */
[----:B------:R-:W2:Y:S02]  /*33980*/  @!P2 SYNCS.PHASECHK.TRANS64 P2, [R0+URZ+0x29830], R3 ;  /* 0x029830030000a5a7 */ /* 0x000ea4000804007f */
[----:B--2---:R-:W-:Y:S05]  /*33990*/  @!P2 BRA `(.L_x_1543) ;  /* 0xfffffffc00f0a947 */ /* 0x004fea000383ffff */
[----:B------:R-:W-:Y:S05]  /*339a0*/  BRA `(.L_x_1542) ;  /* 0xffffff0800e07947 */ /* 0x000fea000383ffff */
.L_x_1547:
[----:B-1----:R1:W2:Y:S02]  /*339b0*/  SYNCS.PHASECHK.TRANS64.TRYWAIT P1, [R3+URZ+0x29850], R0 ;  /* 0x02985000030075a7 */ /* 0x0022a4000802017f */
[----:B--2---:R-:W-:Y:S05]  /*339c0*/  @!P1 NANOSLEEP.SYNCS 0x989680 ;  /* 0x009896800000995d */ /* 0x004fea0003900000 */
[----:B------:R-:W2:Y:S02]  /*339d0*/  @!P1 SYNCS.PHASECHK.TRANS64 P1, [R3+URZ+0x29850], R0 ;  /* 0x02985000030095a7 */ /* 0x000ea4000802007f */
[----:B--2---:R-:W-:Y:S05]  /*339e0*/  @!P1 BRA `(.L_x_1547) ;  /* 0xfffffffc00f09947 */ /* 0x004fea000383ffff */
[----:B------:R-:W-:Y:S05]  /*339f0*/  BRA `(.L_x_1544) ;  /* 0xffffff1c00207947 */ /* 0x000fea000383ffff */
.L_x_1561:
[----:B-1----:R1:W2:Y:S02]  /*33a00*/  SYNCS.PHASECHK.TRANS64.TRYWAIT P0, [R15+URZ+0x29850], R4 ;  /* 0x029850040f0075a7 */ /* 0x0022a4000800017f */
[----:B--2---:R-:W-:Y:S05]  /*33a10*/  @!P0 NANOSLEEP.SYNCS 0x989680 ;  /* 0x009896800000895d */ /* 0x004fea0003900000 */
[----:B------:R-:W2:Y:S02]  /*33a20*/  @!P0 SYNCS.PHASECHK.TRANS64 P0, [R15+URZ+0x29850], R4 ;  /* 0x029850040f0085a7 */ /* 0x000ea4000800007f */
[----:B--2---:R-:W-:Y:S05]  /*33a30*/  @!P0 BRA `(.L_x_1561) ;  /* 0xfffffffc00f08947 */ /* 0x004fea000383ffff */
[----:B------:R-:W-:Y:S05]  /*33a40*/  BRA `(.L_x_1560) ;  /* 0xffffff5800447947 */ /* 0x000fea000383ffff */
.L_x_1565:
[----:B------:R-:W-:Y:S01]  /*33a50*/  IMAD.MOV.U32 R12, RZ, RZ, R0 ;  /* 0x000000ffff0c7224 */ /* 0x000fe200078e0000 */
[----:B------:R-:W-:Y:S01]  /*33a60*/  SEL R5, R36, R37, P0 ;  /* 0x0000002524057207 */ /* 0x000fe20000000000 */
        /* <DEDUP_REMOVED lines=8> */
.L_x_1762:
        /* <DEDUP_REMOVED lines=8> */
[----:B------:R-:W-:Y:S01]  /*33b70*/  SEL R47, R49, R48, P0 ;  /* 0x00000030312f7207 */ /* 0x000fe20000000000 */
[----:B------:R-:W-:Y:S01]  /*33b80*/  IMAD.MOV.U32 R12, RZ, RZ, R2 ;  /* 0x000000ffff0c7224 */ /* 0x000fe200078e0002 */
        /* <DEDUP_REMOVED lines=9> */
.L_x_1763:
        /* <DEDUP_REMOVED lines=19> */
.L_x_1764:
        /* <DEDUP_REMOVED lines=8> */
.L_x_1765:
[----:B------:R-:W-:Y:S02]  /*33dd0*/  IMAD.MOV.U32 R13, RZ, RZ, R9 ;  /* 0x000000ffff0d7224 */ /* 0x000fe400078e0009 */
[----:B------:R-:W-:Y:S02]  /*33de0*/  IMAD.MOV.U32 R12, RZ, RZ, R0 ;  /* 0x000000ffff0c7224 */ /* 0x000fe400078e0000 */
[----:B------:R-:W-:-:S07]  /*33df0*/  IMAD.MOV.U32 R7, RZ, RZ, R14 ;  /* 0x000000ffff077224 */ /* 0x000fce00078e000e */
[----:B------:R-:W-:Y:S05]  /*33e00*/  WARPSYNC.COLLECTIVE R15, `(.L_x_1766) ;  /* 0x000000000f087348 */ /* 0x000fea0003c00000 */
[----:B------:R0:W1:Y:S02]  /*33e10*/  SHFL.IDX P6, R14, R13, R12, R11 ;  /* 0x0000000c0d0e7389 */ /* 0x00006400000c000b */
[----:B01----:R-:W-:Y:S01]  /*33e20*/  ENDCOLLECTIVE ;  /* 0x000000000000791b */ /* 0x003fe20003800000 */
.L_x_1766:
        /* <DEDUP_REMOVED lines=8> */
.L_x_1767:
[----:B------:R-:W-:Y:S02]  /*33eb0*/  IMAD.MOV.U32 R13, RZ, RZ, R25 ;  /* 0x000000ffff0d7224 */ /* 0x000fe400078e0019 */
[----:B------:R-:W-:Y:S02]  /*33ec0*/  IMAD.MOV.U32 R12, RZ, RZ, R0 ;  /* 0x000000ffff0c7224 */ /* 0x000fe400078e0000 */
[----:B------:R-:W-:-:S07]  /*33ed0*/  IMAD.MOV.U32 R21, RZ, RZ, R14 ;  /* 0x000000ffff157224 */ /* 0x000fce00078e000e */
[----:B------:R-:W-:Y:S05]  /*33ee0*/  WARPSYNC.COLLECTIVE R15, `(.L_x_1768) ;  /* 0x000000000f087348 */ /* 0x000fea0003c00000 */
[----:B------:R0:W1:Y:S02]  /*33ef0*/  SHFL.IDX P6, R14, R13, R12, R11 ;  /* 0x0000000c0d0e7389 */ /* 0x00006400000c000b */
[----:B01----:R-:W-:Y:S01]  /*33f00*/  ENDCOLLECTIVE ;  /* 0x000000000000791b */ /* 0x003fe20003800000 */
.L_x_1768:
        /* <DEDUP_REMOVED lines=8> */
.L_x_1769:
[----:B------:R-:W-:Y:S02]  /*33f90*/  IMAD.MOV.U32 R13, RZ, RZ, R29 ;  /* 0x000000ffff0d7224 */ /* 0x000fe400078e001d */
[----:B------:R-:W-:Y:S02]  /*33fa0*/  IMAD.MOV.U32 R12, RZ, RZ, R0 ;  /* 0x000000ffff0c7224 */ /* 0x000fe400078e0000 */
[----:B------:R-:W-:-:S07]  /*33fb0*/  IMAD.MOV.U32 R27, RZ, RZ, R14 ;  /* 0x000000ffff1b7224 */ /* 0x000fce00078e000e */
[----:B------:R-:W-:Y:S05]  /*33fc0*/  WARPSYNC.COLLECTIVE R15, `(.L_x_1770) ;  /* 0x000000000f087348 */ /* 0x000fea0003c00000 */
[----:B------:R0:W1:Y:S02]  /*33fd0*/  SHFL.IDX P6, R14, R13, R12, R11 ;  /* 0x0000000c0d0e7389 */ /* 0x00006400000c000b */
[----:B01----:R-:W-:Y:S01]  /*33fe0*/  ENDCOLLECTIVE ;  /* 0x000000000000791b */ /* 0x003fe20003800000 */
.L_x_1770:
        /* <DEDUP_REMOVED lines=8> */
.L_x_1771:
[----:B------:R-:W-:Y:S02]  /*34070*/  IMAD.MOV.U32 R13, RZ, RZ, R33 ;  /* 0x000000ffff0d7224 */ /* 0x000fe400078e0021 */
[----:B------:R-:W-:Y:S02]  /*34080*/  IMAD.MOV.U32 R12, RZ, RZ, R0 ;  /* 0x000000ffff0c7224 */ /* 0x000fe400078e0000 */
[----:B------:R-:W-:-:S07]  /*34090*/  IMAD.MOV.U32 R31, RZ, RZ, R14 ;  /* 0x000000ffff1f7224 */ /* 0x000fce00078e000e */
[----:B------:R-:W-:Y:S05]  /*340a0*/  WARPSYNC.COLLECTIVE R15, `(.L_x_1772) ;  /* 0x000000000f087348 */ /* 0x000fea0003c00000 */
[----:B------:R0:W1:Y:S02]  /*340b0*/  SHFL.IDX P6, R14, R13, R12, R11 ;  /* 0x0000000c0d0e7389 */ /* 0x00006400000c000b */
[----:B01----:R-:W-:Y:S01]  /*340c0*/  ENDCOLLECTIVE ;  /* 0x000000000000791b */ /* 0x003fe20003800000 */
.L_x_1772:
        /* <DEDUP_REMOVED lines=8> */
.L_x_1773:
[----:B------:R-:W-:Y:S02]  /*34150*/  IMAD.MOV.U32 R13, RZ, RZ, R37 ;  /* 0x000000ffff0d7224 */ /* 0x000fe400078e0025 */
[----:B------:R-:W-:Y:S02]  /*34160*/  IMAD.MOV.U32 R12, RZ, RZ, R0 ;  /* 0x000000ffff0c7224 */ /* 0x000fe400078e0000 */
[----:B------:R-:W-:-:S07]  /*34170*/  IMAD.MOV.U32 R35, RZ, RZ, R14 ;  /* 0x000000ffff237224 */ /* 0x000fce00078e000e */
[----:B------:R-:W-:Y:S05]  /*34180*/  WARPSYNC.COLLECTIVE R15, `(.L_x_1774) ;  /* 0x000000000f087348 */ /* 0x000fea0003c00000 */
[----:B------:R0:W1:Y:S02]  /*34190*/  SHFL.IDX P6, R14, R13, R12, R11 ;  /* 0x0000000c0d0e7389 */ /* 0x00006400000c000b */
[----:B01----:R-:W-:Y:S01]  /*341a0*/  ENDCOLLECTIVE ;  /* 0x000000000000791b */ /* 0x003fe20003800000 */
.L_x_1774:
        /* <DEDUP_REMOVED lines=8> */
.L_x_1775:
[----:B------:R-:W-:Y:S02]  /*34230*/  IMAD.MOV.U32 R13, RZ, RZ, R41 ;  /* 0x000000ffff0d7224 */ /* 0x000fe400078e0029 */
[----:B------:R-:W-:Y:S02]  /*34240*/  IMAD.MOV.U32 R12, RZ, RZ, R0 ;  /* 0x000000ffff0c7224 */ /* 0x000fe400078e0000 */
[----:B------:R-:W-:-:S07]  /*34250*/  IMAD.MOV.U32 R20, RZ, RZ, R14 ;  /* 0x000000ffff147224 */ /* 0x000fce00078e000e */
[----:B------:R-:W-:Y:S05]  /*34260*/  WARPSYNC.COLLECTIVE R15, `(.L_x_1776) ;  /* 0x000000000f087348 */ /* 0x000fea0003c00000 */
[----:B------:R0:W1:Y:S02]  /*34270*/  SHFL.IDX P6, R14, R13, R12, R11 ;  /* 0x0000000c0d0e7389 */ /* 0x00006400000c000b */
[----:B01----:R-:W-:Y:S01]  /*34280*/  ENDCOLLECTIVE ;  /* 0x000000000000791b */ /* 0x003fe20003800000 */
.L_x_1776:
[----:B------:R-:W-:Y:S02]  /*34290*/  IMAD.MOV.U32 R13, RZ, RZ, R43 ;  /* 0x000000ffff0d7224 */ /* 0x000fe400078e002b */
[----:B------:R-:W-:Y:S02]  /*342a0*/  IMAD.MOV.U32 R12, RZ, RZ, R2 ;  /* 0x000000ffff0c7224 */ /* 0x000fe400078e0002 */
[----:B------:R-:W-:-:S07]  /*342b0*/  IMAD.MOV.U32 R41, RZ, RZ, R14 ;  /* 0x000000ffff297224 */ /* 0x000fce00078e000e */
[----:B------:R-:W-:Y:S05]  /*342c0*/  WARPSYNC.COLLECTIVE R15, `(.L_x_1777) ;  /* 0x000000000f087348 */ /* 0x000fea0003c00000 */
[----:B------:R0:W1:Y:S02]  /*342d0*/  SHFL.IDX P6, R14, R13, R12, R11 ;  /* 0x0000000c0d0e7389 */ /* 0x00006400000c000b */
[----:B01----:R-:W-:Y:S01]  /*342e0*/  ENDCOLLECTIVE ;  /* 0x000000000000791b */ /* 0x003fe20003800000 */
.L_x_1777:
[----:B------:R-:W-:Y:S02]  /*342f0*/  IMAD.MOV.U32 R13, RZ, RZ, R45 ;  /* 0x000000ffff0d7224 */ /* 0x000fe400078e002d */
[----:B------:R-:W-:Y:S02]  /*34300*/  IMAD.MOV.U32 R12, RZ, RZ, R0 ;  /* 0x000000ffff0c7224 */ /* 0x000fe400078e0000 */
[----:B------:R-:W-:-:S07]  /*34310*/  IMAD.MOV.U32 R40, RZ, RZ, R14 ;  /* 0x000000ffff287224 */ /* 0x000fce00078e000e */
[----:B------:R-:W-:Y:S05]  /*34320*/  WARPSYNC.COLLECTIVE R15, `(.L_x_1778) ;  /* 0x000000000f087348 */ /* 0x000fea0003c00000 */
[----:B------:R0:W1:Y:S02]  /*34330*/  SHFL.IDX P6, R14, R13, R12, R11 ;  /* 0x0000000c0d0e7389 */ /* 0x00006400000c000b */
[----:B01----:R-:W-:Y:S01]  /*34340*/  ENDCOLLECTIVE ;  /* 0x000000000000791b */ /* 0x003fe20003800000 */
.L_x_1778:
[----:B------:R-:W-:Y:S02]  /*34350*/  SEL R48, R41, R40, P0 ;  /* 0x0000002829307207 */ /* 0x000fe40000000000 */
[----:B------:R-:W-:Y:S01]  /*34360*/  SEL R50, R40, R41, P0 ;  /* 0x0000002928327207 */ /* 0x000fe20000000000 */
[----:B------:R-:W-:Y:S02]  /*34370*/  IMAD.MOV.U32 R13, RZ, RZ, R47 ;  /* 0x000000ffff0d7224 */ /* 0x000fe400078e002f */
[----:B------:R-:W-:Y:S02]  /*34380*/  IMAD.MOV.U32 R12, RZ, RZ, R2 ;  /* 0x000000ffff0c7224 */ /* 0x000fe400078e0002 */
[----:B------:R-:W-:Y:S02]  /*34390*/  IMAD.MOV.U32 R47, RZ, RZ, RZ ;  /* 0x000000ffff2f7224 */ /* 0x000fe400078e00ff */
[----:B------:R-:W-:-:S07]  /*343a0*/  IMAD.MOV.U32 R45, RZ, RZ, R14 ;  /* 0x000000ffff2d7224 */ /* 0x000fce00078e000e */
[----:B------:R-:W-:Y:S05]  /*343b0*/  WARPSYNC.COLLECTIVE R15, `(.L_x_1779) ;  /* 0x000000000f087348 */ /* 0x000fea0003c00000 */
[----:B------:R0:W1:Y:S02]  /*343c0*/  SHFL.IDX P6, R14, R13, R12, R11 ;  /* 0x0000000c0d0e7389 */ /* 0x00006400000c000b */
[----:B01----:R-:W-:Y:S01]  /*343d0*/  ENDCOLLECTIVE ;  /* 0x000000000000791b */ /* 0x003fe20003800000 */
.L_x_1779:
[----:B------:R-:W-:Y:S02]  /*343e0*/  IMAD.MOV.U32 R13, RZ, RZ, R49 ;  /* 0x000000ffff0d7224 */ /* 0x000fe400078e0031 */
[----:B------:R-:W-:Y:S02]  /*343f0*/  IMAD.MOV.U32 R12, RZ, RZ, R0 ;  /* 0x000000ffff0c7224 */ /* 0x000fe400078e0000 */
[----:B------:R-:W-:-:S07]  /*34400*/  IMAD.MOV.U32 R42, RZ, RZ, R14 ;  /* 0x000000ffff2a7224 */ /* 0x000fce00078e000e */
[----:B------:R-:W-:Y:S05]  /*34410*/  WARPSYNC.COLLECTIVE R15, `(.L_x_1780) ;  /* 0x000000000f087348 */ /* 0x000fea0003c00000 */
[----:B------:R0:W1:Y:S02]  /*34420*/  SHFL.IDX P6, R14, R13, R12, R11 ;  /* 0x0000000c0d0e7389 */ /* 0x00006400000c000b */
[----:B01----:R-:W-:Y:S01]  /*34430*/  ENDCOLLECTIVE ;  /* 0x000000000000791b */ /* 0x003fe20003800000 */
.L_x_1780:
        /* <DEDUP_REMOVED lines=8> */
.L_x_1781:
[----:B------:R-:W-:Y:S02]  /*344c0*/  IMAD.MOV.U32 R13, RZ, RZ, R53 ;  /* 0x000000ffff0d7224 */ /* 0x000fe400078e0035 */
[----:B------:R-:W-:Y:S02]  /*344d0*/  IMAD.MOV.U32 R12, RZ, RZ, R0 ;  /* 0x000000ffff0c7224 */ /* 0x000fe400078e0000 */
[----:B------:R-:W-:-:S07]  /*344e0*/  IMAD.MOV.U32 R44, RZ, RZ, R14 ;  /* 0x000000ffff2c7224 */ /* 0x000fce00078e000e */
[----:B------:R-:W-:Y:S05]  /*344f0*/  WARPSYNC.COLLECTIVE R15, `(.L_x_1782) ;  /* 0x000000000f087348 */ /* 0x000fea0003c00000 */
[----:B------:R0:W1:Y:S02]  /*34500*/  SHFL.IDX P6, R14, R13, R12, R11 ;  /* 0x0000000c0d0e7389 */ /* 0x00006400000c000b */
[----:B01----:R-:W-:Y:S01]  /*34510*/  ENDCOLLECTIVE ;  /* 0x000000000000791b */ /* 0x003fe20003800000 */
.L_x_1782:
[----:B------:R-:W-:Y:S01]  /*34520*/  SEL R9, R49, R44, P0 ;  /* 0x0000002c31097207 */ /* 0x000fe20000000000 */
[----:B------:R-:W-:Y:S02]  /*34530*/  IMAD.MOV.U32 R13, RZ, RZ, R55 ;  /* 0x000000ffff0d7224 */ /* 0x000fe400078e0037 */
[----:B------:R-:W-:Y:S02]  /*34540*/  IMAD.MOV.U32 R12, RZ, RZ, R2 ;  /* 0x000000ffff0c7224 */ /* 0x000fe400078e0002 */
[----:B------:R-:W-:-:S07]  /*34550*/  IMAD.MOV.U32 R53, RZ, RZ, R14 ;  /* 0x000000ffff357224 */ /* 0x000fce00078e000e */
[----:B------:R-:W-:Y:S05]  /*34560*/  WARPSYNC.COLLECTIVE R15, `(.L_x_1783) ;  /* 0x000000000f087348 */ /* 0x000fea0003c00000 */
[----:B------:R0:W1:Y:S02]  /*34570*/  SHFL.IDX P6, R14, R13, R12, R11 ;  /* 0x0000000c0d0e7389 */ /* 0x00006400000c000b */
[----:B01----:R-:W-:Y:S01]  /*34580*/  ENDCOLLECTIVE ;  /* 0x000000000000791b */ /* 0x003fe20003800000 */
.L_x_1783:
[----:B------:R-:W-:Y:S02]  /*34590*/  IMAD.MOV.U32 R13, RZ, RZ, R57 ;  /* 0x000000ffff0d7224 */ /* 0x000fe400078e0039 */
[----:B------:R-:W-:Y:S02]  /*345a0*/  IMAD.MOV.U32 R12, RZ, RZ, R0 ;  /* 0x000000ffff0c7224 */ /* 0x000fe400078e0000 */
[----:B------:R-:W-:-:S07]  /*345b0*/  IMAD.MOV.U32 R46, RZ, RZ, R14 ;  /* 0x000000ffff2e7224 */ /* 0x000fce00078e000e */
[----:B------:R-:W-:Y:S05]  /*345c0*/  WARPSYNC.COLLECTIVE R15, `(.L_x_1784) ;  /* 0x000000000f087348 */ /* 0x000fea0003c00000 */
[----:B------:R0:W1:Y:S02]  /*345d0*/  SHFL.IDX P6, R14, R13, R12, R11 ;  /* 0x0000000c0d0e7389 */ /* 0x00006400000c000b */
[----:B01----:R-:W-:Y:S01]  /*345e0*/  ENDCOLLECTIVE ;  /* 0x000000000000791b */ /* 0x003fe20003800000 */
.L_x_1784:
        /* <DEDUP_REMOVED lines=8> */
.L_x_1785:
[----:B------:R-:W-:Y:S02]  /*34670*/  IMAD.MOV.U32 R13, RZ, RZ, R61 ;  /* 0x000000ffff0d7224 */ /* 0x000fe400078e003d */
[----:B------:R-:W-:Y:S02]  /*34680*/  IMAD.MOV.U32 R12, RZ, RZ, R0 ;  /* 0x000000ffff0c7224 */ /* 0x000fe400078e0000 */
[----:B------:R-:W-:-:S07]  /*34690*/  IMAD.MOV.U32 R52, RZ, RZ, R14 ;  /* 0x000000ffff347224 */ /* 0x000fce00078e000e */
[----:B------:R-:W-:Y:S05]  /*346a0*/  WARPSYNC.COLLECTIVE R15, `(.L_x_1786) ;  /* 0x000000000f087348 */ /* 0x000fea0003c00000 */
[----:B------:R0:W1:Y:S02]  /*346b0*/  SHFL.IDX P6, R14, R13, R12, R11 ;  /* 0x0000000c0d0e7389 */ /* 0x00006400000c000b */
[----:B01----:R-:W-:Y:S01]  /*346c0*/  ENDCOLLECTIVE ;  /* 0x000000000000791b */ /* 0x003fe20003800000 */
.L_x_1786:
        /* <DEDUP_REMOVED lines=8> */
.L_x_1787:
[----:B------:R-:W-:Y:S02]  /*34750*/  IMAD.MOV.U32 R13, RZ, RZ, R67 ;  /* 0x000000ffff0d7224 */ /* 0x000fe400078e0043 */
[----:B------:R-:W-:Y:S02]  /*34760*/  IMAD.MOV.U32 R12, RZ, RZ, R0 ;  /* 0x000000ffff0c7224 */ /* 0x000fe400078e0000 */
[----:B------:R-:W-:-:S07]  /*34770*/  IMAD.MOV.U32 R54, RZ, RZ, R14 ;  /* 0x000000ffff367224 */ /* 0x000fce00078e000e */
[----:B------:R-:W-:Y:S05]  /*34780*/  WARPSYNC.COLLECTIVE R15, `(.L_x_1788) ;  /* 0x000000000f087348 */ /* 0x000fea0003c00000 */
[----:B------:R0:W1:Y:S02]  /*34790*/  SHFL.IDX P6, R14, R13, R12, R11 ;  /* 0x0000000c0d0e7389 */ /* 0x00006400000c000b */
[----:B01----:R-:W-:Y:S01]  /*347a0*/  ENDCOLLECTIVE ;  /* 0x000000000000791b */ /* 0x003fe20003800000 */
.L_x_1788:
        /* <DEDUP_REMOVED lines=8> */
.L_x_1789:
[----:B------:R-:W-:Y:S02]  /*34830*/  IMAD.MOV.U32 R13, RZ, RZ, R71 ;  /* 0x000000ffff0d7224 */ /* 0x000fe400078e0047 */
[----:B------:R-:W-:Y:S02]  /*34840*/  IMAD.MOV.U32 R12, RZ, RZ, R0 ;  /* 0x000000ffff0c7224 */ /* 0x000fe400078e0000 */
[----:B------:R-:W-:-:S07]  /*34850*/  IMAD.MOV.U32 R56, RZ, RZ, R14 ;  /* 0x000000ffff387224 */ /* 0x000fce00078e000e */
[----:B------:R-:W-:Y:S05]  /*34860*/  WARPSYNC.COLLECTIVE R15, `(.L_x_1790) ;  /* 0x000000000f087348 */ /* 0x000fea0003c00000 */
[----:B------:R0:W1:Y:S02]  /*34870*/  SHFL.IDX P6, R14, R13, R12, R11 ;  /* 0x0000000c0d0e7389 */ /* 0x00006400000c000b */
[----:B01----:R-:W-:Y:S01]  /*34880*/  ENDCOLLECTIVE ;  /* 0x000000000000791b */ /* 0x003fe20003800000 */
.L_x_1790:
[----:B------:R-:W-:Y:S01]  /*34890*/  SEL R39, R56, R67, P0 ;  /* 0x0000004338277207 */ /* 0x000fe20000000000 */
[----:B------:R-:W-:Y:S02]  /*348a0*/  IMAD.MOV.U32 R13, RZ, RZ, R73 ;  /* 0x000000ffff0d7224 */ /* 0x000fe400078e0049 */
[----:B------:R-:W-:Y:S02]  /*348b0*/  IMAD.MOV.U32 R12, RZ, RZ, R2 ;  /* 0x000000ffff0c7224 */ /* 0x000fe400078e0002 */
[----:B------:R-:W-:-:S07]  /*348c0*/  IMAD.MOV.U32 R71, RZ, RZ, R14 ;  /* 0x000000ffff477224 */ /* 0x000fce00078e000e */
[----:B------:R-:W-:Y:S05]  /*348d0*/  WARPSYNC.COLLECTIVE R15, `(.L_x_1791) ;  /* 0x000000000f087348 */ /* 0x000fea0003c00000 */
[----:B------:R0:W1:Y:S02]  /*348e0*/  SHFL.IDX P6, R14, R13, R12, R11 ;  /* 0x0000000c0d0e7389 */ /* 0x00006400000c000b */
[----:B01----:R-:W-:Y:S01]  /*348f0*/  ENDCOLLECTIVE ;  /* 0x000000000000791b */ /* 0x003fe20003800000 */
.L_x_1791:
[----:B------:R-:W-:Y:S02]  /*34900*/  IMAD.MOV.U32 R13, RZ, RZ, R75 ;  /* 0x000000ffff0d7224 */ /* 0x000fe400078e004b */
[----:B------:R-:W-:Y:S02]  /*34910*/  IMAD.MOV.U32 R12, RZ, RZ, R0 ;  /* 0x000000ffff0c7224 */ /* 0x000fe400078e0000 */
[----:B------:R-:W-:-:S07]  /*34920*/  IMAD.MOV.U32 R58, RZ, RZ, R14 ;  /* 0x000000ffff3a7224 */ /* 0x000fce00078e000e */
[----:B------:R-:W-:Y:S05]  /*34930*/  WARPSYNC.COLLECTIVE R15, `(.L_x_1792) ;  /* 0x000000000f087348 */ /* 0x000fea0003c00000 */
[----:B------:R0:W1:Y:S02]  /*34940*/  SHFL.IDX P6, R14, R13, R12, R11 ;  /* 0x0000000c0d0e7389 */ /* 0x00006400000c000b */
[----:B01----:R-:W-:Y:S01]  /*34950*/  ENDCOLLECTIVE ;  /* 0x000000000000791b */ /* 0x003fe20003800000 */
.L_x_1792:
[----:B------:R-:W-:Y:S02]  /*34960*/  IMAD.MOV.U32 R13, RZ, RZ, R77 ;  /* 0x000000ffff0d7224 */ /* 0x000fe400078e004d */
[----:B------:R-:W-:Y:S02]  /*34970*/  IMAD.MOV.U32 R12, RZ, RZ, R2 ;  /* 0x000000ffff0c7224 */ /* 0x000fe400078e0002 */
[----:B------:R-:W-:-:S07]  /*34980*/  IMAD.MOV.U32 R75, RZ, RZ, R14 ;  /* 0x000000ffff4b7224 */ /* 0x000fce00078e000e */
[----:B------:R-:W-:Y:S05]  /*34990*/  WARPSYNC.COLLECTIVE R15, `(.L_x_1793) ;  /* 0x000000000f087348 */ /* 0x000fea0003c00000 */
[----:B------:R0:W1:Y:S02]  /*349a0*/  SHFL.IDX P6, R14, R13, R12, R11 ;  /* 0x0000000c0d0e7389 */ /* 0x00006400000c000b */
[----:B01----:R-:W-:Y:S01]  /*349b0*/  ENDCOLLECTIVE ;  /* 0x000000000000791b */ /* 0x003fe20003800000 */
.L_x_1793:
[----:B------:R-:W-:Y:S02]  /*349c0*/  SEL R12, R37, R20, P0 ;  /* 0x00000014250c7207 */ /* 0x000fe40000000000 */
[----:B------:R-:W-:Y:S02]  /*349d0*/  SEL R11, R44, R49, P0 ;  /* 0x000000312c0b7207 */ /* 0x000fe40000000000 */
[----:B------:R-:W-:Y:S02]  /*349e0*/  SEL R13, R71, R58, P0 ;  /* 0x0000003a470d7207 */ /* 0x000fe40000000000 */
[----:B------:R-:W-:Y:S01]  /*349f0*/  SEL R15, R58, R71, P0 ;  /* 0x000000473a0f7207 */ /* 0x000fe20000000000 */
[----:B------:R-:W-:Y:S01]  /*34a00*/  IMAD.MOV.U32 R60, RZ, RZ, R14 ;  /* 0x000000ffff3c7224 */ /* 0x000fe200078e000e */
[----:B------:R-:W-:Y:S02]  /*34a10*/  SEL R14, R20, R37, P0 ;  /* 0x00000025140e7207 */ /* 0x000fe40000000000 */
[----:B------:R-:W-:Y:S01]  /*34a20*/  SEL R37, R67, R56, P0 ;  /* 0x0000003843257207 */ /* 0x000fe20000000000 */
[----:B------:R-:W-:Y:S06]  /*34a30*/  BRA `(.L_x_1794) ;  /* 0xffffff5c00f07947 */ /* 0x000fec000383ffff */
.L_x_1607:
        /* <DEDUP_REMOVED lines=11> */
.L_x_1796:
[----:B------:R-:W-:Y:S05]  /*34af0*/  BSYNC B1 ;  /* 0x0000000000017941 */ /* 0x000fea0003800000 */
.L_x_1795:
[----:B------:R-:W-:Y:S05]  /*34b00*/  BRA `(.L_x_1797) ;  /* 0xffffff9000147947 */ /* 0x000fea000383ffff */
.L_x_1609:
[----:B------:R-:W-:Y:S01]  /*34b10*/  BSSY B1, `(.L_x_1798) ;  /* 0x0000006000017945 */ /* 0x000fe20003800000 */
[----:B------:R-:W-:-:S07]  /*34b20*/  IMAD.MOV.U32 R15, RZ, RZ, -0x1 ;  /* 0xffffffffff0f7424 */ /* 0x000fce00078e00ff */
[----:B01----:R-:W-:Y:S05]  /*34b30*/  WARPSYNC.COLLECTIVE R15, `(.L_x_1799) ;  /* 0x000000000f0c7348 */ /* 0x003fea0003c00000 */
[----:B------:R-:W-:Y:S02]  /*34b40*/  ELECT P6, UR62, PT ;  /* 0x00000000003e782f */ /* 0x000fe400038c0000 */
[----:B------:R-:W-:Y:S01]  /*34b50*/  MOV R14, UR62 ;  /* 0x0000003e000e7c02 */ /* 0x000fe20008000f00 */
[----:B01----:R-:W-:Y:S10]  /*34b60*/  ENDCOLLECTIVE ;  /* 0x000000000000791b */ /* 0x003ff40003800000 */
.L_x_1799:
[----:B------:R-:W-:Y:S05]  /*34b70*/  BSYNC B1 ;  /* 0x0000000000017941 */ /* 0x000fea0003800000 */
.L_x_1798:
[----:B------:R-:W-:Y:S05]  /*34b80*/  BRA `(.L_x_1608) ;  /* 0xffffff90000c7947 */ /* 0x000fea000383ffff */
.L_x_1611:
[----:B-1----:R1:W2:Y:S02]  /*34b90*/  SYNCS.PHASECHK.TRANS64.TRYWAIT P0, [R12+URZ+0x29820], R5 ;  /* 0x029820050c0075a7 */ /* 0x0022a4000800017f */
[----:B--2---:R-:W-:Y:S05]  /*34ba0*/  @!P0 NANOSLEEP.SYNCS 0x989680 ;  /* 0x009896800000895d */ /* 0x004fea0003900000 */
[----:B------:R-:W2:Y:S02]  /*34bb0*/  @!P0 SYNCS.PHASECHK.TRANS64 P0, [R12+URZ+0x29820], R5 ;  /* 0x029820050c0085a7 */ /* 0x000ea4000800007f */
[----:B--2---:R-:W-:Y:S05]  /*34bc0*/  @!P0 BRA `(.L_x_1611) ;  /* 0xfffffffc00f08947 */ /* 0x004fea000383ffff */
[----:B------:R-:W-:Y:S05]  /*34bd0*/  BRA `(.L_x_1800) ;  /* 0xffffff9000287947 */ /* 0x000fea000383ffff */
.L_x_1615:
[----:B0-----:R0:W2:Y:S02]  /*34be0*/  SYNCS.PHASECHK.TRANS64.TRYWAIT P0, [R8+URZ+0x298a0], R11 ;  /* 0x0298a00b080075a7 */ /* 0x0010a4000800017f */
[----:B--2---:R-:W-:Y:S05]  /*34bf0*/  @!P0 NANOSLEEP.SYNCS 0x989680 ;  /* 0x009896800000895d */ /* 0x004fea0003900000 */
[----:B------:R-:W2:Y:S02]  /*34c00*/  @!P0 SYNCS.PHASECHK.TRANS64 P0, [R8+URZ+0x298a0], R11 ;  /* 0x0298a00b080085a7 */ /* 0x000ea4000800007f */
[----:B--2---:R-:W-:Y:S05]  /*34c10*/  @!P0 BRA `(.L_x_1615) ;  /* 0xfffffffc00f08947 */ /* 0x004fea000383ffff */
[----:B------:R-:W-:Y:S05]  /*34c20*/  BRA `(.L_x_1801) ;  /* 0xffffff9000487947 */ /* 0x000fea000383ffff */
.L_x_1622:
[----:B-1----:R1:W2:Y:S02]  /*34c30*/  SYNCS.PHASECHK.TRANS64.TRYWAIT P0, [R8+URZ+0x298c0], R11 ;  /* 0x0298c00b080075a7 */ /* 0x0022a4000800017f */
[----:B--2---:R-:W-:Y:S05]  /*34c40*/  @!P0 NANOSLEEP.SYNCS 0x989680 ;  /* 0x009896800000895d */ /* 0x004fea0003900000 */
[----:B------:R-:W2:Y:S02]  /*34c50*/  @!P0 SYNCS.PHASECHK.TRANS64 P0, [R8+URZ+0x298c0], R11 ;  /* 0x0298c00b080085a7 */ /* 0x000ea4000800007f */
[----:B--2---:R-:W-:Y:S05]  /*34c60*/  @!P0 BRA `(.L_x_1622) ;  /* 0xfffffffc00f08947 */ /* 0x004fea000383ffff */
[----:B------:R-:W-:Y:S05]  /*34c70*/  BRA `(.L_x_1802) ;  /* 0xffffff9400407947 */ /* 0x000fea000383ffff */
.L_x_1629:
[----:B0-----:R0:W1:Y:S02]  /*34c80*/  SYNCS.PHASECHK.TRANS64.TRYWAIT P1, [R8+URZ+0x298a0], R7 ;  /* 0x0298a007080075a7 */ /* 0x001064000802017f */
[----:B-1----:R-:W-:Y:S05]  /*34c90*/  @!P1 NANOSLEEP.SYNCS 0x989680 ;  /* 0x009896800000995d */ /* 0x002fea0003900000 */
[----:B------:R-:W1:Y:S02]  /*34ca0*/  @!P1 SYNCS.PHASECHK.TRANS64 P1, [R8+URZ+0x298a0], R7 ;  /* 0x0298a007080095a7 */ /* 0x000e64000802007f */
[----:B-1----:R-:W-:Y:S05]  /*34cb0*/  @!P1 BRA `(.L_x_1629) ;  /* 0xfffffffc00f09947 */ /* 0x002fea000383ffff */
[----:B------:R-:W-:Y:S05]  /*34cc0*/  BRA `(.L_x_1803) ;  /* 0xffffff9800287947 */ /* 0x000fea000383ffff */
.L_x_1636:
[----:B-1----:R1:W2:Y:S02]  /*34cd0*/  SYNCS.PHASECHK.TRANS64.TRYWAIT P1, [R8+URZ+0x298c0], R7 ;  /* 0x0298c007080075a7 */ /* 0x0022a4000802017f */
[----:B--2---:R-:W-:Y:S05]  /*34ce0*/  @!P1 NANOSLEEP.SYNCS 0x989680 ;  /* 0x009896800000995d */ /* 0x004fea0003900000 */
[----:B------:R-:W2:Y:S02]  /*34cf0*/  @!P1 SYNCS.PHASECHK.TRANS64 P1, [R8+URZ+0x298c0], R7 ;  /* 0x0298c007080095a7 */ /* 0x000ea4000802007f */
[----:B--2---:R-:W-:Y:S05]  /*34d00*/  @!P1 BRA `(.L_x_1636) ;  /* 0xfffffffc00f09947 */ /* 0x004fea000383ffff */
[----:B------:R-:W-:Y:S05]  /*34d10*/  BRA `(.L_x_1804) ;  /* 0xffffff9c00187947 */ /* 0x000fea000383ffff */
.L_x_1659:
        /* <DEDUP_REMOVED lines=11> */
.L_x_1806:
[----:B------:R-:W-:Y:S05]  /*34dd0*/  BSYNC B0 ;  /* 0x0000000000007941 */ /* 0x000fea0003800000 */
.L_x_1805:
[----:B------:R-:W-:Y:S05]  /*34de0*/  BRA `(.L_x_1807) ;  /* 0xffffffac00647947 */ /* 0x000fea000383ffff */
.L_x_1661:
[----:B------:R-:W-:Y:S01]  /*34df0*/  BSSY B0, `(.L_x_1808) ;  /* 0x0000006000007945 */ /* 0x000fe20003800000 */
[----:B------:R-:W-:-:S07]  /*34e00*/  IMAD.MOV.U32 R15, RZ, RZ, -0x1 ;  /* 0xffffffffff0f7424 */ /* 0x000fce00078e00ff */
[----:B01----:R-:W-:Y:S05]  /*34e10*/  WARPSYNC.COLLECTIVE R15, `(.L_x_1809) ;  /* 0x000000000f0c7348 */ /* 0x003fea0003c00000 */
[----:B------:R-:W-:Y:S02]  /*34e20*/  ELECT P6, UR62, PT ;  /* 0x00000000003e782f */ /* 0x000fe400038c0000 */
[----:B------:R-:W-:Y:S01]  /*34e30*/  MOV R14, UR62 ;  /* 0x0000003e000e7c02 */ /* 0x000fe20008000f00 */
[----:B01----:R-:W-:Y:S10]  /*34e40*/  ENDCOLLECTIVE ;  /* 0x000000000000791b */ /* 0x003ff40003800000 */
.L_x_1809:
[----:B------:R-:W-:Y:S05]  /*34e50*/  BSYNC B0 ;  /* 0x0000000000007941 */ /* 0x000fea0003800000 */
.L_x_1808:
[----:B------:R-:W-:Y:S05]  /*34e60*/  BRA `(.L_x_1810) ;  /* 0xffffffac005c7947 */ /* 0x000fea000383ffff */
.L_x_1664:
[----:B0-----:R0:W1:Y:S02]  /*34e70*/  SYNCS.PHASECHK.TRANS64.TRYWAIT P2, [R5+URZ+0x29880], R6 ;  /* 0x02988006050075a7 */ /* 0x001064000804017f */
[----:B-1----:R-:W-:Y:S05]  /*34e80*/  @!P2 NANOSLEEP.SYNCS 0x989680 ;  /* 0x009896800000a95d */ /* 0x002fea0003900000 */
[----:B------:R-:W1:Y:S02]  /*34e90*/  @!P2 SYNCS.PHASECHK.TRANS64 P2, [R5+URZ+0x29880], R6 ;  /* 0x029880060500a5a7 */ /* 0x000e64000804007f */
[----:B-1----:R-:W-:Y:S05]  /*34ea0*/  @!P2 BRA `(.L_x_1664) ;  /* 0xfffffffc00f0a947 */ /* 0x002fea000383ffff */
[----:B------:R-:W-:Y:S05]  /*34eb0*/  BRA `(.L_x_1811) ;  /* 0xffffffac00d47947 */ /* 0x000fea000383ffff */
.L_x_1666:
[----:B-1----:R1:W2:Y:S02]  /*34ec0*/  SYNCS.PHASECHK.TRANS64.TRYWAIT P2, [R5+URZ+0x29840], R6 ;  /* 0x02984006050075a7 */ /* 0x0022a4000804017f */
[----:B--2---:R-:W-:Y:S05]  /*34ed0*/  @!P2 NANOSLEEP.SYNCS 0x989680 ;  /* 0x009896800000a95d */ /* 0x004fea0003900000 */
[----:B------:R-:W2:Y:S02]  /*34ee0*/  @!P2 SYNCS.PHASECHK.TRANS64 P2, [R5+URZ+0x29840], R6 ;  /* 0x029840060500a5a7 */ /* 0x000ea4000804007f */
[----:B--2---:R-:W-:Y:S05]  /*34ef0*/  @!P2 BRA `(.L_x_1666) ;  /* 0xfffffffc00f0a947 */ /* 0x004fea000383ffff */
[----:B------:R-:W-:Y:S05]  /*34f00*/  BRA `(.L_x_1812) ;  /* 0xffffffb000347947 */ /* 0x000fea000383ffff */
.L_x_1669:
[----:B0-----:R-:W0:Y:S01]  /*34f10*/  S2R R5, SR_CgaCtaId ;  /* 0x0000000000057919 */ /* 0x001e220000008800 */
[----:B------:R-:W-:-:S04]  /*34f20*/  MOV R4, 0x400 ;  /* 0x0000040000047802 */ /* 0x000fc80000000f00 */
[----:B0-----:R-:W-:-:S04]  /*34f30*/  LEA R4, R5, R4, 0x18 ;  /* 0x0000000405047211 */ /* 0x001fc800078ec0ff */
[----:B------:R0:W2:Y:S03]  /*34f40*/  SYNCS.PHASECHK.TRANS64.TRYWAIT P0, [R4+URZ+0x29820], R3 ;  /* 0x02982003040075a7 */ /* 0x0000a6000800017f */
[----:B--2---:R-:W-:Y:S05]  /*34f50*/  @!P0 NANOSLEEP.SYNCS 0x989680 ;  /* 0x009896800000895d */ /* 0x004fea0003900000 */
[----:B------:R-:W2:Y:S02]  /*34f60*/  @!P0 SYNCS.PHASECHK.TRANS64 P0, [R4+URZ+0x29820], R3 ;  /* 0x02982003040085a7 */ /* 0x000ea4000800007f */
[----:B--2---:R-:W-:Y:S05]  /*34f70*/  @!P0 BRA `(.L_x_1669) ;  /* 0xfffffffc00e48947 */ /* 0x004fea000383ffff */
[----:B------:R-:W-:Y:S05]  /*34f80*/  BRA `(.L_x_1813) ;  /* 0xffffffb400787947 */ /* 0x000fea000383ffff */
.L_x_1675:
[----:B-1----:R1:W3:Y:S02]  /*34f90*/  SYNCS.PHASECHK.TRANS64.TRYWAIT P0, [R4+URZ+0x29880], R3 ;  /* 0x02988003040075a7 */ /* 0x0022e4000800017f */
[----:B---3--:R-:W-:Y:S05]  /*34fa0*/  @!P0 NANOSLEEP.SYNCS 0x989680 ;  /* 0x009896800000895d */ /* 0x008fea0003900000 */
[----:B------:R-:W3:Y:S02]  /*34fb0*/  @!P0 SYNCS.PHASECHK.TRANS64 P0, [R4+URZ+0x29880], R3 ;  /* 0x02988003040085a7 */ /* 0x000ee4000800007f */
[----:B---3--:R-:W-:Y:S05]  /*34fc0*/  @!P0 BRA `(.L_x_1675) ;  /* 0xfffffffc00f08947 */ /* 0x008fea000383ffff */
[----:B------:R-:W-:Y:S05]  /*34fd0*/  BRA `(.L_x_1814) ;  /* 0xffffffb800307947 */ /* 0x000fea000383ffff */
.L_x_1680:
[----:B--2---:R2:W3:Y:S02]  /*34fe0*/  SYNCS.PHASECHK.TRANS64.TRYWAIT P0, [R4+URZ+0x29840], R3 ;  /* 0x02984003040075a7 */ /* 0x0044e4000800017f */
[----:B---3--:R-:W-:Y:S05]  /*34ff0*/  @!P0 NANOSLEEP.SYNCS 0x989680 ;  /* 0x009896800000895d */ /* 0x008fea0003900000 */
[----:B------:R-:W3:Y:S02]  /*35000*/  @!P0 SYNCS.PHASECHK.TRANS64 P0, [R4+URZ+0x29840], R3 ;  /* 0x02984003040085a7 */ /* 0x000ee4000800007f */
[----:B---3--:R-:W-:Y:S05]  /*35010*/  @!P0 BRA `(.L_x_1680) ;  /* 0xfffffffc00f08947 */ /* 0x008fea000383ffff */
[----:B------:R-:W-:Y:S05]  /*35020*/  BRA `(.L_x_1815) ;  /* 0xffffffb800b87947 */ /* 0x000fea000383ffff */
.L_x_1688:
[----:B---3--:R3:W4:Y:S02]  /*35030*/  SYNCS.PHASECHK.TRANS64.TRYWAIT P2, [R20+URZ+0x29870], R3 ;  /* 0x02987003140075a7 */ /* 0x008724000804017f */
[----:B----4-:R-:W-:Y:S05]  /*35040*/  @!P2 NANOSLEEP.SYNCS 0x989680 ;  /* 0x009896800000a95d */ /* 0x010fea0003900000 */
[----:B------:R-:W4:Y:S02]  /*35050*/  @!P2 SYNCS.PHASECHK.TRANS64 P2, [R20+URZ+0x29870], R3 ;  /* 0x029870031400a5a7 */ /* 0x000f24000804007f */
[----:B----4-:R-:W-:Y:S05]  /*35060*/  @!P2 BRA `(.L_x_1688) ;  /* 0xfffffffc00f0a947 */ /* 0x010fea000383ffff */
[----:B------:R-:W-:Y:S05]  /*35070*/  BRA `(.L_x_1816) ;  /* 0xffffffbc00e87947 */ /* 0x000fea000383ffff */
.L_x_1690:
[----:B---3--:R3:W4:Y:S02]  /*35080*/  SYNCS.PHASECHK.TRANS64.TRYWAIT P2, [R20+URZ+0x29860], R3 ;  /* 0x02986003140075a7 */ /* 0x008724000804017f */
[----:B----4-:R-:W-:Y:S05]  /*35090*/  @!P2 NANOSLEEP.SYNCS 0x989680 ;  /* 0x009896800000a95d */ /* 0x010fea0003900000 */
[----:B------:R-:W4:Y:S02]  /*350a0*/  @!P2 SYNCS.PHASECHK.TRANS64 P2, [R20+URZ+0x29860], R3 ;  /* 0x029860031400a5a7 */ /* 0x000f24000804007f */
[----:B----4-:R-:W-:Y:S05]  /*350b0*/  @!P2 BRA `(.L_x_1690) ;  /* 0xfffffffc00f0a947 */ /* 0x010fea000383ffff */
[----:B------:R-:W-:Y:S05]  /*350c0*/  BRA `(.L_x_1817) ;  /* 0xffffffbc00f07947 */ /* 0x000fea000383ffff */
.L_x_1697:
[----:B---3--:R3:W4:Y:S02]  /*350d0*/  SYNCS.PHASECHK.TRANS64.TRYWAIT P0, [R17+URZ+0x29870], R0 ;  /* 0x02987000110075a7 */ /* 0x008724000800017f */
[----:B----4-:R-:W-:Y:S05]  /*350e0*/  @!P0 NANOSLEEP.SYNCS 0x989680 ;  /* 0x009896800000895d */ /* 0x010fea0003900000 */
[----:B------:R-:W4:Y:S02]  /*350f0*/  @!P0 SYNCS.PHASECHK.TRANS64 P0, [R17+URZ+0x29870], R0 ;  /* 0x02987000110085a7 */ /* 0x000f24000800007f */
[----:B----4-:R-:W-:Y:S05]  /*35100*/  @!P0 BRA `(.L_x_1697) ;  /* 0xfffffffc00f08947 */ /* 0x010fea000383ffff */
[----:B------:R-:W-:Y:S05]  /*35110*/  BRA `(.L_x_1818) ;  /* 0xffffffc400d47947 */ /* 0x000fea000383ffff */
.L_x_1699:
[----:B---3--:R3:W4:Y:S02]  /*35120*/  SYNCS.PHASECHK.TRANS64.TRYWAIT P0, [R17+URZ+0x29860], R0 ;  /* 0x02986000110075a7 */ /* 0x008724000800017f */
[----:B----4-:R-:W-:Y:S05]  /*35130*/  @!P0 NANOSLEEP.SYNCS 0x989680 ;  /* 0x009896800000895d */ /* 0x010fea0003900000 */
[----:B------:R-:W4:Y:S02]  /*35140*/  @!P0 SYNCS.PHASECHK.TRANS64 P0, [R17+URZ+0x29860], R0 ;  /* 0x02986000110085a7 */ /* 0x000f24000800007f */
[----:B----4-:R-:W-:Y:S05]  /*35150*/  @!P0 BRA `(.L_x_1699) ;  /* 0xfffffffc00f08947 */ /* 0x010fea000383ffff */
[----:B------:R-:W-:Y:S05]  /*35160*/  BRA `(.L_x_1819) ;  /* 0xffffffc400dc7947 */ /* 0x000fea000383ffff */
.L_x_1703:
[----:B------:R-:W2:Y:S01]  /*35170*/  LDL R3, [R1] ;  /* 0x0000000001037983 */ /* 0x000ea20000100800 */
[----:B------:R-:W-:Y:S01]  /*35180*/  BSSY B0, `(.L_x_1820) ;  /* 0x0000008000007945 */ /* 0x000fe20003800000 */
[----:B------:R-:W-:Y:S02]  /*35190*/  IMAD.MOV.U32 R12, RZ, RZ, RZ ;  /* 0x000000ffff0c7224 */ /* 0x000fe400078e00ff */
[----:B------:R-:W-:Y:S02]  /*351a0*/  IMAD.MOV.U32 R11, RZ, RZ, 0x1f ;  /* 0x0000001fff0b7424 */ /* 0x000fe400078e00ff */
[----:B------:R-:W-:Y:S02]  /*351b0*/  IMAD.MOV.U32 R15, RZ, RZ, -0x1 ;  /* 0xffffffffff0f7424 */ /* 0x000fe400078e00ff */
[----:B--2---:R-:W-:-:S07]  /*351c0*/  IMAD.MOV.U32 R13, RZ, RZ, R3 ;  /* 0x000000ffff0d7224 */ /* 0x004fce00078e0003 */
[----:B------:R-:W-:Y:S05]  /*351d0*/  WARPSYNC.COLLECTIVE R15, `(.L_x_1821) ;  /* 0x000000000f087348 */ /* 0x000fea0003c00000 */
[----:B------:R0:W1:Y:S02]  /*351e0*/  SHFL.IDX P6, R14, R13, R12, R11 ;  /* 0x0000000c0d0e7389 */ /* 0x00006400000c000b */
[----:B01----:R-:W-:Y:S01]  /*351f0*/  ENDCOLLECTIVE ;  /* 0x000000000000791b */ /* 0x003fe20003800000 */
.L_x_1821:
[----:B------:R-:W-:Y:S05]  /*35200*/  BSYNC B0 ;  /* 0x0000000000007941 */ /* 0x000fea0003800000 */
.L_x_1820:
[----:B------:R0:W5:Y:S01]  /*35210*/  LDL R2, [R1+0xc] ;  /* 0x00000c0001027983 */ /* 0x0001620000100800 */
[----:B------:R-:W-:Y:S02]  /*35220*/  IMAD.MOV.U32 R13, RZ, RZ, R3 ;  /* 0x000000ffff0d7224 */ /* 0x000fe400078e0003 */
[----:B------:R-:W-:Y:S02]  /*35230*/  IMAD.MOV.U32 R12, RZ, RZ, 0x1 ;  /* 0x00000001ff0c7424 */ /* 0x000fe400078e00ff */
[----:B------:R-:W-:Y:S02]  /*35240*/  IMAD.MOV.U32 R11, RZ, RZ, 0x1f ;  /* 0x0000001fff0b7424 */ /* 0x000fe400078e00ff */
[----:B------:R-:W-:Y:S02]  /*35250*/  IMAD.MOV.U32 R15, RZ, RZ, -0x1 ;  /* 0xffffffffff0f7424 */ /* 0x000fe400078e00ff */
[----:B0-----:R-:W-:-:S07]  /*35260*/  IMAD.MOV.U32 R0, RZ, RZ, R14 ;  /* 0x000000ffff007224 */ /* 0x001fce00078e000e */
[----:B-----5:R-:W-:Y:S05]  /*35270*/  WARPSYNC.COLLECTIVE R15, `(.L_x_1822) ;  /* 0x000000000f087348 */ /* 0x020fea0003c00000 */
[----:B------:R0:W1:Y:S02]  /*35280*/  SHFL.IDX P6, R14, R13, R12, R11 ;  /* 0x0000000c0d0e7389 */ /* 0x00006400000c000b */
[----:B01---5:R-:W-:Y:S01]  /*35290*/  ENDCOLLECTIVE ;  /* 0x000000000000791b */ /* 0x023fe20003800000 */
.L_x_1822:
        /* <DEDUP_REMOVED lines=12> */
[----:B0-----:R-:W-:Y:S02]  /*35360*/  IMAD.MOV.U32 R3, RZ, RZ, RZ ;  /* 0x000000ffff037224 */ /* 0x001fe400078e00ff */
[----:B--2---:R-:W-:Y:S01]  /*35370*/  @!P1 IMAD.MOV.U32 R3, RZ, RZ, R2 ;  /* 0x000000ffff039224 */ /* 0x004fe200078e0002 */
[----:B------:R-:W-:-:S03]  /*35380*/  ISETP.NE.AND P1, PT, R7, RZ, PT ;  /* 0x000000ff0700720c */ /* 0x000fc60003f25270 */
[----:B------:R-:W-:-:S10]  /*35390*/  IMAD.MOV.U32 R13, RZ, RZ, R3 ;  /* 0x000000ffff0d7224 */ /* 0x000fd400078e0003 */
[----:B------:R-:W-:Y:S05]  /*353a0*/  WARPSYNC.COLLECTIVE R15, `(.L_x_1823) ;  /* 0x000000000f087348 */ /* 0x000fea0003c00000 */
[----:B------:R0:W1:Y:S02]  /*353b0*/  SHFL.UP P6, R14, R13, R12, R11 ;  /* 0x0400000c0d0e7389 */ /* 0x00006400000c000b */
[----:B01----:R-:W-:Y:S01]  /*353c0*/  ENDCOLLECTIVE ;  /* 0x000000000000791b */ /* 0x003fe20003800000 */
.L_x_1823:
[----:B------:R-:W-:Y:S01]  /*353d0*/  IMAD.MOV.U32 R12, RZ, RZ, 0x2 ;  /* 0x00000002ff0c7424 */ /* 0x000fe200078e00ff */
[----:B------:R-:W-:-:S05]  /*353e0*/  SEL R14, R14, RZ, P1 ;  /* 0x000000ff0e0e7207 */ /* 0x000fca0000800000 */
[----:B------:R-:W-:-:S04]  /*353f0*/  IMAD.IADD R2, R3, 0x1, R14 ;  /* 0x0000000103027824 */ /* 0x000fc800078e020e */
[----:B------:R-:W-:-:S07]  /*35400*/  IMAD.MOV.U32 R13, RZ, RZ, R2 ;  /* 0x000000ffff0d7224 */ /* 0x000fce00078e0002 */
[----:B------:R-:W-:Y:S05]  /*35410*/  WARPSYNC.COLLECTIVE R15, `(.L_x_1824) ;  /* 0x000000000f087348 */ /* 0x000fea0003c00000 */
[----:B------:R0:W1:Y:S02]  /*35420*/  SHFL.UP P6, R14, R13, R12, R11 ;  /* 0x0400000c0d0e7389 */ /* 0x00006400000c000b */
[----:B01----:R-:W-:Y:S01]  /*35430*/  ENDCOLLECTIVE ;  /* 0x000000000000791b */ /* 0x003fe20003800000 */
.L_x_1824:
[----:B------:R-:W-:Y:S01]  /*35440*/  IMAD.MOV.U32 R12, RZ, RZ, 0x4 ;  /* 0x00000004ff0c7424 */ /* 0x000fe200078e00ff */
[----:B------:R-:W-:-:S05]  /*35450*/  SEL R5, R14, RZ, P2 ;  /* 0x000000ff0e057207 */ /* 0x000fca0001000000 */
[----:B------:R-:W-:-:S04]  /*35460*/  IMAD.IADD R2, R2, 0x1, R5 ;  /* 0x0000000102027824 */ /* 0x000fc800078e0205 */
[----:B------:R-:W-:-:S07]  /*35470*/  IMAD.MOV.U32 R13, RZ, RZ, R2 ;  /* 0x000000ffff0d7224 */ /* 0x000fce00078e0002 */
[----:B------:R-:W-:Y:S05]  /*35480*/  WARPSYNC.COLLECTIVE R15, `(.L_x_1825) ;  /* 0x000000000f087348 */ /* 0x000fea0003c00000 */
[----:B------:R0:W1:Y:S02]  /*35490*/  SHFL.UP P6, R14, R13, R12, R11 ;  /* 0x0400000c0d0e7389 */ /* 0x00006400000c000b */
[----:B01----:R-:W-:Y:S01]  /*354a0*/  ENDCOLLECTIVE ;  /* 0x000000000000791b */ /* 0x003fe20003800000 */
.L_x_1825:
[----:B------:R-:W-:Y:S01]  /*354b0*/  IMAD.MOV.U32 R12, RZ, RZ, 0x8 ;  /* 0x00000008ff0c7424 */ /* 0x000fe200078e00ff */
[----:B------:R-:W-:-:S05]  /*354c0*/  SEL R5, R14, RZ, P3 ;  /* 0x000000ff0e057207 */ /* 0x000fca0001800000 */
[----:B------:R-:W-:-:S04]  /*354d0*/  IMAD.IADD R2, R2, 0x1, R5 ;  /* 0x0000000102027824 */ /* 0x000fc800078e0205 */
[----:B------:R-:W-:-:S07]  /*354e0*/  IMAD.MOV.U32 R13, RZ, RZ, R2 ;  /* 0x000000ffff0d7224 */ /* 0x000fce00078e0002 */
[----:B------:R-:W-:Y:S05]  /*354f0*/  WARPSYNC.COLLECTIVE R15, `(.L_x_1826) ;  /* 0x000000000f087348 */ /* 0x000fea0003c00000 */
[----:B------:R0:W1:Y:S02]  /*35500*/  SHFL.UP P6, R14, R13, R12, R11 ;  /* 0x0400000c0d0e7389 */ /* 0x00006400000c000b */
[----:B01----:R-:W-:Y:S01]  /*35510*/  ENDCOLLECTIVE ;  /* 0x000000000000791b */ /* 0x003fe20003800000 */
.L_x_1826:
[----:B------:R-:W-:Y:S01]  /*35520*/  IMAD.MOV.U32 R12, RZ, RZ, 0x10 ;  /* 0x00000010ff0c7424 */ /* 0x000fe200078e00ff */
[----:B------:R-:W-:-:S05]  /*35530*/  SEL R5, R14, RZ, P4 ;  /* 0x000000ff0e057207 */ /* 0x000fca0002000000 */
[----:B------:R-:W-:-:S04]  /*35540*/  IMAD.IADD R2, R2, 0x1, R5 ;  /* 0x0000000102027824 */ /* 0x000fc800078e0205 */
[----:B------:R-:W-:-:S07]  /*35550*/  IMAD.MOV.U32 R13, RZ, RZ, R2 ;  /* 0x000000ffff0d7224 */ /* 0x000fce00078e0002 */
[----:B------:R-:W-:Y:S05]  /*35560*/  WARPSYNC.COLLECTIVE R15, `(.L_x_1827) ;  /* 0x000000000f087348 */ /* 0x000fea0003c00000 */
[----:B------:R0:W1:Y:S02]  /*35570*/  SHFL.UP P6, R14, R13, R12, R11 ;  /* 0x0400000c0d0e7389 */ /* 0x00006400000c000b */
[----:B01----:R-:W-:Y:S01]  /*35580*/  ENDCOLLECTIVE ;  /* 0x000000000000791b */ /* 0x003fe20003800000 */
.L_x_1827:
[----:B------:R-:W-:Y:S02]  /*35590*/  IMAD.MOV.U32 R12, RZ, RZ, 0x1f ;  /* 0x0000001fff0c7424 */ /* 0x000fe400078e00ff */
[----:B------:R-:W-:Y:S01]  /*355a0*/  IMAD.MOV.U32 R11, RZ, RZ, 0x1f ;  /* 0x0000001fff0b7424 */ /* 0x000fe200078e00ff */
[----:B------:R-:W-:-:S05]  /*355b0*/  SEL R5, R14, RZ, P5 ;  /* 0x000000ff0e057207 */ /* 0x000fca0002800000 */
[----:B------:R-:W-:-:S04]  /*355c0*/  IMAD.IADD R2, R2, 0x1, R5 ;  /* 0x0000000102027824 */ /* 0x000fc800078e0205 */
[----:B------:R-:W-:-:S07]  /*355d0*/  IMAD.MOV.U32 R13, RZ, RZ, R2 ;  /* 0x000000ffff0d7224 */ /* 0x000fce00078e0002 */
[----:B------:R-:W-:Y:S05]  /*355e0*/  WARPSYNC.COLLECTIVE R15, `(.L_x_1828) ;  /* 0x000000000f087348 */ /* 0x000fea0003c00000 */
[----:B------:R0:W1:Y:S02]  /*355f0*/  SHFL.IDX P6, R14, R13, R12, R11 ;  /* 0x0000000c0d0e7389 */ /* 0x00006400000c000b */
[----:B01----:R-:W-:Y:S01]  /*35600*/  ENDCOLLECTIVE ;  /* 0x000000000000791b */ /* 0x003fe20003800000 */
.L_x_1828:
[----:B------:R-:W-:Y:S05]  /*35610*/  BRA `(.L_x_1829) ;  /* 0xffffffc800fc7947 */ /* 0x000fea000383ffff */
.L_x_1708:
[----:B------:R-:W-:Y:S01]  /*35620*/  BSSY B0, `(.L_x_1830) ;  /* 0x0000008000007945 */ /* 0x000fe20003800000 */
[----:B-----5:R-:W-:Y:S02]  /*35630*/  IMAD.MOV.U32 R13, RZ, RZ, R3 ;  /* 0x000000ffff0d7224 */ /* 0x020fe400078e0003 */
[----:B------:R-:W-:Y:S02]  /*35640*/  IMAD.MOV.U32 R12, RZ, RZ, 0x1 ;  /* 0x00000001ff0c7424 */ /* 0x000fe400078e00ff */
[----:B------:R-:W-:Y:S02]  /*35650*/  IMAD.MOV.U32 R11, RZ, RZ, RZ ;  /* 0x000000ffff0b7224 */ /* 0x000fe400078e00ff */
[----:B------:R-:W-:-:S07]  /*35660*/  IMAD.MOV.U32 R15, RZ, RZ, -0x1 ;  /* 0xffffffffff0f7424 */ /* 0x000fce00078e00ff */
[----:B0-----:R-:W-:Y:S05]  /*35670*/  WARPSYNC.COLLECTIVE R15, `(.L_x_1831) ;  /* 0x000000000f087348 */ /* 0x001fea0003c00000 */
[----:B------:R1:W2:Y:S02]  /*35680*/  SHFL.UP P6, R14, R13, R12, R11 ;  /* 0x0400000c0d0e7389 */ /* 0x0002a400000c000b */
[----:B012---:R-:W-:Y:S01]  /*35690*/  ENDCOLLECTIVE ;  /* 0x000000000000791b */ /* 0x007fe20003800000 */
.L_x_1831:
[----:B------:R-:W-:Y:S05]  /*356a0*/  BSYNC B0 ;  /* 0x0000000000007941 */ /* 0x000fea0003800000 */
.L_x_1830:
[----:B------:R-:W-:Y:S01]  /*356b0*/  SEL R14, R14, RZ, P1 ;  /* 0x000000ff0e0e7207 */ /* 0x000fe20000800000 */
[----:B------:R-:W-:Y:S02]  /*356c0*/  IMAD.MOV.U32 R12, RZ, RZ, 0x2 ;  /* 0x00000002ff0c7424 */ /* 0x000fe400078e00ff */
[----:B------:R-:W-:Y:S02]  /*356d0*/  IMAD.MOV.U32 R11, RZ, RZ, RZ ;  /* 0x000000ffff0b7224 */ /* 0x000fe400078e00ff */
[----:B------:R-:W-:Y:S02]  /*356e0*/  IMAD.IADD R13, R3, 0x1, R14 ;  /* 0x00000001030d7824 */ /* 0x000fe400078e020e */
[----:B------:R-:W-:-:S07]  /*356f0*/  IMAD.MOV.U32 R15, RZ, RZ, -0x1 ;  /* 0xffffffffff0f7424 */ /* 0x000fce00078e00ff */
[----:B------:R-:W-:Y:S05]  /*35700*/  WARPSYNC.COLLECTIVE R15, `(.L_x_1832) ;  /* 0x000000000f087348 */ /* 0x000fea0003c00000 */
[----:B------:R0:W1:Y:S02]  /*35710*/  SHFL.UP P6, R14, R13, R12, R11 ;  /* 0x0400000c0d0e7389 */ /* 0x00006400000c000b */
[----:B01----:R-:W-:Y:S01]  /*35720*/  ENDCOLLECTIVE ;  /* 0x000000000000791b */ /* 0x003fe20003800000 */
.L_x_1832:
[----:B------:R-:W-:Y:S01]  /*35730*/  IMAD.MOV.U32 R12, RZ, RZ, 0x4 ;  /* 0x00000004ff0c7424 */ /* 0x000fe200078e00ff */
[----:B------:R-:W-:-:S05]  /*35740*/  SEL R14, R14, RZ, P2 ;  /* 0x000000ff0e0e7207 */ /* 0x000fca0001000000 */
[----:B------:R-:W-:-:S04]  /*35750*/  IMAD.IADD R5, R13, 0x1, R14 ;  /* 0x000000010d057824 */ /* 0x000fc800078e020e */
[----:B------:R-:W-:-:S07]  /*35760*/  IMAD.MOV.U32 R13, RZ, RZ, R5 ;  /* 0x000000ffff0d7224 */ /* 0x000fce00078e0005 */
[----:B------:R-:W-:Y:S05]  /*35770*/  WARPSYNC.COLLECTIVE R15, `(.L_x_1833) ;  /* 0x000000000f087348 */ /* 0x000fea0003c00000 */
[----:B------:R0:W1:Y:S02]  /*35780*/  SHFL.UP P6, R14, R13, R12, R11 ;  /* 0x0400000c0d0e7389 */ /* 0x00006400000c000b */
[----:B01----:R-:W-:Y:S01]  /*35790*/  ENDCOLLECTIVE ;  /* 0x000000000000791b */ /* 0x003fe20003800000 */
.L_x_1833:
[----:B------:R-:W-:Y:S01]  /*357a0*/  IMAD.MOV.U32 R12, RZ, RZ, 0x8 ;  /* 0x00000008ff0c7424 */ /* 0x000fe200078e00ff */
[----:B------:R-:W-:-:S05]  /*357b0*/  SEL R6, R14, RZ, P3 ;  /* 0x000000ff0e067207 */ /* 0x000fca0001800000 */
[----:B------:R-:W-:-:S04]  /*357c0*/  IMAD.IADD R6, R5, 0x1, R6 ;  /* 0x0000000105067824 */ /* 0x000fc800078e0206 */
[----:B------:R-:W-:-:S07]  /*357d0*/  IMAD.MOV.U32 R13, RZ, RZ, R6 ;  /* 0x000000ffff0d7224 */ /* 0x000fce00078e0006 */
[----:B------:R-:W-:Y:S05]  /*357e0*/  WARPSYNC.COLLECTIVE R15, `(.L_x_1834) ;  /* 0x000000000f087348 */ /* 0x000fea0003c00000 */
[----:B------:R0:W1:Y:S02]  /*357f0*/  SHFL.UP P6, R14, R13, R12, R11 ;  /* 0x0400000c0d0e7389 */ /* 0x00006400000c000b */
[----:B01----:R-:W-:Y:S01]  /*35800*/  ENDCOLLECTIVE ;  /* 0x000000000000791b */ /* 0x003fe20003800000 */
.L_x_1834:
[----:B------:R-:W-:Y:S01]  /*35810*/  IMAD.MOV.U32 R12, RZ, RZ, 0x10 ;  /* 0x00000010ff0c7424 */ /* 0x000fe200078e00ff */
[----:B------:R-:W-:-:S05]  /*35820*/  SEL R7, R14, RZ, P4 ;  /* 0x000000ff0e077207 */ /* 0x000fca0002000000 */
[----:B------:R-:W-:-:S04]  /*35830*/  IMAD.IADD R7, R6, 0x1, R7 ;  /* 0x0000000106077824 */ /* 0x000fc800078e0207 */
[----:B------:R-:W-:-:S07]  /*35840*/  IMAD.MOV.U32 R13, RZ, RZ, R7 ;  /* 0x000000ffff0d7224 */ /* 0x000fce00078e0007 */
[----:B------:R-:W-:Y:S05]  /*35850*/  WARPSYNC.COLLECTIVE R15, `(.L_x_1835) ;  /* 0x000000000f087348 */ /* 0x000fea0003c00000 */
[----:B------:R0:W1:Y:S02]  /*35860*/  SHFL.UP P6, R14, R13, R12, R11 ;  /* 0x0400000c0d0e7389 */ /* 0x00006400000c000b */
[----:B01----:R-:W-:Y:S01]  /*35870*/  ENDCOLLECTIVE ;  /* 0x000000000000791b */ /* 0x003fe20003800000 */
.L_x_1835:
        /* <DEDUP_REMOVED lines=8> */
.L_x_1836:
[----:B------:R-:W-:Y:S05]  /*35900*/  BRA `(.L_x_1837) ;  /* 0xffffffc800e47947 */ /* 0x000fea000383ffff */
.L_x_1710:
[----:B------:R-:W-:Y:S01]  /*35910*/  BSSY B0, `(.L_x_1838) ;  /* 0x0000006000007945 */ /* 0x000fe20003800000 */
[----:B------:R-:W-:Y:S01]  /*35920*/  PLOP3.LUT P6, PT, P6, PT, PT, 0x8, 0x0 ;  /* 0x000000000000781c */ /* 0x000fe200037ce170 */
[----:B------:R-:W-:-:S12]  /*35930*/  IMAD.MOV.U32 R15, RZ, RZ, -0x1 ;  /* 0xffffffffff0f7424 */ /* 0x000fd800078e00ff */
[----:B0-----:R-:W-:Y:S05]  /*35940*/  WARPSYNC.COLLECTIVE R15, `(.L_x_1839) ;  /* 0x000000000f087348 */ /* 0x001fea0003c00000 */
[----:B------:R-:W-:Y:S01]  /*35950*/  VOTE.ANY R14, PT, P6 ;  /* 0x00000000000e7806 */ /* 0x000fe200030e0100 */
[----:B0-----:R-:W-:Y:S06]  /*35960*/  ENDCOLLECTIVE ;  /* 0x000000000000791b */ /* 0x001fec0003800000 */
.L_x_1839:
[----:B------:R-:W-:Y:S05]  /*35970*/  BSYNC B0 ;  /* 0x0000000000007941 */ /* 0x000fea0003800000 */
.L_x_1838:
[----:B------:R-:W-:Y:S02]  /*35980*/  IMAD.MOV.U32 R6, RZ, RZ, R14 ;  /* 0x000000ffff067224 */ /* 0x000fe400078e000e */
[----:B------:R-:W-:Y:S02]  /*35990*/  IMAD.MOV.U32 R13, RZ, RZ, R3 ;  /* 0x000000ffff0d7224 */ /* 0x000fe400078e0003 */
[----:B------:R-:W0:Y:S01]  /*359a0*/  POPC R7, R6 ;  /* 0x0000000600077309 */ /* 0x000e220000000000 */
[----:B------:R-:W-:Y:S02]  /*359b0*/  IMAD.MOV.U32 R11, RZ, RZ, 0x1f ;  /* 0x0000001fff0b7424 */ /* 0x000fe400078e00ff */
[----:B------:R-:W-:Y:S02]  /*359c0*/  IMAD.MOV.U32 R15, RZ, RZ, -0x1 ;  /* 0xffffffffff0f7424 */ /* 0x000fe400078e00ff */
[----:B0-----:R-:W-:-:S07]  /*359d0*/  IMAD.MOV.U32 R12, RZ, RZ, R7 ;  /* 0x000000ffff0c7224 */ /* 0x001fce00078e0007 */
[----:B------:R-:W-:Y:S05]  /*359e0*/  WARPSYNC.COLLECTIVE R15, `(.L_x_1840) ;  /* 0x000000000f087348 */ /* 0x000fea0003c00000 */
[----:B------:R0:W1:Y:S02]  /*359f0*/  SHFL.IDX P6, R14, R13, R12, R11 ;  /* 0x0000000c0d0e7389 */ /* 0x00006400000c000b */
[----:B01----:R-:W-:Y:S01]  /*35a00*/  ENDCOLLECTIVE ;  /* 0x000000000000791b */ /* 0x003fe20003800000 */
.L_x_1840:
[----:B------:R-:W-:Y:S01]  /*35a10*/  IMAD.MOV.U32 R4, RZ, RZ, R14 ;  /* 0x000000ffff047224 */ /* 0x000fe200078e000e */
[----:B------:R-:W-:Y:S06]  /*35a20*/  BRA `(.L_x_1841) ;  /* 0xffffffc800d47947 */ /* 0x000fec000383ffff */
.L_x_1712:
[----:B------:R-:W-:Y:S01]  /*35a30*/  BSSY B0, `(.L_x_1842) ;  /* 0x0000007000007945 */ /* 0x000fe20003800000 */
[----:B------:R-:W-:Y:S02]  /*35a40*/  IMAD.MOV.U32 R13, RZ, RZ, R2 ;  /* 0x000000ffff0d7224 */ /* 0x000fe400078e0002 */
[----:B------:R-:W-:Y:S02]  /*35a50*/  IMAD.MOV.U32 R11, RZ, RZ, 0x1f ;  /* 0x0000001fff0b7424 */ /* 0x000fe400078e00ff */
[----:B------:R-:W-:-:S07]  /*35a60*/  IMAD.MOV.U32 R15, RZ, RZ, -0x1 ;  /* 0xffffffffff0f7424 */ /* 0x000fce00078e00ff */
[----:B012---:R-:W-:Y:S05]  /*35a70*/  WARPSYNC.COLLECTIVE R15, `(.L_x_1843) ;  /* 0x000000000f087348 */ /* 0x007fea0003c00000 */
[----:B------:R3:W4:Y:S02]  /*35a80*/  SHFL.IDX P6, R14, R13, R12, R11 ;  /* 0x0000000c0d0e7389 */ /* 0x00072400000c000b */
[----:B01234-:R-:W-:Y:S01]  /*35a90*/  ENDCOLLECTIVE ;  /* 0x000000000000791b */ /* 0x01ffe20003800000 */
.L_x_1843:
[----:B------:R-:W-:Y:S05]  /*35aa0*/  BSYNC B0 ;  /* 0x0000000000007941 */ /* 0x000fea0003800000 */
.L_x_1842:
[----:B------:R-:W-:Y:S01]  /*35ab0*/  IMAD.MOV.U32 R9, RZ, RZ, R14 ;  /* 0x000000ffff097224 */ /* 0x000fe200078e000e */
[----:B------:R-:W-:Y:S06]  /*35ac0*/  BRA `(.L_x_1711) ;  /* 0xffffffc800c87947 */ /* 0x000fec000383ffff */
.L_x_1716:
[----:B0-----:R0:W1:Y:S02]  /*35ad0*/  SYNCS.PHASECHK.TRANS64.TRYWAIT P0, [R0+URZ+0x29820], R3 ;  /* 0x02982003000075a7 */ /* 0x001064000800017f */
[----:B-1----:R-:W-:Y:S05]  /*35ae0*/  @!P0 NANOSLEEP.SYNCS 0x989680 ;  /* 0x009896800000895d */ /* 0x002fea0003900000 */
[----:B------:R-:W1:Y:S02]  /*35af0*/  @!P0 SYNCS.PHASECHK.TRANS64 P0, [R0+URZ+0x29820], R3 ;  /* 0x02982003000085a7 */ /* 0x000e64000800007f */
[----:B-1----:R-:W-:Y:S05]  /*35b00*/  @!P0 BRA `(.L_x_1716) ;  /* 0xfffffffc00f08947 */ /* 0x002fea000383ffff */
[----:B------:R-:W-:Y:S05]  /*35b10*/  BRA `(.L_x_1844) ;  /* 0xffffffd0007c7947 */ /* 0x000fea000383ffff */
.L_x_1717:
        /* <DEDUP_REMOVED lines=11> */
.L_x_1846:
[----:B------:R-:W-:Y:S05]  /*35bd0*/  BSYNC B0 ;  /* 0x0000000000007941 */ /* 0x000fea0003800000 */
.L_x_1845:
[----:B------:R-:W-:Y:S05]  /*35be0*/  BRA `(.L_x_1847) ;  /* 0xffffffd000647947 */ /* 0x000fea000383ffff */
.L_x_1718:
[----:B------:R-:W-:Y:S01]  /*35bf0*/  BSSY B0, `(.L_x_1848) ;  /* 0x0000006000007945 */ /* 0x000fe20003800000 */
[----:B------:R-:W-:-:S07]  /*35c00*/  IMAD.MOV.U32 R15, RZ, RZ, -0x1 ;  /* 0xffffffffff0f7424 */ /* 0x000fce00078e00ff */
[----:B01----:R-:W-:Y:S05]  /*35c10*/  WARPSYNC.COLLECTIVE R15, `(.L_x_1849) ;  /* 0x000000000f0c7348 */ /* 0x003fea0003c00000 */
[----:B------:R-:W-:Y:S02]  /*35c20*/  ELECT P6, UR62, PT ;  /* 0x00000000003e782f */ /* 0x000fe400038c0000 */
[----:B------:R-:W-:Y:S01]  /*35c30*/  MOV R14, UR62 ;  /* 0x0000003e000e7c02 */ /* 0x000fe20008000f00 */
[----:B01----:R-:W-:Y:S10]  /*35c40*/  ENDCOLLECTIVE ;  /* 0x000000000000791b */ /* 0x003ff40003800000 */
.L_x_1849:
[----:B------:R-:W-:Y:S05]  /*35c50*/  BSYNC B0 ;  /* 0x0000000000007941 */ /* 0x000fea0003800000 */
.L_x_1848:
[----:B------:R-:W-:Y:S05]  /*35c60*/  BRA `(.L_x_1850) ;  /* 0xffffffd000587947 */ /* 0x000fea000383ffff */
.L_x_1720:
[----:B0-----:R0:W1:Y:S02]  /*35c70*/  SYNCS.PHASECHK.TRANS64.TRYWAIT P1, [R6+URZ], R5 ;  /* 0x00000005060075a7 */ /* 0x001064000802017f */
[----:B-1----:R-:W-:Y:S05]  /*35c80*/  @!P1 NANOSLEEP.SYNCS 0x989680 ;  /* 0x009896800000995d */ /* 0x002fea0003900000 */
[----:B------:R-:W1:Y:S02]  /*35c90*/  @!P1 SYNCS.PHASECHK.TRANS64 P1, [R6+URZ], R5 ;  /* 0x00000005060095a7 */ /* 0x000e64000802007f */
[----:B-1----:R-:W-:Y:S05]  /*35ca0*/  @!P1 BRA `(.L_x_1720) ;  /* 0xfffffffc00f09947 */ /* 0x002fea000383ffff */
[----:B------:R-:W-:Y:S05]  /*35cb0*/  BRA `(.L_x_1851) ;  /* 0xffffffd000907947 */ /* 0x000fea000383ffff */
.L_x_1721:
[----:B-1----:R1:W2:Y:S02]  /*35cc0*/  SYNCS.PHASECHK.TRANS64.TRYWAIT P1, [R7+URZ], R2 ;  /* 0x00000002070075a7 */ /* 0x0022a4000802017f */
[----:B--2---:R-:W-:Y:S05]  /*35cd0*/  @!P1 NANOSLEEP.SYNCS 0x989680 ;  /* 0x009896800000995d */ /* 0x004fea0003900000 */
[----:B------:R-:W2:Y:S02]  /*35ce0*/  @!P1 SYNCS.PHASECHK.TRANS64 P1, [R7+URZ], R2 ;  /* 0x00000002070095a7 */ /* 0x000ea4000802007f */
[----:B--2---:R-:W-:Y:S05]  /*35cf0*/  @!P1 BRA `(.L_x_1721) ;  /* 0xfffffffc00f09947 */ /* 0x004fea000383ffff */
[----:B------:R-:W-:Y:S05]  /*35d00*/  BRA `(.L_x_1852) ;  /* 0xffffffd000847947 */ /* 0x000fea000383ffff */
.L_x_1723:
[----:B--2---:R2:W3:Y:S02]  /*35d10*/  SYNCS.PHASECHK.TRANS64.TRYWAIT P1, [R4+URZ+0x29860], R5 ;  /* 0x02986005040075a7 */ /* 0x0044e4000802017f */
[----:B---3--:R-:W-:Y:S05]  /*35d20*/  @!P1 NANOSLEEP.SYNCS 0x989680 ;  /* 0x009896800000995d */ /* 0x008fea0003900000 */
[----:B------:R-:W3:Y:S02]  /*35d30*/  @!P1 SYNCS.PHASECHK.TRANS64 P1, [R4+URZ+0x29860], R5 ;  /* 0x02986005040095a7 */ /* 0x000ee4000802007f */
[----:B---3--:R-:W-:Y:S05]  /*35d40*/  @!P1 BRA `(.L_x_1723) ;  /* 0xfffffffc00f09947 */ /* 0x008fea000383ffff */
[----:B------:R-:W-:Y:S05]  /*35d50*/  BRA `(.L_x_1853) ;  /* 0xffffffd000847947 */ /* 0x000fea000383ffff */
.L_x_1725:
[----:B---3--:R3:W4:Y:S02]  /*35d60*/  SYNCS.PHASECHK.TRANS64.TRYWAIT P1, [R3+URZ+0x29860], R2 ;  /* 0x02986002030075a7 */ /* 0x008724000802017f */
[----:B----4-:R-:W-:Y:S05]  /*35d70*/  @!P1 NANOSLEEP.SYNCS 0x989680 ;  /* 0x009896800000995d */ /* 0x010fea0003900000 */
[----:B------:R-:W4:Y:S02]  /*35d80*/  @!P1 SYNCS.PHASECHK.TRANS64 P1, [R3+URZ+0x29860], R2 ;  /* 0x02986002030095a7 */ /* 0x000f24000802007f */
[----:B----4-:R-:W-:Y:S05]  /*35d90*/  @!P1 BRA `(.L_x_1725) ;  /* 0xfffffffc00f09947 */ /* 0x010fea000383ffff */
[----:B------:R-:W-:Y:S05]  /*35da0*/  BRA `(.L_x_1854) ;  /* 0xffffffd000847947 */ /* 0x000fea000383ffff */
.L_x_1727:
[----:B----4-:R4:W0:Y:S02]  /*35db0*/  SYNCS.PHASECHK.TRANS64.TRYWAIT P0, [R4+URZ+0x29880], R5 ;  /* 0x02988005040075a7 */ /* 0x010824000800017f */
[----:B0-----:R-:W-:Y:S05]  /*35dc0*/  @!P0 NANOSLEEP.SYNCS 0x989680 ;  /* 0x009896800000895d */ /* 0x001fea0003900000 */
[----:B------:R-:W0:Y:S02]  /*35dd0*/  @!P0 SYNCS.PHASECHK.TRANS64 P0, [R4+URZ+0x29880], R5 ;  /* 0x02988005040085a7 */ /* 0x000e24000800007f */
[----:B0-----:R-:W-:Y:S05]  /*35de0*/  @!P0 BRA `(.L_x_1727) ;  /* 0xfffffffc00f08947 */ /* 0x001fea000383ffff */
[----:B------:R-:W-:Y:S05]  /*35df0*/  BRA `(.L_x_1728) ;  /* 0xffffffd000807947 */ /* 0x000fea000383ffff */
.L_x_1855:
        /* <DEDUP_REMOVED lines=16> */
.L_x_2673:


//--------------------- .text._ZN7cutlass13device_kernelIN5flash11enable_sm90INS1_16FlashAttnFwdSm90INS1_25CollectiveMainloopFwdSm90ILi2EN4cute5tupleIJNS5_1CILi1EEES8_S8_EEENS6_IJNS7_ILi128EEENS7_ILi160EEENS7_ILi192EEEEEELi128ENS_12float_e4m3_tEfNS_4arch4Sm90ELb1ELb0ELb0ELb0ELb0ELb0ELb0ELb1ELb1ELb0ELb0ELb0EEENS1_21CollectiveEpilogueFwdINS6_IJSA_SA_SB_EEES9_NS_10bfloat16_tESG_Li256ELb0ELb0ELb0ELb1EEENS1_30DynamicPersistentTileSchedulerILi256ELi128ELb0ELb0ELb1EEEEEEEEEvNT_6ParamsE --------------------------
	.section	.text._ZN7cutlass13device_kernelIN5flash11enable_sm90INS1_16FlashAttnFwdSm90INS1_25CollectiveMainloopFwdSm90ILi2EN4cute5tupleIJNS5_1CILi1EEES8_S8_EEENS6_IJNS7_ILi128EEENS7_ILi160EEENS7_ILi192EEEEEELi128ENS_12float_e4m3_tEfNS_4arch4Sm90ELb1ELb0ELb0ELb0ELb0ELb0ELb0ELb1ELb1ELb0ELb0ELb0EEENS1_21CollectiveEpilogueFwdINS6_IJSA_SA_SB_EEES9_NS_10bfloat16_tESG_Li256ELb0ELb0ELb0ELb1EEENS1_30DynamicPersistentTileSchedulerILi256ELi128ELb0ELb0ELb1EEEEEEEEEvNT_6ParamsE,"ax",@progbits
	.align	128
.text._ZN7cutlass13device_kernelIN5flash11enable_sm90INS1_16FlashAttnFwdSm90INS1_25CollectiveMainloopFwdSm90ILi2EN4cute5tupleIJNS5_1CILi1EEES8_S8_EEENS6_IJNS7_ILi128EEENS7_ILi160EEENS7_ILi192EEEEEELi128ENS_12float_e4m3_tEfNS_4arch4Sm90ELb1ELb0ELb0ELb0ELb0ELb0ELb0ELb1ELb1ELb0ELb0ELb0EEENS1_21CollectiveEpilogueFwdINS6_IJSA_SA_SB_EEES9_NS_10bfloat16_tESG_Li256ELb0ELb0ELb0ELb1EEENS1_30DynamicPersistentTileSchedulerILi256ELi128ELb0ELb0ELb1EEEEEEEEEvNT_6ParamsE:
        .type           _ZN7cutlass13device_kernelIN5flash11enable_sm90INS1_16FlashAttnFwdSm90INS1_25CollectiveMainloopFwdSm90ILi2EN4cute5tupleIJNS5_1CILi1EEES8_S8_EEENS6_IJNS7_ILi128EEENS7_ILi160EEENS7_ILi192EEEEEELi128ENS_12float_e4m3_tEfNS_4arch4Sm90ELb1ELb0ELb0ELb0ELb0ELb0ELb0ELb1ELb1ELb0ELb0ELb0EEENS1_21CollectiveEpilogueFwdINS6_IJSA_SA_SB_EEES9_NS_10bfloat16_tESG_Li256ELb0ELb0ELb0ELb1EEENS1_30DynamicPersistentTileSchedulerILi256ELi128ELb0ELb0ELb1EEEEEEEEEvNT_6ParamsE,@function
        .size           _ZN7cutlass13device_kernelIN5flash11enable_sm90INS1_16FlashAttnFwdSm90INS1_25CollectiveMainloopFwdSm90ILi2EN4cute5tupleIJNS5_1CILi1EEES8_S8_EEENS6_IJNS7_ILi128EEENS7_ILi160EEENS7_ILi192EEEEEELi128ENS_12float_e4m3_tEfNS_4arch4Sm90ELb1ELb0ELb0ELb0ELb0ELb0ELb0ELb1ELb1ELb0ELb0ELb0EEENS1_21CollectiveEpilogueFwdINS6_IJSA_SA_SB_EEES9_NS_10bfloat16_tESG_Li256ELb0ELb0ELb0ELb1EEENS1_30DynamicPersistentTileSchedulerILi256ELi128ELb0ELb0ELb1EEEEEEEEEvNT_6ParamsE,(.L_x_2674 - _ZN7cutlass13device_kernelIN5flash11enable_sm90INS1_16FlashAttnFwdSm90INS1_25CollectiveMainloopFwdSm90ILi2EN4cute5tupleIJNS5_1CILi1EEES8_S8_EEENS6_IJNS7_ILi128EEENS7_ILi160EEENS7_ILi192EEEEEELi128ENS_12float_e4m3_tEfNS_4arch4Sm90ELb1ELb0ELb0ELb0ELb0ELb0ELb0ELb1ELb1ELb0ELb0ELb0EEENS1_21CollectiveEpilogueFwdINS6_IJSA_SA_SB_EEES9_NS_10bfloat16_tESG_Li256ELb0ELb0ELb0ELb1EEENS1_30DynamicPersistentTileSchedulerILi256ELi128ELb0ELb0ELb1EEEEEEEEEvNT_6ParamsE)
        .other          _ZN7cutlass13device_kernelIN5flash11enable_sm90INS1_16FlashAttnFwdSm90INS1_25CollectiveMainloopFwdSm90ILi2EN4cute5tupleIJNS5_1CILi1EEES8_S8_EEENS6_IJNS7_ILi128EEENS7_ILi160EEENS7_ILi192EEEEEELi128ENS_12float_e4m3_tEfNS_4arch4Sm90ELb1ELb0ELb0ELb0ELb0ELb0ELb0ELb1ELb1ELb0ELb0ELb0EEENS1_21CollectiveEpilogueFwdINS6_IJSA_SA_SB_EEES9_NS_10bfloat16_tESG_Li256ELb0ELb0ELb0ELb1EEENS1_30DynamicPersistentTileSchedulerILi256ELi128ELb0ELb0ELb1EEEEEEEEEvNT_6ParamsE,@"STO_CUDA_ENTRY STV_DEFAULT"
_ZN7cutlass13device_kernelIN5flash11enable_sm90INS1_16FlashAttnFwdSm90INS1_25CollectiveMainloopFwdSm90ILi2EN4cute5tupleIJNS5_1CILi1EEES8_S8_EEENS6_IJNS7_ILi128EEENS7_ILi160EEENS7_ILi192EEEEEELi128ENS_12float_e4m3_tEfNS_4arch4Sm90ELb1ELb0ELb0ELb0ELb0ELb0ELb0ELb1ELb1ELb0ELb0ELb0EEENS1_21CollectiveEpilogueFwdINS6_IJSA_SA_SB_EEES9_NS_10bfloat16_tESG_Li256ELb0ELb0ELb0ELb1EEENS1_30DynamicPersistentTileSchedulerILi256ELi128ELb0ELb0ELb1EEEEEEEEEvNT_6ParamsE:
        /* <DEDUP_REMOVED lines=24> */
.L_x_1857:
[----:B------:R-:W-:Y:S05]  /*0180*/  BSYNC B0 ;  /* 0x0000000000007941 */ /* 0x000fea0003800000 */
.L_x_1856:
        /* <DEDUP_REMOVED lines=37> */
.L_x_1858:
        /* <DEDUP_REMOVED lines=22> */
.L_x_1859:
        /* <DEDUP_REMOVED lines=18> */
.L_x_1860:
        /* <DEDUP_REMOVED lines=22> */
.L_x_1861:
        /* <DEDUP_REMOVED lines=22> */
.L_x_1862:
[----:B------:R-:W-:Y:S01]  /*0920*/  PLOP3.LUT P0, PT, PT, PT, UP0, 0x80, 0x0 ;  /* 0x000000000000781c */ /* 0x000fe20003f0f008 */
[----:B------:R-:W-:Y:S01]  /*0930*/  UMOV UR61, 0x1 ;  /* 0x00000001003d7882 */ /* 0x000fe20000000000 */
[----:B------:R-:W-:Y:S01]  /*0940*/  NOP ;  /* 0x0000000000007918 */ /* 0x000fe20000000000 */
[----:B------:R-:W-:Y:S01]  /*0950*/  USEL UR61, UR61, 0x2, !UP0 ;  /* 0x000000023d3d7887 */ /* 0x000fe2000c000000 */
[----:B------:R-:W-:Y:S01]  /*0960*/  ULDC.64 UR54, c[0x0][0x208] ;  /* 0x0000820000367ab9 */ /* 0x000fe20000000a00 */
[----:B-123--:R-:W-:Y:S08]  /*0970*/  BAR.SYNC.DEFER_BLOCKING 0x0 ;  /* 0x0000000000007b1d */ /* 0x00eff00000010000 */
[----:B------:R-:W-:Y:S05]  /*0980*/  @!P0 BRA `(.L_x_1863) ;  /* 0x000000cc00e08947 */ /* 0x000fea0003800000 */
.L_x_1864:
        /* <DEDUP_REMOVED lines=28> */
[----:B------:R-:W-:Y:S01]  /*0b50*/  LEA.HI R192, R0, R193, RZ, 0x5 ;  /* 0x000000c100c07211 */ /* 0x000fe200078f28ff */
[----:B------:R-:W-:Y:S01]  /*0b60*/  IMAD.IADD R190, R193, 0x1, -R190 ;  /* 0x00000001c1be7824 */ /* 0x000fe200078e0abe */
[----:B------:R-:W-:Y:S02]  /*0b70*/  LOP3.LUT R5, R5, 0x1ffffffe, RZ, 0xc0, !PT ;  /* 0x1ffffffe05057812 */ /* 0x000fe400078ec0ff */
[----:B------:R-:W-:-:S02]  /*0b80*/  SHF.R.S32.HI R192, RZ, 0x5, R192 ;  /* 0x00000005ffc07819 */ /* 0x000fc400000114c0 */
[----:B------:R-:W-:Y:S01]  /*0b90*/  SHF.R.S32.HI R7, RZ, 0x1f, R190 ;  /* 0x0000001fff077819 */ /* 0x000fe200000114be */
[----:B------:R-:W-:Y:S01]  /*0ba0*/  IMAD.IADD R5, R4, 0x1, -R5 ;  /* 0x0000000104057824 */ /* 0x000fe200078e0a05 */
[----:B------:R-:W-:Y:S01]  /*0bb0*/  LOP3.LUT R4, R3, 0x3fffff0, RZ, 0xc0, !PT ;  /* 0x03fffff003047812 */ /* 0x000fe200078ec0ff */
[----:B-1----:R-:W-:Y:S01]  /*0bc0*/  ULEA UR38, UR52, UR38, 0x18 ;  /* 0x0000002634267291 */ /* 0x002fe2000f8ec03f */
[----:B------:R-:W-:Y:S02]  /*0bd0*/  LEA.HI R6, R7, R190, RZ, 0x2 ;  /* 0x000000be07067211 */ /* 0x000fe400078f10ff */
[----:B------:R-:W-:Y:S01]  /*0be0*/  SHF.R.S32.HI R191, RZ, 0x7, R2 ;  /* 0x00000007ffbf7819 */ /* 0x000fe20000011402 */
[----:B------:R-:W-:Y:S01]  /*0bf0*/  IMAD.IADD R3, R193, 0x1, -R4 ;  /* 0x00000001c1037824 */ /* 0x000fe200078e0a04 */
[--C-:B------:R-:W-:Y:S02]  /*0c00*/  SHF.R.S32.HI R4, RZ, 0x2, R6.reuse ;  /* 0x00000002ff047819 */ /* 0x100fe40000011406 */
[----:B------:R-:W-:Y:S01]  /*0c10*/  SHF.R.S32.HI R9, RZ, 0x1f, R6 ;  /* 0x0000001fff097819 */ /* 0x000fe20000011406 */
[----:B------:R-:W-:Y:S01]  /*0c20*/  IMAD R8, R192, 0x10, R3 ;  /* 0x00000010c0087824 */ /* 0x000fe200078e0203 */
[----:B------:R-:W-:Y:S01]  /*0c30*/  LEA.HI R2, R2, R191, RZ, 0x1 ;  /* 0x000000bf02027211 */ /* 0x000fe200078f08ff */
[----:B------:R-:W-:Y:S01]  /*0c40*/  UMOV UR4, UR38 ;  /* 0x0000002600047c82 */ /* 0x000fe20008000000 */
[----:B--2---:R-:W-:Y:S01]  /*0c50*/  UMOV UR5, UR6 ;  /* 0x0000000600057c82 */ /* 0x004fe20008000000 */
[----:B------:R-:W-:Y:S01]  /*0c60*/  LEA.HI R9, R9, R4, RZ, 0x3 ;  /* 0x0000000409097211 */ /* 0x000fe200078f18ff */
[----:B------:R-:W-:Y:S01]  /*0c70*/  IMAD R3, R8, 0x8, R5 ;  /* 0x0000000808037824 */ /* 0x000fe200078e0205 */
[----:B------:R-:W-:Y:S01]  /*0c80*/  LOP3.LUT R2, R2, 0x3fffffe, RZ, 0xc0, !PT ;  /* 0x03fffffe02027812 */ /* 0x000fe200078ec0ff */
[----:B------:R-:W-:Y:S01]  /*0c90*/  IMAD.U32 R16, RZ, RZ, UR4 ;  /* 0x00000004ff107e24 */ /* 0x000fe2000f8e00ff */
[----:B------:R-:W-:Y:S01]  /*0ca0*/  LOP3.LUT R9, R9, 0xfffffff8, RZ, 0xc0, !PT ;  /* 0xfffffff809097812 */ /* 0x000fe200078ec0ff */
[----:B------:R-:W-:Y:S01]  /*0cb0*/  IMAD.U32 R17, RZ, RZ, UR5 ;  /* 0x00000005ff117e24 */ /* 0x000fe2000f8e00ff */
[----:B------:R-:W-:Y:S01]  /*0cc0*/  LEA.HI R7, R7, R190, RZ, 0x5 ;  /* 0x000000be07077211 */ /* 0x000fe200078f28ff */
[----:B------:R-:W-:Y:S01]  /*0cd0*/  IMAD.SHL.U32 R3, R3, 0x8, RZ ;  /* 0x0000000803037824 */ /* 0x000fe200078e00ff */
[----:B------:R-:W-:Y:S01]  /*0ce0*/  LEA.HI R0, R0, R193, RZ, 0x3 ;  /* 0x000000c100007211 */ /* 0x000fe200078f18ff */
[----:B------:R-:W-:Y:S01]  /*0cf0*/  IMAD.IADD R23, R191, 0x1, -R2 ;  /* 0x00000001bf177824 */ /* 0x000fe200078e0a02 */
[----:B------:R-:W-:Y:S01]  /*0d00*/  SHF.R.S32.HI R7, RZ, 0x5, R7 ;  /* 0x00000005ff077819 */ /* 0x000fe20000011407 */
[----:B------:R-:W-:Y:S01]  /*0d10*/  IMAD.IADD R4, R4, 0x1, -R9 ;  /* 0x0000000104047824 */ /* 0x000fe200078e0a09 */
[----:B------:R-:W-:Y:S01]  /*0d20*/  LOP3.LUT R2, R0, 0x1ffffff8, RZ, 0xc0, !PT ;  /* 0x1ffffff800027812 */ /* 0x000fe200078ec0ff */
[----:B------:R-:W-:Y:S01]  /*0d30*/  IMAD.WIDE R16, R3, 0x2, R16 ;  /* 0x0000000203107825 */ /* 0x000fe200078e0210 */
[----:B------:R-:W-:Y:S01]  /*0d40*/  LOP3.LUT R3, R6, 0x7ffffffc, RZ, 0xc0, !PT ;  /* 0x7ffffffc06037812 */ /* 0x000fe200078ec0ff */
[----:B------:R-:W-:Y:S01]  /*0d50*/  UMOV UR4, UR7 ;  /* 0x0000000700047c82 */ /* 0x000fe20008000000 */
[----:B------:R-:W-:Y:S01]  /*0d60*/  SHF.R.S32.HI R188, RZ, 0x3, R0 ;  /* 0x00000003ffbc7819 */ /* 0x000fe20000011400 */
[----:B------:R-:W-:-:S02]  /*0d70*/  IMAD R4, R7, 0x10, R4 ;  /* 0x0000001007047824 */ /* 0x000fc400078e0204 */
[----:B------:R-:W-:Y:S02]  /*0d80*/  IMAD.IADD R2, R193, 0x1, -R2 ;  /* 0x00000001c1027824 */ /* 0x000fe400078e0a02 */
[----:B------:R-:W-:Y:S02]  /*0d90*/  IMAD R23, R23, 0x40, R4 ;  /* 0x0000004017177824 */ /* 0x000fe400078e0204 */
[----:B------:R-:W-:Y:S02]  /*0da0*/  IMAD.SHL.U32 R18, R2, 0x8, RZ ;  /* 0x0000000802127824 */ /* 0x000fe400078e00ff */
[----:B------:R-:W-:-:S07]  /*0db0*/  IMAD.IADD R22, R190, 0x1, -R3 ;  /* 0x00000001be167824 */ /* 0x000fce00078e0a03 */
.L_x_1914:
        /* <DEDUP_REMOVED lines=20> */
.L_x_1865:
[----:B------:R-:W-:Y:S01]  /*0f00*/  ULDC UR6, c[0x0][0xdc4] ;  /* 0x0003710000067ab9 */ /* 0x000fe20000000800 */
[----:B------:R-:W-:Y:S01]  /*0f10*/  UMOV UR53, UR7 ;  /* 0x0000000700357c82 */ /* 0x000fe20008000000 */
[----:B------:R-:W-:-:S11]  /*0f20*/  UISETP.NE.AND UP0, UPT, UR6, 0x1, UPT ;  /* 0x000000010600788c */ /* 0x000fd6000bf05270 */
[----:B------:R-:W-:Y:S02]  /*0f30*/  @UP0 ULDC.64 UR10, c[0x0][0xdc8] ;  /* 0x00037200000a0ab9 */ /* 0x000fe40000000a00 */
[----:B------:R-:W-:-:S04]  /*0f40*/  UIMAD.WIDE.U32 UR4, UR7, UR10, URZ ;  /* 0x0000000a070472a5 */ /* 0x000fc8000f8e003f */
[----:B------:R-:W-:-:S04]  /*0f50*/  @UP0 USHF.R.U32.HI UR53, URZ, UR11, UR5 ;  /* 0x0000000b3f350299 */ /* 0x000fc80008011605 */
[----:B------:R-:W-:-:S12]  /*0f60*/  UIMAD UR4, UR53, UR6, URZ ;  /* 0x00000006350472a4 */ /* 0x000fd8000f8e023f */
.L_x_1866:
[----:B------:R-:W-:Y:S01]  /*0f70*/  ULDC UR43, c[0x0][0xdb8] ;  /* 0x00036e00002b7ab9 */ /* 0x000fe20000000800 */
[----:B------:R-:W-:Y:S01]  /*0f80*/  UIADD3 UR6, UR7, -UR4, URZ ;  /* 0x8000000407067290 */ /* 0x000fe2000fffe03f */
[----:B------:R-:W-:Y:S01]  /*0f90*/  IMAD.MOV.U32 R7, RZ, RZ, 0x3f800000 ;  /* 0x3f800000ff077424 */ /* 0x000fe200078e00ff */
[----:B------:R-:W-:Y:S01]  /*0fa0*/  UISETP.NE.AND UP1, UPT, UR43, 0x1, UPT ;  /* 0x000000012b00788c */ /* 0x000fe2000bf25270 */
[----:B------:R-:W-:Y:S01]  /*0fb0*/  IMAD.MOV.U32 R0, RZ, RZ, 0x3f800000 ;  /* 0x3f800000ff007424 */ /* 0x000fe200078e00ff */
[----:B------:R-:W-:Y:S01]  /*0fc0*/  ULDC UR12, c[0x0][0xdc4] ;  /* 0x00037100000c7ab9 */ /* 0x000fe20000000800 */
[----:B------:R-:W-:Y:S01]  /*0fd0*/  ULDC.64 UR4, c[0x0][0x990] ;  /* 0x0002640000047ab9 */ /* 0x000fe20000000a00 */
[----:B------:R-:W-:Y:S02]  /*0fe0*/  UIMAD UR12, UR8, UR12, UR6 ;  /* 0x0000000c080c72a4 */ /* 0x000fe4000f8e0206 */
[----:B------:R-:W-:Y:S01]  /*0ff0*/  UISETP.NE.U32.AND UP0, UPT, UR4, URZ, UPT ;  /* 0x0000003f0400728c */ /* 0x000fe2000bf05070 */
[----:B------:R-:W-:Y:S01]  /*1000*/  ULDC.64 UR6, c[0x0][0x998] ;  /* 0x0002660000067ab9 */ /* 0x000fe20000000a00 */
[----:B------:R-:W-:-:S02]  /*1010*/  ULDC UR11, c[0x0][0x428] ;  /* 0x00010a00000b7ab9 */ /* 0x000fc40000000800 */
[----:B------:R-:W-:Y:S01]  /*1020*/  UISETP.NE.AND.EX UP0, UPT, UR5, URZ, UPT, UP0 ;  /* 0x0000003f0500728c */ /* 0x000fe2000bf05300 */
[----:B------:R-:W-:Y:S01]  /*1030*/  @UP1 ULDC UR8, c[0x0][0xdbc] ;  /* 0x00036f0000081ab9 */ /* 0x000fe20000000800 */
[----:B------:R-:W-:Y:S01]  /*1040*/  @UP1 ULDC UR10, c[0x0][0xdc0] ;  /* 0x00037000000a1ab9 */ /* 0x000fe20000000800 */
[----:B------:R-:W-:Y:S02]  /*1050*/  UIMAD.WIDE.U32 UR8, UR12, UR8, URZ ;  /* 0x000000080c0872a5 */ /* 0x000fe4000f8e003f */
[----:B------:R-:W-:Y:S01]  /*1060*/  UMOV UR44, UR12 ;  /* 0x0000000c002c7c82 */ /* 0x000fe20008000000 */
[----:B------:R-:W-:Y:S01]  /*1070*/  UISETP.NE.AND UP2, UPT, UR11, 0x1, UPT ;  /* 0x000000010b00788c */ /* 0x000fe2000bf45270 */
[----:B------:R-:W-:Y:S01]  /*1080*/  PLOP3.LUT P0, PT, PT, PT, UP0, 0x80, 0x0 ;  /* 0x000000000000781c */ /* 0x000fe20003f0f008 */
[----:B------:R-:W-:Y:S02]  /*1090*/  @UP1 USHF.R.U32.HI UR44, URZ, UR10, UR9 ;  /* 0x0000000a3f2c1299 */ /* 0x000fe40008011609 */
[----:B------:R-:W-:-:S02]  /*10a0*/  UISETP.NE.U32.AND UP1, UPT, UR6, URZ, UPT ;  /* 0x0000003f0600728c */ /* 0x000fc4000bf25070 */
[----:B------:R-:W-:Y:S02]  /*10b0*/  @UP0 USHF.R.S32.HI UR8, URZ, 0x1f, UR44 ;  /* 0x0000001f3f080899 */ /* 0x000fe4000801142c */
[----:B------:R-:W-:Y:S01]  /*10c0*/  UISETP.NE.AND.EX UP1, UPT, UR7, URZ, UPT, UP1 ;  /* 0x0000003f0700728c */ /* 0x000fe2000bf25310 */
[----:B------:R-:W-:Y:S01]  /*10d0*/  @UP0 ULDC.64 UR14, c[0x0][0x9a8] ;  /* 0x00026a00000e0ab9 */ /* 0x000fe20000000a00 */
[----:B------:R-:W-:Y:S02]  /*10e0*/  UIADD3 UR11, -UR44, URZ, URZ ;  /* 0x0000003f2c0b7290 */ /* 0x000fe4000fffe13f */
[----:B------:R-:W-:Y:S02]  /*10f0*/  @UP0 UIMAD UR10, UR8, UR14, URZ ;  /* 0x0000000e080a02a4 */ /* 0x000fe4000f8e023f */
[----:B------:R-:W-:Y:S01]  /*1100*/  PLOP3.LUT P1, PT, PT, PT, UP1, 0x80, 0x0 ;  /* 0x000000000000781c */ /* 0x000fe20003f2f018 */
[----:B------:R-:W-:Y:S02]  /*1110*/  @UP0 UIMAD.WIDE.U32 UR8, UR44, UR14, URZ ;  /* 0x0000000e2c0802a5 */ /* 0x000fe4000f8e003f */
        /* <DEDUP_REMOVED lines=33> */
[----:B------:R-:W-:Y:S01]  /*1330*/  ULDC UR40, c[0x0][0x404] ;  /* 0x0001010000287ab9 */ /* 0x000fe20000000800 */
[----:B------:R-:W-:Y:S01]  /*1340*/  IMAD.U32 R3, RZ, RZ, UR5 ;  /* 0x00000005ff037e24 */ /* 0x000fe2000f8e00ff */
[----:B------:R-:W-:Y:S01]  /*1350*/  ULDC UR5, c[0x0][0xdac] ;  /* 0x00036b0000057ab9 */ /* 0x000fe20000000800 */
[----:B------:R-:W-:Y:S01]  /*1360*/  IMAD.U32 R5, RZ, RZ, UR7 ;  /* 0x00000007ff057e24 */ /* 0x000fe2000f8e00ff */
[----:B------:R-:W-:-:S02]  /*1370*/  ULDC.64 UR6, c[0x0][0x3f8] ;  /* 0x0000fe0000067ab9 */ /* 0x000fc40000000a00 */
[----:B------:R1:W2:Y:S04]  /*1380*/  @P0 LDG.E R7, desc[UR54][R2.64] ;  /* 0x0000003602070981 */ /* 0x0002a8000c1e1900 */
[----:B------:R-:W2:Y:S01]  /*1390*/  @P1 LDG.E R0, desc[UR54][R4.64] ;  /* 0x0000003604001981 */ /* 0x000ea2000c1e1900 */
[----:B------:R-:W-:Y:S01]  /*13a0*/  UISETP.NE.U32.AND UP0, UPT, UR6, URZ, UPT ;  /* 0x0000003f0600728c */ /* 0x000fe2000bf05070 */
[----:B------:R-:W-:Y:S01]  /*13b0*/  PLOP3.LUT P0, PT, PT, PT, PT, 0x80, 0x0 ;  /* 0x000000000000781c */ /* 0x000fe20003f0f070 */
[----:B------:R-:W-:Y:S01]  /*13c0*/  UMOV UR58, UR43 ;  /* 0x0000002b003a7c82 */ /* 0x000fe20008000000 */
[----:B------:R-:W-:Y:S01]  /*13d0*/  ULDC UR6, c[0x0][0x2e0] ;  /* 0x0000b80000067ab9 */ /* 0x000fe20000000800 */
[----:B------:R-:W-:Y:S01]  /*13e0*/  UISETP.NE.AND.EX UP0, UPT, UR7, URZ, UPT, UP0 ;  /* 0x0000003f0700728c */ /* 0x000fe2000bf05300 */
[----:B-1----:R-:W-:Y:S01]  /*13f0*/  CS2R R2, SRZ ;  /* 0x0000000000027805 */ /* 0x002fe2000001ff00 */
[----:B------:R-:W-:Y:S01]  /*1400*/  IMAD.MOV.U32 R87, RZ, RZ, RZ ;  /* 0x000000ffff577224 */ /* 0x000fe200078e00ff */
[----:B------:R-:W-:Y:S01]  /*1410*/  ULDC UR7, c[0x0][0x288] ;  /* 0x0000a20000077ab9 */ /* 0x000fe20000000800 */
[----:B------:R-:W-:Y:S01]  /*1420*/  USEL UR40, UR40, 0x1, UP0 ;  /* 0x0000000128287887 */ /* 0x000fe20008000000 */
[----:B------:R-:W-:-:S02]  /*1430*/  CS2R R8, SRZ ;  /* 0x0000000000087805 */ /* 0x000fc4000001ff00 */
[----:B------:R-:W-:Y:S02]  /*1440*/  CS2R R10, SRZ ;  /* 0x00000000000a7805 */ /* 0x000fe4000001ff00 */
[----:B------:R-:W-:Y:S01]  /*1450*/  CS2R R12, SRZ ;  /* 0x00000000000c7805 */ /* 0x000fe2000001ff00 */
[----:B------:R-:W-:Y:S01]  /*1460*/  UIMAD UR40, UR40, UR6, URZ ;  /* 0x00000006282872a4 */ /* 0x000fe2000f8e023f */
        /* <DEDUP_REMOVED lines=26> */
[----:B------:R-:W-:Y:S02]  /*1610*/  IMAD.MOV.U32 R72, RZ, RZ, RZ ;  /* 0x000000ffff487224 */ /* 0x000fe400078e00ff */
[----:B------:R-:W-:Y:S02]  /*1620*/  IMAD.MOV.U32 R101, RZ, RZ, RZ ;  /* 0x000000ffff657224 */ /* 0x000fe400078e00ff */
[----:B--2---:R-:W-:Y:S01]  /*1630*/  FMUL.FTZ R0, R7, R0 ;  /* 0x0000000007007220 */ /* 0x004fe20000410000 */
[----:B------:R-:W-:-:S03]  /*1640*/  CS2R R6, SRZ ;  /* 0x0000000000067805 */ /* 0x000fc6000001ff00 */
[----:B------:R-:W-:Y:S01]  /*1650*/  FMUL.FTZ R0, R0, UR4 ;  /* 0x0000000400007c20 */ /* 0x000fe20008410000 */
[----:B------:R-:W-:-:S04]  /*1660*/  ULOP3.LUT UR4, URZ, UR53, URZ, 0x33, !UPT ;  /* 0x000000353f047292 */ /* 0x000fc8000f8e333f */
[----:B------:R-:W-:Y:S01]  /*1670*/  UIADD3 UR4, UR4, UR5, URZ ;  /* 0x0000000504047290 */ /* 0x000fe2000fffe03f */
[----:B------:R-:W-:Y:S01]  /*1680*/  R2UR UR37, R0 ;  /* 0x00000000002572ca */ /* 0x000fe200000e0000 */
[----:B------:R-:W-:Y:S01]  /*1690*/  UIADD3 UR5, UR40, 0x11f, -UR7 ;  /* 0x0000011f28057890 */ /* 0x000fe2000fffe807 */
[----:B------:R-:W-:Y:S01]  /*16a0*/  IMAD.MOV.U32 R0, RZ, RZ, RZ ;  /* 0x000000ffff007224 */ /* 0x000fe200078e00ff */
[----:B------:R-:W-:Y:S02]  /*16b0*/  USHF.L.U32 UR42, UR4, 0x7, URZ ;  /* 0x00000007042a7899 */ /* 0x000fe4000800063f */
[----:B------:R-:W-:Y:S02]  /*16c0*/  UIADD3 UR4, UR40, 0x9f, URZ ;  /* 0x0000009f28047890 */ /* 0x000fe4000fffe03f */
[----:B------:R-:W-:Y:S02]  /*16d0*/  UIADD3 UR6, UR5, UR42, URZ ;  /* 0x0000002a05067290 */ /* 0x000fe4000fffe03f */
[----:B------:R-:W-:-:S02]  /*16e0*/  UIMAD.WIDE UR4, UR4, 0x66666667, URZ ;  /* 0x66666667040478a5 */ /* 0x000fc4000f8e023f */
[----:B------:R-:W-:Y:S02]  /*16f0*/  UIMAD.WIDE UR6, UR6, 0x66666667, URZ ;  /* 0x66666667060678a5 */ /* 0x000fe4000f8e023f */
[----:B------:R-:W-:Y:S02]  /*1700*/  USHF.R.U32.HI UR4, URZ, 0x1f, UR5 ;  /* 0x0000001f3f047899 */ /* 0x000fe40008011605 */
[----:B------:R-:W-:Y:S02]  /*1710*/  USHF.R.U32.HI UR6, URZ, 0x1f, UR7 ;  /* 0x0000001f3f067899 */ /* 0x000fe40008011607 */
[----:B------:R-:W-:Y:S02]  /*1720*/  ULEA.HI.SX32 UR4, UR5, UR4, 0x1a ;  /* 0x0000000405047291 */ /* 0x000fe4000f8fd23f */
[----:B------:R-:W-:Y:S01]  /*1730*/  ULEA.HI.SX32 UR6, UR7, UR6, 0x1a ;  /* 0x0000000607067291 */ /* 0x000fe2000f8fd23f */
[----:B------:R-:W-:-:S03]  /*1740*/  @UP2 ULDC UR5, c[0x0][0x42c] ;  /* 0x00010b0000052ab9 */ /* 0x000fc60000000800 */
[----:B------:R-:W-:-:S04]  /*1750*/  UISETP.LT.AND UP0, UPT, UR4, UR6, UPT ;  /* 0x000000060400728c */ /* 0x000fc8000bf01270 */
[----:B------:R-:W-:Y:S02]  /*1760*/  USEL UR41, UR4, UR6, UP0 ;  /* 0x0000000604297287 */ /* 0x000fe40008000000 */
[----:B------:R-:W-:Y:S02]  /*1770*/  UIMAD.WIDE.U32 UR4, UR43, UR5, URZ ;  /* 0x000000052b0472a5 */ /* 0x000fe4000f8e003f */
[----:B------:R-:W-:Y:S01]  /*1780*/  UISETP.GE.AND UP0, UPT, UR41, 0x1, UPT ;  /* 0x000000012900788c */ /* 0x000fe2000bf06270 */
[----:B------:R-:W-:Y:S02]  /*1790*/  @UP2 ULDC UR6, c[0x0][0x430] ;  /* 0x00010c0000062ab9 */ /* 0x000fe40000000800 */
[----:B------:R-:W-:-:S03]  /*17a0*/  @UP2 USHF.R.U32.HI UR58, URZ, UR6, UR5 ;  /* 0x000000063f3a2299 */ /* 0x000fc60008011605 */
[----:B------:R-:W-:-:S13]  /*17b0*/  PLOP3.LUT P1, PT, PT, PT, UP0, 0x80, 0x0 ;  /* 0x000000000000781c */ /* 0x000fda0003f2f008 */
[----:B------:R-:W-:Y:S05]  /*17c0*/  @!P1 BRA `(.L_x_1867) ;  /* 0x000000a800189947 */ /* 0x000fea0003800000 */
        /* <DEDUP_REMOVED lines=28> */
.L_x_1868:
        /* <DEDUP_REMOVED lines=9> */
.L_x_1986:
[----:B------:R-:W-:Y:S05]  /*1a20*/  @!P0 BRA `(.L_x_1870) ;  /* 0x0000000000048947 */ /* 0x000fea0003800000 */
[----:B------:R-:W-:Y:S01]  /*1a30*/  BPT.TRAP 0x1 ;  /* 0x000000040000795c */ /* 0x000fe20000300000 */
.L_x_1870:
[----:B------:R-:W-:Y:S02]  /*1a40*/  IMAD.U32 R2, RZ, RZ, UR36 ;  /* 0x00000024ff027e24 */ /* 0x000fe4000f8e00ff */
[----:B-1----:R-:W-:-:S03]  /*1a50*/  IMAD.U32 R3, RZ, RZ, UR39 ;  /* 0x00000027ff037e24 */ /* 0x002fc6000f8e00ff */
[----:B------:R-:W-:Y:S02]  /*1a60*/  LEA R2, R2, UR38, 0x3 ;  /* 0x0000002602027c11 */ /* 0x000fe4000f8e18ff */
[----:B------:R-:W-:-:S04]  /*1a70*/  SHF.L.U32 R3, R3, 0x1f, RZ ;  /* 0x0000001f03037819 */ /* 0x000fc800000006ff */
[----:B------:R1:W2:Y:S01]  /*1a80*/  SYNCS.PHASECHK.TRANS64.TRYWAIT P2, [R2+URZ+0x29830], R3 ;  /* 0x02983003020075a7 */ /* 0x0002a2000804017f */
[----:B------:R-:W-:Y:S05]  /*1a90*/  @!P0 BRA `(.L_x_1871) ;  /* 0x0000000000048947 */ /* 0x000fea0003800000 */
[----:B------:R-:W-:Y:S01]  /*1aa0*/  BPT.TRAP 0x1 ;  /* 0x000000040000795c */ /* 0x000fe20000300000 */
.L_x_1871:
[----:B------:R-:W3:Y:S01]  /*1ab0*/  S2R R0, SR_TID.X ;  /* 0x0000000000007919 */ /* 0x000ee20000002100 */
[----:B------:R-:W-:Y:S01]  /*1ac0*/  IMAD.MOV.U32 R87, RZ, RZ, RZ ;  /* 0x000000ffff577224 */ /* 0x000fe200078e00ff */
[----:B---3--:R-:W-:Y:S01]  /*1ad0*/  LOP3.LUT P1, RZ, R0, 0x7f, RZ, 0xc0, !PT ;  /* 0x0000007f00ff7812 */ /* 0x008fe2000782c0ff */
[----:B--2---:R-:W-:-:S12]  /*1ae0*/  @P2 BRA `(.L_x_1872) ;  /* 0x0000000000082947 */ /* 0x004fd80003800000 */
[----:B------:R-:W2:Y:S02]  /*1af0*/  SYNCS.PHASECHK.TRANS64.TRYWAIT P2, [R2+URZ+0x29830], R3 ;  /* 0x02983003020075a7 */ /* 0x000ea4000804017f */
[----:B--2---:R-:W-:Y:S05]  /*1b00*/  @!P2 BRA `(.L_x_1873) ;  /* 0x000000f4008ca947 */ /* 0x004fea0003800000 */
.L_x_1872:
        /* <DEDUP_REMOVED lines=10> */
[----:B-12---:R-:W-:Y:S01]  /*1bb0*/  @!P1 VIADD R2, R2, 0x29840 ;  /* 0x0002984002029836 */ /* 0x006fe20000000000 */
[----:B------:R-:W-:Y:S01]  /*1bc0*/  UMOV UR28, UR6 ;  /* 0x00000006001c7c82 */ /* 0x000fe20008000000 */
[----:B------:R-:W-:Y:S01]  /*1bd0*/  UMOV UR9, UR29 ;  /* 0x0000001d00097c82 */ /* 0x000fe20008000000 */
[----:B------:R-:W-:Y:S01]  /*1be0*/  ULOP3.LUT UR4, UR4, 0x10000, URZ, 0xfc, !UPT ;  /* 0x0001000004047892 */ /* 0x000fe2000f8efc3f */
[--C-:B------:R-:W-:Y:S01]  /*1bf0*/  IMAD.MOV.U32 R86, RZ, RZ, R87.reuse ;  /* 0x000000ffff567224 */ /* 0x100fe200078e0057 */
[----:B------:R-:W-:Y:S01]  /*1c00*/  UMOV UR8, UR28 ;  /* 0x0000001c00087c82 */ /* 0x000fe20008000000 */
[----:B------:R-:W-:Y:S01]  /*1c10*/  UMOV UR11, 0x80000020 ;  /* 0x80000020000b7882 */ /* 0x000fe20000000000 */
[----:B------:R-:W-:Y:S01]  /*1c20*/  UIMAD UR5, UR36, 0x780, UR4 ;  /* 0x00000780240578a4 */ /* 0x000fe2000f8e0204 */
[----:B------:R-:W-:Y:S01]  /*1c30*/  @!P1 PRMT R2, RZ, 0x654, R2 ;  /* 0x00000654ff029816 */ /* 0x000fe20000000002 */
[----:B------:R-:W-:Y:S01]  /*1c40*/  UMOV UR12, UR28 ;  /* 0x0000001c000c7c82 */ /* 0x000fe20008000000 */
[----:B------:R-:W-:Y:S01]  /*1c50*/  UMOV UR13, UR29 ;  /* 0x0000001d000d7c82 */ /* 0x000fe20008000000 */
[----:B------:R-:W-:Y:S01]  /*1c60*/  UIADD3 UR10, UR5, 0x80, URZ ;  /* 0x00000080050a7890 */ /* 0x000fe2000fffe03f */
[--C-:B------:R-:W-:Y:S01]  /*1c70*/  IMAD.MOV.U32 R85, RZ, RZ, R87.reuse ;  /* 0x000000ffff557224 */ /* 0x100fe200078e0057 */
[----:B------:R-:W-:Y:S01]  /*1c80*/  UIADD3 UR14, UR5, 0x180, URZ ;  /* 0x00000180050e7890 */ /* 0x000fe2000fffe03f */
[--C-:B------:R-:W-:Y:S01]  /*1c90*/  IMAD.MOV.U32 R84, RZ, RZ, R87.reuse ;  /* 0x000000ffff547224 */ /* 0x100fe200078e0057 */
[----:B------:R-:W-:Y:S01]  /*1ca0*/  UMOV UR30, UR5 ;  /* 0x00000005001e7c82 */ /* 0x000fe20008000000 */
[----:B------:R-:W-:Y:S01]  /*1cb0*/  UMOV UR15, 0x80000020 ;  /* 0x80000020000f7882 */ /* 0x000fe20000000000 */
[----:B------:R-:W-:Y:S01]  /*1cc0*/  QGMMA.64x32x32.F32.E4M3.E4M3 R104, gdesc[UR28], RZ, !UPT, gsb0 ;  /* 0x006000001c6879f3 */ /* 0x000fe2000c0008ff */
[----:B------:R-:W-:Y:S01]  /*1cd0*/  UIADD3 UR7, UR5, 0x200, URZ ;  /* 0x0000020005077890 */ /* 0x000fe2000fffe03f */
[----:B------:R-:W-:Y:S01]  /*1ce0*/  IMAD.MOV.U32 R82, RZ, RZ, R87 ;  /* 0x000000ffff527224 */ /* 0x000fe200078e0057 */
[----:B------:R-:W-:-:S02]  /*1cf0*/  UIADD3 UR16, UR6, 0x2, URZ ;  /* 0x0000000206107890 */ /* 0x000fc4000fffe03f */
[----:B------:R-:W-:Y:S02]  /*1d00*/  UIADD3 UR17, UR5, 0x2, URZ ;  /* 0x0000000205117890 */ /* 0x000fe4000fffe03f */
[----:B------:R-:W-:Y:S01]  /*1d10*/  UIADD3 UR18, UR5, 0x400, URZ ;  /* 0x0000040005127890 */ /* 0x000fe2000fffe03f */
[----:B------:R-:W-:Y:S01]  /*1d20*/  UMOV UR19, 0x80000020 ;  /* 0x8000002000137882 */ /* 0x000fe20000000000 */
[----:B------:R-:W-:Y:S01]  /*1d30*/  UIADD3 UR22, UR5, 0x402, URZ ;  /* 0x0000040205167890 */ /* 0x000fe2000fffe03f */
[----:B------:R-:W-:Y:S01]  /*1d40*/  UMOV UR23, 0x80000020 ;  /* 0x8000002000177882 */ /* 0x000fe20000000000 */
        /* <DEDUP_REMOVED lines=29> */
[----:B------:R-:W-:Y:S01]  /*1f20*/  UMOV UR12, UR8 ;  /* 0x00000008000c7c82 */ /* 0x000fe20008000000 */
[----:B------:R-:W-:Y:S01]  /*1f30*/  UMOV UR13, UR9 ;  /* 0x00000009000d7c82 */ /* 0x000fe20008000000 */
[----:B------:R-:W-:Y:S02]  /*1f40*/  UIADD3 UR16, UR6, 0x200, URZ ;  /* 0x0000020006107890 */ /* 0x000fe4000fffe03f */
[----:B------:R-:W-:Y:S01]  /*1f50*/  UIADD3 UR17, UR5, 0x280, URZ ;  /* 0x0000028005117890 */ /* 0x000fe2000fffe03f */
[----:B------:R-:W-:-:S02]  /*1f60*/  WARPGROUP.DEPBAR.LE gsb0, 0x0 ;  /* 0x00008000000079c5 */ /* 0x000fc40000010000 */
        /* <DEDUP_REMOVED lines=104> */
[----:B------:R-:W-:Y:S01]  /*25f0*/  UIMAD UR6, UR41, -0xa0, UR40 ;  /* 0xffffff60290678a4 */ /* 0x000fe2000f8e0228 */
[----:B------:R-:W-:Y:S02]  /*2600*/  WARPGROUP.DEPBAR.LE gsb0, 0x0 ;  /* 0x00008000000079c5 */ /* 0x000fe40000010000 */
[----:B------:R-:W-:-:S06]  /*2610*/  WARPGROUP.ARRIVE ;  /* 0x00000000000079c5 */ /* 0x000fcc0000000000 */
[----:B------:R-:W-:Y:S01]  /*2620*/  QGMMA.64x32x32.F32.E4M3.E4M3 R40, gdesc[UR24], R40, gsb0 ;  /* 0x00600000182879f3 */ /* 0x000fe20008000828 */
[----:B------:R-:W-:Y:S01]  /*2630*/  UMOV UR24, UR7 ;  /* 0x0000000700187c82 */ /* 0x000fe20008000000 */
[----:B------:R-:W-:Y:S01]  /*2640*/  UMOV UR25, 0x80000020 ;  /* 0x8000002000197882 */ /* 0x000fe20000000000 */
[----:B------:R-:W-:Y:S01]  /*2650*/  UMOV UR26, UR10 ;  /* 0x0000000a001a7c82 */ /* 0x000fe20008000000 */
[----:B------:R-:W-:Y:S01]  /*2660*/  UMOV UR27, 0x80000020 ;  /* 0x80000020001b7882 */ /* 0x000fe20000000000 */
[----:B------:R-:W-:Y:S01]  /*2670*/  ULDC UR10, c[0x0][0x288] ;  /* 0x0000a200000a7ab9 */ /* 0x000fe20000000800 */
[----:B------:R-:W-:Y:S02]  /*2680*/  UIADD3 UR7, UR6, 0xa0, URZ ;  /* 0x000000a006077890 */ /* 0x000fe4000fffe03f */
[----:B------:R-:W-:Y:S02]  /*2690*/  UIADD3 UR6, -UR10, 0xa1, UR6 ;  /* 0x000000a10a067890 */ /* 0x000fe4000fffe106 */
[----:B------:R-:W-:-:S02]  /*26a0*/  UIADD3 UR10, UR42, -UR10, UR40 ;  /* 0x8000000a2a0a7290 */ /* 0x000fc4000fffe028 */
[----:B------:R-:W-:Y:S01]  /*26b0*/  IMAD.U32 R3, RZ, RZ, UR7 ;  /* 0x00000007ff037e24 */ /* 0x000fe2000f8e00ff */
[----:B------:R-:W-:Y:S01]  /*26c0*/  UIADD3 UR7, UR41, -0x2, URZ ;  /* 0xfffffffe29077890 */ /* 0x000fe2000fffe03f */
[----:B------:R-:W-:Y:S01]  /*26d0*/  IMAD.U32 R9, RZ, RZ, UR6 ;  /* 0x00000006ff097e24 */ /* 0x000fe2000f8e00ff */
[----:B------:R-:W-:Y:S01]  /*26e0*/  UIMAD.WIDE UR10, UR10, 0x66666667, URZ ;  /* 0x666666670a0a78a5 */ /* 0x000fe2000f8e023f */
[C---:B------:R-:W-:Y:S02]  /*26f0*/  IMAD R6, R22.reuse, -0x2, R3 ;  /* 0xfffffffe16067824 */ /* 0x040fe400078e0203 */
[----:B------:R-:W-:-:S05]  /*2700*/  IMAD R9, R22, -0x2, R9 ;  /* 0xfffffffe16097824 */ /* 0x000fca00078e0209 */
[----:B------:R-:W-:-:S04]  /*2710*/  VIADDMNMX R4, R12, R9, R6, PT ;  /* 0x000000090c047246 */ /* 0x000fc80003800106 */
[C---:B------:R-:W-:Y:S02]  /*2720*/  ISETP.GT.AND P2, PT, R4.reuse, RZ, PT ;  /* 0x000000ff0400720c */ /* 0x040fe40003f44270 */
[C---:B------:R-:W-:Y:S02]  /*2730*/  ISETP.GT.AND P3, PT, R4.reuse, 0x1, PT ;  /* 0x000000010400780c */ /* 0x040fe40003f64270 */
[----:B------:R-:W-:Y:S01]  /*2740*/  ISETP.GT.AND P4, PT, R4, 0x8, PT ;  /* 0x000000080400780c */ /* 0x000fe20003f84270 */
        /* <DEDUP_REMOVED lines=12> */
[----:B------:R-:W-:Y:S01]  /*2810*/  ISETP.GT.AND P2, PT, R4, 0x9, PT ;  /* 0x000000090400780c */ /* 0x000fe20003f44270 */
[----:B------:R-:W-:Y:S01]  /*2820*/  QGMMA.64x32x32.F32.E4M3.E4M3 R88, gdesc[UR24], R88, gsb0 ;  /* 0x00600000185879f3 */ /* 0x000fe20008000858 */
[----:B------:R-:W-:Y:S01]  /*2830*/  UIADD3 UR26, UR5, 0x602, URZ ;  /* 0x00000602051a7890 */ /* 0x000fe2000fffe03f */
[----:B------:R-:W-:Y:S01]  /*2840*/  FSEL R7, R108, -INF , P4 ;  /* 0xff8000006c077808 */ /* 0x000fe20002000000 */
[----:B------:R-:W-:Y:S01]  /*2850*/  UMOV UR27, 0x80000020 ;  /* 0x80000020001b7882 */ /* 0x000fe20000000000 */
[----:B------:R-:W-:-:S02]  /*2860*/  FMNMX.FTZ R0, R3, R105, !PT ;  /* 0x0000006903007209 */ /* 0x000fc40007810000 */
[C---:B------:R-:W-:Y:S02]  /*2870*/  ISETP.GT.AND P3, PT, R4.reuse, 0x10, PT ;  /* 0x000000100400780c */ /* 0x040fe40003f64270 */
[----:B------:R-:W-:Y:S02]  /*2880*/  FSEL R109, R109, -INF , P2 ;  /* 0xff8000006d6d7808 */ /* 0x000fe40001000000 */
[----:B------:R-:W-:Y:S02]  /*2890*/  FMNMX.FTZ R0, R7, R0, !PT ;  /* 0x0000000007007209 */ /* 0x000fe40007810000 */
[----:B------:R-:W-:Y:S02]  /*28a0*/  ISETP.GT.AND P2, PT, R4, 0x11, PT ;  /* 0x000000110400780c */ /* 0x000fe40003f44270 */
[----:B------:R-:W-:Y:S02]  /*28b0*/  FSEL R11, R112, -INF , P3 ;  /* 0xff800000700b7808 */ /* 0x000fe40001800000 */
        /* <DEDUP_REMOVED lines=10> */
[C---:B------:R-:W-:Y:S02]  /*2960*/  ISETP.GT.AND P2, PT, R4.reuse, 0x21, PT ;  /* 0x000000210400780c */ /* 0x040fe40003f44270 */
[----:B------:R-:W-:Y:S02]  /*2970*/  FMNMX.FTZ R0, R117, R0, !PT ;  /* 0x0000000075007209 */ /* 0x000fe40007810000 */
[----:B------:R-:W-:Y:S01]  /*2980*/  ISETP.GT.AND P4, PT, R4, 0x28, PT ;  /* 0x000000280400780c */ /* 0x000fe20003f84270 */
[----:B------:R-:W-:-:S02]  /*2990*/  WARPGROUP.DEPBAR.LE gsb0, 0x0 ;  /* 0x00008000000079c5 */ /* 0x000fc40000010000 */
[----:B------:R-:W-:Y:S01]  /*29a0*/  WARPGROUP.ARRIVE ;  /* 0x00000000000079c5 */ /* 0x000fe20000000000 */
[----:B------:R-:W-:Y:S02]  /*29b0*/  FSEL R15, R88, -INF , P3 ;  /* 0xff800000580f7808 */ /* 0x000fe40001800000 */
[----:B------:R-:W-:Y:S02]  /*29c0*/  FSEL R89, R89, -INF , P2 ;  /* 0xff80000059597808 */ /* 0x000fe40001000000 */
[----:B------:R-:W-:Y:S01]  /*29d0*/  FMNMX.FTZ R0, R15, R0, !PT ;  /* 0x000000000f007209 */ /* 0x000fe20007810000 */
[----:B------:R-:W-:Y:S01]  /*29e0*/  QGMMA.64x32x32.F32.E4M3.E4M3 R56, gdesc[UR24], R56, gsb0 ;  /* 0x00600000183879f3 */ /* 0x000fe20008000838 */
[----:B------:R-:W-:Y:S01]  /*29f0*/  UIADD3 UR26, UR5, 0x682, URZ ;  /* 0x00000682051a7890 */ /* 0x000fe2000fffe03f */
[----:B------:R-:W-:Y:S01]  /*2a00*/  ISETP.GT.AND P2, PT, R4, 0x29, PT ;  /* 0x000000290400780c */ /* 0x000fe20003f44270 */
[----:B------:R-:W-:Y:S01]  /*2a10*/  UMOV UR27, 0x80000020 ;  /* 0x80000020001b7882 */ /* 0x000fe20000000000 */
[----:B------:R-:W-:-:S02]  /*2a20*/  FSEL R21, R92, -INF , P4 ;  /* 0xff8000005c157808 */ /* 0x000fc40002000000 */
[----:B------:R-:W-:Y:S02]  /*2a30*/  FMNMX.FTZ R0, R89, R0, !PT ;  /* 0x0000000059007209 */ /* 0x000fe40007810000 */
[C---:B------:R-:W-:Y:S02]  /*2a40*/  ISETP.GT.AND P3, PT, R4.reuse, 0x30, PT ;  /* 0x000000300400780c */ /* 0x040fe40003f64270 */
[----:B------:R-:W-:Y:S02]  /*2a50*/  FSEL R93, R93, -INF , P2 ;  /* 0xff8000005d5d7808 */ /* 0x000fe40001000000 */
[----:B------:R-:W-:Y:S02]  /*2a60*/  FMNMX.FTZ R0, R21, R0, !PT ;  /* 0x0000000015007209 */ /* 0x000fe40007810000 */
[----:B------:R-:W-:Y:S02]  /*2a70*/  ISETP.GT.AND P2, PT, R4, 0x31, PT ;  /* 0x000000310400780c */ /* 0x000fe40003f44270 */
        /* <DEDUP_REMOVED lines=12> */
[----:B------:R-:W-:-:S02]  /*2b40*/  FMNMX.FTZ R0, R101, R0, !PT ;  /* 0x0000000065007209 */ /* 0x000fc40007810000 */
        /* <DEDUP_REMOVED lines=10> */
[----:B------:R-:W-:Y:S01]  /*2bf0*/  FSEL R73, R60, -INF , P4 ;  /* 0xff8000003c497808 */ /* 0x000fe20002000000 */
[----:B------:R-:W-:Y:S01]  /*2c00*/  USHF.R.U32.HI UR5, URZ, 0x1f, UR11 ;  /* 0x0000001f3f057899 */ /* 0x000fe2000801160b */
[----:B------:R-:W-:-:S02]  /*2c10*/  FMNMX.FTZ R0, R81, R0, !PT ;  /* 0x0000000051007209 */ /* 0x000fc40007810000 */
[C---:B------:R-:W-:Y:S01]  /*2c20*/  ISETP.GT.AND P3, PT, R4.reuse, 0x50, PT ;  /* 0x000000500400780c */ /* 0x040fe20003f64270 */
[----:B------:R-:W-:Y:S01]  /*2c30*/  ULEA.HI.SX32 UR5, UR11, UR5, 0x1a ;  /* 0x000000050b057291 */ /* 0x000fe2000f8fd23f */
[----:B------:R-:W-:Y:S02]  /*2c40*/  FSEL R61, R61, -INF , P2 ;  /* 0xff8000003d3d7808 */ /* 0x000fe40001000000 */
[----:B------:R-:W-:Y:S01]  /*2c50*/  FMNMX.FTZ R0, R73, R0, !PT ;  /* 0x0000000049007209 */ /* 0x000fe20007810000 */
[----:B------:R-:W-:Y:S01]  /*2c60*/  UISETP.LT.AND UP0, UPT, URZ, UR5, UPT ;  /* 0x000000053f00728c */ /* 0x000fe2000bf01270 */
[----:B------:R-:W-:Y:S02]  /*2c70*/  ISETP.GT.AND P2, PT, R4, 0x51, PT ;  /* 0x000000510400780c */ /* 0x000fe40003f44270 */
[----:B------:R-:W-:Y:S01]  /*2c80*/  FSEL R5, R64, -INF , P3 ;  /* 0xff80000040057808 */ /* 0x000fe20001800000 */
[----:B------:R-:W-:Y:S01]  /*2c90*/  USEL UR46, URZ, UR5, !UP0 ;  /* 0x000000053f2e7287 */ /* 0x000fe2000c000000 */
[----:B------:R-:W-:-:S02]  /*2ca0*/  FMNMX.FTZ R0, R61, R0, !PT ;  /* 0x000000003d007209 */ /* 0x000fc40007810000 */
[C---:B------:R-:W-:Y:S01]  /*2cb0*/  ISETP.GT.AND P3, PT, R4.reuse, 0x58, PT ;  /* 0x000000580400780c */ /* 0x040fe20003f64270 */
[----:B------:R-:W-:Y:S01]  /*2cc0*/  UISETP.GE.AND UP0, UPT, UR7, UR46, UPT ;  /* 0x0000002e0700728c */ /* 0x000fe2000bf06270 */
[----:B------:R-:W-:Y:S02]  /*2cd0*/  FSEL R65, R65, -INF , P2 ;  /* 0xff80000041417808 */ /* 0x000fe40001000000 */
[----:B------:R-:W-:Y:S02]  /*2ce0*/  FMNMX.FTZ R0, R5, R0, !PT ;  /* 0x0000000005007209 */ /* 0x000fe40007810000 */
[----:B------:R-:W-:Y:S02]  /*2cf0*/  ISETP.GT.AND P2, PT, R4, 0x59, PT ;  /* 0x000000590400780c */ /* 0x000fe40003f44270 */
[----:B------:R-:W-:Y:S02]  /*2d00*/  FSEL R68, R68, -INF , P3 ;  /* 0xff80000044447808 */ /* 0x000fe40001800000 */
[----:B------:R-:W-:-:S02]  /*2d10*/  FMNMX.FTZ R57, R65, R0, !PT ;  /* 0x0000000041397209 */ /* 0x000fc40007810000 */
[----:B------:R-:W-:Y:S02]  /*2d20*/  ISETP.GT.AND P3, PT, R4, 0x60, PT ;  /* 0x000000600400780c */ /* 0x000fe40003f64270 */
[----:B------:R-:W-:Y:S02]  /*2d30*/  FSEL R69, R69, -INF , P2 ;  /* 0xff80000045457808 */ /* 0x000fe40001000000 */
[----:B------:R-:W-:Y:S02]  /*2d40*/  FMNMX.FTZ R0, R68, R57, !PT ;  /* 0x0000003944007209 */ /* 0x000fe40007810000 */
[----:B------:R-:W-:Y:S02]  /*2d50*/  ISETP.GT.AND P2, PT, R4, 0x61, PT ;  /* 0x000000610400780c */ /* 0x000fe40003f44270 */
[----:B------:R-:W-:Y:S01]  /*2d60*/  FMNMX.FTZ R57, R69, R0, !PT ;  /* 0x0000000045397209 */ /* 0x000fe20007810000 */
[----:B------:R-:W-:Y:S02]  /*2d70*/  WARPGROUP.DEPBAR.LE gsb0, 0x0 ;  /* 0x00008000000079c5 */ /* 0x000fe40000010000 */
[----:B------:R-:W-:Y:S01]  /*2d80*/  WARPGROUP.ARRIVE ;  /* 0x00000000000079c5 */ /* 0x000fe20000000000 */
[----:B------:R-:W-:-:S02]  /*2d90*/  FSEL R40, R40, -INF , P3 ;  /* 0xff80000028287808 */ /* 0x000fc40001800000 */
[----:B------:R-:W-:Y:S02]  /*2da0*/  ISETP.GT.AND P3, PT, R4, 0x68, PT ;  /* 0x000000680400780c */ /* 0x000fe40003f64270 */
[----:B------:R-:W-:Y:S01]  /*2db0*/  FSEL R41, R41, -INF , P2 ;  /* 0xff80000029297808 */ /* 0x000fe20001000000 */
[----:B------:R-:W-:Y:S01]  /*2dc0*/  QGMMA.64x32x32.F32.E4M3.E4M3 R24, gdesc[UR24], R24, gsb0 ;  /* 0x00600000181879f3 */ /* 0x000fe20008000818 */
        /* <DEDUP_REMOVED lines=22> */
[----:B------:R-:W-:Y:S01]  /*2f30*/  FSEL R24, R24, -INF , P3 ;  /* 0xff80000018187808 */ /* 0x000fe20001800000 */
[----:B------:R1:W-:Y:S01]  /*2f40*/  @!P1 SYNCS.ARRIVE.TRANS64.RED.A1T0 RZ, [R2+URZ], RZ ;  /* 0x000000ff02ff99a7 */ /* 0x0003e2000810043f */
[----:B------:R-:W-:-:S02]  /*2f50*/  ISETP.GT.AND P3, PT, R4, 0x88, PT ;  /* 0x000000880400780c */ /* 0x000fc40003f64270 */
[----:B------:R-:W-:Y:S02]  /*2f60*/  FSEL R25, R25, -INF , P2 ;  /* 0xff80000019197808 */ /* 0x000fe40001000000 */
[----:B------:R-:W-:Y:S02]  /*2f70*/  FMNMX.FTZ R0, R24, R57, !PT ;  /* 0x0000003918007209 */ /* 0x000fe40007810000 */
[----:B------:R-:W-:Y:S02]  /*2f80*/  ISETP.GT.AND P2, PT, R4, 0x89, PT ;  /* 0x000000890400780c */ /* 0x000fe40003f44270 */
[----:B------:R-:W-:Y:S02]  /*2f90*/  FSEL R28, R28, -INF , P3 ;  /* 0xff8000001c1c7808 */ /* 0x000fe40001800000 */
[----:B------:R-:W-:Y:S02]  /*2fa0*/  FMNMX.FTZ R57, R25, R0, !PT ;  /* 0x0000000019397209 */ /* 0x000fe40007810000 */
        /* <DEDUP_REMOVED lines=12> */
[----:B------:R-:W-:-:S02]  /*3070*/  FSEL R37, R37, -INF , P2 ;  /* 0xff80000025257808 */ /* 0x000fc40001000000 */
[----:B------:R-:W-:-:S04]  /*3080*/  FMNMX.FTZ R0, R36, R57, !PT ;  /* 0x0000003924007209 */ /* 0x000fc80007810000 */
[----:B------:R-:W-:-:S05]  /*3090*/  FMNMX.FTZ R8, R37, R0, !PT ;  /* 0x0000000025087209 */ /* 0x000fca0007810000 */
[----:B------:R-:W2:Y:S02]  /*30a0*/  SHFL.BFLY PT, R57, R8, 0x2, 0x1f ;  /* 0x0c401f0008397f89 */ /* 0x000ea400000e0000 */
[----:B--2---:R-:W-:-:S05]  /*30b0*/  FMNMX.FTZ R57, R8, R57, !PT ;  /* 0x0000003908397209 */ /* 0x004fca0007810000 */
[----:B------:R-:W2:Y:S02]  /*30c0*/  SHFL.BFLY PT, R0, R57, 0x1, 0x1f ;  /* 0x0c201f0039007f89 */ /* 0x000ea400000e0000 */
[----:B--2---:R-:W-:-:S04]  /*30d0*/  FMNMX.FTZ R0, R57, R0, !PT ;  /* 0x0000000039007209 */ /* 0x004fc80007810000 */
[C---:B------:R-:W-:Y:S01]  /*30e0*/  FSETP.NEU.FTZ.AND P2, PT, R0.reuse, -INF , PT ;  /* 0xff8000000000780b */ /* 0x040fe20003f5d000 */
[----:B------:R-:W-:-:S01]  /*30f0*/  FFMA.FTZ R4, R0, R83, -8 ;  /* 0xc100000000047423 */ /* 0x000fc20000010053 */
[----:B------:R-:W-:-:S04]  /*3100*/  IMAD.MOV.U32 R83, RZ, RZ, R87 ;  /* 0x000000ffff537224 */ /* 0x000fc800078e0057 */
[----:B------:R-:W-:-:S05]  /*3110*/  FSEL R4, R4, RZ, P2 ;  /* 0x000000ff04047208 */ /* 0x000fca0001000000 */
[----:B------:R-:W-:Y:S01]  /*3120*/  FFMA.FTZ R14, R11, UR37, -R4 ;  /* 0x000000250b0e7c23 */ /* 0x000fe20008010804 */
[----:B------:R-:W-:Y:S01]  /*3130*/  IADD3 R11, R9, 0x8, R12 ;  /* 0x00000008090b7810 */ /* 0x000fe20007ffe00c */
[--C-:B------:R-:W-:Y:S01]  /*3140*/  FFMA.FTZ R57, R15, UR37, -R4.reuse ;  /* 0x000000250f397c23 */ /* 0x100fe20008010804 */
[----:B------:R-:W-:-:S01]  /*3150*/  FFMA.FTZ R75, R75, UR37, -R4 ;  /* 0x000000254b4b7c23 */ /* 0x000fc20008010804 */
[--C-:B------:R-:W-:Y:S01]  /*3160*/  FFMA.FTZ R76, R77, UR37, -R4.reuse ;  /* 0x000000254d4c7c23 */ /* 0x100fe20008010804 */
[----:B------:R-:W-:Y:S01]  /*3170*/  VIMNMX R6, R6, R11, PT ;  /* 0x0000000b06067248 */ /* 0x000fe20003fe0100 */
[--C-:B------:R-:W-:Y:S01]  /*3180*/  FFMA.FTZ R11, R13, UR37, -R4.reuse ;  /* 0x000000250d0b7c23 */ /* 0x100fe20008010804 */
[----:B------:R-:W-:-:S01]  /*3190*/  FFMA.FTZ R40, R40, UR37, -R4 ;  /* 0x0000002528287c23 */ /* 0x000fc20008010804 */
[--C-:B------:R-:W-:Y:S01]  /*31a0*/  FFMA.FTZ R45, R45, UR37, -R4.reuse ;  /* 0x000000252d2d7c23 */ /* 0x100fe20008010804 */
[C---:B------:R-:W-:Y:S01]  /*31b0*/  ISETP.GT.AND P2, PT, R6.reuse, RZ, PT ;  /* 0x000000ff0600720c */ /* 0x040fe20003f44270 */
[--C-:B------:R-:W-:Y:S01]  /*31c0*/  FFMA.FTZ R41, R41, UR37, -R4.reuse ;  /* 0x0000002529297c23 */ /* 0x100fe20008010804 */
[C---:B------:R-:W-:Y:S01]  /*31d0*/  ISETP.GT.AND P3, PT, R6.reuse, 0x1, PT ;  /* 0x000000010600780c */ /* 0x040fe20003f64270 */
[----:B------:R2:W-:Y:S01]  /*31e0*/  MUFU.EX2 R9, R14 ;  /* 0x0000000e00097308 */ /* 0x0005e20000000800 */
[----:B------:R-:W-:Y:S01]  /*31f0*/  ISETP.GT.AND P4, PT, R6, 0x8, PT ;  /* 0x000000080600780c */ /* 0x000fe20003f84270 */
[--C-:B------:R-:W-:Y:S01]  /*3200*/  FFMA.FTZ R3, R3, UR37, -R4.reuse ;  /* 0x0000002503037c23 */ /* 0x100fe20008010804 */
[----:B------:R-:W-:Y:S01]  /*3210*/  FSEL R106, R106, -INF , P2 ;  /* 0xff8000006a6a7808 */ /* 0x000fe20001000000 */
[--C-:B------:R-:W-:Y:S01]  /*3220*/  FFMA.FTZ R105, R105, UR37, -R4.reuse ;  /* 0x0000002569697c23 */ /* 0x100fe20008010804 */
[----:B------:R-:W-:Y:S01]  /*3230*/  FSEL R107, R107, -INF , P3 ;  /* 0xff8000006b6b7808 */ /* 0x000fe20001800000 */
[--C-:B------:R-:W-:Y:S01]  /*3240*/  FFMA.FTZ R7, R7, UR37, -R4.reuse ;  /* 0x0000002507077c23 */ /* 0x100fe20008010804 */
[----:B------:R-:W-:Y:S01]  /*3250*/  ISETP.GT.AND P2, PT, R6, 0x9, PT ;  /* 0x000000090600780c */ /* 0x000fe20003f44270 */
[--C-:B------:R-:W-:Y:S01]  /*3260*/  FFMA.FTZ R10, R109, UR37, -R4.reuse ;  /* 0x000000256d0a7c23 */ /* 0x100fe20008010804 */
[----:B------:R-:W-:Y:S01]  /*3270*/  FSEL R110, R110, -INF , P4 ;  /* 0xff8000006e6e7808 */ /* 0x000fe20002000000 */
[--C-:B------:R-:W-:Y:S01]  /*3280*/  FFMA.FTZ R12, R113, UR37, -R4.reuse ;  /* 0x00000025710c7c23 */ /* 0x100fe20008010804 */
[----:B------:R-:W-:Y:S01]  /*3290*/  FMNMX.FTZ R13, R106, R107, !PT ;  /* 0x0000006b6a0d7209 */ /* 0x000fe20007810000 */
[--C-:B--2---:R-:W-:Y:S01]  /*32a0*/  FFMA.FTZ R14, R117, UR37, -R4.reuse ;  /* 0x00000025750e7c23 */ /* 0x104fe20008010804 */
[----:B------:R-:W-:Y:S01]  /*32b0*/  ISETP.GT.AND P3, PT, R6, 0x10, PT ;  /* 0x000000100600780c */ /* 0x000fe20003f64270 */
[--C-:B------:R-:W-:Y:S01]  /*32c0*/  FFMA.FTZ R97, R97, UR37, -R4.reuse ;  /* 0x0000002561617c23 */ /* 0x100fe20008010804 */
[----:B------:R-:W-:Y:S01]  /*32d0*/  FSEL R111, R111, -INF , P2 ;  /* 0xff8000006f6f7808 */ /* 0x000fe20001000000 */
[--C-:B------:R-:W-:Y:S01]  /*32e0*/  FFMA.FTZ R5, R5, UR37, -R4.reuse ;  /* 0x0000002505057c23 */ /* 0x100fe20008010804 */
[----:B------:R-:W-:Y:S01]  /*32f0*/  FMNMX.FTZ R20, R110, R13, !PT ;  /* 0x0000000d6e147209 */ /* 0x000fe20007810000 */
[--C-:B------:R-:W-:Y:S01]  /*3300*/  FFMA.FTZ R24, R24, UR37, -R4.reuse ;  /* 0x0000002518187c23 */ /* 0x100fe20008010804 */
        /* <DEDUP_REMOVED lines=13> */
[----:B------:R2:W-:Y:S01]  /*33e0*/  MUFU.EX2 R13, R57 ;  /* 0x00000039000d7308 */ /* 0x0005e20000000800 */
[----:B------:R-:W-:Y:S01]  /*33f0*/  FSEL R118, R118, -INF , P3 ;  /* 0xff80000076767808 */ /* 0x000fe20001800000 */
[--C-:B------:R-:W-:Y:S01]  /*3400*/  FFMA.FTZ R37, R37, UR37, -R4.reuse ;  /* 0x0000002525257c23 */ /* 0x100fe20008010804 */
[----:B------:R-:W-:Y:S01]  /*3410*/  FMNMX.FTZ R15, R115, R20, !PT ;  /* 0x00000014730f7209 */ /* 0x000fe20007810000 */
[----:B------:R-:W-:Y:S01]  /*3420*/  FFMA.FTZ R20, R89, UR37, -R4 ;  /* 0x0000002559147c23 */ /* 0x000fe20008010804 */
[----:B------:R-:W-:-:S02]  /*3430*/  FSEL R119, R119, -INF , P2 ;  /* 0xff80000077777808 */ /* 0x000fc40001000000 */
[----:B------:R-:W-:Y:S01]  /*3440*/  ISETP.GT.AND P2, PT, R6, 0x20, PT ;  /* 0x000000200600780c */ /* 0x000fe20003f44270 */
[----:B------:R-:W-:Y:S01]  /*3450*/  MUFU.EX2 R3, R3 ;  /* 0x0000000300037308 */ /* 0x000fe20000000800 */
[----:B------:R-:W-:Y:S01]  /*3460*/  FMNMX.FTZ R56, R118, R15, !PT ;  /* 0x0000000f76387209 */ /* 0x000fe20007810000 */
[----:B--2---:R-:W-:Y:S01]  /*3470*/  FFMA.FTZ R57, R21, UR37, -R4 ;  /* 0x0000002515397c23 */ /* 0x004fe20008010804 */
[----:B------:R-:W-:Y:S02]  /*3480*/  ISETP.GT.AND P3, PT, R6, 0x21, PT ;  /* 0x000000210600780c */ /* 0x000fe40003f64270 */
[----:B------:R-:W-:Y:S02]  /*3490*/  FSEL R90, R90, -INF , P2 ;  /* 0xff8000005a5a7808 */ /* 0x000fe40001000000 */
[----:B------:R-:W-:Y:S01]  /*34a0*/  FMNMX.FTZ R15, R119, R56, !PT ;  /* 0x00000038770f7209 */ /* 0x000fe20007810000 */
[----:B------:R-:W2:Y:S01]  /*34b0*/  MUFU.EX2 R8, R105 ;  /* 0x0000006900087308 */ /* 0x000ea20000000800 */
[----:B------:R-:W-:-:S02]  /*34c0*/  ISETP.GT.AND P2, PT, R6, 0x28, PT ;  /* 0x000000280600780c */ /* 0x000fc40003f44270 */
[----:B------:R-:W-:Y:S02]  /*34d0*/  FSEL R91, R91, -INF , P3 ;  /* 0xff8000005b5b7808 */ /* 0x000fe40001800000 */
[----:B------:R-:W-:Y:S02]  /*34e0*/  FMNMX.FTZ R56, R90, R15, !PT ;  /* 0x0000000f5a387209 */ /* 0x000fe40007810000 */
[----:B------:R-:W-:Y:S01]  /*34f0*/  ISETP.GT.AND P3, PT, R6, 0x29, PT ;  /* 0x000000290600780c */ /* 0x000fe20003f64270 */
[----:B------:R3:W-:Y:S01]  /*3500*/  MUFU.EX2 R15, R57 ;  /* 0x00000039000f7308 */ /* 0x0007e20000000800 */
[----:B------:R-:W-:Y:S02]  /*3510*/  FSEL R94, R94, -INF , P2 ;  /* 0xff8000005e5e7808 */ /* 0x000fe40001000000 */
[----:B------:R-:W-:Y:S01]  /*3520*/  FMNMX.FTZ R21, R91, R56, !PT ;  /* 0x000000385b157209 */ /* 0x000fe20007810000 */
[----:B------:R-:W-:-:S01]  /*3530*/  FFMA.FTZ R56, R93, UR37, -R4 ;  /* 0x000000255d387c23 */ /* 0x000fc20008010804 */
[----:B------:R-:W-:-:S02]  /*3540*/  ISETP.GT.AND P2, PT, R6, 0x30, PT ;  /* 0x000000300600780c */ /* 0x000fc40003f44270 */
[----:B------:R-:W-:Y:S01]  /*3550*/  FSEL R95, R95, -INF , P3 ;  /* 0xff8000005f5f7808 */ /* 0x000fe20001800000 */
[----:B------:R-:W4:Y:S01]  /*3560*/  MUFU.EX2 R7, R7 ;  /* 0x0000000700077308 */ /* 0x000f220000000800 */
[----:B------:R-:W-:Y:S01]  /*3570*/  FMNMX.FTZ R60, R94, R21, !PT ;  /* 0x000000155e3c7209 */ /* 0x000fe20007810000 */
[----:B--2---:R-:W-:Y:S01]  /*3580*/  FADD.FTZ R80, R3, R8 ;  /* 0x0000000803507221 */ /* 0x004fe20000010000 */
        /* <DEDUP_REMOVED lines=10> */
[----:B---3--:R-:W-:Y:S02]  /*3630*/  FMNMX.FTZ R57, R99, R60, !PT ;  /* 0x0000003c63397209 */ /* 0x008fe40007810000 */
[----:B------:R-:W-:-:S02]  /*3640*/  FSEL R103, R103, -INF , P3 ;  /* 0xff80000067677808 */ /* 0x000fc40001800000 */
[----:B------:R-:W-:Y:S01]  /*3650*/  ISETP.GT.AND P2, PT, R6, 0x40, PT ;  /* 0x000000400600780c */ /* 0x000fe20003f44270 */
[----:B------:R-:W-:Y:S01]  /*3660*/  MUFU.EX2 R12, R12 ;  /* 0x0000000c000c7308 */ /* 0x000fe20000000800 */
[----:B------:R-:W-:Y:S02]  /*3670*/  FMNMX.FTZ R60, R102, R57, !PT ;  /* 0x00000039663c7209 */ /* 0x000fe40007810000 */
[----:B------:R-:W-:Y:S02]  /*3680*/  ISETP.GT.AND P3, PT, R6, 0x41, PT ;  /* 0x000000410600780c */ /* 0x000fe40003f64270 */
[----:B------:R-:W-:Y:S02]  /*3690*/  FSEL R57, R58, -INF , P2 ;  /* 0xff8000003a397808 */ /* 0x000fe40001000000 */
[----:B------:R-:W-:Y:S01]  /*36a0*/  FMNMX.FTZ R60, R103, R60, !PT ;  /* 0x0000003c673c7209 */ /* 0x000fe20007810000 */
[----:B------:R-:W-:Y:S01]  /*36b0*/  MUFU.EX2 R11, R11 ;  /* 0x0000000b000b7308 */ /* 0x000fe20000000800 */
[----:B------:R-:W-:-:S02]  /*36c0*/  ISETP.GT.AND P2, PT, R6, 0x48, PT ;  /* 0x000000480600780c */ /* 0x000fc40003f44270 */
[----:B------:R-:W-:Y:S02]  /*36d0*/  FSEL R59, R59, -INF , P3 ;  /* 0xff8000003b3b7808 */ /* 0x000fe40001800000 */
[----:B------:R-:W-:Y:S02]  /*36e0*/  FMNMX.FTZ R64, R57, R60, !PT ;  /* 0x0000003c39407209 */ /* 0x000fe40007810000 */
[----:B------:R-:W-:Y:S01]  /*36f0*/  ISETP.GT.AND P3, PT, R6, 0x49, PT ;  /* 0x000000490600780c */ /* 0x000fe20003f64270 */
[----:B------:R3:W-:Y:S01]  /*3700*/  MUFU.EX2 R60, R76 ;  /* 0x0000004c003c7308 */ /* 0x0007e20000000800 */
[----:B------:R-:W-:Y:S02]  /*3710*/  FSEL R72, R62, -INF , P2 ;  /* 0xff8000003e487808 */ /* 0x000fe40001000000 */
[----:B-----5:R-:W-:Y:S02]  /*3720*/  FMNMX.FTZ R75, R59, R64, !PT ;  /* 0x000000403b4b7209 */ /* 0x020fe40007810000 */
[----:B------:R-:W-:-:S02]  /*3730*/  ISETP.GT.AND P2, PT, R6, 0x50, PT ;  /* 0x000000500600780c */ /* 0x000fc40003f44270 */
[----:B------:R-:W-:Y:S01]  /*3740*/  FSEL R74, R63, -INF , P3 ;  /* 0xff8000003f4a7808 */ /* 0x000fe20001800000 */
[----:B------:R-:W-:-:S01]  /*3750*/  FFMA.FTZ R63, R101, UR37, -R4 ;  /* 0x00000025653f7c23 */ /* 0x000fc20008010804 */
[----:B------:R-:W-:Y:S01]  /*3760*/  FMNMX.FTZ R77, R72, R75, !PT ;  /* 0x0000004b484d7209 */ /* 0x000fe20007810000 */
[----:B------:R-:W-:Y:S01]  /*3770*/  MUFU.EX2 R14, R14 ;  /* 0x0000000e000e7308 */ /* 0x000fe20000000800 */
[----:B------:R-:W-:Y:S02]  /*3780*/  ISETP.GT.AND P3, PT, R6, 0x51, PT ;  /* 0x000000510600780c */ /* 0x000fe40003f64270 */
[----:B------:R-:W-:Y:S01]  /*3790*/  FSEL R75, R66, -INF , P2 ;  /* 0xff800000424b7808 */ /* 0x000fe20001000000 */
[----:B------:R-:W-:-:S01]  /*37a0*/  FFMA.FTZ R66, R79, UR37, -R4 ;  /* 0x000000254f427c23 */ /* 0x000fc20008010804 */
[----:B------:R-:W-:Y:S02]  /*37b0*/  FMNMX.FTZ R62, R74, R77, !PT ;  /* 0x0000004d4a3e7209 */ /* 0x000fe40007810000 */
[----:B---3--:R-:W-:Y:S01]  /*37c0*/  FSEL R76, R67, -INF , P3 ;  /* 0xff800000434c7808 */ /* 0x008fe20001800000 */
[----:B------:R-:W-:Y:S01]  /*37d0*/  MUFU.EX2 R20, R20 ;  /* 0x0000001400147308 */ /* 0x000fe20000000800 */
[----:B------:R-:W-:-:S02]  /*37e0*/  ISETP.GT.AND P2, PT, R6, 0x58, PT ;  /* 0x000000580600780c */ /* 0x000fc40003f44270 */
[----:B------:R-:W-:Y:S02]  /*37f0*/  FMNMX.FTZ R67, R75, R62, !PT ;  /* 0x0000003e4b437209 */ /* 0x000fe40007810000 */
[----:B------:R-:W-:Y:S02]  /*3800*/  ISETP.GT.AND P3, PT, R6, 0x59, PT ;  /* 0x000000590600780c */ /* 0x000fe40003f64270 */
[----:B------:R-:W-:Y:S01]  /*3810*/  FSEL R77, R70, -INF , P2 ;  /* 0xff800000464d7808 */ /* 0x000fe20001000000 */
[----:B------:R3:W-:Y:S01]  /*3820*/  MUFU.EX2 R62, R66 ;  /* 0x00000042003e7308 */ /* 0x0007e20000000800 */
[----:B------:R-:W-:Y:S01]  /*3830*/  FMNMX.FTZ R64, R76, R67, !PT ;  /* 0x000000434c407209 */ /* 0x000fe20007810000 */
[----:B------:R-:W-:Y:S01]  /*3840*/  FFMA.FTZ R67, R81, UR37, -R4 ;  /* 0x0000002551437c23 */ /* 0x000fe20008010804 */
[----:B------:R-:W-:Y:S02]  /*3850*/  FSEL R71, R71, -INF , P3 ;  /* 0xff80000047477808 */ /* 0x000fe40001800000 */
[----:B------:R-:W-:-:S02]  /*3860*/  ISETP.GT.AND P2, PT, R6, 0x60, PT ;  /* 0x000000600600780c */ /* 0x000fc40003f44270 */
[----:B------:R-:W-:Y:S01]  /*3870*/  FMNMX.FTZ R64, R77, R64, !PT ;  /* 0x000000404d407209 */ /* 0x000fe20007810000 */
[----:B------:R-:W-:Y:S01]  /*3880*/  MUFU.EX2 R56, R56 ;  /* 0x0000003800387308 */ /* 0x000fe20000000800 */
[----:B------:R-:W-:Y:S02]  /*3890*/  ISETP.GT.AND P3, PT, R6, 0x61, PT ;  /* 0x000000610600780c */ /* 0x000fe40003f64270 */
[----:B------:R-:W-:Y:S01]  /*38a0*/  FSEL R78, R42, -INF , P2 ;  /* 0xff8000002a4e7808 */ /* 0x000fe20001000000 */
[----:B------:R-:W-:-:S01]  /*38b0*/  FFMA.FTZ R42, R73, UR37, -R4 ;  /* 0x00000025492a7c23 */ /* 0x000fc20008010804 */
[----:B------:R-:W-:Y:S01]  /*38c0*/  FMNMX.FTZ R79, R71, R64, !PT ;  /* 0x00000040474f7209 */ /* 0x000fe20007810000 */
[----:B------:R-:W-:-:S01]  /*38d0*/  FFMA.FTZ R73, R65, UR37, -R4 ;  /* 0x0000002541497c23 */ /* 0x000fc20008010804 */
[----:B------:R-:W-:Y:S01]  /*38e0*/  ISETP.GT.AND P2, PT, R6, 0x68, PT ;  /* 0x000000680600780c */ /* 0x000fe20003f44270 */
[----:B------:R-:W-:Y:S01]  /*38f0*/  MUFU.EX2 R58, R97 ;  /* 0x00000061003a7308 */ /* 0x000fe20000000800 */
[----:B------:R-:W-:Y:S01]  /*3900*/  FSEL R64, R43, -INF , P3 ;  /* 0xff8000002b407808 */ /* 0x000fe20001800000 */
[----:B------:R-:W-:Y:S01]  /*3910*/  FFMA.FTZ R43, R61, UR37, -R4 ;  /* 0x000000253d2b7c23 */ /* 0x000fe20008010804 */
[----:B------:R-:W-:-:S02]  /*3920*/  FMNMX.FTZ R79, R78, R79, !PT ;  /* 0x0000004f4e4f7209 */ /* 0x000fc40007810000 */
[----:B------:R-:W-:Y:S02]  /*3930*/  ISETP.GT.AND P3, PT, R6, 0x69, PT ;  /* 0x000000690600780c */ /* 0x000fe40003f64270 */
[----:B------:R-:W-:Y:S01]  /*3940*/  FSEL R46, R46, -INF , P2 ;  /* 0xff8000002e2e7808 */ /* 0x000fe20001000000 */
[----:B------:R-:W-:Y:S01]  /*3950*/  MUFU.EX2 R63, R63 ;  /* 0x0000003f003f7308 */ /* 0x000fe20000000800 */
[----:B------:R-:W-:Y:S02]  /*3960*/  FMNMX.FTZ R79, R64, R79, !PT ;  /* 0x0000004f404f7209 */ /* 0x000fe40007810000 */
[----:B------:R-:W-:Y:S02]  /*3970*/  ISETP.GT.AND P2, PT, R6, 0x70, PT ;  /* 0x000000700600780c */ /* 0x000fe40003f44270 */
[----:B------:R-:W-:Y:S02]  /*3980*/  FSEL R47, R47, -INF , P3 ;  /* 0xff8000002f2f7808 */ /* 0x000fe40001800000 */
[----:B---3--:R-:W-:Y:S01]  /*3990*/  FMNMX.FTZ R66, R46, R79, !PT ;  /* 0x0000004f2e427209 */ /* 0x008fe20007810000 */
[----:B------:R-:W-:Y:S01]  /*39a0*/  MUFU.EX2 R67, R67 ;  /* 0x0000004300437308 */ /* 0x000fe20000000800 */
[----:B------:R-:W-:-:S02]  /*39b0*/  ISETP.GT.AND P3, PT, R6, 0x71, PT ;  /* 0x000000710600780c */ /* 0x000fc40003f64270 */
[----:B------:R-:W-:Y:S02]  /*39c0*/  FSEL R50, R50, -INF , P2 ;  /* 0xff80000032327808 */ /* 0x000fe40001000000 */
[----:B------:R-:W-:Y:S02]  /*39d0*/  FMNMX.FTZ R61, R47, R66, !PT ;  /* 0x000000422f3d7209 */ /* 0x000fe40007810000 */
[----:B------:R-:W-:Y:S01]  /*39e0*/  ISETP.GT.AND P2, PT, R6, 0x78, PT ;  /* 0x000000780600780c */ /* 0x000fe20003f44270 */
[----:B------:R-:W-:Y:S01]  /*39f0*/  MUFU.EX2 R42, R42 ;  /* 0x0000002a002a7308 */ /* 0x000fe20000000800 */
[----:B------:R-:W-:Y:S02]  /*3a00*/  FSEL R51, R51, -INF , P3 ;  /* 0xff80000033337808 */ /* 0x000fe40001800000 */
[----:B------:R-:W-:Y:S02]  /*3a10*/  FMNMX.FTZ R66, R50, R61, !PT ;  /* 0x0000003d32427209 */ /* 0x000fe40007810000 */
[----:B------:R-:W-:-:S02]  /*3a20*/  ISETP.GT.AND P3, PT, R6, 0x79, PT ;  /* 0x000000790600780c */ /* 0x000fc40003f64270 */
[----:B------:R-:W-:Y:S01]  /*3a30*/  FSEL R54, R54, -INF , P2 ;  /* 0xff80000036367808 */ /* 0x000fe20001000000 */
[----:B------:R-:W-:Y:S01]  /*3a40*/  MUFU.EX2 R43, R43 ;  /* 0x0000002b002b7308 */ /* 0x000fe20000000800 */
[----:B------:R-:W-:Y:S02]  /*3a50*/  FMNMX.FTZ R61, R51, R66, !PT ;  /* 0x00000042333d7209 */ /* 0x000fe40007810000 */
[----:B------:R-:W-:Y:S02]  /*3a60*/  FSEL R55, R55, -INF , P3 ;  /* 0xff80000037377808 */ /* 0x000fe40001800000 */
[----:B------:R-:W-:Y:S02]  /*3a70*/  ISETP.GT.AND P2, PT, R6, 0x80, PT ;  /* 0x000000800600780c */ /* 0x000fe40003f44270 */
[----:B------:R-:W-:Y:S01]  /*3a80*/  FMNMX.FTZ R66, R54, R61, !PT ;  /* 0x0000003d36427209 */ /* 0x000fe20007810000 */
[----:B------:R-:W-:Y:S01]  /*3a90*/  MUFU.EX2 R5, R5 ;  /* 0x0000000500057308 */ /* 0x000fe20000000800 */
[----:B------:R-:W-:-:S02]  /*3aa0*/  ISETP.GT.AND P3, PT, R6, 0x81, PT ;  /* 0x000000810600780c */ /* 0x000fc40003f64270 */
[----:B------:R-:W-:Y:S02]  /*3ab0*/  FSEL R70, R26, -INF , P2 ;  /* 0xff8000001a467808 */ /* 0x000fe40001000000 */
[----:B------:R-:W-:Y:S02]  /*3ac0*/  FMNMX.FTZ R65, R55, R66, !PT ;  /* 0x0000004237417209 */ /* 0x000fe40007810000 */
[----:B------:R-:W-:Y:S01]  /*3ad0*/  ISETP.GT.AND P2, PT, R6, 0x88, PT ;  /* 0x000000880600780c */ /* 0x000fe20003f44270 */
[----:B------:R3:W-:Y:S01]  /*3ae0*/  MUFU.EX2 R26, R73 ;  /* 0x00000049001a7308 */ /* 0x0007e20000000800 */
[----:B------:R-:W-:Y:S01]  /*3af0*/  FSEL R61, R27, -INF , P3 ;  /* 0xff8000001b3d7808 */ /* 0x000fe20001800000 */
[----:B------:R-:W-:Y:S01]  /*3b00*/  FFMA.FTZ R27, R68, UR37, -R4 ;  /* 0x00000025441b7c23 */ /* 0x000fe20008010804 */
[----:B------:R-:W-:Y:S02]  /*3b10*/  FMNMX.FTZ R66, R70, R65, !PT ;  /* 0x0000004146427209 */ /* 0x000fe40007810000 */
[----:B------:R-:W-:-:S02]  /*3b20*/  ISETP.GT.AND P3, PT, R6, 0x89, PT ;  /* 0x000000890600780c */ /* 0x000fc40003f64270 */
[----:B------:R-:W-:Y:S01]  /*3b30*/  FSEL R65, R30, -INF , P2 ;  /* 0xff8000001e417808 */ /* 0x000fe20001000000 */
[----:B------:R-:W-:Y:S01]  /*3b40*/  FFMA.FTZ R30, R69, UR37, -R4 ;  /* 0x00000025451e7c23 */ /* 0x000fe20008010804 */
[----:B------:R-:W-:Y:S01]  /*3b50*/  FMNMX.FTZ R66, R61, R66, !PT ;  /* 0x000000423d427209 */ /* 0x000fe20007810000 */
[----:B------:R-:W-:Y:S01]  /*3b60*/  MUFU.EX2 R27, R27 ;  /* 0x0000001b001b7308 */ /* 0x000fe20000000800 */
[----:B------:R-:W-:Y:S02]  /*3b70*/  FSEL R68, R31, -INF , P3 ;  /* 0xff8000001f447808 */ /* 0x000fe40001800000 */
[C---:B------:R-:W-:Y:S02]  /*3b80*/  ISETP.GT.AND P2, PT, R6.reuse, 0x90, PT ;  /* 0x000000900600780c */ /* 0x040fe40003f44270 */
[----:B------:R-:W-:Y:S02]  /*3b90*/  FMNMX.FTZ R31, R65, R66, !PT ;  /* 0x00000042411f7209 */ /* 0x000fe40007810000 */
[----:B------:R-:W-:Y:S01]  /*3ba0*/  ISETP.GT.AND P3, PT, R6, 0x91, PT ;  /* 0x000000910600780c */ /* 0x000fe20003f64270 */
[----:B------:R-:W-:Y:S01]  /*3bb0*/  MUFU.EX2 R30, R30 ;  /* 0x0000001e001e7308 */ /* 0x000fe20000000800 */
[----:B------:R-:W-:-:S02]  /*3bc0*/  FSEL R66, R34, -INF , P2 ;  /* 0xff80000022427808 */ /* 0x000fc40001000000 */
[----:B------:R-:W-:Y:S02]  /*3bd0*/  FMNMX.FTZ R31, R68, R31, !PT ;  /* 0x0000001f441f7209 */ /* 0x000fe40007810000 */
[----:B------:R-:W-:Y:S02]  /*3be0*/  ISETP.GT.AND P2, PT, R6, 0x98, PT ;  /* 0x000000980600780c */ /* 0x000fe40003f44270 */
[----:B------:R-:W-:Y:S01]  /*3bf0*/  FSEL R69, R35, -INF , P3 ;  /* 0xff80000023457808 */ /* 0x000fe20001800000 */
[----:B------:R-:W-:-:S01]  /*3c00*/  FFMA.FTZ R35, R44, UR37, -R4 ;  /* 0x000000252c237c23 */ /* 0x000fc20008010804 */
[----:B------:R-:W-:Y:S01]  /*3c10*/  FMNMX.FTZ R34, R66, R31, !PT ;  /* 0x0000001f42227209 */ /* 0x000fe20007810000 */
[----:B------:R-:W-:-:S01]  /*3c20*/  FFMA.FTZ R44, R53, UR37, -R4 ;  /* 0x00000025352c7c23 */ /* 0x000fc20008010804 */
[----:B------:R-:W-:Y:S01]  /*3c30*/  ISETP.GT.AND P3, PT, R6, 0x99, PT ;  /* 0x000000990600780c */ /* 0x000fe20003f64270 */
[----:B------:R-:W-:Y:S01]  /*3c40*/  MUFU.EX2 R31, R40 ;  /* 0x00000028001f7308 */ /* 0x000fe20000000800 */
[----:B---3--:R-:W-:Y:S01]  /*3c50*/  FSEL R73, R38, -INF , P2 ;  /* 0xff80000026497808 */ /* 0x008fe20001000000 */
[----:B------:R-:W-:Y:S01]  /*3c60*/  FFMA.FTZ R38, R48, UR37, -R4 ;  /* 0x0000002530267c23 */ /* 0x000fe20008010804 */
[----:B------:R-:W-:Y:S01]  /*3c70*/  FMNMX.FTZ R34, R69, R34, !PT ;  /* 0x0000002245227209 */ /* 0x000fe20007810000 */
[----:B----4-:R-:W-:Y:S01]  /*3c80*/  FADD.FTZ R53, R7, R80 ;  /* 0x0000005007357221 */ /* 0x010fe20000010000 */
[----:B------:R-:W-:Y:S01]  /*3c90*/  FSEL R79, R39, -INF , P3 ;  /* 0xff800000274f7808 */ /* 0x000fe20001800000 */
[----:B------:R-:W-:Y:S01]  /*3ca0*/  FFMA.FTZ R39, R49, UR37, -R4 ;  /* 0x0000002531277c23 */ /* 0x000fe20008010804 */
[----:B------:R-:W-:Y:S01]  /*3cb0*/  FMNMX.FTZ R6, R73, R34, !PT ;  /* 0x0000002249067209 */ /* 0x000fe20007810000 */
[----:B------:R3:W-:Y:S01]  /*3cc0*/  MUFU.EX2 R40, R45 ;  /* 0x0000002d00287308 */ /* 0x0007e20000000800 */
[----:B--2---:R-:W-:-:S02]  /*3cd0*/  FADD.FTZ R80, R10, R53 ;  /* 0x000000350a507221 */ /* 0x004fc40000010000 */
[----:B------:R-:W-:Y:S02]  /*3ce0*/  FMNMX.FTZ R6, R79, R6, !PT ;  /* 0x000000064f067209 */ /* 0x000fe40007810000 */
[----:B------:R-:W-:-:S01]  /*3cf0*/  FADD.FTZ R53, R9, R80 ;  /* 0x0000005009357221 */ /* 0x000fc20000010000 */
[----:B------:R-:W-:Y:S02]  /*3d00*/  IMAD.MOV.U32 R80, RZ, RZ, R87 ;  /* 0x000000ffff507224 */ /* 0x000fe400078e0057 */
[----:B------:R-:W2:Y:S01]  /*3d10*/  SHFL.BFLY PT, R81, R6, 0x2, 0x1f ;  /* 0x0c401f0006517f89 */ /* 0x000ea200000e0000 */
[----:B---3--:R-:W-:Y:S01]  /*3d20*/  IMAD.U32 R45, RZ, RZ, UR37 ;  /* 0x00000025ff2d7e24 */ /* 0x008fe2000f8e00ff */
[----:B------:R3:W-:Y:S08]  /*3d30*/  MUFU.EX2 R34, R41 ;  /* 0x0000002900227308 */ /* 0x0007f00000000800 */
[----:B------:R-:W-:Y:S01]  /*3d40*/  MUFU.EX2 R35, R35 ;  /* 0x0000002300237308 */ /* 0x000fe20000000800 */
[----:B---3--:R-:W-:-:S07]  /*3d50*/  FFMA.FTZ R41, R52, UR37, -R4 ;  /* 0x0000002534297c23 */ /* 0x008fce0008010804 */
[----:B------:R-:W-:Y:S01]  /*3d60*/  MUFU.EX2 R38, R38 ;  /* 0x0000002600267308 */ /* 0x000fe20000000800 */
[----:B--2---:R-:W-:-:S07]  /*3d70*/  FMNMX.FTZ R81, R6, R81, !PT ;  /* 0x0000005106517209 */ /* 0x004fce0007810000 */
[----:B------:R-:W-:Y:S01]  /*3d80*/  MUFU.EX2 R39, R39 ;  /* 0x0000002700277308 */ /* 0x000fe20000000800 */
[----:B------:R-:W2:Y:S07]  /*3d90*/  SHFL.BFLY PT, R6, R81, 0x1, 0x1f ;  /* 0x0c201f0051067f89 */ /* 0x000eae00000e0000 */
[----:B------:R-:W-:Y:S08]  /*3da0*/  MUFU.EX2 R41, R41 ;  /* 0x0000002900297308 */ /* 0x000ff00000000800 */
[----:B------:R-:W-:Y:S08]  /*3db0*/  MUFU.EX2 R44, R44 ;  /* 0x0000002c002c7308 */ /* 0x000ff00000000800 */
[----:B------:R-:W-:Y:S01]  /*3dc0*/  MUFU.EX2 R24, R24 ;  /* 0x0000001800187308 */ /* 0x000fe20000000800 */
[----:B--2---:R-:W-:Y:S01]  /*3dd0*/  FMNMX.FTZ R6, R81, R6, !PT ;  /* 0x0000000651067209 */ /* 0x004fe20007810000 */
[----:B------:R-:W-:-:S03]  /*3de0*/  IMAD.MOV.U32 R81, RZ, RZ, R87 ;  /* 0x000000ffff517224 */ /* 0x000fc600078e0057 */
[C---:B------:R-:W-:Y:S01]  /*3df0*/  FSETP.NEU.FTZ.AND P2, PT, R6.reuse, -INF , PT ;  /* 0xff8000000600780b */ /* 0x040fe20003f5d000 */
[----:B------:R-:W-:-:S02]  /*3e00*/  FFMA.FTZ R45, R6, R45, -8 ;  /* 0xc1000000062d7423 */ /* 0x000fc4000001002d */
[----:B------:R-:W-:Y:S03]  /*3e10*/  MUFU.EX2 R25, R25 ;  /* 0x0000001900197308 */ /* 0x000fe60000000800 */
[----:B------:R-:W-:Y:S02]  /*3e20*/  FSEL R4, R45, RZ, P2 ;  /* 0x000000ff2d047208 */ /* 0x000fe40001000000 */
[----:B------:R-:W-:-:S03]  /*3e30*/  PLOP3.LUT P2, PT, PT, PT, UP0, 0x80, 0x0 ;  /* 0x000000000000781c */ /* 0x000fc60003f4f008 */
        /* <DEDUP_REMOVED lines=33> */
[----:B--2---:R-:W-:-:S01]  /*4050*/  FADD.FTZ R49, R106, R107 ;  /* 0x0000006b6a317221 */ /* 0x004fc20000010000 */
        /* <DEDUP_REMOVED lines=13> */
[----:B------:R-:W-:Y:S01]  /*4130*/  IMAD.MOV.U32 R79, RZ, RZ, R87 ;  /* 0x000000ffff4f7224 */ /* 0x000fe200078e0057 */
[----:B------:R-:W2:Y:S08]  /*4140*/  MUFU.EX2 R115, R115 ;  /* 0x0000007300737308 */ /* 0x000eb00000000800 */
[----:B------:R-:W5:Y:S08]  /*4150*/  MUFU.EX2 R118, R118 ;  /* 0x0000007600767308 */ /* 0x000f700000000800 */
[----:B------:R3:W-:Y:S08]  /*4160*/  MUFU.EX2 R45, R74 ;  /* 0x0000004a002d7308 */ /* 0x0007f00000000800 */
[----:B------:R-:W5:Y:S01]  /*4170*/  MUFU.EX2 R119, R119 ;  /* 0x0000007700777308 */ /* 0x000f620000000800 */
[----:B---3--:R-:W-:-:S01]  /*4180*/  FADD.FTZ R74, R110, R49 ;  /* 0x000000316e4a7221 */ /* 0x008fc20000010000 */
[----:B----4-:R-:W-:-:S03]  /*4190*/  F2FP.SATFINITE.E4M3.F32.PACK_AB_MERGE_C R110, R111, R110, RZ ;  /* 0x0000006e6f6e723e */ /* 0x010fc600048070ff */
[----:B------:R-:W-:Y:S01]  /*41a0*/  FADD.FTZ R49, R111, R74 ;  /* 0x0000004a6f317221 */ /* 0x000fe20000010000 */
[----:B------:R-:W-:-:S01]  /*41b0*/  FADD.FTZ R74, R12, R53 ;  /* 0x000000350c4a7221 */ /* 0x000fc20000010000 */
[----:B------:R-:W-:Y:S01]  /*41c0*/  F2FP.SATFINITE.E4M3.F32.PACK_AB_MERGE_C R185, R107, R106, R110 ;  /* 0x0000006a6bb9723e */ /* 0x000fe2000480706e */
[----:B------:R-:W3:Y:S01]  /*41d0*/  MUFU.EX2 R90, R90 ;  /* 0x0000005a005a7308 */ /* 0x000ee20000000800 */
[----:B-1----:R-:W-:-:S04]  /*41e0*/  FADD.FTZ R2, R114, R49 ;  /* 0x0000003172027221 */ /* 0x002fc80000010000 */
[----:B--2---:R-:W-:-:S03]  /*41f0*/  FADD.FTZ R53, R115, R2 ;  /* 0x0000000273357221 */ /* 0x004fc60000010000 */
[----:B------:R-:W1:Y:S01]  /*4200*/  MUFU.EX2 R91, R91 ;  /* 0x0000005b005b7308 */ /* 0x000e620000000800 */
[----:B-----5:R-:W-:-:S01]  /*4210*/  FADD.FTZ R2, R118, R53 ;  /* 0x0000003576027221 */ /* 0x020fc20000010000 */
[----:B------:R-:W-:-:S03]  /*4220*/  F2FP.SATFINITE.E4M3.F32.PACK_AB_MERGE_C R118, R119, R118, RZ ;  /* 0x000000767776723e */ /* 0x000fc600048070ff */
[----:B------:R-:W-:Y:S01]  /*4230*/  FADD.FTZ R53, R119, R2 ;  /* 0x0000000277357221 */ /* 0x000fe20000010000 */
[----:B------:R-:W-:Y:S02]  /*4240*/  F2FP.SATFINITE.E4M3.F32.PACK_AB_MERGE_C R187, R115, R114, R118 ;  /* 0x0000007273bb723e */ /* 0x000fe40004807076 */
[----:B------:R2:W-:Y:S01]  /*4250*/  MUFU.EX2 R48, R59 ;  /* 0x0000003b00307308 */ /* 0x0005e20000000800 */
[----:B---3--:R-:W-:-:S07]  /*4260*/  FADD.FTZ R2, R90, R53 ;  /* 0x000000355a027221 */ /* 0x008fce0000010000 */
[----:B------:R-:W3:Y:S01]  /*4270*/  MUFU.EX2 R94, R94 ;  /* 0x0000005e005e7308 */ /* 0x000ee20000000800 */
[----:B--2---:R-:W-:-:S01]  /*4280*/  FADD.FTZ R59, R11, R74 ;  /* 0x0000004a0b3b7221 */ /* 0x004fc20000010000 */
[----:B-1----:R-:W-:-:S03]  /*4290*/  FADD.FTZ R53, R91, R2 ;  /* 0x000000025b357221 */ /* 0x002fc60000010000 */
[C---:B------:R-:W-:Y:S01]  /*42a0*/  FADD.FTZ R74, R14.reuse, R59 ;  /* 0x0000003b0e4a7221 */ /* 0x040fe20000010000 */
[----:B------:R-:W-:Y:S02]  /*42b0*/  F2FP.SATFINITE.E4M3.F32.PACK_AB_MERGE_C R14, R14, R11, RZ ;  /* 0x0000000b0e0e723e */ /* 0x000fe400048070ff */
[----:B------:R-:W1:Y:S01]  /*42c0*/  MUFU.EX2 R95, R95 ;  /* 0x0000005f005f7308 */ /* 0x000e620000000800 */
[----:B------:R-:W-:-:S01]  /*42d0*/  FADD.FTZ R59, R13, R74 ;  /* 0x0000004a0d3b7221 */ /* 0x000fc20000010000 */
[----:B------:R-:W-:Y:S01]  /*42e0*/  F2FP.SATFINITE.E4M3.F32.PACK_AB_MERGE_C R186, R12, R9, R14 ;  /* 0x000000090cba723e */ /* 0x000fe2000480700e */
[----:B------:R-:W-:-:S05]  /*42f0*/  IMAD.MOV.U32 R74, RZ, RZ, R87 ;  /* 0x000000ffff4a7224 */ /* 0x000fca00078e0057 */
[----:B------:R-:W2:Y:S01]  /*4300*/  MUFU.EX2 R98, R98 ;  /* 0x0000006200627308 */ /* 0x000ea20000000800 */
[----:B---3--:R-:W-:-:S07]  /*4310*/  FADD.FTZ R2, R94, R53 ;  /* 0x000000355e027221 */ /* 0x008fce0000010000 */
[----:B------:R3:W-:Y:S01]  /*4320*/  MUFU.EX2 R49, R64 ;  /* 0x0000004000317308 */ /* 0x0007e20000000800 */
[----:B-1----:R-:W-:-:S01]  /*4330*/  FADD.FTZ R53, R95, R2 ;  /* 0x000000025f357221 */ /* 0x002fc20000010000 */
[----:B------:R-:W-:-:S04]  /*4340*/  F2FP.SATFINITE.E4M3.F32.PACK_AB_MERGE_C R94, R95, R94, RZ ;  /* 0x0000005e5f5e723e */ /* 0x000fc800048070ff */
[----:B------:R-:W-:Y:S02]  /*4350*/  F2FP.SATFINITE.E4M3.F32.PACK_AB_MERGE_C R181, R91, R90, R94 ;  /* 0x0000005a5bb5723e */ /* 0x000fe4000480705e */
[----:B------:R-:W1:Y:S01]  /*4360*/  MUFU.EX2 R99, R99 ;  /* 0x0000006300637308 */ /* 0x000e620000000800 */
[----:B---3--:R-:W-:-:S01]  /*4370*/  FADD.FTZ R64, R20, R59 ;  /* 0x0000003b14407221 */ /* 0x008fc20000010000 */
[----:B--2---:R-:W-:-:S03]  /*4380*/  FADD.FTZ R2, R98, R53 ;  /* 0x0000003562027221 */ /* 0x004fc60000010000 */
[----:B------:R-:W-:Y:S01]  /*4390*/  FADD.FTZ R59, R15, R64 ;  /* 0x000000400f3b7221 */ /* 0x000fe20000010000 */
[C---:B------:R-:W-:Y:S02]  /*43a0*/  F2FP.SATFINITE.E4M3.F32.PACK_AB_MERGE_C R15, R56.reuse, R15, RZ ;  /* 0x0000000f380f723e */ /* 0x040fe400048070ff */
[----:B------:R-:W2:Y:S01]  /*43b0*/  MUFU.EX2 R102, R102 ;  /* 0x0000006600667308 */ /* 0x000ea20000000800 */
[----:B------:R-:W-:-:S01]  /*43c0*/  FADD.FTZ R64, R56, R59 ;  /* 0x0000003b38407221 */ /* 0x000fc20000010000 */
[----:B------:R-:W-:Y:S01]  /*43d0*/  F2FP.SATFINITE.E4M3.F32.PACK_AB_MERGE_C R180, R20, R13, R15 ;  /* 0x0000000d14b4723e */ /* 0x000fe2000480700f */
[----:B------:R-:W-:Y:S02]  /*43e0*/  IMAD.MOV.U32 R56, RZ, RZ, R87 ;  /* 0x000000ffff387224 */ /* 0x000fe400078e0057 */
[----:B------:R-:W-:-:S03]  /*43f0*/  FADD.FTZ R59, R21, R64 ;  /* 0x00000040153b7221 */ /* 0x000fc60000010000 */
[----:B------:R-:W3:Y:S01]  /*4400*/  MUFU.EX2 R103, R103 ;  /* 0x0000006700677308 */ /* 0x000ee20000000800 */
[----:B------:R-:W-:-:S01]  /*4410*/  FADD.FTZ R59, R58, R59 ;  /* 0x0000003b3a3b7221 */ /* 0x000fc20000010000 */
[----:B-1----:R-:W-:-:S03]  /*4420*/  FADD.FTZ R53, R99, R2 ;  /* 0x0000000263357221 */ /* 0x002fc60000010000 */
[----:B------:R-:W-:Y:S01]  /*4430*/  FADD.FTZ R2, R60, R59 ;  /* 0x0000003b3c027221 */ /* 0x000fe20000010000 */
[----:B------:R-:W-:Y:S01]  /*4440*/  F2FP.SATFINITE.E4M3.F32.PACK_AB_MERGE_C R60, R63, R60, RZ ;  /* 0x0000003c3f3c723e */ /* 0x000fe200048070ff */
[----:B------:R-:W-:Y:S01]  /*4450*/  IMAD.MOV.U32 R59, RZ, RZ, R87 ;  /* 0x000000ffff3b7224 */ /* 0x000fe200078e0057 */
[----:B------:R-:W1:Y:S01]  /*4460*/  MUFU.EX2 R57, R57 ;  /* 0x0000003900397308 */ /* 0x000e620000000800 */
[----:B--2---:R-:W-:-:S01]  /*4470*/  FADD.FTZ R64, R102, R53 ;  /* 0x0000003566407221 */ /* 0x004fc20000010000 */
[----:B------:R-:W-:Y:S01]  /*4480*/  F2FP.SATFINITE.E4M3.F32.PACK_AB_MERGE_C R53, R10, R7, RZ ;  /* 0x000000070a35723e */ /* 0x000fe200048070ff */
[----:B------:R-:W-:-:S01]  /*4490*/  FADD.FTZ R7, R63, R2 ;  /* 0x000000023f077221 */ /* 0x000fc20000010000 */
[----:B------:R-:W-:Y:S01]  /*44a0*/  F2FP.SATFINITE.E4M3.F32.PACK_AB_MERGE_C R182, R58, R21, R60 ;  /* 0x000000153ab6723e */ /* 0x000fe2000480703c */
[----:B------:R-:W-:Y:S01]  /*44b0*/  IMAD.MOV.U32 R63, RZ, RZ, R87 ;  /* 0x000000ffff3f7224 */ /* 0x000fe200078e0057 */
[----:B------:R-:W-:Y:S01]  /*44c0*/  F2FP.SATFINITE.E4M3.F32.PACK_AB_MERGE_C R184, R8, R3, R53 ;  /* 0x0000000308b8723e */ /* 0x000fe20004807035 */
[----:B------:R-:W-:-:S01]  /*44d0*/  FADD.FTZ R2, R62, R7 ;  /* 0x000000073e027221 */ /* 0x000fc20000010000 */
[----:B------:R-:W2:Y:S01]  /*44e0*/  MUFU.EX2 R72, R72 ;  /* 0x0000004800487308 */ /* 0x000ea20000000800 */
[----:B---3--:R-:W-:-:S01]  /*44f0*/  FADD.FTZ R64, R103, R64 ;  /* 0x0000004067407221 */ /* 0x008fc20000010000 */
[----:B------:R-:W-:Y:S01]  /*4500*/  F2FP.SATFINITE.E4M3.F32.PACK_AB_MERGE_C R102, R103, R102, RZ ;  /* 0x000000666766723e */ /* 0x000fe200048070ff */
[----:B------:R-:W-:-:S01]  /*4510*/  FADD.FTZ R11, R67, R2 ;  /* 0x00000002430b7221 */ /* 0x000fc20000010000 */
[----:B------:R-:W-:-:S02]  /*4520*/  IMAD.MOV.U32 R60, RZ, RZ, R87 ;  /* 0x000000ffff3c7224 */ /* 0x000fc400078e0057 */
[----:B------:R-:W-:Y:S01]  /*4530*/  F2FP.SATFINITE.E4M3.F32.PACK_AB_MERGE_C R183, R99, R98, R102 ;  /* 0x0000006263b7723e */ /* 0x000fe20004807066 */
[----:B------:R-:W-:Y:S01]  /*4540*/  FADD.FTZ R2, R42, R11 ;  /* 0x0000000b2a027221 */ /* 0x000fe20000010000 */
[----:B------:R-:W3:Y:S01]  /*4550*/  MUFU.EX2 R75, R75 ;  /* 0x0000004b004b7308 */ /* 0x000ee20000000800 */
[----:B-1----:R-:W-:-:S01]  /*4560*/  FADD.FTZ R7, R57, R64 ;  /* 0x0000004039077221 */ /* 0x002fc20000010000 */
[C---:B------:R-:W-:Y:S01]  /*4570*/  F2FP.SATFINITE.E4M3.F32.PACK_AB_MERGE_C R42, R43.reuse, R42, RZ ;  /* 0x0000002a2b2a723e */ /* 0x040fe200048070ff */
[----:B------:R-:W-:-:S01]  /*4580*/  FADD.FTZ R2, R43, R2 ;  /* 0x000000022b027221 */ /* 0x000fc20000010000 */
[----:B------:R-:W-:Y:S02]  /*4590*/  IMAD.MOV.U32 R64, RZ, RZ, R87 ;  /* 0x000000ffff407224 */ /* 0x000fe400078e0057 */
[----:B------:R-:W-:-:S01]  /*45a0*/  FADD.FTZ R7, R48, R7 ;  /* 0x0000000730077221 */ /* 0x000fc20000010000 */
[----:B------:R-:W-:Y:S01]  /*45b0*/  F2FP.SATFINITE.E4M3.F32.PACK_AB_MERGE_C R176, R67, R62, R42 ;  /* 0x0000003e43b0723e */ /* 0x000fe2000480702a */
[----:B------:R-:W-:Y:S01]  /*45c0*/  IMAD.MOV.U32 R67, RZ, RZ, R87 ;  /* 0x000000ffff437224 */ /* 0x000fe200078e0057 */
[----:B------:R-:W1:Y:S01]  /*45d0*/  MUFU.EX2 R76, R76 ;  /* 0x0000004c004c7308 */ /* 0x000e620000000800 */
[----:B--2---:R-:W-:-:S01]  /*45e0*/  FADD.FTZ R10, R72, R7 ;  /* 0x00000007480a7221 */ /* 0x004fc20000010000 */
[----:B------:R-:W-:Y:S01]  /*45f0*/  FADD.FTZ R7, R5, R2 ;  /* 0x0000000205077221 */ /* 0x000fe20000010000 */
[----:B------:R-:W-:-:S02]  /*4600*/  IMAD.MOV.U32 R62, RZ, RZ, R87 ;  /* 0x000000ffff3e7224 */ /* 0x000fc400078e0057 */
[----:B------:R-:W-:Y:S01]  /*4610*/  FADD.FTZ R10, R45, R10 ;  /* 0x0000000a2d0a7221 */ /* 0x000fe20000010000 */
[----:B------:R-:W-:-:S01]  /*4620*/  FADD.FTZ R2, R26, R7 ;  /* 0x000000071a027221 */ /* 0x000fc20000010000 */
[----:B------:R-:W-:Y:S01]  /*4630*/  F2FP.SATFINITE.E4M3.F32.PACK_AB_MERGE_C R45, R45, R72, RZ ;  /* 0x000000482d2d723e */ /* 0x000fe200048070ff */
[----:B------:R-:W2:Y:S01]  /*4640*/  MUFU.EX2 R77, R77 ;  /* 0x0000004d004d7308 */ /* 0x000ea20000000800 */
[----:B---3--:R-:W-:-:S01]  /*4650*/  FADD.FTZ R11, R75, R10 ;  /* 0x0000000a4b0b7221 */ /* 0x008fc20000010000 */
[----:B------:R-:W-:Y:S01]  /*4660*/  FADD.FTZ R3, R27, R2 ;  /* 0x000000021b037221 */ /* 0x000fe20000010000 */
[----:B------:R-:W-:Y:S01]  /*4670*/  F2FP.SATFINITE.E4M3.F32.PACK_AB_MERGE_C R27, R30, R27, RZ ;  /* 0x0000001b1e1b723e */ /* 0x000fe200048070ff */
[----:B------:R-:W-:Y:S01]  /*4680*/  IMAD.MOV.U32 R72, RZ, RZ, R87 ;  /* 0x000000ffff487224 */ /* 0x000fe200078e0057 */
[----:B------:R-:W-:Y:S01]  /*4690*/  F2FP.SATFINITE.E4M3.F32.PACK_AB_MERGE_C R177, R48, R57, R45 ;  /* 0x0000003930b1723e */ /* 0x000fe2000480702d */
[----:B------:R-:W-:Y:S01]  /*46a0*/  FADD.FTZ R30, R30, R3 ;  /* 0x000000031e1e7221 */ /* 0x000fe20000010000 */
[----:B------:R-:W-:Y:S01]  /*46b0*/  F2FP.SATFINITE.E4M3.F32.PACK_AB_MERGE_C R178, R26, R5, R27 ;  /* 0x000000051ab2723e */ /* 0x000fe2000480701b */
[----:B------:R3:W4:Y:S01]  /*46c0*/  MUFU.EX2 R52, R71 ;  /* 0x0000004700347308 */ /* 0x0007220000000800 */
[----:B-1----:R-:W-:-:S01]  /*46d0*/  FADD.FTZ R8, R76, R11 ;  /* 0x0000000b4c087221 */ /* 0x002fc20000010000 */
[----:B------:R-:W-:Y:S01]  /*46e0*/  FADD.FTZ R3, R31, R30 ;  /* 0x0000001e1f037221 */ /* 0x000fe20000010000 */
[----:B------:R-:W-:-:S02]  /*46f0*/  IMAD.MOV.U32 R58, RZ, RZ, R87 ;  /* 0x000000ffff3a7224 */ /* 0x000fc400078e0057 */
[--C-:B------:R-:W-:Y:S02]  /*4700*/  IMAD.MOV.U32 R57, RZ, RZ, R87.reuse ;  /* 0x000000ffff397224 */ /* 0x100fe400078e0057 */
[----:B------:R-:W-:Y:S01]  /*4710*/  IMAD.MOV.U32 R53, RZ, RZ, R87 ;  /* 0x000000ffff357224 */ /* 0x000fe200078e0057 */
[----:B------:R-:W1:Y:S01]  /*4720*/  MUFU.EX2 R78, R78 ;  /* 0x0000004e004e7308 */ /* 0x000e620000000800 */
[----:B--2---:R-:W-:-:S01]  /*4730*/  FADD.FTZ R7, R77, R8 ;  /* 0x000000084d077221 */ /* 0x004fc20000010000 */
[----:B------:R-:W-:Y:S01]  /*4740*/  FADD.FTZ R8, R34, R3 ;  /* 0x0000000322087221 */ /* 0x000fe20000010000 */
[--C-:B---3--:R-:W-:Y:S02]  /*4750*/  IMAD.MOV.U32 R71, RZ, RZ, R87.reuse ;  /* 0x000000ffff477224 */ /* 0x108fe400078e0057 */
[--C-:B------:R-:W-:Y:S02]  /*4760*/  IMAD.MOV.U32 R48, RZ, RZ, R87.reuse ;  /* 0x000000ffff307224 */ /* 0x100fe400078e0057 */
[----:B------:R-:W-:Y:S01]  /*4770*/  IMAD.MOV.U32 R45, RZ, RZ, R87 ;  /* 0x000000ffff2d7224 */ /* 0x000fe200078e0057 */
[----:B------:R-:W2:Y:S01]  /*4780*/  MUFU.EX2 R46, R46 ;  /* 0x0000002e002e7308 */ /* 0x000ea20000000800 */
[----:B----4-:R-:W-:-:S01]  /*4790*/  FADD.FTZ R7, R52, R7 ;  /* 0x0000000734077221 */ /* 0x010fc20000010000 */
[----:B------:R-:W-:Y:S01]  /*47a0*/  F2FP.SATFINITE.E4M3.F32.PACK_AB_MERGE_C R77, R52, R77, RZ ;  /* 0x0000004d344d723e */ /* 0x000fe200048070ff */
[----:B------:R-:W-:-:S02]  /*47b0*/  IMAD.MOV.U32 R52, RZ, RZ, R87 ;  /* 0x000000ffff347224 */ /* 0x000fc400078e0057 */
[----:B------:R-:W-:Y:S01]  /*47c0*/  IMAD.MOV.U32 R43, RZ, RZ, R87 ;  /* 0x000000ffff2b7224 */ /* 0x000fe200078e0057 */
[----:B------:R-:W-:Y:S01]  /*47d0*/  F2FP.SATFINITE.E4M3.F32.PACK_AB_MERGE_C R179, R76, R75, R77 ;  /* 0x0000004b4cb3723e */ /* 0x000fe2000480704d */
[----:B------:R-:W-:Y:S01]  /*47e0*/  IMAD.MOV.U32 R77, RZ, RZ, R87 ;  /* 0x000000ffff4d7224 */ /* 0x000fe200078e0057 */
[----:B------:R-:W3:Y:S01]  /*47f0*/  MUFU.EX2 R47, R47 ;  /* 0x0000002f002f7308 */ /* 0x000ee20000000800 */
[----:B-1----:R-:W-:-:S01]  /*4800*/  FADD.FTZ R2, R78, R7 ;  /* 0x000000074e027221 */ /* 0x002fc20000010000 */
[----:B------:R-:W-:Y:S01]  /*4810*/  FADD.FTZ R7, R35, R8 ;  /* 0x0000000823077221 */ /* 0x000fe20000010000 */
[----:B------:R-:W-:Y:S01]  /*4820*/  F2FP.SATFINITE.E4M3.F32.PACK_AB_MERGE_C R35, R40, R35, RZ ;  /* 0x000000232823723e */ /* 0x000fe200048070ff */
[----:B------:R-:W-:Y:S02]  /*4830*/  IMAD.MOV.U32 R76, RZ, RZ, R87 ;  /* 0x000000ffff4c7224 */ /* 0x000fe400078e0057 */
[----:B------:R-:W-:-:S01]  /*4840*/  FADD.FTZ R3, R49, R2 ;  /* 0x0000000231037221 */ /* 0x000fc20000010000 */
[----:B------:R-:W-:Y:S01]  /*4850*/  FADD.FTZ R7, R40, R7 ;  /* 0x0000000728077221 */ /* 0x000fe20000010000 */
[----:B------:R-:W-:Y:S01]  /*4860*/  F2FP.SATFINITE.E4M3.F32.PACK_AB_MERGE_C R172, R34, R31, R35 ;  /* 0x0000001f22ac723e */ /* 0x000fe20004807023 */
[----:B------:R-:W1:Y:S01]  /*4870*/  MUFU.EX2 R50, R50 ;  /* 0x0000003200327308 */ /* 0x000e620000000800 */
[----:B--2---:R-:W-:-:S01]  /*4880*/  FADD.FTZ R2, R46, R3 ;  /* 0x000000032e027221 */ /* 0x004fc20000010000 */
[----:B------:R-:W-:-:S02]  /*4890*/  IMAD.MOV.U32 R75, RZ, RZ, R87 ;  /* 0x000000ffff4b7224 */ /* 0x000fc400078e0057 */
[--C-:B------:R-:W-:Y:S02]  /*48a0*/  IMAD.MOV.U32 R42, RZ, RZ, R87.reuse ;  /* 0x000000ffff2a7224 */ /* 0x100fe400078e0057 */
[----:B------:R-:W-:Y:S02]  /*48b0*/  IMAD.MOV.U32 R40, RZ, RZ, R87 ;  /* 0x000000ffff287224 */ /* 0x000fe400078e0057 */
[----:B------:R-:W2:Y:S01]  /*48c0*/  MUFU.EX2 R51, R51 ;  /* 0x0000003300337308 */ /* 0x000ea20000000800 */
[C---:B---3--:R-:W-:Y:S01]  /*48d0*/  F2FP.SATFINITE.E4M3.F32.PACK_AB_MERGE_C R46, R47.reuse, R46, RZ ;  /* 0x0000002e2f2e723e */ /* 0x048fe200048070ff */
[----:B------:R-:W-:Y:S01]  /*48e0*/  FADD.FTZ R47, R47, R2 ;  /* 0x000000022f2f7221 */ /* 0x000fe20000010000 */
[----:B------:R-:W-:-:S01]  /*48f0*/  FADD.FTZ R2, R38, R7 ;  /* 0x0000000726027221 */ /* 0x000fc20000010000 */
[--C-:B------:R-:W-:Y:S01]  /*4900*/  IMAD.MOV.U32 R35, RZ, RZ, R87.reuse ;  /* 0x000000ffff237224 */ /* 0x100fe200078e0057 */
[----:B------:R-:W-:Y:S01]  /*4910*/  F2FP.SATFINITE.E4M3.F32.PACK_AB_MERGE_C R173, R49, R78, R46 ;  /* 0x0000004e31ad723e */ /* 0x000fe2000480702e */
[----:B------:R-:W-:-:S02]  /*4920*/  IMAD.MOV.U32 R78, RZ, RZ, R87 ;  /* 0x000000ffff4e7224 */ /* 0x000fc400078e0057 */
[----:B------:R-:W-:-:S01]  /*4930*/  FADD.FTZ R2, R39, R2 ;  /* 0x0000000227027221 */ /* 0x000fc20000010000 */
[----:B------:R-:W3:Y:S01]  /*4940*/  MUFU.EX2 R54, R54 ;  /* 0x0000003600367308 */ /* 0x000ee20000000800 */
[----:B-1----:R-:W-:-:S01]  /*4950*/  FADD.FTZ R8, R50, R47 ;  /* 0x0000002f32087221 */ /* 0x002fc20000010000 */
[----:B------:R-:W-:Y:S02]  /*4960*/  IMAD.MOV.U32 R49, RZ, RZ, R87 ;  /* 0x000000ffff317224 */ /* 0x000fe400078e0057 */
[----:B------:R-:W-:-:S01]  /*4970*/  FADD.FTZ R7, R41, R2 ;  /* 0x0000000229077221 */ /* 0x000fc20000010000 */
[C---:B------:R-:W-:Y:S01]  /*4980*/  F2FP.SATFINITE.E4M3.F32.PACK_AB_MERGE_C R41, R44.reuse, R41, RZ ;  /* 0x000000292c29723e */ /* 0x040fe200048070ff */
[----:B------:R-:W-:Y:S02]  /*4990*/  IMAD.MOV.U32 R47, RZ, RZ, R87 ;  /* 0x000000ffff2f7224 */ /* 0x000fe400078e0057 */
[----:B------:R-:W-:Y:S01]  /*49a0*/  FADD.FTZ R7, R44, R7 ;  /* 0x000000072c077221 */ /* 0x000fe20000010000 */
[----:B------:R-:W1:Y:S01]  /*49b0*/  MUFU.EX2 R55, R55 ;  /* 0x0000003700377308 */ /* 0x000e620000000800 */
[----:B--2---:R-:W-:-:S01]  /*49c0*/  FADD.FTZ R3, R51, R8 ;  /* 0x0000000833037221 */ /* 0x004fc20000010000 */
[----:B------:R-:W-:Y:S01]  /*49d0*/  F2FP.SATFINITE.E4M3.F32.PACK_AB_MERGE_C R174, R39, R38, R41 ;  /* 0x0000002627ae723e */ /* 0x000fe20004807029 */
[----:B------:R-:W-:-:S02]  /*49e0*/  IMAD.MOV.U32 R46, RZ, RZ, R87 ;  /* 0x000000ffff2e7224 */ /* 0x000fc400078e0057 */
[--C-:B------:R-:W-:Y:S02]  /*49f0*/  IMAD.MOV.U32 R44, RZ, RZ, R87.reuse ;  /* 0x000000ffff2c7224 */ /* 0x100fe400078e0057 */
[----:B------:R-:W-:Y:S01]  /*4a00*/  IMAD.MOV.U32 R41, RZ, RZ, R87 ;  /* 0x000000ffff297224 */ /* 0x000fe200078e0057 */
[----:B------:R-:W2:Y:S01]  /*4a10*/  MUFU.EX2 R70, R70 ;  /* 0x0000004600467308 */ /* 0x000ea20000000800 */
[----:B---3--:R-:W-:-:S01]  /*4a20*/  FADD.FTZ R2, R54, R3 ;  /* 0x0000000336027221 */ /* 0x008fc20000010000 */
[--C-:B------:R-:W-:Y:S02]  /*4a30*/  IMAD.MOV.U32 R39, RZ, RZ, R87.reuse ;  /* 0x000000ffff277224 */ /* 0x100fe400078e0057 */
[--C-:B------:R-:W-:Y:S02]  /*4a40*/  IMAD.MOV.U32 R38, RZ, RZ, R87.reuse ;  /* 0x000000ffff267224 */ /* 0x100fe400078e0057 */
[----:B------:R-:W-:Y:S02]  /*4a50*/  IMAD.MOV.U32 R34, RZ, RZ, R87 ;  /* 0x000000ffff227224 */ /* 0x000fe400078e0057 */
[----:B------:R-:W3:Y:S01]  /*4a60*/  MUFU.EX2 R61, R61 ;  /* 0x0000003d003d7308 */ /* 0x000ee20000000800 */
[C---:B-1----:R-:W-:Y:S01]  /*4a70*/  F2FP.SATFINITE.E4M3.F32.PACK_AB_MERGE_C R54, R55.reuse, R54, RZ ;  /* 0x000000363736723e */ /* 0x042fe200048070ff */
[----:B------:R-:W-:Y:S01]  /*4a80*/  FADD.FTZ R55, R55, R2 ;  /* 0x0000000237377221 */ /* 0x000fe20000010000 */
[----:B------:R-:W-:-:S01]  /*4a90*/  FADD.FTZ R2, R24, R7 ;  /* 0x0000000718027221 */ /* 0x000fc20000010000 */
[--C-:B------:R-:W-:Y:S01]  /*4aa0*/  IMAD.MOV.U32 R31, RZ, RZ, R87.reuse ;  /* 0x000000ffff1f7224 */ /* 0x100fe200078e0057 */
[----:B------:R-:W-:Y:S01]  /*4ab0*/  F2FP.SATFINITE.E4M3.F32.PACK_AB_MERGE_C R175, R51, R50, R54 ;  /* 0x0000003233af723e */ /* 0x000fe20004807036 */
[----:B------:R-:W-:-:S02]  /*4ac0*/  IMAD.MOV.U32 R54, RZ, RZ, R87 ;  /* 0x000000ffff367224 */ /* 0x000fc400078e0057 */
[----:B------:R-:W-:-:S01]  /*4ad0*/  FADD.FTZ R3, R25, R2 ;  /* 0x0000000219037221 */ /* 0x000fc20000010000 */
[----:B------:R-:W1:Y:S01]  /*4ae0*/  MUFU.EX2 R65, R65 ;  /* 0x0000004100417308 */ /* 0x000e620000000800 */
[----:B--2---:R-:W-:-:S01]  /*4af0*/  FADD.FTZ R8, R70, R55 ;  /* 0x0000003746087221 */ /* 0x004fc20000010000 */
[----:B------:R-:W-:Y:S02]  /*4b00*/  IMAD.MOV.U32 R55, RZ, RZ, R87 ;  /* 0x000000ffff377224 */ /* 0x000fe400078e0057 */
[----:B------:R-:W-:-:S01]  /*4b10*/  FADD.FTZ R2, R28, R3 ;  /* 0x000000031c027221 */ /* 0x000fc20000010000 */
[--C-:B------:R-:W-:Y:S02]  /*4b20*/  IMAD.MOV.U32 R51, RZ, RZ, R87.reuse ;  /* 0x000000ffff337224 */ /* 0x100fe400078e0057 */
[----:B------:R-:W-:Y:S01]  /*4b30*/  IMAD.MOV.U32 R50, RZ, RZ, R87 ;  /* 0x000000ffff327224 */ /* 0x000fe200078e0057 */
[----:B------:R-:W2:Y:S01]  /*4b40*/  MUFU.EX2 R29, R29 ;  /* 0x0000001d001d7308 */ /* 0x000ea20000000800 */
[----:B---3--:R-:W-:-:S01]  /*4b50*/  FADD.FTZ R8, R61, R8 ;  /* 0x000000083d087221 */ /* 0x008fc20000010000 */
[----:B------:R-:W-:-:S02]  /*4b60*/  IMAD.MOV.U32 R30, RZ, RZ, R87 ;  /* 0x000000ffff1e7224 */ /* 0x000fc400078e0057 */
        /* <DEDUP_REMOVED lines=11> */
[----:B------:R-:W-:Y:S01]  /*4c20*/  F2FP.SATFINITE.E4M3.F32.PACK_AB_MERGE_C R65, R68, R65, RZ ;  /* 0x000000414441723e */ /* 0x000fe200048070ff */
[--C-:B------:R-:W-:Y:S02]  /*4c30*/  IMAD.MOV.U32 R68, RZ, RZ, R87.reuse ;  /* 0x000000ffff447224 */ /* 0x100fe400078e0057 */
[----:B------:R-:W-:Y:S01]  /*4c40*/  IMAD.MOV.U32 R25, RZ, RZ, R87 ;  /* 0x000000ffff197224 */ /* 0x000fe200078e0057 */
[----:B------:R-:W-:Y:S01]  /*4c50*/  F2FP.SATFINITE.E4M3.F32.PACK_AB_MERGE_C R169, R61, R70, R65 ;  /* 0x000000463da9723e */ /* 0x000fe20004807041 */
[----:B------:R-:W-:Y:S01]  /*4c60*/  IMAD.MOV.U32 R70, RZ, RZ, R87 ;  /* 0x000000ffff467224 */ /* 0x000fe200078e0057 */
[----:B------:R-:W3:Y:S01]  /*4c70*/  MUFU.EX2 R33, R33 ;  /* 0x0000002100217308 */ /* 0x000ee20000000800 */
[----:B-1----:R-:W-:-:S01]  /*4c80*/  FADD.FTZ R2, R32, R29 ;  /* 0x0000001d20027221 */ /* 0x002fc20000010000 */
[----:B------:R-:W-:-:S02]  /*4c90*/  IMAD.MOV.U32 R65, RZ, RZ, R87 ;  /* 0x000000ffff417224 */ /* 0x000fc400078e0057 */
[--C-:B------:R-:W-:Y:S02]  /*4ca0*/  IMAD.MOV.U32 R61, RZ, RZ, R87.reuse ;  /* 0x000000ffff3d7224 */ /* 0x100fe400078e0057 */
[----:B------:R-:W-:Y:S02]  /*4cb0*/  IMAD.MOV.U32 R29, RZ, RZ, R87 ;  /* 0x000000ffff1d7224 */ /* 0x000fe400078e0057 */
[----:B------:R-:W1:Y:S01]  /*4cc0*/  MUFU.EX2 R69, R69 ;  /* 0x0000004500457308 */ /* 0x000e620000000800 */
[----:B--2---:R-:W-:-:S01]  /*4cd0*/  FADD.FTZ R8, R66, R3 ;  /* 0x0000000342087221 */ /* 0x004fc20000010000 */
[----:B------:R-:W-:-:S06]  /*4ce0*/  IMAD.MOV.U32 R24, RZ, RZ, R87 ;  /* 0x000000ffff187224 */ /* 0x000fcc00078e0057 */
[----:B------:R-:W-:Y:S01]  /*4cf0*/  MUFU.EX2 R36, R36 ;  /* 0x0000002400247308 */ /* 0x000fe20000000800 */
[----:B---3--:R-:W-:-:S07]  /*4d00*/  FADD.FTZ R3, R33, R2 ;  /* 0x0000000221037221 */ /* 0x008fce0000010000 */
[----:B------:R-:W2:Y:S01]  /*4d10*/  MUFU.EX2 R37, R37 ;  /* 0x0000002500257308 */ /* 0x000ea20000000800 */
[----:B-1----:R-:W-:-:S07]  /*4d20*/  FADD.FTZ R8, R69, R8 ;  /* 0x0000000845087221 */ /* 0x002fce0000010000 */
[----:B------:R-:W-:Y:S08]  /*4d30*/  MUFU.EX2 R73, R73 ;  /* 0x0000004900497308 */ /* 0x000ff00000000800 */
[----:B------:R-:W1:Y:S01]  /*4d40*/  MUFU.EX2 R4, R4 ;  /* 0x0000000400047308 */ /* 0x000e620000000800 */
[----:B--2---:R-:W-:Y:S01]  /*4d50*/  F2FP.SATFINITE.E4M3.F32.PACK_AB_MERGE_C R2, R37, R36, RZ ;  /* 0x000000242502723e */ /* 0x004fe200048070ff */
[----:B------:R-:W-:-:S03]  /*4d60*/  FADD.FTZ R36, R36, R3 ;  /* 0x0000000324247221 */ /* 0x000fc60000010000 */
[----:B------:R-:W-:Y:S01]  /*4d70*/  F2FP.SATFINITE.E4M3.F32.PACK_AB_MERGE_C R170, R33, R32, R2 ;  /* 0x0000002021aa723e */ /* 0x000fe20004807002 */
[----:B------:R-:W-:-:S01]  /*4d80*/  FADD.FTZ R3, R37, R36 ;  /* 0x0000002425037221 */ /* 0x000fc20000010000 */
[--C-:B------:R-:W-:Y:S02]  /*4d90*/  IMAD.MOV.U32 R37, RZ, RZ, R87.reuse ;  /* 0x000000ffff257224 */ /* 0x100fe400078e0057 */
[--C-:B------:R-:W-:Y:S02]  /*4da0*/  IMAD.MOV.U32 R36, RZ, RZ, R87.reuse ;  /* 0x000000ffff247224 */ /* 0x100fe400078e0057 */
[--C-:B------:R-:W-:Y:S02]  /*4db0*/  IMAD.MOV.U32 R33, RZ, RZ, R87.reuse ;  /* 0x000000ffff217224 */ /* 0x100fe400078e0057 */
        /* <DEDUP_REMOVED lines=43> */
[----:B------:R-:W-:Y:S01]  /*5070*/  UMOV UR45, UR39 ;  /* 0x00000027002d7c82 */ /* 0x000fe20008000000 */
[----:B------:R-:W-:Y:S01]  /*5080*/  UMOV UR6, UR36 ;  /* 0x0000002400067c82 */ /* 0x000fe20008000000 */
[----:B------:R-:W-:Y:S01]  /*5090*/  ULDC UR57, c[0x0][0x404] ;  /* 0x0001010000397ab9 */ /* 0x000fe20000000800 */
[----:B------:R-:W-:Y:S01]  /*50a0*/  ULDC UR56, c[0x0][0x2e0] ;  /* 0x0000b80000387ab9 */ /* 0x000fe20000000800 */
[----:B------:R-:W-:-:S05]  /*50b0*/  ULDC.64 UR40, c[0x0][0x3f8] ;  /* 0x0000fe0000287ab9 */ /* 0x000fca0000000a00 */
.L_x_1884:
[----:B------:R-:W-:Y:S01]  /*50c0*/  ISETP.NE.AND P3, PT, RZ, UR47, PT ;  /* 0x0000002fff007c0c */ /* 0x000fe2000bf65270 */
[----:B------:R-:W-:-:S04]  /*50d0*/  UISETP.NE.AND UP0, UPT, UR6, 0x1, UPT ;  /* 0x000000010600788c */ /* 0x000fc8000bf05270 */
[----:B------:R-:W-:-:S04]  /*50e0*/  USEL UR39, URZ, 0x1, UP0 ;  /* 0x000000013f277887 */ /* 0x000fc80008000000 */
[----:B------:R-:W-:-:S04]  /*50f0*/  ULOP3.LUT UR39, UR45, UR39, URZ, 0x3c, !UPT ;  /* 0x000000272d277292 */ /* 0x000fc8000f8e3c3f */
[----:B------:R-:W-:Y:S08]  /*5100*/  @P3 BRA `(.L_x_1875) ;  /* 0x0000000000383947 */ /* 0x000ff00003800000 */
[----:B------:R-:W-:Y:S05]  /*5110*/  @!P0 BRA `(.L_x_1876) ;  /* 0x0000000000048947 */ /* 0x000fea0003800000 */
[----:B------:R-:W-:Y:S01]  /*5120*/  BPT.TRAP 0x1 ;  /* 0x000000040000795c */ /* 0x000fe20000300000 */
.L_x_1876:
        /* <DEDUP_REMOVED lines=9> */
.L_x_1877:
[----:B--2---:R-:W-:Y:S05]  /*51c0*/  @P2 BRA `(.L_x_1875) ;  /* 0x0000000000082947 */ /* 0x004fea0003800000 */
[----:B------:R-:W2:Y:S02]  /*51d0*/  SYNCS.PHASECHK.TRANS64.TRYWAIT P2, [UR5+0x29830], R0 ;  /* 0x02983000ff0075a7 */ /* 0x000ea40008040145 */
[----:B--2---:R-:W-:Y:S05]  /*51e0*/  @!P2 BRA `(.L_x_1878) ;  /* 0x000000bc00e8a947 */ /* 0x004fea0003800000 */
.L_x_1875:
        /* <DEDUP_REMOVED lines=191> */
.L_x_1880:
[----:B------:R-:W-:Y:S01]  /*5de0*/  ULEA UR5, UR6, UR38, 0x3 ;  /* 0x0000002606057291 */ /* 0x000fe2000f8e183f */
[----:B------:R-:W-:-:S05]  /*5df0*/  IMAD.U32 R0, RZ, RZ, UR45 ;  /* 0x0000002dff007e24 */ /* 0x000fca000f8e00ff */
[----:B------:R-:W-:-:S04]  /*5e00*/  SHF.L.U32 R0, R0, 0x1f, RZ ;  /* 0x0000001f00007819 */ /* 0x000fc800000006ff */
[----:B------:R1:W2:Y:S01]  /*5e10*/  SYNCS.PHASECHK.TRANS64.TRYWAIT P2, [UR5+0x29850], R0 ;  /* 0x02985000ff0075a7 */ /* 0x0002a20008040145 */
[----:B------:R-:W-:Y:S05]  /*5e20*/  @!P0 BRA `(.L_x_1881) ;  /* 0x0000000000048947 */ /* 0x000fea0003800000 */
[----:B------:R-:W-:Y:S01]  /*5e30*/  BPT.TRAP 0x1 ;  /* 0x000000040000795c */ /* 0x000fe20000300000 */
.L_x_1881:
[----:B--2---:R-:W-:Y:S05]  /*5e40*/  @P2 BRA `(.L_x_1879) ;  /* 0x0000000000082947 */ /* 0x004fea0003800000 */
[----:B------:R-:W2:Y:S02]  /*5e50*/  SYNCS.PHASECHK.TRANS64.TRYWAIT P2, [UR5+0x29850], R0 ;  /* 0x02985000ff0075a7 */ /* 0x000ea40008040145 */
[----:B--2---:R-:W-:Y:S05]  /*5e60*/  @!P2 BRA `(.L_x_1882) ;  /* 0x000000b000e0a947 */ /* 0x004fea0003800000 */
.L_x_1879:
[----:B--2---:R-:W2:Y:S01]  /*5e70*/  LDC R7, c[0x0][0x288] ;  /* 0x0000a200ff077b82 */ /* 0x004ea20000000800 */
[----:B------:R-:W-:Y:S01]  /*5e80*/  UISETP.NE.U32.AND UP0, UPT, UR40, URZ, UPT ;  /* 0x0000003f2800728c */ /* 0x000fe2000bf05070 */
[----:B------:R-:W-:Y:S01]  /*5e90*/  WARPGROUP.ARRIVE ;  /* 0x00000000000079c5 */ /* 0x000fe20000000000 */
[----:B------:R-:W-:-:S05]  /*5ea0*/  UIMAD UR5, UR7, -0xa0, UR42 ;  /* 0xffffff60070578a4 */ /* 0x000fca000f8e022a */
[----:B------:R-:W3:Y:S01]  /*5eb0*/  S2R R194, SR_TID.X ;  /* 0x0000000000c27919 */ /* 0x000ee20000002100 */
[----:B------:R-:W-:Y:S02]  /*5ec0*/  UISETP.NE.AND.EX UP0, UPT, UR41, URZ, UPT, UP0 ;  /* 0x0000003f2900728c */ /* 0x000fe4000bf05300 */
[----:B------:R-:W-:Y:S02]  /*5ed0*/  UIADD3 UR5, UR5, 0x1, URZ ;  /* 0x0000000105057890 */ /* 0x000fe4000fffe03f */
[----:B------:R-:W-:Y:S01]  /*5ee0*/  USEL UR10, UR57, 0x1, UP0 ;  /* 0x00000001390a7887 */ /* 0x000fe20008000000 */
[----:B------:R-:W-:-:S03]  /*5ef0*/  UMOV UR11, 0xc0000010 ;  /* 0xc0000010000b7882 */ /* 0x000fc60000000000 */
[----:B------:R-:W-:-:S06]  /*5f00*/  UIMAD UR5, UR10, UR56, UR5 ;  /* 0x000000380a0572a4 */ /* 0x000fcc000f8e0205 */
[----:B--2---:R-:W-:Y:S01]  /*5f10*/  IADD3 R7, -R7, UR5, RZ ;  /* 0x0000000507077c10 */ /* 0x004fe2000fffe1ff */
[----:B------:R-:W-:-:S04]  /*5f20*/  UIADD3 UR5, UR38, 0x400, URZ ;  /* 0x0000040026057890 */ /* 0x000fc8000fffe03f */
[----:B------:R-:W-:Y:S01]  /*5f30*/  IMAD R6, R22, -0x2, R7 ;  /* 0xfffffffe16067824 */ /* 0x000fe200078e0207 */
[----:B------:R-:W-:-:S03]  /*5f40*/  USHF.R.U32.HI UR5, URZ, 0x4, UR5 ;  /* 0x000000043f057899 */ /* 0x000fc60008011605 */
[----:B------:R-:W-:Y:S01]  /*5f50*/  IMAD.IADD R6, R23, 0x1, R6 ;  /* 0x0000000117067824 */ /* 0x000fe200078e0206 */
[----:B------:R-:W-:Y:S01]  /*5f60*/  ULOP3.LUT UR5, UR5, 0x3fff, URZ, 0xc0, !UPT ;  /* 0x00003fff05057892 */ /* 0x000fe2000f8ec03f */
[----:B---3--:R-:W-:-:S03]  /*5f70*/  SHF.R.U32.HI R194, RZ, 0x7, R194 ;  /* 0x00000007ffc27819 */ /* 0x008fc600000116c2 */
[C---:B------:R-:W-:Y:S01]  /*5f80*/  ISETP.GT.AND P2, PT, R6.reuse, RZ, PT ;  /* 0x000000ff0600720c */ /* 0x040fe20003f44270 */
[----:B------:R-:W-:Y:S01]  /*5f90*/  ULOP3.LUT UR5, UR5, 0x10000, URZ, 0xfc, !UPT ;  /* 0x0001000005057892 */ /* 0x000fe2000f8efc3f */
[----:B------:R-:W-:Y:S02]  /*5fa0*/  ISETP.GT.AND P3, PT, R6, 0x1, PT ;  /* 0x000000010600780c */ /* 0x000fe40003f64270 */
[----:B------:R-:W-:Y:S01]  /*5fb0*/  FSEL R7, R152, -INF , P2 ;  /* 0xff80000098077808 */ /* 0x000fe20001000000 */
[----:B------:R-:W-:Y:S01]  /*5fc0*/  UIMAD UR5, UR6, 0x500, UR5 ;  /* 0x00000500060578a4 */ /* 0x000fe2000f8e0205 */
[----:B------:R-:W-:Y:S02]  /*5fd0*/  ISETP.GT.AND P2, PT, R6, 0x8, PT ;  /* 0x000000080600780c */ /* 0x000fe40003f44270 */
[----:B------:R-:W-:Y:S02]  /*5fe0*/  FSEL R9, R153, -INF , P3 ;  /* 0xff80000099097808 */ /* 0x000fe40001800000 */
[----:B-1----:R-:W-:-:S02]  /*5ff0*/  FMNMX.FTZ R0, R7, R5, !PT ;  /* 0x0000000507007209 */ /* 0x002fc40007810000 */
[----:B------:R-:W-:Y:S01]  /*6000*/  ISETP.GT.AND P3, PT, R6, 0x9, PT ;  /* 0x000000090600780c */ /* 0x000fe20003f64270 */
[----:B------:R-:W-:Y:S01]  /*6010*/  UMOV UR10, UR5 ;  /* 0x00000005000a7c82 */ /* 0x000fe20008000000 */
[----:B------:R-:W-:Y:S01]  /*6020*/  FSEL R11, R156, -INF , P2 ;  /* 0xff8000009c0b7808 */ /* 0x000fe20001000000 */
[----:B------:R-:W-:Y:S01]  /*6030*/  QGMMA.64x128x32.F32.E4M3.E4M3 R24, R184, gdesc[UR8], R24, gsb0 ;  /* 0x01e00008b8187df3 */ /* 0x000fe20008000818 */
[----:B------:R-:W-:Y:S01]  /*6040*/  FMNMX.FTZ R0, R9, R0, !PT ;  /* 0x0000000009007209 */ /* 0x000fe20007810000 */
[----:B------:R-:W-:Y:S01]  /*6050*/  UIADD3 UR10, UR5, 0x100, URZ ;  /* 0x00000100050a7890 */ /* 0x000fe2000fffe03f */
[----:B------:R-:W-:Y:S01]  /*6060*/  ISETP.GT.AND P2, PT, R6, 0x10, PT ;  /* 0x000000100600780c */ /* 0x000fe20003f44270 */
[----:B------:R-:W-:Y:S01]  /*6070*/  UMOV UR11, 0xc0000010 ;  /* 0xc0000010000b7882 */ /* 0x000fe20000000000 */
        /* <DEDUP_REMOVED lines=68> */
[----:B------:R-:W-:Y:S01]  /*64c0*/  ISETP.GT.AND P3, PT, R6, 0x69, PT ;  /* 0x000000690600780c */ /* 0x000fe20003f64270 */
[----:B------:R-:W-:Y:S02]  /*64d0*/  WARPGROUP.DEPBAR.LE gsb0, 0x0 ;  /* 0x00008000000079c5 */ /* 0x000fe40000010000 */
[----:B------:R-:W-:Y:S01]  /*64e0*/  FSEL R108, R108, -INF , P2 ;  /* 0xff8000006c6c7808 */ /* 0x000fe20001000000 */
[----:B------:R-:W-:Y:S01]  /*64f0*/  WARPGROUP.ARRIVE ;  /* 0x00000000000079c5 */ /* 0x000fe20000000000 */
[----:B------:R-:W-:Y:S01]  /*6500*/  FMNMX.FTZ R197, R105, R0, !PT ;  /* 0x0000000069c57209 */ /* 0x000fe20007810000 */
[----:B------:R-:W-:Y:S01]  /*6510*/  IMAD.U32 R185, RZ, RZ, UR37 ;  /* 0x00000025ffb97e24 */ /* 0x000fe2000f8e00ff */
[----:B------:R-:W-:Y:S02]  /*6520*/  ISETP.GT.AND P2, PT, R6, 0x70, PT ;  /* 0x000000700600780c */ /* 0x000fe40003f44270 */
[----:B------:R-:W-:Y:S01]  /*6530*/  FSEL R109, R109, -INF , P3 ;  /* 0xff8000006d6d7808 */ /* 0x000fe20001800000 */
[----:B------:R-:W-:Y:S01]  /*6540*/  QGMMA.64x128x32.F32.E4M3.E4M3 R24, R180, gdesc[UR8], R24, gsb0 ;  /* 0x01e00008b4187df3 */ /* 0x000fe20008000818 */
[----:B------:R-:W-:Y:S01]  /*6550*/  FMNMX.FTZ R0, R108, R197, !PT ;  /* 0x000000c56c007209 */ /* 0x000fe20007810000 */
[----:B------:R-:W-:Y:S01]  /*6560*/  UIADD3 UR10, UR5, 0x200, URZ ;  /* 0x00000200050a7890 */ /* 0x000fe2000fffe03f */
[----:B------:R-:W-:Y:S01]  /*6570*/  ISETP.GT.AND P3, PT, R6, 0x71, PT ;  /* 0x000000710600780c */ /* 0x000fe20003f64270 */
[----:B------:R-:W-:Y:S01]  /*6580*/  UMOV UR11, 0xc0000010 ;  /* 0xc0000010000b7882 */ /* 0x000fe20000000000 */
[----:B------:R-:W-:-:S02]  /*6590*/  FSEL R112, R112, -INF , P2 ;  /* 0xff80000070707808 */ /* 0x000fc40001000000 */
[----:B------:R-:W-:Y:S02]  /*65a0*/  FMNMX.FTZ R197, R109, R0, !PT ;  /* 0x000000006dc57209 */ /* 0x000fe40007810000 */
[----:B------:R-:W-:Y:S02]  /*65b0*/  ISETP.GT.AND P2, PT, R6, 0x78, PT ;  /* 0x000000780600780c */ /* 0x000fe40003f44270 */
[----:B------:R-:W-:Y:S02]  /*65c0*/  FSEL R113, R113, -INF , P3 ;  /* 0xff80000071717808 */ /* 0x000fe40001800000 */
[----:B------:R-:W-:Y:S02]  /*65d0*/  FMNMX.FTZ R0, R112, R197, !PT ;  /* 0x000000c570007209 */ /* 0x000fe40007810000 */
[----:B------:R-:W-:Y:S02]  /*65e0*/  ISETP.GT.AND P3, PT, R6, 0x79, PT ;  /* 0x000000790600780c */ /* 0x000fe40003f64270 */
        /* <DEDUP_REMOVED lines=23> */
[C---:B------:R-:W-:Y:S01]  /*6760*/  ISETP.GT.AND P3, PT, R6.reuse, 0x99, PT ;  /* 0x000000990600780c */ /* 0x040fe20003f64270 */
[----:B------:R-:W-:Y:S01]  /*6770*/  VIADD R6, R6, 0x8 ;  /* 0x0000000806067836 */ /* 0x000fe20000000000 */
[----:B------:R-:W-:-:S02]  /*6780*/  FSEL R100, R100, -INF , P2 ;  /* 0xff80000064647808 */ /* 0x000fc40001000000 */
[----:B------:R-:W-:Y:S02]  /*6790*/  FMNMX.FTZ R197, R97, R0, !PT ;  /* 0x0000000061c57209 */ /* 0x000fe40007810000 */
[----:B------:R-:W-:Y:S02]  /*67a0*/  FSEL R101, R101, -INF , P3 ;  /* 0xff80000065657808 */ /* 0x000fe40001800000 */
[----:B------:R-:W-:Y:S02]  /*67b0*/  FMNMX.FTZ R0, R100, R197, !PT ;  /* 0x000000c564007209 */ /* 0x000fe40007810000 */
[C---:B------:R-:W-:Y:S02]  /*67c0*/  ISETP.GT.AND P3, PT, R6.reuse, RZ, PT ;  /* 0x000000ff0600720c */ /* 0x040fe40003f64270 */
[----:B------:R-:W-:Y:S02]  /*67d0*/  FMNMX.FTZ R10, R101, R0, !PT ;  /* 0x00000000650a7209 */ /* 0x000fe40007810000 */
[----:B------:R-:W-:-:S03]  /*67e0*/  ISETP.GT.AND P4, PT, R6, 0x1, PT ;  /* 0x000000010600780c */ /* 0x000fc60003f84270 */
[----:B------:R-:W1:Y:S01]  /*67f0*/  SHFL.BFLY PT, R197, R10, 0x2, 0x1f ;  /* 0x0c401f000ac57f89 */ /* 0x000e6200000e0000 */
[----:B------:R-:W-:Y:S02]  /*6800*/  FSEL R155, R155, -INF , P4 ;  /* 0xff8000009b9b7808 */ /* 0x000fe40002000000 */
[----:B------:R-:W-:-:S04]  /*6810*/  ISETP.GT.AND P4, PT, R6, 0x9, PT ;  /* 0x000000090600780c */ /* 0x000fc80003f84270 */
[----:B------:R-:W-:Y:S02]  /*6820*/  FSEL R159, R159, -INF , P4 ;  /* 0xff8000009f9f7808 */ /* 0x000fe40002000000 */
[----:B------:R-:W-:-:S04]  /*6830*/  ISETP.GT.AND P4, PT, R6, 0x11, PT ;  /* 0x000000110600780c */ /* 0x000fc80003f84270 */
[----:B------:R-:W-:Y:S02]  /*6840*/  FSEL R163, R163, -INF , P4 ;  /* 0xff800000a3a37808 */ /* 0x000fe40002000000 */
[----:B------:R-:W-:-:S04]  /*6850*/  ISETP.GT.AND P4, PT, R6, 0x19, PT ;  /* 0x000000190600780c */ /* 0x000fc80003f84270 */
[----:B------:R-:W-:Y:S02]  /*6860*/  FSEL R167, R167, -INF , P4 ;  /* 0xff800000a7a77808 */ /* 0x000fe40002000000 */
[----:B------:R-:W-:Y:S02]  /*6870*/  ISETP.GT.AND P4, PT, R6, 0x21, PT ;  /* 0x000000210600780c */ /* 0x000fe40003f84270 */
[----:B-1----:R-:W-:Y:S02]  /*6880*/  FMNMX.FTZ R197, R10, R197, !PT ;  /* 0x000000c50ac57209 */ /* 0x002fe40007810000 */
[----:B------:R-:W-:Y:S02]  /*6890*/  FSEL R139, R139, -INF , P4 ;  /* 0xff8000008b8b7808 */ /* 0x000fe40002000000 */
[----:B------:R-:W-:Y:S01]  /*68a0*/  ISETP.GT.AND P4, PT, R6, 0x29, PT ;  /* 0x000000290600780c */ /* 0x000fe20003f84270 */
[----:B------:R-:W1:Y:S03]  /*68b0*/  SHFL.BFLY PT, R0, R197, 0x1, 0x1f ;  /* 0x0c201f00c5007f89 */ /* 0x000e6600000e0000 */
[----:B------:R-:W-:-:S02]  /*68c0*/  FSEL R143, R143, -INF , P4 ;  /* 0xff8000008f8f7808 */ /* 0x000fc40002000000 */
        /* <DEDUP_REMOVED lines=9> */
[C---:B------:R-:W-:Y:S01]  /*6960*/  FSETP.NEU.FTZ.AND P2, PT, R0.reuse, -INF , PT ;  /* 0xff8000000000780b */ /* 0x040fe20003f5d000 */
[----:B------:R-:W-:-:S01]  /*6970*/  FFMA.FTZ R8, R0, R185, -8 ;  /* 0xc100000000087423 */ /* 0x000fc200000100b9 */
[----:B------:R-:W-:Y:S01]  /*6980*/  ISETP.GT.AND P4, PT, R6, 0x51, PT ;  /* 0x000000510600780c */ /* 0x000fe20003f84270 */
[----:B------:R-:W-:-:S03]  /*6990*/  WARPGROUP.DEPBAR.LE gsb0, 0x0 ;  /* 0x00008000000079c5 */ /* 0x000fc60000010000 */
[----:B------:R-:W-:Y:S01]  /*69a0*/  FSEL R8, R8, RZ, P2 ;  /* 0x000000ff08087208 */ /* 0x000fe20001000000 */
[----:B------:R-:W-:Y:S01]  /*69b0*/  WARPGROUP.ARRIVE ;  /* 0x00000000000079c5 */ /* 0x000fe20000000000 */
[----:B------:R-:W-:Y:S02]  /*69c0*/  FSEL R131, R131, -INF , P4 ;  /* 0xff80000083837808 */ /* 0x000fe40002000000 */
[----:B------:R-:W-:Y:S01]  /*69d0*/  ISETP.GT.AND P4, PT, R6, 0x59, PT ;  /* 0x000000590600780c */ /* 0x000fe20003f84270 */
[--C-:B------:R-:W-:Y:S01]  /*69e0*/  FFMA.FTZ R10, R7, UR37, -R8.reuse ;  /* 0x00000025070a7c23 */ /* 0x100fe20008010808 */
[----:B------:R-:W-:-:S01]  /*69f0*/  FFMA.FTZ R7, R9, UR37, -R8 ;  /* 0x0000002509077c23 */ /* 0x000fc20008010808 */
[--C-:B------:R-:W-:Y:S01]  /*6a00*/  FFMA.FTZ R9, R11, UR37, -R8.reuse ;  /* 0x000000250b097c23 */ /* 0x100fe20008010808 */
[----:B------:R-:W-:-:S01]  /*6a10*/  FFMA.FTZ R11, R15, UR37, -R8 ;  /* 0x000000250f0b7c23 */ /* 0x000fc20008010808 */
[----:B------:R-:W-:Y:S01]  /*6a20*/  FSEL R15, R154, -INF , P3 ;  /* 0xff8000009a0f7808 */ /* 0x000fe20001800000 */
[----:B------:R-:W-:-:S01]  /*6a30*/  FFMA.FTZ R14, R161, UR37, -R8 ;  /* 0x00000025a10e7c23 */ /* 0x000fc20008010808 */
[----:B------:R-:W-:Y:S01]  /*6a40*/  ISETP.GT.AND P3, PT, R6, 0x8, PT ;  /* 0x000000080600780c */ /* 0x000fe20003f64270 */
[----:B------:R-:W-:-:S01]  /*6a50*/  FFMA.FTZ R144, R157, UR37, -R8 ;  /* 0x000000259d907c23 */ /* 0x000fc20008010808 */
[----:B------:R-:W-:Y:S01]  /*6a60*/  FMNMX.FTZ R136, R15, R4, !PT ;  /* 0x000000040f887209 */ /* 0x000fe20007810000 */
[----:B------:R-:W-:-:S01]  /*6a70*/  FFMA.FTZ R152, R153, UR37, -R8 ;  /* 0x0000002599987c23 */ /* 0x000fc20008010808 */
[----:B------:R-:W-:Y:S01]  /*6a80*/  FSEL R158, R158, -INF , P3 ;  /* 0xff8000009e9e7808 */ /* 0x000fe20001800000 */
[----:B------:R-:W-:-:S01]  /*6a90*/  FFMA.FTZ R154, R145, UR37, -R8 ;  /* 0x00000025919a7c23 */ /* 0x000fc20008010808 */
[----:B------:R-:W-:Y:S01]  /*6aa0*/  FMNMX.FTZ R161, R155, R136, !PT ;  /* 0x000000889ba17209 */ /* 0x000fe20007810000 */
[----:B------:R-:W-:Y:S01]  /*6ab0*/  QGMMA.64x128x32.F32.E4M3.E4M3 R24, R176, gdesc[UR8], R24, gsb0 ;  /* 0x01e00008b0187df3 */ /* 0x000fe20008000818 */
[----:B------:R-:W-:Y:S01]  /*6ac0*/  ISETP.GT.AND P3, PT, R6, 0x10, PT ;  /* 0x000000100600780c */ /* 0x000fe20003f64270 */
[--C-:B------:R-:W-:Y:S01]  /*6ad0*/  FFMA.FTZ R156, R128, UR37, -R8.reuse ;  /* 0x00000025809c7c23 */ /* 0x100fe20008010808 */
[----:B------:R-:W-:Y:S01]  /*6ae0*/  FMNMX.FTZ R136, R158, R161, !PT ;  /* 0x000000a19e887209 */ /* 0x000fe20007810000 */
[----:B------:R-:W-:Y:S01]  /*6af0*/  UIADD3 UR10, UR5, 0x300, URZ ;  /* 0x00000300050a7890 */ /* 0x000fe2000fffe03f */
[----:B------:R-:W-:Y:S01]  /*6b00*/  FSEL R162, R162, -INF , P3 ;  /* 0xff800000a2a27808 */ /* 0x000fe20001800000 */
[----:B------:R-:W-:Y:S01]  /*6b10*/  UMOV UR11, 0xc0000010 ;  /* 0xc0000010000b7882 */ /* 0x000fe20000000000 */
[----:B------:R-:W-:Y:S01]  /*6b20*/  FMNMX.FTZ R157, R159, R136, !PT ;  /* 0x000000889f9d7209 */ /* 0x000fe20007810000 */
[--C-:B------:R-:W-:Y:S01]  /*6b30*/  FFMA.FTZ R12, R13, UR37, -R8.reuse ;  /* 0x000000250d0c7c23 */ /* 0x100fe20008010808 */
[----:B------:R-:W-:Y:S01]  /*6b40*/  ISETP.GT.AND P3, PT, R6, 0x18, PT ;  /* 0x000000180600780c */ /* 0x000fe20003f64270 */
[----:B------:R1:W-:Y:S01]  /*6b50*/  MUFU.EX2 R136, R144 ;  /* 0x0000009000887308 */ /* 0x0003e20000000800 */
[----:B------:R-:W-:Y:S01]  /*6b60*/  FMNMX.FTZ R140, R162, R157, !PT ;  /* 0x0000009da28c7209 */ /* 0x000fe20007810000 */
[--C-:B------:R-:W-:Y:S01]  /*6b70*/  FFMA.FTZ R13, R195, UR37, -R8.reuse ;  /* 0x00000025c30d7c23 */ /* 0x100fe20008010808 */
[----:B------:R-:W-:Y:S01]  /*6b80*/  FSEL R166, R166, -INF , P3 ;  /* 0xff800000a6a67808 */ /* 0x000fe20001800000 */
[--C-:B------:R-:W-:Y:S01]  /*6b90*/  FFMA.FTZ R20, R165, UR37, -R8.reuse ;  /* 0x00000025a5147c23 */ /* 0x100fe20008010808 */
[----:B------:R-:W-:Y:S01]  /*6ba0*/  FMNMX.FTZ R157, R163, R140, !PT ;  /* 0x0000008ca39d7209 */ /* 0x000fe20007810000 */
[--C-:B------:R-:W-:Y:S01]  /*6bb0*/  FFMA.FTZ R21, R21, UR37, -R8.reuse ;  /* 0x0000002515157c23 */ /* 0x100fe20008010808 */
[----:B------:R-:W-:Y:S01]  /*6bc0*/  ISETP.GT.AND P3, PT, R6, 0x20, PT ;  /* 0x000000200600780c */ /* 0x000fe20003f64270 */
[--C-:B------:R-:W-:Y:S01]  /*6bd0*/  FFMA.FTZ R137, R137, UR37, -R8.reuse ;  /* 0x0000002589897c23 */ /* 0x100fe20008010808 */
[----:B------:R-:W-:Y:S01]  /*6be0*/  FMNMX.FTZ R140, R166, R157, !PT ;  /* 0x0000009da68c7209 */ /* 0x000fe20007810000 */
[--C-:B------:R-:W-:Y:S01]  /*6bf0*/  FFMA.FTZ R141, R141, UR37, -R8.reuse ;  /* 0x000000258d8d7c23 */ /* 0x100fe20008010808 */
[----:B------:R-:W-:Y:S01]  /*6c00*/  FSEL R138, R138, -INF , P3 ;  /* 0xff8000008a8a7808 */ /* 0x000fe20001800000 */
[--C-:B------:R-:W-:Y:S01]  /*6c10*/  FFMA.FTZ R120, R120, UR37, -R8.reuse ;  /* 0x0000002578787c23 */ /* 0x100fe20008010808 */
[----:B------:R-:W-:Y:S01]  /*6c20*/  FMNMX.FTZ R153, R167, R140, !PT ;  /* 0x0000008ca7997209 */ /* 0x000fe20007810000 */
[--C-:B------:R-:W-:Y:S01]  /*6c30*/  FFMA.FTZ R121, R121, UR37, -R8.reuse ;  /* 0x0000002579797c23 */ /* 0x100fe20008010808 */
[----:B------:R-:W-:Y:S01]  /*6c40*/  ISETP.GT.AND P3, PT, R6, 0x28, PT ;  /* 0x000000280600780c */ /* 0x000fe20003f64270 */
[----:B------:R2:W-:Y:S01]  /*6c50*/  MUFU.EX2 R140, R152 ;  /* 0x00000098008c7308 */ /* 0x0005e20000000800 */
[----:B-1----:R-:W-:Y:S01]  /*6c60*/  FMNMX.FTZ R144, R138, R153, !PT ;  /* 0x000000998a907209 */ /* 0x002fe20007810000 */
        /* <DEDUP_REMOVED lines=14> */
[----:B------:R-:W-:Y:S01]  /*6d50*/  MUFU.EX2 R144, R154 ;  /* 0x0000009a00907308 */ /* 0x000fe20000000800 */
[----:B--2---:R-:W-:Y:S01]  /*6d60*/  FMNMX.FTZ R152, R146, R145, !PT ;  /* 0x0000009192987209 */ /* 0x004fe20007810000 */
[--C-:B------:R-:W-:Y:S01]  /*6d70*/  FFMA.FTZ R145, R148, UR37, -R8.reuse ;  /* 0x0000002594917c23 */ /* 0x100fe20008010808 */
[----:B------:R-:W-:Y:S01]  /*6d80*/  FSEL R150, R150, -INF , P3 ;  /* 0xff80000096967808 */ /* 0x000fe20001800000 */
[--C-:B------:R-:W-:Y:S01]  /*6d90*/  FFMA.FTZ R100, R100, UR37, -R8.reuse ;  /* 0x0000002564647c23 */ /* 0x100fe20008010808 */
[----:B------:R-:W-:Y:S01]  /*6da0*/  FMNMX.FTZ R153, R147, R152, !PT ;  /* 0x0000009893997209 */ /* 0x000fe20007810000 */
[----:B------:R-:W-:Y:S01]  /*6db0*/  IMAD.U32 R161, RZ, RZ, UR36 ;  /* 0x00000024ffa17e24 */ /* 0x000fe2000f8e00ff */
[----:B------:R-:W-:Y:S01]  /*6dc0*/  ISETP.GT.AND P3, PT, R6, 0x40, PT ;  /* 0x000000400600780c */ /* 0x000fe20003f64270 */
[----:B------:R-:W-:Y:S01]  /*6dd0*/  MUFU.EX2 R10, R10 ;  /* 0x0000000a000a7308 */ /* 0x000fe20000000800 */
[----:B------:R-:W-:Y:S01]  /*6de0*/  FMNMX.FTZ R148, R150, R153, !PT ;  /* 0x0000009996947209 */ /* 0x000fe20007810000 */
[----:B------:R-:W-:Y:S01]  /*6df0*/  FFMA.FTZ R153, R149, UR37, -R8 ;  /* 0x0000002595997c23 */ /* 0x000fe20008010808 */
[----:B------:R-:W-:-:S02]  /*6e00*/  FSEL R122, R122, -INF , P3 ;  /* 0xff8000007a7a7808 */ /* 0x000fc40001800000 */
[----:B------:R-:W-:Y:S02]  /*6e10*/  FMNMX.FTZ R149, R151, R148, !PT ;  /* 0x0000009497957209 */ /* 0x000fe40007810000 */
[----:B------:R-:W-:Y:S01]  /*6e20*/  ISETP.GT.AND P3, PT, R6, 0x48, PT ;  /* 0x000000480600780c */ /* 0x000fe20003f64270 */
[----:B------:R1:W-:Y:S01]  /*6e30*/  MUFU.EX2 R148, R153 ;  /* 0x0000009900947308 */ /* 0x0003e20000000800 */
[----:B------:R-:W-:Y:S02]  /*6e40*/  FMNMX.FTZ R152, R122, R149, !PT ;  /* 0x000000957a987209 */ /* 0x000fe40007810000 */
[----:B------:R-:W-:Y:S02]  /*6e50*/  FSEL R126, R126, -INF , P3 ;  /* 0xff8000007e7e7808 */ /* 0x000fe40001800000 */
[----:B------:R-:W-:Y:S02]  /*6e60*/  FMNMX.FTZ R149, R123, R152, !PT ;  /* 0x000000987b957209 */ /* 0x000fe40007810000 */
[----:B------:R-:W-:Y:S01]  /*6e70*/  ISETP.GT.AND P3, PT, R6, 0x50, PT ;  /* 0x000000500600780c */ /* 0x000fe20003f64270 */
[----:B------:R-:W-:Y:S01]  /*6e80*/  MUFU.EX2 R7, R7 ;  /* 0x0000000700077308 */ /* 0x000fe20000000800 */
[----:B------:R-:W-:Y:S01]  /*6e90*/  FMNMX.FTZ R152, R126, R149, !PT ;  /* 0x000000957e987209 */ /* 0x000fe20007810000 */
[----:B-1----:R-:W-:Y:S01]  /*6ea0*/  FFMA.FTZ R153, R125, UR37, -R8 ;  /* 0x000000257d997c23 */ /* 0x002fe20008010808 */
[----:B------:R-:W-:-:S02]  /*6eb0*/  FSEL R130, R130, -INF , P3 ;  /* 0xff80000082827808 */ /* 0x000fc40001800000 */
[----:B------:R-:W-:Y:S02]  /*6ec0*/  FMNMX.FTZ R149, R127, R152, !PT ;  /* 0x000000987f957209 */ /* 0x000fe40007810000 */
[----:B------:R-:W-:Y:S01]  /*6ed0*/  ISETP.GT.AND P3, PT, R6, 0x58, PT ;  /* 0x000000580600780c */ /* 0x000fe20003f64270 */
[----:B------:R-:W-:Y:S01]  /*6ee0*/  MUFU.EX2 R9, R9 ;  /* 0x0000000900097308 */ /* 0x000fe20000000800 */
[----:B------:R-:W-:Y:S02]  /*6ef0*/  FMNMX.FTZ R152, R130, R149, !PT ;  /* 0x0000009582987209 */ /* 0x000fe40007810000 */
[----:B------:R-:W-:Y:S02]  /*6f00*/  FSEL R134, R134, -INF , P3 ;  /* 0xff80000086867808 */ /* 0x000fe40001800000 */
[----:B------:R-:W-:Y:S02]  /*6f10*/  FMNMX.FTZ R149, R131, R152, !PT ;  /* 0x0000009883957209 */ /* 0x000fe40007810000 */
[----:B------:R-:W-:Y:S01]  /*6f20*/  FSEL R135, R135, -INF , P4 ;  /* 0xff80000087877808 */ /* 0x000fe20002000000 */
[----:B------:R-:W-:Y:S01]  /*6f30*/  MUFU.EX2 R12, R12 ;  /* 0x0000000c000c7308 */ /* 0x000fe20000000800 */
[----:B------:R-:W-:-:S02]  /*6f40*/  ISETP.GT.AND P3, PT, R6, 0x60, PT ;  /* 0x000000600600780c */ /* 0x000fc40003f64270 */
[----:B------:R-:W-:Y:S02]  /*6f50*/  FMNMX.FTZ R152, R134, R149, !PT ;  /* 0x0000009586987209 */ /* 0x000fe40007810000 */
[----:B------:R-:W-:Y:S02]  /*6f60*/  ISETP.GT.AND P4, PT, R6, 0x61, PT ;  /* 0x000000610600780c */ /* 0x000fe40003f84270 */
[----:B------:R-:W-:Y:S01]  /*6f70*/  FSEL R106, R106, -INF , P3 ;  /* 0xff8000006a6a7808 */ /* 0x000fe20001800000 */
[----:B------:R-:W-:Y:S01]  /*6f80*/  MUFU.EX2 R11, R11 ;  /* 0x0000000b000b7308 */ /* 0x000fe20000000800 */
[----:B------:R-:W-:Y:S02]  /*6f90*/  FMNMX.FTZ R149, R135, R152, !PT ;  /* 0x0000009887957209 */ /* 0x000fe40007810000 */
[----:B------:R-:W-:Y:S02]  /*6fa0*/  ISETP.GT.AND P3, PT, R6, 0x68, PT ;  /* 0x000000680600780c */ /* 0x000fe40003f64270 */
[----:B------:R-:W-:-:S02]  /*6fb0*/  FSEL R125, R107, -INF , P4 ;  /* 0xff8000006b7d7808 */ /* 0x000fc40002000000 */
[----:B------:R-:W-:Y:S01]  /*6fc0*/  FMNMX.FTZ R152, R106, R149, !PT ;  /* 0x000000956a987209 */ /* 0x000fe20007810000 */
[----:B------:R1:W-:Y:S01]  /*6fd0*/  MUFU.EX2 R107, R153 ;  /* 0x00000099006b7308 */ /* 0x0003e20000000800 */
[----:B------:R-:W-:Y:S02]  /*6fe0*/  ISETP.GT.AND P4, PT, R6, 0x69, PT ;  /* 0x000000690600780c */ /* 0x000fe40003f84270 */
[----:B------:R-:W-:Y:S02]  /*6ff0*/  FSEL R110, R110, -INF , P3 ;  /* 0xff8000006e6e7808 */ /* 0x000fe40001800000 */
[----:B------:R-:W-:Y:S01]  /*7000*/  FMNMX.FTZ R149, R125, R152, !PT ;  /* 0x000000987d957209 */ /* 0x000fe20007810000 */
[--C-:B------:R-:W-:Y:S01]  /*7010*/  FFMA.FTZ R152, R129, UR37, -R8.reuse ;  /* 0x0000002581987c23 */ /* 0x100fe20008010808 */
[----:B------:R-:W-:Y:S01]  /*7020*/  ISETP.GT.AND P3, PT, R6, 0x70, PT ;  /* 0x000000700600780c */ /* 0x000fe20003f64270 */
[----:B------:R-:W-:Y:S01]  /*7030*/  MUFU.EX2 R14, R14 ;  /* 0x0000000e000e7308 */ /* 0x000fe20000000800 */
[----:B------:R-:W-:Y:S01]  /*7040*/  FSEL R128, R111, -INF , P4 ;  /* 0xff8000006f807808 */ /* 0x000fe20002000000 */
[----:B-1----:R-:W-:Y:S01]  /*7050*/  FFMA.FTZ R153, R132, UR37, -R8 ;  /* 0x0000002584997c23 */ /* 0x002fe20008010808 */
[----:B------:R-:W-:-:S02]  /*7060*/  FMNMX.FTZ R149, R110, R149, !PT ;  /* 0x000000956e957209 */ /* 0x000fc40007810000 */
[----:B------:R-:W-:Y:S02]  /*7070*/  ISETP.GT.AND P4, PT, R6, 0x71, PT ;  /* 0x000000710600780c */ /* 0x000fe40003f84270 */
[----:B------:R-:W-:Y:S01]  /*7080*/  FSEL R114, R114, -INF , P3 ;  /* 0xff80000072727808 */ /* 0x000fe20001800000 */
        /* <DEDUP_REMOVED lines=13> */
[----:B------:R-:W-:Y:S01]  /*7160*/  FSEL R132, R90, -INF , P3 ;  /* 0xff8000005a847808 */ /* 0x000fe20001800000 */
[----:B------:R-:W-:Y:S01]  /*7170*/  FFMA.FTZ R90, R133, UR37, -R8 ;  /* 0x00000025855a7c23 */ /* 0x000fe20008010808 */
[----:B------:R-:W-:Y:S01]  /*7180*/  ISETP.GT.AND P4, PT, R6, 0x81, PT ;  /* 0x000000810600780c */ /* 0x000fe20003f84270 */
[----:B------:R1:W-:Y:S01]  /*7190*/  MUFU.EX2 R119, R153 ;  /* 0x0000009900777308 */ /* 0x0003e20000000800 */
[----:B------:R-:W-:-:S02]  /*71a0*/  FMNMX.FTZ R133, R129, R154, !PT ;  /* 0x0000009a81857209 */ /* 0x000fc40007810000 */
[----:B------:R-:W-:Y:S01]  /*71b0*/  ISETP.GT.AND P3, PT, R6, 0x88, PT ;  /* 0x000000880600780c */ /* 0x000fe20003f64270 */
[----:B------:R-:W-:Y:S02]  /*71c0*/  WARPGROUP.DEPBAR.LE gsb0, 0x0 ;  /* 0x00008000000079c5 */ /* 0x000fe40000010000 */
[----:B------:R-:W-:Y:S01]  /*71d0*/  FSEL R91, R91, -INF , P4 ;  /* 0xff8000005b5b7808 */ /* 0x000fe20002000000 */
[----:B------:R-:W-:Y:S01]  /*71e0*/  WARPGROUP.ARRIVE ;  /* 0x00000000000079c5 */ /* 0x000fe20000000000 */
[----:B------:R-:W-:Y:S01]  /*71f0*/  FMNMX.FTZ R154, R132, R133, !PT ;  /* 0x00000085849a7209 */ /* 0x000fe20007810000 */
[----:B-1----:R-:W-:-:S01]  /*7200*/  FFMA.FTZ R153, R105, UR37, -R8 ;  /* 0x0000002569997c23 */ /* 0x002fc20008010808 */
[----:B------:R-:W-:Y:S01]  /*7210*/  ISETP.GT.AND P4, PT, R6, 0x89, PT ;  /* 0x000000890600780c */ /* 0x000fe20003f84270 */
[----:B------:R-:W-:Y:S01]  /*7220*/  MUFU.EX2 R21, R21 ;  /* 0x0000001500157308 */ /* 0x000fe20000000800 */
[----:B------:R-:W-:Y:S01]  /*7230*/  FSEL R133, R94, -INF , P3 ;  /* 0xff8000005e857808 */ /* 0x000fe20001800000 */
[----:B------:R-:W-:Y:S01]  /*7240*/  FFMA.FTZ R94, R104, UR37, -R8 ;  /* 0x00000025685e7c23 */ /* 0x000fe20008010808 */
[----:B------:R-:W-:Y:S01]  /*7250*/  FMNMX.FTZ R154, R91, R154, !PT ;  /* 0x0000009a5b9a7209 */ /* 0x000fe20007810000 */
[----:B------:R-:W-:Y:S01]  /*7260*/  QGMMA.64x128x32.F32.E4M3.E4M3 R24, R172, gdesc[UR8], R24, gsb0 ;  /* 0x01e00008ac187df3 */ /* 0x000fe20008000818 */
[C---:B------:R-:W-:Y:S01]  /*7270*/  ISETP.GT.AND P3, PT, R6.reuse, 0x90, PT ;  /* 0x000000900600780c */ /* 0x040fe20003f64270 */
[----:B------:R-:W-:Y:S01]  /*7280*/  UIADD3 UR10, UR5, 0x400, URZ ;  /* 0x00000400050a7890 */ /* 0x000fe2000fffe03f */
[----:B------:R-:W-:Y:S01]  /*7290*/  FSEL R95, R95, -INF , P4 ;  /* 0xff8000005f5f7808 */ /* 0x000fe20002000000 */
[----:B------:R-:W-:Y:S01]  /*72a0*/  MUFU.EX2 R137, R137 ;  /* 0x0000008900897308 */ /* 0x000fe20000000800 */
[----:B------:R-:W-:Y:S01]  /*72b0*/  FMNMX.FTZ R154, R133, R154, !PT ;  /* 0x0000009a859a7209 */ /* 0x000fe20007810000 */
[----:B------:R-:W-:Y:S01]  /*72c0*/  UMOV UR11, 0xc0000010 ;  /* 0xc0000010000b7882 */ /* 0x000fe20000000000 */
[----:B------:R-:W-:-:S02]  /*72d0*/  ISETP.GT.AND P4, PT, R6, 0x91, PT ;  /* 0x000000910600780c */ /* 0x000fc40003f84270 */
[----:B------:R-:W-:Y:S02]  /*72e0*/  FSEL R98, R98, -INF , P3 ;  /* 0xff80000062627808 */ /* 0x000fe40001800000 */
        /* <DEDUP_REMOVED lines=13> */
[----:B------:R-:W-:Y:S01]  /*73c0*/  FFMA.FTZ R117, R101, UR37, -R8 ;  /* 0x0000002565757c23 */ /* 0x000fe20008010808 */
[----:B------:R-:W-:Y:S01]  /*73d0*/  FSEL R103, R103, -INF , P4 ;  /* 0xff80000067677808 */ /* 0x000fe20002000000 */
[----:B------:R1:W-:Y:S01]  /*73e0*/  MUFU.EX2 R105, R154 ;  /* 0x0000009a00697308 */ /* 0x0003e20000000800 */
[----:B------:R-:W-:-:S02]  /*73f0*/  FMNMX.FTZ R6, R102, R149, !PT ;  /* 0x0000009566067209 */ /* 0x000fc40007810000 */
[----:B------:R-:W-:Y:S02]  /*7400*/  @!P1 LEA R161, R161, UR38, 0x3 ;  /* 0x00000026a1a19c11 */ /* 0x000fe4000f8e18ff */
[----:B------:R-:W-:-:S03]  /*7410*/  FMNMX.FTZ R6, R103, R6, !PT ;  /* 0x0000000667067209 */ /* 0x000fc60007810000 */
[----:B------:R-:W-:Y:S01]  /*7420*/  MUFU.EX2 R99, R153 ;  /* 0x0000009900637308 */ /* 0x000fe20000000800 */
[----:B-1----:R-:W-:Y:S01]  /*7430*/  FSEL R154, R0, RZ, P2 ;  /* 0x000000ff009a7208 */ /* 0x002fe20001000000 */
[----:B------:R-:W1:Y:S04]  /*7440*/  SHFL.BFLY PT, R149, R6, 0x2, 0x1f ;  /* 0x0c401f0006957f89 */ /* 0x000e6800000e0000 */
[----:B------:R-:W-:-:S02]  /*7450*/  FADD.FTZ R154, -R154, R5 ;  /* 0x000000059a9a7221 */ /* 0x000fc40000010100 */
[----:B------:R-:W-:Y:S02]  /*7460*/  MUFU.EX2 R5, R117 ;  /* 0x0000007500057308 */ /* 0x000fe40000000800 */
[----:B------:R-:W-:-:S06]  /*7470*/  FMUL.FTZ R101, R154, UR37 ;  /* 0x000000259a657c20 */ /* 0x000fcc0008410000 */
[----:B------:R-:W2:Y:S08]  /*7480*/  MUFU.EX2 R101, R101 ;  /* 0x0000006500657308 */ /* 0x000eb00000000800 */
[----:B------:R-:W-:Y:S01]  /*7490*/  MUFU.EX2 R141, R141 ;  /* 0x0000008d008d7308 */ /* 0x000fe20000000800 */
[----:B-1----:R-:W-:-:S05]  /*74a0*/  FMNMX.FTZ R149, R6, R149, !PT ;  /* 0x0000009506957209 */ /* 0x002fca0007810000 */
[----:B------:R-:W1:Y:S02]  /*74b0*/  SHFL.BFLY PT, R6, R149, 0x1, 0x1f ;  /* 0x0c201f0095067f89 */ /* 0x000e6400000e0000 */
[----:B------:R-:W-:Y:S08]  /*74c0*/  MUFU.EX2 R145, R145 ;  /* 0x0000009100917308 */ /* 0x000ff00000000800 */
[----:B------:R-:W-:Y:S08]  /*74d0*/  MUFU.EX2 R120, R120 ;  /* 0x0000007800787308 */ /* 0x000ff00000000800 */
[----:B------:R-:W-:Y:S01]  /*74e0*/  MUFU.EX2 R121, R121 ;  /* 0x0000007900797308 */ /* 0x000fe20000000800 */
[----:B-1----:R-:W-:Y:S01]  /*74f0*/  FMNMX.FTZ R6, R149, R6, !PT ;  /* 0x0000000695067209 */ /* 0x002fe20007810000 */
[----:B------:R-:W-:-:S06]  /*7500*/  IMAD.U32 R149, RZ, RZ, UR37 ;  /* 0x00000025ff957e24 */ /* 0x000fcc000f8e00ff */
[----:B------:R-:W-:Y:S01]  /*7510*/  MUFU.EX2 R124, R124 ;  /* 0x0000007c007c7308 */ /* 0x000fe20000000800 */
[C---:B------:R-:W-:Y:S01]  /*7520*/  FSETP.NEU.FTZ.AND P2, PT, R6.reuse, -INF , PT ;  /* 0xff8000000600780b */ /* 0x040fe20003f5d000 */
[----:B------:R-:W-:-:S05]  /*7530*/  FFMA.FTZ R8, R6, R149, -8 ;  /* 0xc100000006087423 */ /* 0x000fca0000010095 */
[----:B------:R-:W-:Y:S01]  /*7540*/  FSEL R8, R8, RZ, P2 ;  /* 0x000000ff08087208 */ /* 0x000fe20001000000 */
[----:B------:R-:W-:Y:S04]  /*7550*/  MUFU.EX2 R152, R152 ;  /* 0x0000009800987308 */ /* 0x000fe80000000800 */
[----:B------:R-:W-:-:S01]  /*7560*/  FFMA.FTZ R154, R155, UR37, -R8 ;  /* 0x000000259b9a7c23 */ /* 0x000fc20008010808 */
[--C-:B------:R-:W-:Y:S01]  /*7570*/  FFMA.FTZ R155, R158, UR37, -R8.reuse ;  /* 0x000000259e9b7c23 */ /* 0x100fe20008010808 */
[----:B------:R-:W-:-:S01]  /*7580*/  FFMA.FTZ R157, R126, UR37, -R8 ;  /* 0x000000257e9d7c23 */ /* 0x000fc20008010808 */
[--C-:B------:R-:W-:Y:S01]  /*7590*/  FFMA.FTZ R15, R15, UR37, -R8.reuse ;  /* 0x000000250f0f7c23 */ /* 0x100fe20008010808 */
[----:B------:R-:W-:-:S01]  /*75a0*/  FFMA.FTZ R156, R159, UR37, -R8 ;  /* 0x000000259f9c7c23 */ /* 0x000fc20008010808 */
[----:B------:R1:W-:Y:S01]  /*75b0*/  MUFU.EX2 R117, R155 ;  /* 0x0000009b00757308 */ /* 0x0003e20000000800 */
[----:B------:R-:W-:-:S01]  /*75c0*/  FFMA.FTZ R149, R162, UR37, -R8 ;  /* 0x00000025a2957c23 */ /* 0x000fc20008010808 */
[----:B------:R-:W-:Y:S01]  /*75d0*/  FFMA.FTZ R158, R163, UR37, -R8 ;  /* 0x00000025a39e7c23 */ /* 0x000fe20008010808 */
[----:B--2---:R-:W-:-:S01]  /*75e0*/  FFMA.FTZ R162, R101, R3, R10 ;  /* 0x0000000365a27223 */ /* 0x004fc2000001000a */
[--C-:B------:R-:W-:Y:S01]  /*75f0*/  FFMA.FTZ R153, R166, UR37, -R8.reuse ;  /* 0x00000025a6997c23 */ /* 0x100fe20008010808 */
[----:B------:R-:W-:-:S01]  /*7600*/  FFMA.FTZ R160, R167, UR37, -R8 ;  /* 0x00000025a7a07c23 */ /* 0x000fc20008010808 */
[----:B------:R-:W-:Y:S01]  /*7610*/  FFMA.FTZ R138, R138, UR37, -R8 ;  /* 0x000000258a8a7c23 */ /* 0x000fe20008010808 */
[----:B------:R-:W-:-:S01]  /*7620*/  FADD.FTZ R162, R7, R162 ;  /* 0x000000a207a27221 */ /* 0x000fc20000010000 */
[----:B------:R-:W-:Y:S01]  /*7630*/  MUFU.EX2 R15, R15 ;  /* 0x0000000f000f7308 */ /* 0x000fe20000000800 */
[----:B-1----:R-:W-:Y:S01]  /*7640*/  FSEL R155, R6, RZ, P2 ;  /* 0x000000ff069b7208 */ /* 0x002fe20001000000 */
[--C-:B------:R-:W-:Y:S01]  /*7650*/  FFMA.FTZ R139, R139, UR37, -R8.reuse ;  /* 0x000000258b8b7c23 */ /* 0x100fe20008010808 */
[----:B------:R-:W-:-:S01]  /*7660*/  FFMA.FTZ R142, R142, UR37, -R8 ;  /* 0x000000258e8e7c23 */ /* 0x000fc20008010808 */
[--C-:B------:R-:W-:Y:S01]  /*7670*/  FFMA.FTZ R143, R143, UR37, -R8.reuse ;  /* 0x000000258f8f7c23 */ /* 0x100fe20008010808 */
[----:B------:R-:W-:-:S01]  /*7680*/  FFMA.FTZ R146, R146, UR37, -R8 ;  /* 0x0000002592927c23 */ /* 0x000fc20008010808 */
[----:B------:R-:W-:Y:S01]  /*7690*/  FADD.FTZ R155, -R155, R4 ;  /* 0x000000049b9b7221 */ /* 0x000fe20000010100 */
[----:B------:R-:W-:-:S01]  /*76a0*/  FFMA.FTZ R147, R147, UR37, -R8 ;  /* 0x0000002593937c23 */ /* 0x000fc20008010808 */
        /* <DEDUP_REMOVED lines=17> */
[----:B------:R-:W-:-:S02]  /*77c0*/  WARPGROUP.DEPBAR.LE gsb0, 0x0 ;  /* 0x00008000000079c5 */ /* 0x000fc40000010000 */
[----:B------:R-:W-:Y:S01]  /*77d0*/  WARPGROUP.ARRIVE ;  /* 0x00000000000079c5 */ /* 0x000fe20000000000 */
[----:B------:R-:W-:-:S01]  /*77e0*/  FFMA.FTZ R115, R115, UR37, -R8 ;  /* 0x0000002573737c23 */ /* 0x000fc20008010808 */
[--C-:B------:R-:W-:Y:S01]  /*77f0*/  FFMA.FTZ R118, R118, UR37, -R8.reuse ;  /* 0x0000002576767c23 */ /* 0x100fe20008010808 */
[----:B------:R-:W-:-:S01]  /*7800*/  FFMA.FTZ R129, R129, UR37, -R8 ;  /* 0x0000002581817c23 */ /* 0x000fc20008010808 */
[----:B------:R-:W-:Y:S01]  /*7810*/  FFMA.FTZ R91, R91, UR37, -R8 ;  /* 0x000000255b5b7c23 */ /* 0x000fe20008010808 */
[----:B------:R-:W3:Y:S01]  /*7820*/  MUFU.EX2 R149, R149 ;  /* 0x0000009500957308 */ /* 0x000ee20000000800 */
[----:B-1----:R-:W-:-:S01]  /*7830*/  FFMA.FTZ R3, R126, R2, R15 ;  /* 0x000000027e037223 */ /* 0x002fc2000001000f */
[----:B------:R-:W-:Y:S01]  /*7840*/  QGMMA.64x128x32.F32.E4M3.E4M3 R24, R168, gdesc[UR8], R24, gsb0 ;  /* 0x01e00008a8187df3 */ /* 0x000fe20008000818 */
[----:B------:R-:W-:-:S01]  /*7850*/  FFMA.FTZ R133, R133, UR37, -R8 ;  /* 0x0000002585857c23 */ /* 0x000fc20008010808 */
[----:B------:R-:W-:Y:S01]  /*7860*/  FFMA.FTZ R95, R95, UR37, -R8 ;  /* 0x000000255f5f7c23 */ /* 0x000fe20008010808 */
[----:B------:R-:W-:-:S01]  /*7870*/  FADD.FTZ R2, R154, R3 ;  /* 0x000000039a027221 */ /* 0x000fc20000010000 */
[----:B------:R-:W-:Y:S01]  /*7880*/  FADD.FTZ R3, R9, R162 ;  /* 0x000000a209037221 */ /* 0x000fe20000010000 */
[----:B------:R-:W-:-:S01]  /*7890*/  FFMA.FTZ R98, R98, UR37, -R8 ;  /* 0x0000002562627c23 */ /* 0x000fc20008010808 */
[----:B------:R-:W1:Y:S01]  /*78a0*/  MUFU.EX2 R158, R158 ;  /* 0x0000009e009e7308 */ /* 0x000e620000000800 */
[----:B------:R-:W-:-:S01]  /*78b0*/  FADD.FTZ R155, R117, R2 ;  /* 0x00000002759b7221 */ /* 0x000fc20000010000 */
[----:B------:R-:W-:Y:S01]  /*78c0*/  FADD.FTZ R2, R12, R3 ;  /* 0x000000030c027221 */ /* 0x000fe20000010000 */
[----:B------:R-:W-:-:S01]  /*78d0*/  FFMA.FTZ R104, R104, UR37, -R8 ;  /* 0x0000002568687c23 */ /* 0x000fc20008010808 */
[----:B------:R-:W-:Y:S01]  /*78e0*/  FFMA.FTZ R102, R102, UR37, -R8 ;  /* 0x0000002566667c23 */ /* 0x000fe20008010808 */
[----:B--2---:R-:W-:-:S01]  /*78f0*/  FADD.FTZ R162, R156, R155 ;  /* 0x0000009b9ca27221 */ /* 0x004fc20000010000 */
[----:B------:R-:W-:-:S02]  /*7900*/  FADD.FTZ R3, R11, R2 ;  /* 0x000000020b037221 */ /* 0x000fc40000010000 */
        /* <DEDUP_REMOVED lines=10> */
[----:B------:R-:W-:-:S06]  /*79b0*/  FADD.FTZ R162, R136, R3 ;  /* 0x0000000388a27221 */ /* 0x000fcc0000010000 */
[----:B------:R-:W2:Y:S01]  /*79c0*/  MUFU.EX2 R139, R139 ;  /* 0x0000008b008b7308 */ /* 0x000ea20000000800 */
[----:B---3--:R-:W-:-:S07]  /*79d0*/  FADD.FTZ R155, R160, R155 ;  /* 0x0000009ba09b7221 */ /* 0x008fce0000010000 */
[----:B------:R-:W3:Y:S01]  /*79e0*/  MUFU.EX2 R142, R142 ;  /* 0x0000008e008e7308 */ /* 0x000ee20000000800 */
[----:B-1----:R-:W-:-:S01]  /*79f0*/  FADD.FTZ R2, R138, R155 ;  /* 0x0000009b8a027221 */ /* 0x002fc20000010000 */
[----:B------:R-:W-:-:S06]  /*7a00*/  FFMA.FTZ R155, R128, UR37, -R8 ;  /* 0x00000025809b7c23 */ /* 0x000fcc0008010808 */
[----:B------:R-:W1:Y:S01]  /*7a10*/  MUFU.EX2 R143, R143 ;  /* 0x0000008f008f7308 */ /* 0x000e620000000800 */
[----:B--2---:R-:W-:-:S07]  /*7a20*/  FADD.FTZ R3, R139, R2 ;  /* 0x000000028b037221 */ /* 0x004fce0000010000 */
[----:B------:R-:W2:Y:S01]  /*7a30*/  MUFU.EX2 R146, R146 ;  /* 0x0000009200927308 */ /* 0x000ea20000000800 */
[----:B---3--:R-:W-:-:S07]  /*7a40*/  FADD.FTZ R2, R142, R3 ;  /* 0x000000038e027221 */ /* 0x008fce0000010000 */
[----:B------:R-:W3:Y:S01]  /*7a50*/  MUFU.EX2 R147, R147 ;  /* 0x0000009300937308 */ /* 0x000ee20000000800 */
[----:B-1----:R-:W-:-:S07]  /*7a60*/  FADD.FTZ R3, R143, R2 ;  /* 0x000000028f037221 */ /* 0x002fce0000010000 */
[----:B------:R1:W-:Y:S01]  /*7a70*/  MUFU.EX2 R4, R157 ;  /* 0x0000009d00047308 */ /* 0x0003e20000000800 */
[----:B--2---:R-:W-:-:S07]  /*7a80*/  FADD.FTZ R2, R146, R3 ;  /* 0x0000000392027221 */ /* 0x004fce0000010000 */
[----:B------:R-:W2:Y:S01]  /*7a90*/  MUFU.EX2 R150, R150 ;  /* 0x0000009600967308 */ /* 0x000ea20000000800 */
[----:B-1----:R-:W-:-:S01]  /*7aa0*/  FADD.FTZ R157, R137, R162 ;  /* 0x000000a2899d7221 */ /* 0x002fc20000010000 */
[----:B---3--:R-:W-:-:S03]  /*7ab0*/  FADD.FTZ R3, R147, R2 ;  /* 0x0000000293037221 */ /* 0x008fc60000010000 */
[----:B------:R-:W-:-:S03]  /*7ac0*/  FADD.FTZ R128, R140, R157 ;  /* 0x0000009d8c807221 */ /* 0x000fc60000010000 */
[----:B------:R-:W1:Y:S01]  /*7ad0*/  MUFU.EX2 R151, R151 ;  /* 0x0000009700977308 */ /* 0x000e620000000800 */
[----:B------:R-:W-:-:S04]  /*7ae0*/  FADD.FTZ R157, R141, R128 ;  /* 0x000000808d9d7221 */ /* 0x000fc80000010000 */
[----:B------:R-:W-:-:S03]  /*7af0*/  FADD.FTZ R128, R144, R157 ;  /* 0x0000009d90807221 */ /* 0x000fc60000010000 */
[----:B------:R-:W3:Y:S01]  /*7b00*/  MUFU.EX2 R122, R122 ;  /* 0x0000007a007a7308 */ /* 0x000ee20000000800 */
[----:B------:R-:W-:-:S01]  /*7b10*/  FADD.FTZ R157, R145, R128 ;  /* 0x00000080919d7221 */ /* 0x000fc20000010000 */
[----:B--2---:R-:W-:-:S03]  /*7b20*/  FADD.FTZ R2, R150, R3 ;  /* 0x0000000396027221 */ /* 0x004fc60000010000 */
[----:B------:R-:W-:-:S03]  /*7b30*/  FADD.FTZ R157, R148, R157 ;  /* 0x0000009d949d7221 */ /* 0x000fc60000010000 */
[----:B------:R-:W2:Y:S01]  /*7b40*/  MUFU.EX2 R123, R123 ;  /* 0x0000007b007b7308 */ /* 0x000ea20000000800 */
[----:B-1----:R-:W-:-:S01]  /*7b50*/  FADD.FTZ R3, R151, R2 ;  /* 0x0000000297037221 */ /* 0x002fc20000010000 */
[----:B------:R-:W-:-:S06]  /*7b60*/  FADD.FTZ R2, R120, R157 ;  /* 0x0000009d78027221 */ /* 0x000fcc0000010000 */
[----:B------:R-:W1:Y:S01]  /*7b70*/  MUFU.EX2 R127, R127 ;  /* 0x0000007f007f7308 */ /* 0x000e620000000800 */
[----:B---3--:R-:W-:-:S01]  /*7b80*/  FADD.FTZ R128, R122, R3 ;  /* 0x000000037a807221 */ /* 0x008fc20000010000 */
[----:B------:R-:W-:-:S04]  /*7b90*/  FADD.FTZ R3, R121, R2 ;  /* 0x0000000279037221 */ /* 0x000fc80000010000 */
[----:B------:R-:W-:Y:S02]  /*7ba0*/  FADD.FTZ R2, R124, R3 ;  /* 0x000000037c027221 */ /* 0x000fe40000010000 */
[----:B------:R-:W3:Y:S01]  /*7bb0*/  MUFU.EX2 R130, R130 ;  /* 0x0000008200827308 */ /* 0x000ee20000000800 */
[----:B--2---:R-:W-:-:S01]  /*7bc0*/  FADD.FTZ R157, R123, R128 ;  /* 0x000000807b9d7221 */ /* 0x004fc20000010000 */
[----:B------:R-:W-:-:S03]  /*7bd0*/  FADD.FTZ R2, R107, R2 ;  /* 0x000000026b027221 */ /* 0x000fc60000010000 */
[----:B------:R-:W-:Y:S01]  /*7be0*/  FADD.FTZ R128, R4, R157 ;  /* 0x0000009d04807221 */ /* 0x000fe20000010000 */
[----:B------:R-:W-:-:S02]  /*7bf0*/  FADD.FTZ R157, R111, R2 ;  /* 0x000000026f9d7221 */ /* 0x000fc40000010000 */
[----:B------:R-:W2:Y:S01]  /*7c00*/  MUFU.EX2 R131, R131 ;  /* 0x0000008300837308 */ /* 0x000ea20000000800 */
[----:B-1----:R-:W-:-:S01]  /*7c10*/  FADD.FTZ R3, R127, R128 ;  /* 0x000000807f037221 */ /* 0x002fc20000010000 */
[----:B------:R-:W-:Y:S01]  /*7c20*/  FFMA.FTZ R128, R132, UR37, -R8 ;  /* 0x0000002584807c23 */ /* 0x000fe20008010808 */
[----:B------:R-:W-:-:S01]  /*7c30*/  FADD.FTZ R132, R152, R157 ;  /* 0x0000009d98847221 */ /* 0x000fc20000010000 */
[----:B------:R-:W-:-:S03]  /*7c40*/  FFMA.FTZ R8, R103, UR37, -R8 ;  /* 0x0000002567087c23 */ /* 0x000fc60008010808 */
[----:B------:R-:W-:Y:S01]  /*7c50*/  FADD.FTZ R157, R119, R132 ;  /* 0x00000084779d7221 */ /* 0x000fe20000010000 */
[----:B------:R-:W1:Y:S01]  /*7c60*/  MUFU.EX2 R134, R134 ;  /* 0x0000008600867308 */ /* 0x000e620000000800 */
[----:B---3--:R-:W-:-:S01]  /*7c70*/  FADD.FTZ R2, R130, R3 ;  /* 0x0000000382027221 */ /* 0x008fc20000010000 */
[----:B------:R-:W-:-:S06]  /*7c80*/  WARPGROUP.DEPBAR.LE gsb0, 0x0 ;  /* 0x00008000000079c5 */ /* 0x000fcc0000010000 */
        /* <DEDUP_REMOVED lines=9> */
[----:B-1----:R-:W-:-:S04]  /*7d20*/  FADD.FTZ R2, R94, R157 ;  /* 0x0000009d5e027221 */ /* 0x002fc80000010000 */
[----:B------:R-:W-:-:S03]  /*7d30*/  FADD.FTZ R2, R99, R2 ;  /* 0x0000000263027221 */ /* 0x000fc60000010000 */
[----:B------:R-:W1:Y:S01]  /*7d40*/  MUFU.EX2 R110, R110 ;  /* 0x0000006e006e7308 */ /* 0x000e620000000800 */
[----:B---3--:R-:W-:-:S01]  /*7d50*/  FADD.FTZ R132, R106, R3 ;  /* 0x000000036a847221 */ /* 0x008fc20000010000 */
[----:B------:R-:W-:-:S06]  /*7d60*/  FADD.FTZ R157, R105, R2 ;  /* 0x00000002699d7221 */ /* 0x000fcc0000010000 */
        /* <DEDUP_REMOVED lines=8> */
[----:B------:R-:W-:-:S05]  /*7df0*/  IADD3 R2, -R194, 0xb, RZ ;  /* 0x0000000bc2027810 */ /* 0x000fca0007ffe1ff */
[----:B------:R2:W-:Y:S06]  /*7e00*/  BAR.ARV R2, 0x100 ;  /* 0x000400020000751d */ /* 0x0005ec0000002000 */
[----:B------:R-:W4:Y:S01]  /*7e10*/  MUFU.EX2 R112, R112 ;  /* 0x0000007000707308 */ /* 0x000f220000000800 */
[----:B-1----:R-:W-:-:S01]  /*7e20*/  FADD.FTZ R157, R109, R132 ;  /* 0x000000846d9d7221 */ /* 0x002fc20000010000 */
[----:B--2---:R-:W-:Y:S02]  /*7e30*/  @!P1 VIADD R2, R161, 0x29840 ;  /* 0x00029840a1029836 */ /* 0x004fe40000000000 */
[----:B---3--:R-:W-:-:S03]  /*7e40*/  FADD.FTZ R132, R114, R3 ;  /* 0x0000000372847221 */ /* 0x008fc60000010000 */
[----:B------:R-:W-:Y:S01]  /*7e50*/  @!P1 PRMT R2, RZ, 0x654, R2 ;  /* 0x00000654ff029816 */ /* 0x000fe20000000002 */
[----:B------:R-:W1:Y:S03]  /*7e60*/  MUFU.EX2 R115, R115 ;  /* 0x0000007300737308 */ /* 0x000e660000000800 */
[----:B------:R2:W-:Y:S05]  /*7e70*/  @!P1 SYNCS.ARRIVE.TRANS64.RED.A1T0 RZ, [R2+URZ], RZ ;  /* 0x000000ff02ff99a7 */ /* 0x0005ea000810043f */
[----:B------:R-:W-:Y:S01]  /*7e80*/  MUFU.EX2 R113, R113 ;  /* 0x0000007100717308 */ /* 0x000fe20000000800 */
[----:B----4-:R-:W-:-:S07]  /*7e90*/  FADD.FTZ R162, R112, R157 ;  /* 0x0000009d70a27221 */ /* 0x010fce0000010000 */
[----:B------:R-:W3:Y:S01]  /*7ea0*/  MUFU.EX2 R118, R118 ;  /* 0x0000007600767308 */ /* 0x000ee20000000800 */
[----:B-1----:R-:W-:-:S07]  /*7eb0*/  FADD.FTZ R3, R115, R132 ;  /* 0x0000008473037221 */ /* 0x002fce0000010000 */
[----:B------:R-:W-:Y:S08]  /*7ec0*/  MUFU.EX2 R116, R116 ;  /* 0x0000007400747308 */ /* 0x000ff00000000800 */
[----:B------:R-:W1:Y:S01]  /*7ed0*/  MUFU.EX2 R129, R129 ;  /* 0x0000008100817308 */ /* 0x000e620000000800 */
[----:B---3--:R-:W-:-:S07]  /*7ee0*/  FADD.FTZ R132, R118, R3 ;  /* 0x0000000376847221 */ /* 0x008fce0000010000 */
[----:B------:R-:W-:Y:S08]  /*7ef0*/  MUFU.EX2 R88, R88 ;  /* 0x0000005800587308 */ /* 0x000ff00000000800 */
[----:B------:R-:W3:Y:S01]  /*7f00*/  MUFU.EX2 R128, R128 ;  /* 0x0000008000807308 */ /* 0x000ee20000000800 */
[----:B-1----:R-:W-:-:S07]  /*7f10*/  FADD.FTZ R3, R129, R132 ;  /* 0x0000008481037221 */ /* 0x002fce0000010000 */
[----:B------:R-:W-:Y:S08]  /*7f20*/  MUFU.EX2 R89, R89 ;  /* 0x0000005900597308 */ /* 0x000ff00000000800 */
[----:B------:R-:W1:Y:S01]  /*7f30*/  MUFU.EX2 R91, R91 ;  /* 0x0000005b005b7308 */ /* 0x000e620000000800 */
[----:B---3--:R-:W-:-:S07]  /*7f40*/  FADD.FTZ R132, R128, R3 ;  /* 0x0000000380847221 */ /* 0x008fce0000010000 */
[----:B------:R-:W-:Y:S08]  /*7f50*/  MUFU.EX2 R92, R92 ;  /* 0x0000005c005c7308 */ /* 0x000ff00000000800 */
[----:B------:R3:W-:Y:S01]  /*7f60*/  MUFU.EX2 R159, R95 ;  /* 0x0000005f009f7308 */ /* 0x0007e20000000800 */
[----:B-1----:R-:W-:-:S07]  /*7f70*/  FADD.FTZ R132, R91, R132 ;  /* 0x000000845b847221 */ /* 0x002fce0000010000 */
[----:B------:R-:W1:Y:S01]  /*7f80*/  MUFU.EX2 R133, R133 ;  /* 0x0000008500857308 */ /* 0x000e620000000800 */
[----:B---3--:R-:W-:-:S04]  /*7f90*/  FADD.FTZ R95, R113, R162 ;  /* 0x000000a2715f7221 */ /* 0x008fc80000010000 */
[----:B------:R-:W-:-:S03]  /*7fa0*/  FADD.FTZ R95, R116, R95 ;  /* 0x0000005f745f7221 */ /* 0x000fc60000010000 */
[----:B------:R-:W-:Y:S08]  /*7fb0*/  MUFU.EX2 R93, R93 ;  /* 0x0000005d005d7308 */ /* 0x000ff00000000800 */
[----:B------:R-:W-:Y:S01]  /*7fc0*/  MUFU.EX2 R96, R96 ;  /* 0x0000006000607308 */ /* 0x000fe20000000800 */
[----:B-1----:R-:W-:-:S04]  /*7fd0*/  FADD.FTZ R132, R133, R132 ;  /* 0x0000008485847221 */ /* 0x002fc80000010000 */
[----:B------:R-:W-:-:S03]  /*7fe0*/  FADD.FTZ R132, R159, R132 ;  /* 0x000000849f847221 */ /* 0x000fc60000010000 */
[----:B------:R1:W3:Y:S08]  /*7ff0*/  MUFU.EX2 R171, R98 ;  /* 0x0000006200ab7308 */ /* 0x0002f00000000800 */
[----:B------:R-:W4:Y:S01]  /*8000*/  MUFU.EX2 R97, R97 ;  /* 0x0000006100617308 */ /* 0x000f220000000800 */
[----:B-1----:R-:W-:-:S04]  /*8010*/  FADD.FTZ R98, R88, R95 ;  /* 0x0000005f58627221 */ /* 0x002fc80000010000 */
[----:B------:R-:W-:-:S03]  /*8020*/  FADD.FTZ R3, R89, R98 ;  /* 0x0000006259037221 */ /* 0x000fc60000010000 */
[----:B------:R-:W1:Y:S01]  /*8030*/  MUFU.EX2 R157, R104 ;  /* 0x00000068009d7308 */ /* 0x000e620000000800 */
[----:B------:R-:W-:-:S01]  /*8040*/  FADD.FTZ R98, R92, R3 ;  /* 0x000000035c627221 */ /* 0x000fc20000010000 */
[----:B---3--:R-:W-:-:S03]  /*8050*/  FADD.FTZ R132, R171, R132 ;  /* 0x00000084ab847221 */ /* 0x008fc60000010000 */
[----:B------:R-:W-:-:S03]  /*8060*/  FADD.FTZ R3, R93, R98 ;  /* 0x000000625d037221 */ /* 0x000fc60000010000 */
[----:B------:R-:W3:Y:S01]  /*8070*/  MUFU.EX2 R100, R100 ;  /* 0x0000006400647308 */ /* 0x000ee20000000800 */
[----:B--2---:R-:W-:-:S04]  /*8080*/  FADD.FTZ R2, R96, R3 ;  /* 0x0000000360027221 */ /* 0x004fc80000010000 */
[----:B----4-:R-:W-:-:S03]  /*8090*/  FADD.FTZ R3, R97, R2 ;  /* 0x0000000261037221 */ /* 0x010fc60000010000 */
        /* <DEDUP_REMOVED lines=9> */
.L_x_1883:
[----:B------:R-:W-:Y:S01]  /*8130*/  UISETP.GT.AND UP0, UPT, UR7, UR46, UPT ;  /* 0x0000002e0700728c */ /* 0x000fe2000bf04270 */
[----:B------:R-:W-:Y:S01]  /*8140*/  F2FP.SATFINITE.E4M3.F32.PACK_AB_MERGE_C R9, R12, R9, RZ ;  /* 0x000000090c09723e */ /* 0x000fe200048070ff */
[----:B------:R-:W-:Y:S01]  /*8150*/  ULEA UR5, UR6, UR38, 0x3 ;  /* 0x0000002606057291 */ /* 0x000fe2000f8e183f */
[----:B------:R-:W-:Y:S01]  /*8160*/  F2FP.SATFINITE.E4M3.F32.PACK_AB_MERGE_C R4, R127, R4, RZ ;  /* 0x000000047f04723e */ /* 0x000fe200048070ff */
[----:B------:R-:W-:Y:S01]  /*8170*/  UIADD3 UR7, UR7, -0x1, URZ ;  /* 0xffffffff07077890 */ /* 0x000fe2000fffe03f */
[----:B------:R-:W-:Y:S01]  /*8180*/  F2FP.SATFINITE.E4M3.F32.PACK_AB_MERGE_C R5, R5, R100, RZ ;  /* 0x000000640505723e */ /* 0x000fe200048070ff */
[----:B------:R-:W-:Y:S01]  /*8190*/  UIADD3 UR5, UR5, 0x29860, URZ ;  /* 0x0002986005057890 */ /* 0x000fe2000fffe03f */
[----:B------:R-:W-:Y:S01]  /*81a0*/  PLOP3.LUT P2, PT, PT, PT, UP0, 0x80, 0x0 ;  /* 0x000000000000781c */ /* 0x000fe20003f4f008 */
[----:B------:R-:W-:Y:S01]  /*81b0*/  UMOV UR45, UR39 ;  /* 0x00000027002d7c82 */ /* 0x000fe20008000000 */
[----:B------:R-:W-:Y:S01]  /*81c0*/  F2FP.SATFINITE.E4M3.F32.PACK_AB_MERGE_C R117, R156, R117, RZ ;  /* 0x000000759c75723e */ /* 0x000fe200048070ff */
[----:B------:R-:W-:Y:S01]  /*81d0*/  UPRMT UR5, UR52, 0x654, UR5 ;  /* 0x0000065434057896 */ /* 0x000fe20008000005 */
[----:B------:R-:W-:Y:S01]  /*81e0*/  F2FP.SATFINITE.E4M3.F32.PACK_AB_MERGE_C R13, R20, R13, RZ ;  /* 0x0000000d140d723e */ /* 0x000fe200048070ff */
[----:B------:R-:W-:Y:S01]  /*81f0*/  UMOV UR6, UR36 ;  /* 0x0000002400067c82 */ /* 0x000fe20008000000 */
[----:B------:R-:W-:Y:S01]  /*8200*/  F2FP.SATFINITE.E4M3.F32.PACK_AB_MERGE_C R153, R160, R153, RZ ;  /* 0x00000099a099723e */ /* 0x000fe200048070ff */
[----:B------:R-:W-:Y:S01]  /*8210*/  FMUL.FTZ R24, R24, R101 ;  /* 0x0000006518187220 */ /* 0x000fe20000410000 */
[----:B------:R-:W-:Y:S01]  /*8220*/  F2FP.SATFINITE.E4M3.F32.PACK_AB_MERGE_C R137, R140, R137, RZ ;  /* 0x000000898c89723e */ /* 0x000fe200048070ff */
[-C--:B------:R-:W-:Y:S01]  /*8230*/  FMUL.FTZ R25, R25, R101.reuse ;  /* 0x0000006519197220 */ /* 0x080fe20000410000 */
[----:B------:R-:W-:Y:S01]  /*8240*/  F2FP.SATFINITE.E4M3.F32.PACK_AB_MERGE_C R142, R143, R142, RZ ;  /* 0x0000008e8f8e723e */ /* 0x000fe200048070ff */
[----:B------:R-:W-:Y:S01]  /*8250*/  FMUL.FTZ R28, R28, R101 ;  /* 0x000000651c1c7220 */ /* 0x000fe20000410000 */
[----:B------:R-:W-:Y:S01]  /*8260*/  F2FP.SATFINITE.E4M3.F32.PACK_AB_MERGE_C R145, R148, R145, RZ ;  /* 0x000000919491723e */ /* 0x000fe200048070ff */
[----:B------:R-:W-:Y:S01]  /*8270*/  SYNCS.ARRIVE.TRANS64.RED.A1T0 RZ, [UR5], RZ ;  /* 0x000000ffffff79a7 */ /* 0x000fe20008100405 */
        /* <DEDUP_REMOVED lines=95> */
.L_x_1874:
[----:B------:R-:W-:-:S13]  /*8870*/  ISETP.LE.AND P2, PT, RZ, UR7, PT ;  /* 0x00000007ff007c0c */ /* 0x000fda000bf43270 */
[----:B------:R-:W-:Y:S05]  /*8880*/  @!P2 BRA `(.L_x_1885) ;  /* 0x0000002c0028a947 */ /* 0x000fea0003800000 */
[----:B------:R-:W-:Y:S01]  /*8890*/  IMAD.MOV.U32 R7, RZ, RZ, R6 ;  /* 0x000000ffff077224 */ /* 0x000fe200078e0006 */
[----:B------:R-:W-:Y:S01]  /*88a0*/  UMOV UR40, UR39 ;  /* 0x0000002700287c82 */ /* 0x000fe20008000000 */
[----:B------:R-:W-:Y:S01]  /*88b0*/  IMAD.MOV.U32 R5, RZ, RZ, R0 ;  /* 0x000000ffff057224 */ /* 0x000fe200078e0000 */
[----:B------:R-:W-:-:S06]  /*88c0*/  UMOV UR6, UR36 ;  /* 0x0000002400067c82 */ /* 0x000fcc0008000000 */
.L_x_1895:
        /* <DEDUP_REMOVED lines=9> */
.L_x_1887:
[----:B------:R-:W-:Y:S01]  /*8960*/  ULEA UR5, UR36, UR38, 0x3 ;  /* 0x0000002624057291 */ /* 0x000fe2000f8e183f */
[----:B------:R-:W-:-:S05]  /*8970*/  IMAD.U32 R0, RZ, RZ, UR39 ;  /* 0x00000027ff007e24 */ /* 0x000fca000f8e00ff */
[----:B------:R-:W-:-:S04]  /*8980*/  SHF.L.U32 R0, R0, 0x1f, RZ ;  /* 0x0000001f00007819 */ /* 0x000fc800000006ff */
[----:B------:R1:W2:Y:S01]  /*8990*/  SYNCS.PHASECHK.TRANS64.TRYWAIT P2, [UR5+0x29830], R0 ;  /* 0x02983000ff0075a7 */ /* 0x0002a20008040145 */
[----:B------:R-:W-:Y:S05]  /*89a0*/  @!P0 BRA `(.L_x_1888) ;  /* 0x0000000000048947 */ /* 0x000fea0003800000 */
[----:B------:R-:W-:Y:S01]  /*89b0*/  BPT.TRAP 0x1 ;  /* 0x000000040000795c */ /* 0x000fe20000300000 */
.L_x_1888:
[----:B--2---:R-:W-:Y:S05]  /*89c0*/  @P2 BRA `(.L_x_1886) ;  /* 0x0000000000082947 */ /* 0x004fea0003800000 */
[----:B------:R-:W2:Y:S02]  /*89d0*/  SYNCS.PHASECHK.TRANS64.TRYWAIT P2, [UR5+0x29830], R0 ;  /* 0x02983000ff0075a7 */ /* 0x000ea40008040145 */
[----:B--2---:R-:W-:Y:S05]  /*89e0*/  @!P2 BRA `(.L_x_1889) ;  /* 0x000000880018a947 */ /* 0x004fea0003800000 */
.L_x_1886:
[----:B------:R-:W3:Y:S01]  /*89f0*/  S2R R4, SR_TID.X ;  /* 0x0000000000047919 */ /* 0x000ee20000002100 */
        /* <DEDUP_REMOVED lines=21> */
[----:B---3--:R-:W-:-:S05]  /*8b50*/  SHF.R.U32.HI R4, RZ, 0x7, R4 ;  /* 0x00000007ff047819 */ /* 0x008fca0000011604 */
        /* <DEDUP_REMOVED lines=165> */
.L_x_1891:
[----:B------:R-:W-:Y:S01]  /*95b0*/  ULEA UR5, UR6, UR38, 0x3 ;  /* 0x0000002606057291 */ /* 0x000fe2000f8e183f */
[----:B------:R-:W-:-:S05]  /*95c0*/  IMAD.U32 R0, RZ, RZ, UR40 ;  /* 0x00000028ff007e24 */ /* 0x000fca000f8e00ff */
[----:B------:R-:W-:-:S04]  /*95d0*/  SHF.L.U32 R0, R0, 0x1f, RZ ;  /* 0x0000001f00007819 */ /* 0x000fc800000006ff */
[----:B------:R1:W2:Y:S01]  /*95e0*/  SYNCS.PHASECHK.TRANS64.TRYWAIT P2, [UR5+0x29850], R0 ;  /* 0x02985000ff0075a7 */ /* 0x0002a20008040145 */
[----:B------:R-:W-:Y:S05]  /*95f0*/  @!P0 BRA `(.L_x_1892) ;  /* 0x0000000000048947 */ /* 0x000fea0003800000 */
[----:B------:R-:W-:Y:S01]  /*9600*/  BPT.TRAP 0x1 ;  /* 0x000000040000795c */ /* 0x000fe20000300000 */
.L_x_1892:
[----:B--2---:R-:W-:Y:S05]  /*9610*/  @P2 BRA `(.L_x_1890) ;  /* 0x0000000000082947 */ /* 0x004fea0003800000 */
[----:B------:R-:W2:Y:S02]  /*9620*/  SYNCS.PHASECHK.TRANS64.TRYWAIT P2, [UR5+0x29850], R0 ;  /* 0x02985000ff0075a7 */ /* 0x000ea40008040145 */
[----:B--2---:R-:W-:Y:S05]  /*9630*/  @!P2 BRA `(.L_x_1893) ;  /* 0x0000007c001ca947 */ /* 0x004fea0003800000 */
.L_x_1890:
        /* <DEDUP_REMOVED lines=114> */
[----:B------:R-:W-:-:S01]  /*9d60*/  FFMA.FTZ R137, R144, UR37, -R194 ;  /* 0x0000002590897c23 */ /* 0x000fc200080108c2 */
[--C-:B------:R-:W-:Y:S01]  /*9d70*/  FFMA.FTZ R144, R149, UR37, -R194.reuse ;  /* 0x0000002595907c23 */ /* 0x100fe200080108c2 */
[----:B------:R-:W-:Y:S02]  /*9d80*/  IMAD.U32 R149, RZ, RZ, UR37 ;  /* 0x00000025ff957e24 */ /* 0x000fe4000f8e00ff */
[--C-:B------:R-:W-:Y:S01]  /*9d90*/  FFMA.FTZ R21, R140, UR37, -R194.reuse ;  /* 0x000000258c157c23 */ /* 0x100fe200080108c2 */
[----:B------:R-:W-:-:S01]  /*9da0*/  FFMA.FTZ R140, R145, UR37, -R194 ;  /* 0x00000025918c7c23 */ /* 0x000fc200080108c2 */
[----:B------:R-:W-:Y:S01]  /*9db0*/  FFMA.FTZ R145, R101, UR37, -R194 ;  /* 0x0000002565917c23 */ /* 0x000fe200080108c2 */
[----:B------:R-:W-:-:S01]  /*9dc0*/  FFMA.FTZ R101, R6, R149, -8 ;  /* 0xc100000006657423 */ /* 0x000fc20000010095 */
[--C-:B------:R-:W-:Y:S01]  /*9dd0*/  FFMA.FTZ R15, R136, UR37, -R194.reuse ;  /* 0x00000025880f7c23 */ /* 0x100fe200080108c2 */
[----:B------:R-:W-:-:S01]  /*9de0*/  FFMA.FTZ R136, R141, UR37, -R194 ;  /* 0x000000258d887c23 */ /* 0x000fc200080108c2 */
[--C-:B------:R-:W-:Y:S01]  /*9df0*/  FFMA.FTZ R7, R152, UR37, -R194.reuse ;  /* 0x0000002598077c23 */ /* 0x100fe200080108c2 */
[----:B------:R-:W-:-:S01]  /*9e00*/  FFMA.FTZ R141, R148, UR37, -R194 ;  /* 0x00000025948d7c23 */ /* 0x000fc200080108c2 */
[----:B------:R-:W-:Y:S01]  /*9e10*/  FFMA.FTZ R148, R154, UR37, -R101 ;  /* 0x000000259a947c23 */ /* 0x000fe20008010865 */
[----:B------:R-:W-:-:S01]  /*9e20*/  FFMA.FTZ R8, R153, UR37, -R194 ;  /* 0x0000002599087c23 */ /* 0x000fc200080108c2 */
[----:B------:R-:W-:Y:S01]  /*9e30*/  FFMA.FTZ R149, R155, UR37, -R101 ;  /* 0x000000259b957c23 */ /* 0x000fe20008010865 */
[----:B------:R-:W-:Y:S01]  /*9e40*/  MUFU.EX2 R5, R5 ;  /* 0x0000000500057308 */ /* 0x000fe20000000800 */
        /* <DEDUP_REMOVED lines=57> */
[----:B------:R-:W-:-:S02]  /*a1e0*/  WARPGROUP.DEPBAR.LE gsb0, 0x0 ;  /* 0x00008000000079c5 */ /* 0x000fc40000010000 */
[----:B------:R-:W-:Y:S01]  /*a1f0*/  WARPGROUP.ARRIVE ;  /* 0x00000000000079c5 */ /* 0x000fe20000000000 */
[----:B------:R-:W-:Y:S01]  /*a200*/  FFMA.FTZ R114, R114, UR37, -R101 ;  /* 0x0000002572727c23 */ /* 0x000fe20008010865 */
[----:B------:R-:W-:-:S01]  /*a210*/  FFMA.FTZ R113, R113, UR37, -R194 ;  /* 0x0000002571717c23 */ /* 0x000fc200080108c2 */
[----:B------:R-:W-:Y:S01]  /*a220*/  FFMA.FTZ R115, R115, UR37, -R101 ;  /* 0x0000002573737c23 */ /* 0x000fe20008010865 */
[----:B------:R-:W2:Y:S01]  /*a230*/  MUFU.EX2 R153, R153 ;  /* 0x0000009900997308 */ /* 0x000ea20000000800 */
[----:B---3--:R-:W-:-:S01]  /*a240*/  FADD.FTZ R2, R152, R3 ;  /* 0x0000000398027221 */ /* 0x008fc20000010000 */
[----:B------:R-:W-:Y:S01]  /*a250*/  QGMMA.64x128x32.F32.E4M3.E4M3 R24, R176, gdesc[UR8], R24, gsb0 ;  /* 0x01e00008b0187df3 */ /* 0x000fe20008000818 */
[----:B------:R-:W-:Y:S01]  /*a260*/  UIADD3 UR10, UR5, 0x300, URZ ;  /* 0x00000300050a7890 */ /* 0x000fe2000fffe03f */
[--C-:B------:R-:W-:Y:S01]  /*a270*/  FFMA.FTZ R116, R116, UR37, -R194.reuse ;  /* 0x0000002574747c23 */ /* 0x100fe200080108c2 */
[----:B------:R-:W-:Y:S01]  /*a280*/  UMOV UR11, 0xc0000010 ;  /* 0xc0000010000b7882 */ /* 0x000fe20000000000 */
[----:B------:R-:W-:Y:S01]  /*a290*/  FFMA.FTZ R118, R118, UR37, -R101 ;  /* 0x0000002576767c23 */ /* 0x000fe20008010865 */
[----:B------:R-:W-:-:S01]  /*a2a0*/  FFMA.FTZ R117, R117, UR37, -R194 ;  /* 0x0000002575757c23 */ /* 0x000fc200080108c2 */
[----:B------:R-:W3:Y:S01]  /*a2b0*/  MUFU.EX2 R11, R11 ;  /* 0x0000000b000b7308 */ /* 0x000ee20000000800 */
[----:B-1----:R-:W-:-:S01]  /*a2c0*/  FADD.FTZ R158, R10, R159 ;  /* 0x0000009f0a9e7221 */ /* 0x002fc20000010000 */
[----:B------:R-:W-:Y:S01]  /*a2d0*/  FFMA.FTZ R119, R119, UR37, -R101 ;  /* 0x0000002577777c23 */ /* 0x000fe20008010865 */
[----:B------:R-:W-:-:S01]  /*a2e0*/  FFMA.FTZ R88, R88, UR37, -R194 ;  /* 0x0000002558587c23 */ /* 0x000fc200080108c2 */
[--C-:B------:R-:W-:Y:S01]  /*a2f0*/  FFMA.FTZ R90, R90, UR37, -R101.reuse ;  /* 0x000000255a5a7c23 */ /* 0x100fe20008010865 */
[----:B------:R-:W-:-:S01]  /*a300*/  FFMA.FTZ R94, R94, UR37, -R101 ;  /* 0x000000255e5e7c23 */ /* 0x000fc20008010865 */
[----:B------:R-:W-:Y:S01]  /*a310*/  FFMA.FTZ R89, R89, UR37, -R194 ;  /* 0x0000002559597c23 */ /* 0x000fe200080108c2 */
[----:B------:R-:W-:-:S01]  /*a320*/  FFMA.FTZ R91, R91, UR37, -R101 ;  /* 0x000000255b5b7c23 */ /* 0x000fc20008010865 */
[----:B------:R-:W1:Y:S01]  /*a330*/  MUFU.EX2 R154, R154 ;  /* 0x0000009a009a7308 */ /* 0x000e620000000800 */
[----:B--2---:R-:W-:-:S01]  /*a340*/  FADD.FTZ R3, R153, R2 ;  /* 0x0000000299037221 */ /* 0x004fc20000010000 */
[--C-:B------:R-:W-:Y:S01]  /*a350*/  FFMA.FTZ R92, R92, UR37, -R194.reuse ;  /* 0x000000255c5c7c23 */ /* 0x100fe200080108c2 */
        /* <DEDUP_REMOVED lines=9> */
[--C-:B------:R-:W-:Y:S01]  /*a3f0*/  FFMA.FTZ R102, R102, UR37, -R101.reuse ;  /* 0x0000002566667c23 */ /* 0x100fe20008010865 */
[----:B------:R-:W-:-:S03]  /*a400*/  FFMA.FTZ R101, R103, UR37, -R101 ;  /* 0x0000002567657c23 */ /* 0x000fc60008010865 */
        /* <DEDUP_REMOVED lines=28> */
[----:B------:R-:W-:Y:S02]  /*a5d0*/  WARPGROUP.DEPBAR.LE gsb0, 0x0 ;  /* 0x00008000000079c5 */ /* 0x000fe40000010000 */
[----:B------:R-:W-:-:S04]  /*a5e0*/  WARPGROUP.ARRIVE ;  /* 0x00000000000079c5 */ /* 0x000fc80000000000 */
[----:B------:R-:W2:Y:S01]  /*a5f0*/  MUFU.EX2 R146, R146 ;  /* 0x0000009200927308 */ /* 0x000ea20000000800 */
[----:B---3--:R-:W-:-:S01]  /*a600*/  FADD.FTZ R3, R143, R2 ;  /* 0x000000028f037221 */ /* 0x008fc20000010000 */
[----:B------:R-:W-:Y:S01]  /*a610*/  QGMMA.64x128x32.F32.E4M3.E4M3 R24, R172, gdesc[UR8], R24, gsb0 ;  /* 0x01e00008ac187df3 */ /* 0x000fe20008000818 */
[----:B------:R-:W-:Y:S01]  /*a620*/  UIADD3 UR10, UR5, 0x400, URZ ;  /* 0x00000400050a7890 */ /* 0x000fe2000fffe03f */
[----:B-1----:R-:W-:Y:S01]  /*a630*/  FADD.FTZ R159, R137, R158 ;  /* 0x0000009e899f7221 */ /* 0x002fe20000010000 */
[----:B------:R-:W-:-:S03]  /*a640*/  UMOV UR11, 0xc0000010 ;  /* 0xc0000010000b7882 */ /* 0x000fc60000000000 */
[----:B------:R-:W1:Y:S08]  /*a650*/  MUFU.EX2 R140, R140 ;  /* 0x0000008c008c7308 */ /* 0x000e700000000800 */
        /* <DEDUP_REMOVED lines=38> */
[----:B------:R-:W-:Y:S06]  /*a8c0*/  QGMMA.64x128x32.F32.E4M3.E4M3 R24, R168, gdesc[UR8], R24, gsb0 ;  /* 0x01e00008a8187df3 */ /* 0x000fec0008000818 */
        /* <DEDUP_REMOVED lines=24> */
[----:B------:R-:W-:Y:S01]  /*aa50*/  MUFU.EX2 R114, R114 ;  /* 0x0000007200727308 */ /* 0x000fe20000000800 */
[----:B--2---:R-:W-:-:S01]  /*aa60*/  FADD.FTZ R159, R111, R158 ;  /* 0x0000009e6f9f7221 */ /* 0x004fc20000010000 */
[----:B------:R-:W-:-:S06]  /*aa70*/  IADD3 R158, -R195, 0xb, RZ ;  /* 0x0000000bc39e7810 */ /* 0x000fcc0007ffe1ff */
[----:B------:R-:W2:Y:S01]  /*aa80*/  MUFU.EX2 R113, R113 ;  /* 0x0000007100717308 */ /* 0x000ea20000000800 */
[----:B-1----:R-:W-:-:S07]  /*aa90*/  FADD.FTZ R2, R112, R3 ;  /* 0x0000000370027221 */ /* 0x002fce0000010000 */
[----:B------:R-:W-:Y:S08]  /*aaa0*/  MUFU.EX2 R115, R115 ;  /* 0x0000007300737308 */ /* 0x000ff00000000800 */
[----:B------:R-:W1:Y:S01]  /*aab0*/  MUFU.EX2 R116, R116 ;  /* 0x0000007400747308 */ /* 0x000e620000000800 */
[----:B--2---:R-:W-:-:S07]  /*aac0*/  FADD.FTZ R3, R113, R2 ;  /* 0x0000000271037221 */ /* 0x004fce0000010000 */
[----:B------:R-:W-:Y:S08]  /*aad0*/  MUFU.EX2 R118, R118 ;  /* 0x0000007600767308 */ /* 0x000ff00000000800 */
[----:B------:R-:W2:Y:S01]  /*aae0*/  MUFU.EX2 R117, R117 ;  /* 0x0000007500757308 */ /* 0x000ea20000000800 */
[----:B-1----:R-:W-:-:S01]  /*aaf0*/  FADD.FTZ R2, R116, R3 ;  /* 0x0000000374027221 */ /* 0x002fc20000010000 */
[----:B------:R-:W-:-:S06]  /*ab00*/  WARPGROUP.DEPBAR.LE gsb0, 0x0 ;  /* 0x00008000000079c5 */ /* 0x000fcc0000010000 */
[----:B------:R-:W1:Y:S08]  /*ab10*/  MUFU.EX2 R119, R119 ;  /* 0x0000007700777308 */ /* 0x000e700000000800 */
[----:B------:R-:W3:Y:S01]  /*ab20*/  MUFU.EX2 R88, R88 ;  /* 0x0000005800587308 */ /* 0x000ee20000000800 */
[----:B--2---:R-:W-:-:S07]  /*ab30*/  FADD.FTZ R3, R117, R2 ;  /* 0x0000000275037221 */ /* 0x004fce0000010000 */
[----:B------:R-:W-:Y:S08]  /*ab40*/  MUFU.EX2 R90, R90 ;  /* 0x0000005a005a7308 */ /* 0x000ff00000000800 */
[----:B------:R2:W-:Y:S08]  /*ab50*/  MUFU.EX2 R161, R94 ;  /* 0x0000005e00a17308 */ /* 0x0005f00000000800 */
[----:B------:R-:W4:Y:S01]  /*ab60*/  MUFU.EX2 R89, R89 ;  /* 0x0000005900597308 */ /* 0x000f220000000800 */
[----:B--2---:R-:W-:-:S04]  /*ab70*/  FADD.FTZ R94, R114, R159 ;  /* 0x0000009f725e7221 */ /* 0x004fc80000010000 */
[----:B------:R-:W-:-:S03]  /*ab80*/  FADD.FTZ R159, R115, R94 ;  /* 0x0000005e739f7221 */ /* 0x000fc60000010000 */
[----:B------:R-:W-:Y:S01]  /*ab90*/  MUFU.EX2 R91, R91 ;  /* 0x0000005b005b7308 */ /* 0x000fe20000000800 */
[----:B------:R-:W-:-:S01]  /*aba0*/  FADD.FTZ R94, R118, R159 ;  /* 0x0000009f765e7221 */ /* 0x000fc20000010000 */
[----:B------:R-:W-:-:S05]  /*abb0*/  IMAD.U32 R159, RZ, RZ, UR36 ;  /* 0x00000024ff9f7e24 */ /* 0x000fca000f8e00ff */
[----:B------:R-:W-:Y:S01]  /*abc0*/  @!P1 LEA R2, R159, UR38, 0x3 ;  /* 0x000000269f029c11 */ /* 0x000fe2000f8e18ff */
[----:B------:R-:W2:Y:S04]  /*abd0*/  MUFU.EX2 R92, R92 ;  /* 0x0000005c005c7308 */ /* 0x000ea80000000800 */
[----:B------:R-:W-:-:S04]  /*abe0*/  @!P1 VIADD R2, R2, 0x29840 ;  /* 0x0002984002029836 */ /* 0x000fc80000000000 */
[----:B------:R-:W5:Y:S01]  /*abf0*/  MUFU.EX2 R93, R93 ;  /* 0x0000005d005d7308 */ /* 0x000f620000000800 */
[----:B------:R-:W-:Y:S01]  /*ac00*/  @!P1 PRMT R2, RZ, 0x654, R2 ;  /* 0x00000654ff029816 */ /* 0x000fe20000000002 */
[----:B------:R1:W-:Y:S06]  /*ac10*/  BAR.ARV R158, 0x100 ;  /* 0x0004009e0000751d */ /* 0x0003ec0000002000 */
[----:B------:R1:W-:Y:S01]  /*ac20*/  MUFU.EX2 R160, R95 ;  /* 0x0000005f00a07308 */ /* 0x0003e20000000800 */
[----:B------:R5:W-:Y:S07]  /*ac30*/  @!P1 SYNCS.ARRIVE.TRANS64.RED.A1T0 RZ, [R2+URZ], RZ ;  /* 0x000000ff02ff99a7 */ /* 0x000bee000810043f */
[----:B------:R-:W5:Y:S01]  /*ac40*/  MUFU.EX2 R96, R96 ;  /* 0x0000006000607308 */ /* 0x000f620000000800 */
[----:B-1----:R-:W-:-:S01]  /*ac50*/  FADD.FTZ R95, R119, R94 ;  /* 0x0000005e775f7221 */ /* 0x002fc20000010000 */
[----:B---3--:R-:W-:-:S04]  /*ac60*/  FADD.FTZ R94, R88, R3 ;  /* 0x00000003585e7221 */ /* 0x008fc80000010000 */
[----:B----4-:R-:W-:Y:S02]  /*ac70*/  FADD.FTZ R3, R89, R94 ;  /* 0x0000005e59037221 */ /* 0x010fe40000010000 */
[----:B------:R1:W3:Y:S02]  /*ac80*/  MUFU.EX2 R171, R98 ;  /* 0x0000006200ab7308 */ /* 0x0002e40000000800 */
[----:B--2---:R-:W-:-:S04]  /*ac90*/  FADD.FTZ R94, R92, R3 ;  /* 0x000000035c5e7221 */ /* 0x004fc80000010000 */
[----:B-----5:R-:W-:Y:S02]  /*aca0*/  FADD.FTZ R3, R93, R94 ;  /* 0x0000005e5d037221 */ /* 0x020fe40000010000 */
[----:B------:R-:W2:Y:S01]  /*acb0*/  MUFU.EX2 R97, R97 ;  /* 0x0000006100617308 */ /* 0x000ea20000000800 */
[----:B-1----:R-:W-:-:S01]  /*acc0*/  FADD.FTZ R98, R90, R95 ;  /* 0x0000005f5a627221 */ /* 0x002fc20000010000 */
[----:B------:R-:W-:-:S03]  /*acd0*/  FADD.FTZ R2, R96, R3 ;  /* 0x0000000360027221 */ /* 0x000fc60000010000 */
[----:B------:R-:W-:-:S03]  /*ace0*/  FADD.FTZ R98, R91, R98 ;  /* 0x000000625b627221 */ /* 0x000fc60000010000 */
[----:B------:R-:W1:Y:S01]  /*acf0*/  MUFU.EX2 R99, R99 ;  /* 0x0000006300637308 */ /* 0x000e620000000800 */
[----:B------:R-:W-:-:S04]  /*ad00*/  FADD.FTZ R98, R161, R98 ;  /* 0x00000062a1627221 */ /* 0x000fc80000010000 */
[----:B------:R-:W-:-:S03]  /*ad10*/  FADD.FTZ R98, R160, R98 ;  /* 0x00000062a0627221 */ /* 0x000fc60000010000 */
[----:B------:R-:W4:Y:S01]  /*ad20*/  MUFU.EX2 R100, R100 ;  /* 0x0000006400647308 */ /* 0x000f220000000800 */
[----:B---3--:R-:W-:-:S01]  /*ad30*/  FADD.FTZ R98, R171, R98 ;  /* 0x00000062ab627221 */ /* 0x008fc20000010000 */
[----:B--2---:R-:W-:-:S06]  /*ad40*/  FADD.FTZ R3, R97, R2 ;  /* 0x0000000261037221 */ /* 0x004fcc0000010000 */
[----:B------:R-:W2:Y:S01]  /*ad50*/  MUFU.EX2 R95, R102 ;  /* 0x00000066005f7308 */ /* 0x000ea20000000800 */
[----:B-1----:R-:W-:-:S07]  /*ad60*/  FADD.FTZ R98, R99, R98 ;  /* 0x0000006263627221 */ /* 0x002fce0000010000 */
[----:B------:R-:W1:Y:S01]  /*ad70*/  MUFU.EX2 R145, R145 ;  /* 0x0000009100917308 */ /* 0x000e620000000800 */
[----:B----4-:R-:W-:-:S07]  /*ad80*/  FADD.FTZ R2, R100, R3 ;  /* 0x0000000364027221 */ /* 0x010fce0000010000 */
[----:B------:R-:W3:Y:S01]  /*ad90*/  MUFU.EX2 R101, R101 ;  /* 0x0000006500657308 */ /* 0x000ee20000000800 */
[----:B--2---:R-:W-:-:S01]  /*ada0*/  FADD.FTZ R98, R95, R98 ;  /* 0x000000625f627221 */ /* 0x004fc20000010000 */
[----:B-1----:R-:W-:-:S03]  /*adb0*/  FADD.FTZ R3, R145, R2 ;  /* 0x0000000291037221 */ /* 0x002fc60000010000 */
[----:B---3--:R-:W-:Y:S01]  /*adc0*/  FADD.FTZ R2, R101, R98 ;  /* 0x0000006265027221 */ /* 0x008fe20000010000 */
[----:B------:R-:W-:Y:S06]  /*add0*/  @!P0 BRA `(.L_x_1894) ;  /* 0x0000000000048947 */ /* 0x000fec0003800000 */
[----:B------:R-:W-:Y:S01]  /*ade0*/  BPT.TRAP 0x1 ;  /* 0x000000040000795c */ /* 0x000fe20000300000 */
.L_x_1894:
        /* <DEDUP_REMOVED lines=14> */
[----:B------:R-:W-:Y:S01]  /*aed0*/  FMUL.FTZ R26, R26, R5 ;  /* 0x000000051a1a7220 */ /* 0x000fe20000410000 */
        /* <DEDUP_REMOVED lines=101> */
.L_x_1885:
[----:B------:R-:W-:Y:S06]  /*b530*/  BAR.ARV 0x8, 0x120 ;  /* 0x0204800000007b1d */ /* 0x000fec0000002000 */
[----:B------:R-:W-:Y:S05]  /*b540*/  @!P0 BRA `(.L_x_1896) ;  /* 0x0000000000048947 */ /* 0x000fea0003800000 */
[----:B------:R-:W-:Y:S01]  /*b550*/  BPT.TRAP 0x1 ;  /* 0x000000040000795c */ /* 0x000fe20000300000 */
.L_x_1896:
[----:B------:R-:W-:Y:S01]  /*b560*/  ULEA UR9, UR36, UR38, 0x3 ;  /* 0x0000002624097291 */ /* 0x000fe2000f8e183f */
[----:B------:R-:W-:-:S05]  /*b570*/  IMAD.U32 R4, RZ, RZ, UR39 ;  /* 0x00000027ff047e24 */ /* 0x000fca000f8e00ff */
[----:B------:R-:W-:-:S04]  /*b580*/  SHF.L.U32 R4, R4, 0x1f, RZ ;  /* 0x0000001f04047819 */ /* 0x000fc800000006ff */
[----:B------:R1:W2:Y:S01]  /*b590*/  SYNCS.PHASECHK.TRANS64.TRYWAIT P1, [UR9+0x29850], R4 ;  /* 0x02985004ff0075a7 */ /* 0x0002a20008020149 */
[----:B------:R-:W-:Y:S05]  /*b5a0*/  @!P0 BRA `(.L_x_1897) ;  /* 0x0000000000048947 */ /* 0x000fea0003800000 */
[----:B------:R-:W-:Y:S01]  /*b5b0*/  BPT.TRAP 0x1 ;  /* 0x000000040000795c */ /* 0x000fe20000300000 */
.L_x_1897:
[----:B--2---:R-:W-:Y:S05]  /*b5c0*/  @P1 BRA `(.L_x_1898) ;  /* 0x0000000000081947 */ /* 0x004fea0003800000 */
[----:B------:R-:W2:Y:S02]  /*b5d0*/  SYNCS.PHASECHK.TRANS64.TRYWAIT P1, [UR9+0x29850], R4 ;  /* 0x02985004ff0075a7 */ /* 0x000ea40008020149 */
[----:B--2---:R-:W-:Y:S05]  /*b5e0*/  @!P1 BRA `(.L_x_1899) ;  /* 0x0000005c00489947 */ /* 0x004fea0003800000 */
.L_x_1898:
        /* <DEDUP_REMOVED lines=35> */
[----:B-12---:R-:W-:-:S03]  /*b820*/  IMAD.U32 R4, RZ, RZ, UR6 ;  /* 0x00000006ff047e24 */ /* 0x006fc6000f8e00ff */
[----:B------:R-:W-:Y:S01]  /*b830*/  IMAD.U32 R5, RZ, RZ, UR7 ;  /* 0x00000007ff057e24 */ /* 0x000fe2000f8e00ff */
[----:B------:R-:W-:Y:S02]  /*b840*/  UMOV UR7, 0xc0000010 ;  /* 0xc000001000077882 */ /* 0x000fe40000000000 */
[----:B------:R-:W-:Y:S02]  /*b850*/  UMOV UR6, UR4 ;  /* 0x0000000400067c82 */ /* 0x000fe40008000000 */
[----:B------:R1:W2:Y:S01]  /*b860*/  @P1 LDG.E R7, desc[UR54][R4.64] ;  /* 0x0000003604071981 */ /* 0x0002a2000c1e1900 */
[----:B------:R-:W-:Y:S02]  /*b870*/  WARPGROUP.DEPBAR.LE gsb0, 0x0 ;  /* 0x00008000000079c5 */ /* 0x000fe40000010000 */
[----:B------:R-:W-:-:S06]  /*b880*/  WARPGROUP.ARRIVE ;  /* 0x00000000000079c5 */ /* 0x000fcc0000000000 */
[----:B------:R-:W-:Y:S01]  /*b890*/  QGMMA.64x128x32.F32.E4M3.E4M3 R24, R176, gdesc[UR4], R24, gsb0 ;  /* 0x01e00004b0187df3 */ /* 0x000fe20008000818 */
[----:B------:R-:W-:Y:S01]  /*b8a0*/  UIADD3 UR4, UR8, 0x300, URZ ;  /* 0x0000030008047890 */ /* 0x000fe2000fffe03f */
[----:B------:R-:W-:-:S06]  /*b8b0*/  UMOV UR7, 0xc0000010 ;  /* 0xc000001000077882 */ /* 0x000fcc0000000000 */
[----:B------:R-:W-:Y:S01]  /*b8c0*/  UMOV UR6, UR4 ;  /* 0x0000000400067c82 */ /* 0x000fe20008000000 */
[----:B------:R-:W-:Y:S01]  /*b8d0*/  UIADD3 UR8, UR8, 0x400, URZ ;  /* 0x0000040008087890 */ /* 0x000fe2000fffe03f */
[----:B------:R-:W3:Y:S04]  /*b8e0*/  SHFL.BFLY PT, R8, R3, 0x2, 0x1f ;  /* 0x0c401f0003087f89 */ /* 0x000ee800000e0000 */
[----:B------:R-:W4:Y:S01]  /*b8f0*/  SHFL.BFLY PT, R9, R2, 0x2, 0x1f ;  /* 0x0c401f0002097f89 */ /* 0x000f2200000e0000 */
[----:B------:R-:W-:Y:S02]  /*b900*/  WARPGROUP.DEPBAR.LE gsb0, 0x0 ;  /* 0x00008000000079c5 */ /* 0x000fe40000010000 */
[----:B------:R-:W-:-:S06]  /*b910*/  WARPGROUP.ARRIVE ;  /* 0x00000000000079c5 */ /* 0x000fcc0000000000 */
[----:B------:R-:W-:Y:S01]  /*b920*/  QGMMA.64x128x32.F32.E4M3.E4M3 R24, R172, gdesc[UR4], R24, gsb0 ;  /* 0x01e00004ac187df3 */ /* 0x000fe20008000818 */
[----:B------:R-:W-:Y:S01]  /*b930*/  UMOV UR6, UR8 ;  /* 0x0000000800067c82 */ /* 0x000fe20008000000 */
        /* <DEDUP_REMOVED lines=21> */
[----:B------:R-:W4:Y:S01]  /*ba90*/  @P1 MUFU.RCP R10, R11 ;  /* 0x0000000b000a1308 */ /* 0x000f220000001000 */
        /* <DEDUP_REMOVED lines=15> */
.L_x_1900:
        /* <DEDUP_REMOVED lines=74> */
.L_x_1867:
        /* <DEDUP_REMOVED lines=10> */
[----:B------:R-:W-:Y:S02]  /*c0d0*/  F2FP.BF16.F32.PACK_AB R24, R24, R25 ;  /* 0x000000191818723e */ /* 0x000fe400000010ff */
[----:B------:R-:W-:Y:S02]  /*c0e0*/  F2FP.BF16.F32.PACK_AB R15, R14, R15 ;  /* 0x0000000f0e0f723e */ /* 0x000fe400000010ff */
[----:B------:R-:W-:Y:S02]  /*c0f0*/  F2FP.BF16.F32.PACK_AB R10, R10, R11 ;  /* 0x0000000b0a0a723e */ /* 0x000fe400000010ff */
[----:B------:R-:W-:Y:S02]  /*c100*/  F2FP.BF16.F32.PACK_AB R7, R6, R7 ;  /* 0x000000070607723e */ /* 0x000fe400000010ff */
[----:B------:R-:W-:-:S02]  /*c110*/  F2FP.BF16.F32.PACK_AB R60, R57, R60 ;  /* 0x0000003c393c723e */ /* 0x000fc400000010ff */
[----:B------:R-:W-:Y:S02]  /*c120*/  F2FP.BF16.F32.PACK_AB R20, R20, R21 ;  /* 0x000000151414723e */ /* 0x000fe400000010ff */
[----:B------:R-:W-:Y:S01]  /*c130*/  F2FP.BF16.F32.PACK_AB R13, R12, R13 ;  /* 0x0000000d0c0d723e */ /* 0x000fe200000010ff */
[----:B------:R-:W-:Y:S01]  /*c140*/  VIADD R85, R23, UR42 ;  /* 0x0000002a17557c36 */ /* 0x000fe20008000000 */
[----:B------:R-:W-:Y:S01]  /*c150*/  F2FP.BF16.F32.PACK_AB R87, R87, R0 ;  /* 0x000000005757723e */ /* 0x000fe200000010ff */
[----:B------:R-:W-:Y:S01]  /*c160*/  ULDC UR10, c[0x0][0xa88] ;  /* 0x0002a200000a7ab9 */ /* 0x000fe20000000800 */
[----:B------:R-:W-:Y:S02]  /*c170*/  F2FP.BF16.F32.PACK_AB R98, R98, R101 ;  /* 0x000000656262723e */ /* 0x000fe400000010ff */
[----:B------:R-:W-:Y:S02]  /*c180*/  F2FP.BF16.F32.PACK_AB R99, R96, R99 ;  /* 0x000000636063723e */ /* 0x000fe400000010ff */
[----:B------:R-:W-:-:S02]  /*c190*/  LOP3.LUT P1, RZ, R190, 0x3, RZ, 0xc0, !PT ;  /* 0x00000003beff7812 */ /* 0x000fc4000782c0ff */
[----:B------:R-:W-:Y:S02]  /*c1a0*/  F2FP.BF16.F32.PACK_AB R69, R69, R72 ;  /* 0x000000484545723e */ /* 0x000fe400000010ff */
        /* <DEDUP_REMOVED lines=10> */
[----:B------:R-:W-:Y:S01]  /*c250*/  F2FP.BF16.F32.PACK_AB R52, R49, R52 ;  /* 0x000000343134723e */ /* 0x000fe200000010ff */
[----:B------:R-:W-:Y:S01]  /*c260*/  USHF.R.S32.HI UR5, URZ, 0x1f, UR43 ;  /* 0x0000001f3f057899 */ /* 0x000fe2000801142b */
[----:B------:R-:W-:Y:S01]  /*c270*/  LOP3.LUT R4, R4, 0xc, RZ, 0xc0, !PT ;  /* 0x0000000c04047812 */ /* 0x000fe200078ec0ff */
[----:B------:R-:W1:Y:S01]  /*c280*/  LDC.64 R82, c[0x0][0xb78] ;  /* 0x0002de00ff527b82 */ /* 0x000e620000000a00 */
[----:B------:R-:W-:Y:S01]  /*c290*/  F2FP.BF16.F32.PACK_AB R48, R48, R89 ;  /* 0x000000593030723e */ /* 0x000fe200000010ff */
[----:B------:R-:W-:Y:S01]  /*c2a0*/  ULDC.64 UR8, c[0x0][0xb70] ;  /* 0x0002dc0000087ab9 */ /* 0x000fe20000000a00 */
[----:B------:R-:W-:-:S05]  /*c2b0*/  IADD3 R4, P0, R4, UR6, RZ ;  /* 0x0000000604047c10 */ /* 0x000fca000ff1e0ff */
[----:B------:R-:W-:-:S05]  /*c2c0*/  IMAD.X R5, RZ, RZ, UR7, P0 ;  /* 0x00000007ff057e24 */ /* 0x000fca00080e06ff */
[----:B------:R2:W3:Y:S01]  /*c2d0*/  LDG.E.CONSTANT R50, desc[UR54][R4.64] ;  /* 0x0000003604327981 */ /* 0x0004e2000c1e9900 */
[C---:B------:R-:W-:Y:S01]  /*c2e0*/  IADD3 R21, P5, R16.reuse, 0x20, RZ ;  /* 0x0000002010157810 */ /* 0x040fe20007fbe0ff */
[----:B------:R-:W-:Y:S01]  /*c2f0*/  VIADD R0, R85, 0x8 ;  /* 0x0000000855007836 */ /* 0x000fe20000000000 */
[C---:B------:R-:W-:Y:S01]  /*c300*/  IADD3 R11, P4, R16.reuse, 0x4000, RZ ;  /* 0x00004000100b7810 */ /* 0x040fe20007f9e0ff */
[----:B------:R-:W-:Y:S01]  /*c310*/  UIMAD UR5, UR5, UR8, URZ ;  /* 0x00000008050572a4 */ /* 0x000fe2000f8e023f */
[----:B------:R-:W-:Y:S01]  /*c320*/  LOP3.LUT R25, R16, 0x380, RZ, 0xc0, !PT ;  /* 0x0000038010197812 */ /* 0x000fe200078ec0ff */
[----:B------:R-:W-:Y:S01]  /*c330*/  UIMAD.WIDE.U32 UR6, UR43, UR8, URZ ;  /* 0x000000082b0672a5 */ /* 0x000fe2000f8e003f */
[----:B------:R-:W-:Y:S01]  /*c340*/  ISETP.GE.OR P2, PT, R0, UR10, P1 ;  /* 0x0000000a00007c0c */ /* 0x000fe20008f46670 */
[----:B------:R-:W-:Y:S01]  /*c350*/  UIMAD UR5, UR43, UR9, UR5 ;  /* 0x000000092b0572a4 */ /* 0x000fe2000f8e0205 */
[----:B------:R-:W-:Y:S02]  /*c360*/  SHF.R.U64 R25, R25, 0x3, RZ ;  /* 0x0000000319197819 */ /* 0x000fe400000012ff */
[----:B--2---:R-:W-:Y:S01]  /*c370*/  LOP3.LUT P0, R4, R51, 0x3, RZ, 0xc0, !PT ;  /* 0x0000000333047812 */ /* 0x004fe2000780c0ff */
[----:B------:R-:W-:Y:S01]  /*c380*/  UIADD3 UR5, UR7, UR5, URZ ;  /* 0x0000000507057290 */ /* 0x000fe2000fffe03f */
[----:B------:R-:W-:-:S02]  /*c390*/  F2FP.BF16.F32.PACK_AB R46, R46, R47 ;  /* 0x0000002f2e2e723e */ /* 0x000fc400000010ff */
[----:B------:R-:W-:Y:S02]  /*c3a0*/  ISETP.EQ.OR P0, PT, R4, 0x3, !P0 ;  /* 0x000000030400780c */ /* 0x000fe40004702670 */
[----:B------:R-:W-:Y:S02]  /*c3b0*/  F2FP.BF16.F32.PACK_AB R45, R44, R45 ;  /* 0x0000002d2c2d723e */ /* 0x000fe400000010ff */
[----:B------:R-:W-:Y:S02]  /*c3c0*/  SEL R51, R24, R15, P0 ;  /* 0x0000000f18337207 */ /* 0x000fe40000000000 */
[----:B------:R-:W-:Y:S02]  /*c3d0*/  SEL R55, R15, R24, P0 ;  /* 0x000000180f377207 */ /* 0x000fe40000000000 */
[----:B------:R-:W-:Y:S02]  /*c3e0*/  IADD3 R15, P6, R16, 0x40, RZ ;  /* 0x00000040100f7810 */ /* 0x000fe40007fde0ff */
[----:B------:R-:W-:-:S02]  /*c3f0*/  SEL R57, R10, R7, P0 ;  /* 0x000000070a397207 */ /* 0x000fc40000000000 */
[----:B------:R-:W-:Y:S02]  /*c400*/  LOP3.LUT R14, R15, 0x380, RZ, 0xc0, !PT ;  /* 0x000003800f0e7812 */ /* 0x000fe400078ec0ff */
[----:B------:R-:W-:Y:S02]  /*c410*/  SEL R59, R7, R10, P0 ;  /* 0x0000000a073b7207 */ /* 0x000fe40000000000 */
[----:B------:R-:W-:Y:S02]  /*c420*/  SHF.R.U64 R14, R14, 0x3, RZ ;  /* 0x000000030e0e7819 */ /* 0x000fe400000012ff */
[----:B------:R-:W-:Y:S02]  /*c430*/  SEL R77, R20, R13, P0 ;  /* 0x0000000d144d7207 */ /* 0x000fe40000000000 */
[----:B------:R-:W-:Y:S01]  /*c440*/  LOP3.LUT R14, R14, R15, RZ, 0x3c, !PT ;  /* 0x0000000f0e0e7212 */ /* 0x000fe200078e3cff */
[----:B------:R-:W-:Y:S01]  /*c450*/  IMAD.X R15, RZ, RZ, R17, P6 ;  /* 0x000000ffff0f7224 */ /* 0x000fe200030e0611 */
[----:B------:R-:W-:-:S02]  /*c460*/  IADD3 R7, P6, R16, 0x4040, RZ ;  /* 0x0000404010077810 */ /* 0x000fc40007fde0ff */
[----:B------:R-:W-:Y:S02]  /*c470*/  SEL R79, R13, R20, P0 ;  /* 0x000000140d4f7207 */ /* 0x000fe40000000000 */
[----:B------:R-:W-:Y:S02]  /*c480*/  LOP3.LUT R20, R21, 0x380, RZ, 0xc0, !PT ;  /* 0x0000038015147812 */ /* 0x000fe400078ec0ff */
[----:B------:R-:W-:Y:S02]  /*c490*/  LOP3.LUT R6, R7, 0x380, RZ, 0xc0, !PT ;  /* 0x0000038007067812 */ /* 0x000fe400078ec0ff */
[----:B------:R-:W-:Y:S02]  /*c4a0*/  SHF.R.U64 R20, R20, 0x3, RZ ;  /* 0x0000000314147819 */ /* 0x000fe400000012ff */
[----:B------:R-:W-:Y:S02]  /*c4b0*/  LOP3.LUT R10, R11, 0x380, RZ, 0xc0, !PT ;  /* 0x000003800b0a7812 */ /* 0x000fe400078ec0ff */
[----:B------:R-:W-:-:S02]  /*c4c0*/  SHF.R.U64 R6, R6, 0x3, RZ ;  /* 0x0000000306067819 */ /* 0x000fc400000012ff */
[----:B------:R-:W-:Y:S02]  /*c4d0*/  IADD3 R13, P3, R16, 0x60, RZ ;  /* 0x00000060100d7810 */ /* 0x000fe40007f7e0ff */
[----:B------:R-:W-:Y:S01]  /*c4e0*/  LOP3.LUT R20, R20, R21, RZ, 0x3c, !PT ;  /* 0x0000001514147212 */ /* 0x000fe200078e3cff */
[--C-:B------:R-:W-:Y:S01]  /*c4f0*/  IMAD.X R21, RZ, RZ, R17.reuse, P5 ;  /* 0x000000ffff157224 */ /* 0x100fe200028e0611 */
[----:B------:R-:W-:Y:S02]  /*c500*/  SHF.R.U64 R10, R10, 0x3, RZ ;  /* 0x000000030a0a7819 */ /* 0x000fe400000012ff */
[----:B------:R-:W-:Y:S01]  /*c510*/  LOP3.LUT R6, R6, R7, RZ, 0x3c, !PT ;  /* 0x0000000706067212 */ /* 0x000fe200078e3cff */
[--C-:B------:R-:W-:Y:S01]  /*c520*/  IMAD.X R7, RZ, RZ, R17.reuse, P6 ;  /* 0x000000ffff077224 */ /* 0x100fe200030e0611 */
[----:B------:R-:W-:Y:S02]  /*c530*/  SEL R31, R98, R99, P0 ;  /* 0x00000063621f7207 */ /* 0x000fe40000000000 */
[----:B------:R-:W-:Y:S01]  /*c540*/  LOP3.LUT R24, R25, R16, RZ, 0x3c, !PT ;  /* 0x0000001019187212 */ /* 0x000fe200078e3cff */
[----:B------:R-:W-:Y:S01]  /*c550*/  IMAD.MOV.U32 R25, RZ, RZ, R17 ;  /* 0x000000ffff197224 */ /* 0x000fe200078e0011 */
[----:B------:R-:W-:-:S02]  /*c560*/  SEL R99, R99, R98, P0 ;  /* 0x0000006263637207 */ /* 0x000fc40000000000 */
[----:B------:R-:W-:Y:S02]  /*c570*/  SEL R63, R69, R68, P0 ;  /* 0x00000044453f7207 */ /* 0x000fe40000000000 */
[----:B------:R-:W-:Y:S02]  /*c580*/  LOP3.LUT R12, R13, 0x380, RZ, 0xc0, !PT ;  /* 0x000003800d0c7812 */ /* 0x000fe400078ec0ff */
[----:B------:R-:W-:Y:S02]  /*c590*/  SEL R69, R68, R69, P0 ;  /* 0x0000004544457207 */ /* 0x000fe40000000000 */
[----:B------:R-:W-:Y:S01]  /*c5a0*/  LOP3.LUT R10, R10, R11, RZ, 0x3c, !PT ;  /* 0x0000000b0a0a7212 */ /* 0x000fe200078e3cff */
[----:B------:R-:W-:Y:S01]  /*c5b0*/  IMAD.X R11, RZ, RZ, R17, P4 ;  /* 0x000000ffff0b7224 */ /* 0x000fe200020e0611 */
[----:B------:R-:W-:Y:S02]  /*c5c0*/  SEL R33, R94, R95, P0 ;  /* 0x0000005f5e217207 */ /* 0x000fe40000000000 */
[----:B------:R-:W-:-:S02]  /*c5d0*/  MOV R64, R20 ;  /* 0x0000001400407202 */ /* 0x000fc40000000f00 */
[----:B------:R-:W-:Y:S02]  /*c5e0*/  SEL R95, R95, R94, P0 ;  /* 0x0000005e5f5f7207 */ /* 0x000fe40000000000 */
[----:B------:R-:W-:Y:S02]  /*c5f0*/  SHF.R.U64 R12, R12, 0x3, RZ ;  /* 0x000000030c0c7819 */ /* 0x000fe400000012ff */
[----:B------:R-:W-:Y:S02]  /*c600*/  MOV R21, R6 ;  /* 0x0000000600157202 */ /* 0x000fe40000000f00 */
[----:B------:R-:W-:Y:S02]  /*c610*/  F2FP.BF16.F32.PACK_AB R43, R42, R43 ;  /* 0x0000002b2a2b723e */ /* 0x000fe400000010ff */
[----:B------:R-:W-:Y:S02]  /*c620*/  F2FP.BF16.F32.PACK_AB R40, R40, R41 ;  /* 0x000000292828723e */ /* 0x000fe400000010ff */
[----:B------:R-:W-:-:S02]  /*c630*/  F2FP.BF16.F32.PACK_AB R37, R36, R37 ;  /* 0x000000252425723e */ /* 0x000fc400000010ff */
[----:B------:R-:W-:Y:S02]  /*c640*/  SEL R65, R61, R60, P0 ;  /* 0x0000003c3d417207 */ /* 0x000fe40000000000 */
[----:B------:R-:W-:Y:S02]  /*c650*/  MOV R66, R24 ;  /* 0x0000001800427202 */ /* 0x000fe40000000f00 */
[----:B------:R-:W-:Y:S02]  /*c660*/  F2FP.BF16.F32.PACK_AB R38, R38, R39 ;  /* 0x000000272626723e */ /* 0x000fe400000010ff */
[----:B------:R-:W-:Y:S02]  /*c670*/  F2FP.BF16.F32.PACK_AB R35, R34, R35 ;  /* 0x000000232223723e */ /* 0x000fe400000010ff */
[----:B------:R-:W-:Y:S02]  /*c680*/  F2FP.BF16.F32.PACK_AB R29, R28, R29 ;  /* 0x0000001d1c1d723e */ /* 0x000fe400000010ff */
[----:B------:R-:W-:-:S02]  /*c690*/  F2FP.BF16.F32.PACK_AB R27, R26, R27 ;  /* 0x0000001b1a1b723e */ /* 0x000fc400000010ff */
[----:B------:R-:W-:Y:S02]  /*c6a0*/  F2FP.BF16.F32.PACK_AB R8, R8, R9 ;  /* 0x000000090808723e */ /* 0x000fe400000010ff */
[----:B------:R-:W-:Y:S02]  /*c6b0*/  SEL R61, R60, R61, P0 ;  /* 0x0000003d3c3d7207 */ /* 0x000fe40000000000 */
[----:B------:R-:W-:Y:S02]  /*c6c0*/  SEL R39, R90, R91, P0 ;  /* 0x0000005b5a277207 */ /* 0x000fe40000000000 */
[----:B------:R-:W-:Y:S02]  /*c6d0*/  SEL R67, R53, R52, P0 ;  /* 0x0000003435437207 */ /* 0x000fe40000000000 */
[----:B------:R-:W-:Y:S01]  /*c6e0*/  LOP3.LUT R12, R12, R13, RZ, 0x3c, !PT ;  /* 0x0000000d0c0c7212 */ /* 0x000fe200078e3cff */
[----:B------:R-:W-:Y:S01]  /*c6f0*/  IMAD.X R13, RZ, RZ, R17, P3 ;  /* 0x000000ffff0d7224 */ /* 0x000fe200018e0611 */
[----:B------:R-:W-:-:S02]  /*c700*/  MOV R58, R10 ;  /* 0x0000000a003a7202 */ /* 0x000fc40000000f00 */
[----:B------:R-:W-:Y:S02]  /*c710*/  SEL R91, R91, R90, P0 ;  /* 0x0000005a5b5b7207 */ /* 0x000fe40000000000 */
[----:B------:R-:W-:Y:S02]  /*c720*/  SEL R41, R48, R45, P0 ;  /* 0x0000002d30297207 */ /* 0x000fe40000000000 */
[----:B------:R-:W-:Y:S02]  /*c730*/  SEL R47, R40, R37, P0 ;  /* 0x00000025282f7207 */ /* 0x000fe40000000000 */
[----:B------:R-:W-:Y:S02]  /*c740*/  SEL R53, R52, R53, P0 ;  /* 0x0000003534357207 */ /* 0x000fe40000000000 */
[----:B------:R-:W-:Y:S02]  /*c750*/  SEL R71, R46, R43, P0 ;  /* 0x0000002b2e477207 */ /* 0x000fe40000000000 */
        /* <DEDUP_REMOVED lines=8> */
[----:B------:R-:W-:Y:S02]  /*c7e0*/  SEL R29, R29, R32, P0 ;  /* 0x000000201d1d7207 */ /* 0x000fe40000000000 */
[----:B------:R-:W-:Y:S02]  /*c7f0*/  SEL R35, R35, R38, P0 ;  /* 0x0000002623237207 */ /* 0x000fe40000000000 */
[----:B------:R-:W-:Y:S02]  /*c800*/  SEL R27, R27, R30, P0 ;  /* 0x0000001e1b1b7207 */ /* 0x000fe40000000000 */
[----:B------:R-:W-:Y:S02]  /*c810*/  MOV R62, R14 ;  /* 0x0000000e003e7202 */ /* 0x000fe40000000f00 */
[----:B------:R-:W-:-:S02]  /*c820*/  SEL R87, R87, R8, P0 ;  /* 0x0000000857577207 */ /* 0x000fc40000000000 */
[----:B------:R-:W-:Y:S02]  /*c830*/  IADD3 R9, P5, R16, 0x4020, RZ ;  /* 0x0000402010097810 */ /* 0x000fe40007fbe0ff */
[----:B------:R-:W-:Y:S02]  /*c840*/  LOP3.LUT R4, R5, 0x380, RZ, 0xc0, !PT ;  /* 0x0000038005047812 */ /* 0x000fe400078ec0ff */
[----:B------:R-:W-:Y:S02]  /*c850*/  LOP3.LUT R8, R9, 0x380, RZ, 0xc0, !PT ;  /* 0x0000038009087812 */ /* 0x000fe400078ec0ff */
[----:B------:R-:W-:Y:S02]  /*c860*/  SHF.R.U64 R4, R4, 0x3, RZ ;  /* 0x0000000304047819 */ /* 0x000fe400000012ff */
[----:B------:R-:W-:Y:S02]  /*c870*/  SHF.R.U64 R8, R8, 0x3, RZ ;  /* 0x0000000308087819 */ /* 0x000fe400000012ff */
[----:B------:R-:W-:Y:S01]  /*c880*/  LOP3.LUT R4, R4, R5, RZ, 0x3c, !PT ;  /* 0x0000000504047212 */ /* 0x000fe200078e3cff */
[--C-:B------:R-:W-:Y:S01]  /*c890*/  IMAD.X R5, RZ, RZ, R17.reuse, P3 ;  /* 0x000000ffff057224 */ /* 0x100fe200018e0611 */
[----:B------:R-:W-:Y:S01]  /*c8a0*/  MOV R60, R12 ;  /* 0x0000000c003c7202 */ /* 0x000fe20000000f00 */
[----:B------:R-:W-:Y:S01]  /*c8b0*/  IMAD.U32 R13, RZ, RZ, UR7 ;  /* 0x00000007ff0d7e24 */ /* 0x000fe2000f8e00ff */
[----:B------:R-:W-:Y:S01]  /*c8c0*/  LOP3.LUT R8, R8, R9, RZ, 0x3c, !PT ;  /* 0x0000000908087212 */ /* 0x000fe200078e3cff */
[----:B------:R-:W-:Y:S01]  /*c8d0*/  IMAD.U32 R13, RZ, RZ, UR5 ;  /* 0x00000005ff0d7e24 */ /* 0x000fe2000f8e00ff */
[----:B------:R-:W-:Y:S01]  /*c8e0*/  USHF.R.S32.HI UR5, URZ, 0x1f, UR44 ;  /* 0x0000001f3f057899 */ /* 0x000fe2000801142c */
[----:B------:R-:W-:Y:S01]  /*c8f0*/  IMAD.X R9, RZ, RZ, R17, P5 ;  /* 0x000000ffff097224 */ /* 0x000fe200028e0611 */
[----:B------:R-:W-:Y:S01]  /*c900*/  MOV R15, R4 ;  /* 0x00000004000f7202 */ /* 0x000fe20000000f00 */
[----:B------:R-:W-:Y:S01]  /*c910*/  IMAD.U32 R12, RZ, RZ, UR6 ;  /* 0x00000006ff0c7e24 */ /* 0x000fe2000f8e00ff */
[----:B------:R-:W-:Y:S01]  /*c920*/  ULDC.64 UR6, c[0x0][0xb40] ;  /* 0x0002d00000067ab9 */ /* 0x000fe20000000a00 */
[----:B------:R-:W-:-:S02]  /*c930*/  ISETP.GE.OR P1, PT, R85, UR10, P1 ;  /* 0x0000000a55007c0c */ /* 0x000fc40008f26670 */
[----:B-1----:R-:W-:Y:S01]  /*c940*/  IMAD.WIDE.U32 R12, R82, UR44, R12 ;  /* 0x0000002c520c7c25 */ /* 0x002fe2000f8e000c */
[----:B------:R-:W-:Y:S02]  /*c950*/  MOV R56, R8 ;  /* 0x0000000800387202 */ /* 0x000fe40000000f00 */
[----:B---3--:R-:W-:Y:S01]  /*c960*/  LOP3.LUT R0, R50, 0x2, RZ, 0x3c, !PT ;  /* 0x0000000232007812 */ /* 0x008fe200078e3cff */
        /* <DEDUP_REMOVED lines=11> */
[----:B------:R-:W-:Y:S01]  /*ca20*/  SHFL.IDX PT, R67, R67, R50, 0x1c1f ;  /* 0x001c1f3243437589 */ /* 0x000fe200000e0000 */
[----:B--2---:R-:W-:Y:S02]  /*ca30*/  SEL R5, R63, R24, P0 ;  /* 0x000000183f057207 */ /* 0x004fe40000000000 */
[----:B------:R-:W-:Y:S01]  /*ca40*/  SEL R7, R24, R63, P0 ;  /* 0x0000003f18077207 */ /* 0x000fe20000000000 */
[----:B------:R-:W-:Y:S01]  /*ca50*/  BAR.SYNC.DEFER_BLOCKING 0x1, 0x100 ;  /* 0x0044000000007b1d */ /* 0x000fe20000010000 */
[----:B------:R-:W-:Y:S01]  /*ca60*/  IMAD R24, R82, UR5, RZ ;  /* 0x0000000552187c24 */ /* 0x000fe2000f8e02ff */
[----:B---3--:R-:W-:-:S02]  /*ca70*/  SEL R8, R33, R10, P0 ;  /* 0x0000000a21087207 */ /* 0x008fc40000000000 */
[----:B------:R-:W-:Y:S01]  /*ca80*/  SEL R10, R10, R33, P0 ;  /* 0x000000210a0a7207 */ /* 0x000fe20000000000 */
[----:B------:R-:W-:Y:S01]  /*ca90*/  IMAD R33, R83, UR44, R24 ;  /* 0x0000002c53217c24 */ /* 0x000fe2000f8e0218 */
[----:B------:R-:W1:Y:S04]  /*caa0*/  SHFL.IDX PT, R14, R91, R0, 0x1c1f ;  /* 0x001c1f005b0e7589 */ /* 0x000e6800000e0000 */
[----:B------:R-:W2:Y:S01]  /*cab0*/  SHFL.IDX PT, R44, R53, R0, 0x1c1f ;  /* 0x001c1f00352c7589 */ /* 0x000ea200000e0000 */
[----:B----4-:R-:W-:Y:S02]  /*cac0*/  SEL R9, R65, R26, P0 ;  /* 0x0000001a41097207 */ /* 0x010fe40000000000 */
[----:B------:R-:W-:Y:S01]  /*cad0*/  SEL R11, R26, R65, P0 ;  /* 0x000000411a0b7207 */ /* 0x000fe20000000000 */
[----:B------:R-:W-:Y:S04]  /*cae0*/  SHFL.IDX PT, R41, R41, R50, 0x1c1f ;  /* 0x001c1f3229297589 */ /* 0x000fe800000e0000 */
[----:B------:R-:W-:Y:S04]  /*caf0*/  SHFL.IDX PT, R47, R47, R50, 0x1c1f ;  /* 0x001c1f322f2f7589 */ /* 0x000fe800000e0000 */
[----:B------:R-:W-:Y:S04]  /*cb00*/  SHFL.IDX PT, R71, R71, R50, 0x1c1f ;  /* 0x001c1f3247477589 */ /* 0x000fe800000e0000 */
[----:B------:R-:W3:Y:S04]  /*cb10*/  SHFL.IDX PT, R20, R45, R0, 0x1c1f ;  /* 0x001c1f002d147589 */ /* 0x000ee800000e0000 */
[----:B------:R-:W4:Y:S01]  /*cb20*/  SHFL.IDX PT, R32, R37, R0, 0x1c1f ;  /* 0x001c1f0025207589 */ /* 0x000f2200000e0000 */
[----:B-1----:R-:W-:-:S02]  /*cb30*/  SEL R24, R39, R14, P0 ;  /* 0x0000000e27187207 */ /* 0x002fc40000000000 */
[----:B------:R-:W-:Y:S01]  /*cb40*/  SEL R26, R14, R39, P0 ;  /* 0x000000270e1a7207 */ /* 0x000fe20000000000 */
[----:B------:R-:W1:Y:S01]  /*cb50*/  SHFL.IDX PT, R46, R43, R0, 0x1c1f ;  /* 0x001c1f002b2e7589 */ /* 0x000e6200000e0000 */
[----:B--2---:R-:W-:-:S03]  /*cb60*/  SEL R25, R67, R44, P0 ;  /* 0x0000002c43197207 */ /* 0x004fc60000000000 */
[----:B------:R-:W-:Y:S04]  /*cb70*/  SHFL.IDX PT, R49, R49, R50, 0x1c1f ;  /* 0x001c1f3231317589 */ /* 0x000fe800000e0000 */
[----:B------:R-:W-:Y:S04]  /*cb80*/  SHFL.IDX PT, R51, R51, R50, 0x1c1f ;  /* 0x001c1f3233337589 */ /* 0x000fe800000e0000 */
[----:B------:R-:W-:Y:S04]  /*cb90*/  SHFL.IDX PT, R57, R57, R50, 0x1c1f ;  /* 0x001c1f3239397589 */ /* 0x000fe800000e0000 */
[----:B------:R-:W-:Y:S01]  /*cba0*/  SHFL.IDX PT, R73, R73, R50, 0x1c1f ;  /* 0x001c1f3249497589 */ /* 0x000fe200000e0000 */
[----:B---3--:R-:W-:-:S02]  /*cbb0*/  SEL R28, R41, R20, P0 ;  /* 0x00000014291c7207 */ /* 0x008fc40000000000 */
[----:B------:R-:W-:Y:S01]  /*cbc0*/  SEL R30, R20, R41, P0 ;  /* 0x00000029141e7207 */ /* 0x000fe20000000000 */
[----:B------:R-:W-:Y:S01]  /*cbd0*/  SHFL.IDX PT, R75, R75, R50, 0x1c1f ;  /* 0x001c1f324b4b7589 */ /* 0x000fe200000e0000 */
[----:B----4-:R-:W-:Y:S02]  /*cbe0*/  SEL R36, R47, R32, P0 ;  /* 0x000000202f247207 */ /* 0x010fe40000000000 */
[----:B------:R-:W-:Y:S01]  /*cbf0*/  SEL R38, R32, R47, P0 ;  /* 0x0000002f20267207 */ /* 0x000fe20000000000 */
[----:B------:R-:W-:Y:S01]  /*cc00*/  SHFL.IDX PT, R77, R77, R50, 0x1c1f ;  /* 0x001c1f324d4d7589 */ /* 0x000fe200000e0000 */
[----:B-1----:R-:W-:-:S03]  /*cc10*/  SEL R31, R46, R71, P0 ;  /* 0x000000472e1f7207 */ /* 0x002fc60000000000 */
[----:B------:R-:W-:Y:S04]  /*cc20*/  SHFL.IDX PT, R81, R81, R50, 0x1c1f ;  /* 0x001c1f3251517589 */ /* 0x000fe800000e0000 */
[----:B------:R-:W1:Y:S04]  /*cc30*/  SHFL.IDX PT, R48, R35, R0, 0x1c1f ;  /* 0x001c1f0023307589 */ /* 0x000e6800000e0000 */
[----:B------:R2:W3:Y:S04]  /*cc40*/  SHFL.IDX PT, R34, R29, R0, 0x1c1f ;  /* 0x001c1f001d227589 */ /* 0x0004e800000e0000 */
[----:B------:R-:W-:Y:S04]  /*cc50*/  SHFL.IDX PT, R40, R55, R0, 0x1c1f ;  /* 0x001c1f0037287589 */ /* 0x000fe800000e0000 */
[----:B------:R4:W5:Y:S01]  /*cc60*/  SHFL.IDX PT, R50, R27, R0, 0x1c1f ;  /* 0x001c1f001b327589 */ /* 0x00096200000e0000 */
[----:B--2---:R-:W-:-:S03]  /*cc70*/  SEL R29, R71, R46, P0 ;  /* 0x0000002e471d7207 */ /* 0x004fc60000000000 */
[----:B------:R-:W2:Y:S04]  /*cc80*/  SHFL.IDX PT, R42, R59, R0, 0x1c1f ;  /* 0x001c1f003b2a7589 */ /* 0x000ea800000e0000 */
[----:B------:R-:W2:Y:S01]  /*cc90*/  SHFL.IDX PT, R52, R79, R0, 0x1c1f ;  /* 0x001c1f004f347589 */ /* 0x000ea200000e0000 */
[----:B----4-:R-:W-:-:S03]  /*cca0*/  SEL R27, R44, R67, P0 ;  /* 0x000000432c1b7207 */ /* 0x010fc60000000000 */
[----:B------:R4:W2:Y:S01]  /*ccb0*/  SHFL.IDX PT, R54, R87, R0, 0x1c1f ;  /* 0x001c1f0057367589 */ /* 0x0008a200000e0000 */
[----:B-1----:R-:W-:Y:S02]  /*ccc0*/  SEL R37, R73, R48, P0 ;  /* 0x0000003049257207 */ /* 0x002fe40000000000 */
[----:B------:R-:W-:Y:S01]  /*ccd0*/  SEL R39, R48, R73, P0 ;  /* 0x0000004930277207 */ /* 0x000fe20000000000 */
[----:B------:R1:W-:Y:S01]  /*cce0*/  STSM.16.M88.4 [R66], R4 ;  /* 0x0000000442007844 */ /* 0x0003e20000000200 */
[----:B---3--:R-:W-:Y:S02]  /*ccf0*/  SEL R32, R49, R34, P0 ;  /* 0x0000002231207207 */ /* 0x008fe40000000000 */
[----:B------:R-:W-:Y:S01]  /*cd00*/  SEL R34, R34, R49, P0 ;  /* 0x0000003122227207 */ /* 0x000fe20000000000 */
[----:B------:R3:W-:Y:S01]  /*cd10*/  STSM.16.M88.4 [R64], R8 ;  /* 0x0000000840007844 */ /* 0x0007e20000000200 */
[----:B----4-:R-:W-:Y:S02]  /*cd20*/  IADD3 R0, P3, R85, R12, RZ ;  /* 0x0000000c55007210 */ /* 0x010fe40007f7e0ff */
[----:B-----5:R-:W-:Y:S01]  /*cd30*/  SEL R35, R50, R75, P0 ;  /* 0x0000004b32237207 */ /* 0x020fe20000000000 */
[----:B------:R-:W-:Y:S04]  /*cd40*/  STSM.16.M88.4 [R62], R24 ;  /* 0x000000183e007844 */ /* 0x000fe80000000200 */
[----:B------:R-:W-:Y:S01]  /*cd50*/  STSM.16.M88.4 [R60], R28 ;  /* 0x0000001c3c007844 */ /* 0x000fe20000000200 */
[----:B-1----:R-:W-:-:S03]  /*cd60*/  SHF.R.S32.HI R5, RZ, 0x1f, R85 ;  /* 0x0000001fff057819 */ /* 0x002fc60000011455 */
[----:B------:R-:W-:Y:S01]  /*cd70*/  STSM.16.M88.4 [R58], R36 ;  /* 0x000000243a007844 */ /* 0x000fe20000000200 */
[----:B------:R-:W-:Y:S02]  /*cd80*/  IADD3.X R5, R5, R13, R33, P3, !PT ;  /* 0x0000000d05057210 */ /* 0x000fe40001ffe421 */
[----:B---3--:R-:W-:Y:S02]  /*cd90*/  SEL R8, R51, R40, P0 ;  /* 0x0000002833087207 */ /* 0x008fe40000000000 */
[----:B------:R-:W-:Y:S02]  /*cda0*/  SEL R10, R40, R51, P0 ;  /* 0x00000033280a7207 */ /* 0x000fe40000000000 */
[----:B------:R-:W-:Y:S02]  /*cdb0*/  SEL R33, R75, R50, P0 ;  /* 0x000000324b217207 */ /* 0x000fe40000000000 */
[----:B--2---:R-:W-:Y:S02]  /*cdc0*/  SEL R40, R57, R42, P0 ;  /* 0x0000002a39287207 */ /* 0x004fe40000000000 */
[----:B------:R-:W-:Y:S01]  /*cdd0*/  SEL R9, R77, R52, P0 ;  /* 0x000000344d097207 */ /* 0x000fe20000000000 */
[----:B------:R-:W-:Y:S01]  /*cde0*/  STSM.16.M88.4 [R56], R32 ;  /* 0x0000002038007844 */ /* 0x000fe20000000200 */
[----:B------:R-:W-:-:S02]  /*cdf0*/  SEL R11, R52, R77, P0 ;  /* 0x0000004d340b7207 */ /* 0x000fc40000000000 */
[----:B------:R-:W-:Y:S02]  /*ce00*/  SEL R42, R42, R57, P0 ;  /* 0x000000392a2a7207 */ /* 0x000fe40000000000 */
[----:B------:R-:W-:Y:S01]  /*ce10*/  SEL R41, R81, R54, P0 ;  /* 0x0000003651297207 */ /* 0x000fe20000000000 */
[----:B------:R-:W-:Y:S01]  /*ce20*/  STSM.16.M88.4 [R21], R8 ;  /* 0x0000000815007844 */ /* 0x000fe20000000200 */
[----:B------:R-:W-:Y:S02]  /*ce30*/  SEL R43, R54, R81, P0 ;  /* 0x00000051362b7207 */ /* 0x000fe40000000000 */
        /* <DEDUP_REMOVED lines=32> */
.L_x_1904:
[----:B------:R-:W-:Y:S05]  /*d040*/  BSYNC B0 ;  /* 0x0000000000007941 */ /* 0x000fea0003800000 */
.L_x_1903:
[----:B------:R-:W-:Y:S05]  /*d050*/  BRA `(.L_x_1902) ;  /* 0x00000008001c7947 */ /* 0x000fea0003800000 */
.L_x_1901:
        /* <DEDUP_REMOVED lines=31> */
.L_x_1906:
[----:B------:R-:W-:Y:S05]  /*d250*/  BSYNC B0 ;  /* 0x0000000000007941 */ /* 0x000fea0003800000 */
.L_x_1905:
        /* <DEDUP_REMOVED lines=39> */
.L_x_1908:
[----:B------:R-:W-:Y:S05]  /*d4d0*/  BSYNC B0 ;  /* 0x0000000000007941 */ /* 0x000fea0003800000 */
.L_x_1907:
        /* <DEDUP_REMOVED lines=20> */
.L_x_1910:
[----:B------:R-:W-:Y:S05]  /*d620*/  BSYNC B0 ;  /* 0x0000000000007941 */ /* 0x000fea0003800000 */
.L_x_1909:
        /* <DEDUP_REMOVED lines=20> */
.L_x_1912:
[----:B------:R-:W-:Y:S05]  /*d770*/  BSYNC B0 ;  /* 0x0000000000007941 */ /* 0x000fea0003800000 */
.L_x_1911:
        /* <DEDUP_REMOVED lines=20> */
.L_x_1913:
[----:B------:R-:W-:Y:S05]  /*d8c0*/  BSYNC B0 ;  /* 0x0000000000007941 */ /* 0x000fea0003800000 */
.L_x_1902:
[----:B------:R-:W5:Y:S02]  /*d8d0*/  LDC R0, c[0x0][0xda8] ;  /* 0x00036a00ff007b82 */ /* 0x000f640000000800 */
[----:B-----5:R-:W-:-:S13]  /*d8e0*/  ISETP.LE.AND P0, PT, R0, UR4, PT ;  /* 0x0000000400007c0c */ /* 0x020fda000bf03270 */
[----:B------:R-:W-:Y:S05]  /*d8f0*/  @!P0 BRA `(.L_x_1914) ;  /* 0xffffff3400308947 */ /* 0x000fea000383ffff */
[----:B------:R-:W-:Y:S05]  /*d900*/  EXIT ;  /* 0x000000000000794d */ /* 0x000fea0003800000 */
.L_x_1863:
[----:B------:R-:W-:-:S08]  /*d910*/  NOP ;  /* 0x0000000000007918 */ /* 0x000fd00000000000 */
[----:B------:R-:W1:-:S00]  /*d920*/  USETMAXREG.DEALLOC.CTAPOOL 0x18 ;  /* 0x00000018000079c8 */ /* 0x000e4000080e0500 */
[----:B-1----:R-:W-:-:S06]  /*d930*/  LOP3.LUT R0, R0, 0x3, RZ, 0xc0, !PT ;  /* 0x0000000300007812 */ /* 0x002fcc00078ec0ff */
[----:B------:R-:W1:Y:S01]  /*d940*/  S2UR UR4, SR_CTAID.X ;  /* 0x00000000000479c3 */ /* 0x000e620000002500 */
[----:B------:R-:W2:Y:S02]  /*d950*/  SHFL.IDX PT, R0, R0, RZ, 0x1f ;  /* 0x00001fff00007589 */ /* 0x000ea400000e0000 */
[----:B--2---:R-:W-:-:S05]  /*d960*/  ISETP.NE.AND P0, PT, R0, RZ, PT ;  /* 0x000000ff0000720c */ /* 0x004fca0003f05270 */
[----:B------:R-:W1:Y:S01]  /*d970*/  LDC R0, c[0x0][0xda8] ;  /* 0x00036a00ff007b82 */ /* 0x000e620000000800 */
[----:B------:R-:W-:-:S05]  /*d980*/  P2R R2, PR, RZ, 0x1 ;  /* 0x00000001ff027803 */ /* 0x000fca0000000000 */
[----:B------:R2:W-:Y:S02]  /*d990*/  STL [R1+0x28], R2 ;  /* 0x0000280201007387 */ /* 0x0005e40000100800 */
[----:B------:R-:W-:Y:S06]  /*d9a0*/  @P0 BAR.ARV 0x4, 0x180 ;  /* 0x0106000000000b1d */ /* 0x000fec0000002000 */
[----:B------:R2:W-:Y:S04]  /*d9b0*/  STL [R1+0x24], RZ ;  /* 0x000024ff01007387 */ /* 0x0005e80000100800 */
[----:B------:R2:W-:Y:S01]  /*d9c0*/  STL [R1], RZ ;  /* 0x000000ff01007387 */ /* 0x0005e20000100800 */
[----:B-1----:R-:W-:Y:S01]  /*d9d0*/  ISETP.LE.AND P0, PT, R0, UR4, PT ;  /* 0x0000000400007c0c */ /* 0x002fe2000bf03270 */
[----:B------:R-:W-:-:S05]  /*d9e0*/  IMAD.MOV.U32 R0, RZ, RZ, 0x1 ;  /* 0x00000001ff007424 */ /* 0x000fca00078e00ff */
[----:B------:R2:W-:Y:S07]  /*d9f0*/  STL [R1+0xc], R0 ;  /* 0x00000c0001007387 */ /* 0x0005ee0000100800 */
[----:B------:R-:W-:Y:S05]  /*da00*/  @P0 BRA `(.L_x_1915) ;  /* 0x0000003000a40947 */ /* 0x000fea0003800000 */
[----:B--2---:R-:W1:Y:S01]  /*da10*/  S2R R2, SR_TID.X ;  /* 0x0000000000027919 */ /* 0x004e620000002100 */
        /* <DEDUP_REMOVED lines=27> */
[----:B------:R-:W-:Y:S01]  /*dbd0*/  SEL R2, R0, 0xffffffc0, !P0 ;  /* 0xffffffc000027807 */ /* 0x000fe20004000000 */
[----:B------:R-:W-:-:S05]  /*dbe0*/  IMAD.U32 R0, RZ, RZ, UR4 ;  /* 0x00000004ff007e24 */ /* 0x000fca000f8e00ff */
[----:B------:R1:W-:Y:S04]  /*dbf0*/  STL [R1+0x20], R0 ;  /* 0x0000200001007387 */ /* 0x0003e80000100800 */
[----:B------:R2:W-:Y:S01]  /*dc00*/  STL [R1+0x24], RZ ;  /* 0x000024ff01007387 */ /* 0x0005e20000100800 */
[----:B-1----:R-:W-:-:S05]  /*dc10*/  IMAD.MOV.U32 R0, RZ, RZ, 0x1 ;  /* 0x00000001ff007424 */ /* 0x002fca00078e00ff */
[----:B------:R2:W-:Y:S02]  /*dc20*/  STL [R1+0xc], R0 ;  /* 0x00000c0001007387 */ /* 0x0005e40000100800 */
.L_x_1969:
        /* <DEDUP_REMOVED lines=22> */
.L_x_1916:
[----:B------:R-:W-:Y:S01]  /*dd90*/  ULDC UR9, c[0x0][0xdc4] ;  /* 0x0003710000097ab9 */ /* 0x000fe20000000800 */
[----:B------:R-:W-:Y:S01]  /*dda0*/  UMOV UR6, UR7 ;  /* 0x0000000700067c82 */ /* 0x000fe20008000000 */
[----:B------:R-:W-:-:S11]  /*ddb0*/  UISETP.NE.AND UP0, UPT, UR9, 0x1, UPT ;  /* 0x000000010900788c */ /* 0x000fd6000bf05270 */
[----:B------:R-:W-:Y:S02]  /*ddc0*/  @UP0 ULDC.64 UR10, c[0x0][0xdc8] ;  /* 0x00037200000a0ab9 */ /* 0x000fe40000000a00 */
[----:B------:R-:W-:-:S04]  /*ddd0*/  UIMAD.WIDE.U32 UR4, UR7, UR10, URZ ;  /* 0x0000000a070472a5 */ /* 0x000fc8000f8e003f */
[----:B------:R-:W-:-:S04]  /*dde0*/  @UP0 USHF.R.U32.HI UR6, URZ, UR11, UR5 ;  /* 0x0000000b3f060299 */ /* 0x000fc80008011605 */
[----:B------:R-:W-:-:S12]  /*ddf0*/  UIMAD UR4, UR6, UR9, URZ ;  /* 0x00000009060472a4 */ /* 0x000fd8000f8e023f */
.L_x_1917:
[----:B------:R-:W-:Y:S01]  /*de00*/  ULDC.64 UR10, c[0x0][0x3f8] ;  /* 0x0000fe00000a7ab9 */ /* 0x000fe20000000a00 */
[----:B------:R-:W-:Y:S01]  /*de10*/  ULOP3.LUT UR6, URZ, UR6, URZ, 0x33, !UPT ;  /* 0x000000063f067292 */ /* 0x000fe2000f8e333f */
[----:B------:R-:W-:Y:S01]  /*de20*/  BSSY B6, `(.L_x_1918) ;  /* 0x00002cc000067945 */ /* 0x000fe20003800000 */
[----:B------:R-:W-:Y:S02]  /*de30*/  UISETP.NE.U32.AND UP0, UPT, UR10, URZ, UPT ;  /* 0x0000003f0a00728c */ /* 0x000fe4000bf05070 */
[----:B------:R-:W-:Y:S02]  /*de40*/  UIADD3 UR9, UR7, -UR4, URZ ;  /* 0x8000000407097290 */ /* 0x000fe4000fffe03f */
[----:B------:R-:W-:Y:S01]  /*de50*/  UISETP.NE.AND.EX UP0, UPT, UR11, URZ, UPT, UP0 ;  /* 0x0000003f0b00728c */ /* 0x000fe2000bf05300 */
[----:B------:R-:W-:Y:S01]  /*de60*/  ULDC UR4, c[0x0][0xdac] ;  /* 0x00036b0000047ab9 */ /* 0x000fe20000000800 */
[----:B------:R-:W-:Y:S01]  /*de70*/  ULDC UR5, c[0x0][0x404] ;  /* 0x0001010000057ab9 */ /* 0x000fe20000000800 */
[----:B------:R-:W-:Y:S01]  /*de80*/  UIADD3 UR6, UR6, UR4, URZ ;  /* 0x0000000406067290 */ /* 0x000fe2000fffe03f */
[----:B------:R-:W-:-:S02]  /*de90*/  ULDC UR7, c[0x0][0x2e0] ;  /* 0x0000b80000077ab9 */ /* 0x000fc40000000800 */
[----:B------:R-:W-:Y:S01]  /*dea0*/  ULDC UR4, c[0x0][0x288] ;  /* 0x0000a20000047ab9 */ /* 0x000fe20000000800 */
[----:B------:R-:W-:Y:S02]  /*deb0*/  USHF.L.U32 UR37, UR6, 0x7, URZ ;  /* 0x0000000706257899 */ /* 0x000fe4000800063f */
[----:B------:R-:W-:Y:S02]  /*dec0*/  USEL UR6, UR5, 0x1, UP0 ;  /* 0x0000000105067887 */ /* 0x000fe40008000000 */
[----:B------:R-:W-:Y:S02]  /*ded0*/  UIADD3 UR5, UR37, 0x11f, -UR4 ;  /* 0x0000011f25057890 */ /* 0x000fe4000fffe804 */
[----:B------:R-:W-:Y:S02]  /*dee0*/  UIMAD UR4, UR6, UR7, 0x9f ;  /* 0x0000009f060474a4 */ /* 0x000fe4000f8e0207 */
[----:B------:R-:W-:Y:S02]  /*def0*/  UIMAD UR6, UR6, UR7, UR5 ;  /* 0x00000007060672a4 */ /* 0x000fe4000f8e0205 */
[----:B------:R-:W-:Y:S01]  /*df00*/  UIMAD.WIDE UR4, UR4, 0x66666667, URZ ;  /* 0x66666667040478a5 */ /* 0x000fe2000f8e023f */
[----:B------:R-:W-:Y:S01]  /*df10*/  ULDC UR10, c[0x0][0xdc4] ;  /* 0x00037100000a7ab9 */ /* 0x000fe20000000800 */
[----:B------:R-:W-:-:S02]  /*df20*/  UIMAD.WIDE UR6, UR6, 0x66666667, URZ ;  /* 0x66666667060678a5 */ /* 0x000fc4000f8e023f */
[----:B------:R-:W-:Y:S02]  /*df30*/  UIMAD UR10, UR8, UR10, UR9 ;  /* 0x0000000a080a72a4 */ /* 0x000fe4000f8e0209 */
[----:B------:R-:W-:Y:S01]  /*df40*/  USHF.R.U32.HI UR6, URZ, 0x1f, UR7 ;  /* 0x0000001f3f067899 */ /* 0x000fe20008011607 */
[----:B------:R-:W-:Y:S01]  /*df50*/  UMOV UR8, UR5 ;  /* 0x0000000500087c82 */ /* 0x000fe20008000000 */
[----:B------:R-:W-:Y:S01]  /*df60*/  ULDC UR11, c[0x0][0xdb8] ;  /* 0x00036e00000b7ab9 */ /* 0x000fe20000000800 */
[----:B------:R-:W-:Y:S02]  /*df70*/  USHF.R.U32.HI UR9, URZ, 0x1f, UR8 ;  /* 0x0000001f3f097899 */ /* 0x000fe40008011608 */
[----:B------:R-:W-:Y:S02]  /*df80*/  ULEA.HI.SX32 UR6, UR7, UR6, 0x1a ;  /* 0x0000000607067291 */ /* 0x000fe4000f8fd23f */
[----:B------:R-:W-:Y:S02]  /*df90*/  ULEA.HI.SX32 UR9, UR8, UR9, 0x1a ;  /* 0x0000000908097291 */ /* 0x000fe4000f8fd23f */
[----:B------:R-:W-:-:S02]  /*dfa0*/  UISETP.NE.AND UP1, UPT, UR11, 0x1, UPT ;  /* 0x000000010b00788c */ /* 0x000fc4000bf25270 */
[----:B------:R-:W-:Y:S01]  /*dfb0*/  UISETP.LT.AND UP0, UPT, UR9, UR6, UPT ;  /* 0x000000060900728c */ /* 0x000fe2000bf01270 */
[----:B------:R-:W-:-:S03]  /*dfc0*/  UMOV UR39, UR10 ;  /* 0x0000000a00277c82 */ /* 0x000fc60008000000 */
[----:B------:R-:W-:-:S05]  /*dfd0*/  USEL UR41, UR9, UR6, UP0 ;  /* 0x0000000609297287 */ /* 0x000fca0008000000 */
[----:B------:R-:W-:Y:S01]  /*dfe0*/  @UP1 ULDC UR12, c[0x0][0xdbc] ;  /* 0x00036f00000c1ab9 */ /* 0x000fe20000000800 */
[----:B------:R-:W-:Y:S01]  /*dff0*/  ISETP.LT.AND P0, PT, RZ, UR41, PT ;  /* 0x00000029ff007c0c */ /* 0x000fe2000bf01270 */
[----:B------:R-:W-:Y:S01]  /*e000*/  UIMAD.WIDE.U32 UR4, UR10, UR12, URZ ;  /* 0x0000000c0a0472a5 */ /* 0x000fe2000f8e003f */
[----:B------:R-:W-:-:S03]  /*e010*/  @UP1 ULDC UR7, c[0x0][0xdc0] ;  /* 0x0003700000071ab9 */ /* 0x000fc60000000800 */
[----:B------:R-:W-:-:S04]  /*e020*/  @UP1 USHF.R.U32.HI UR39, URZ, UR7, UR5 ;  /* 0x000000073f271299 */ /* 0x000fc80008011605 */
[----:B------:R-:W-:-:S04]  /*e030*/  UIADD3 UR38, -UR39, URZ, URZ ;  /* 0x0000003f27267290 */ /* 0x000fc8000fffe13f */
[----:B------:R-:W-:Y:S01]  /*e040*/  UIMAD UR38, UR11, UR38, UR10 ;  /* 0x000000260b2672a4 */ /* 0x000fe2000f8e020a */
[----:B------:R-:W-:Y:S11]  /*e050*/  @P0 BRA `(.L_x_1919) ;  /* 0x0000000000480947 */ /* 0x000ff60003800000 */
        /* <DEDUP_REMOVED lines=18> */
.L_x_1919:
        /* <DEDUP_REMOVED lines=23> */
.L_x_1921:
        /* <DEDUP_REMOVED lines=20> */
.L_x_1922:
        /* <DEDUP_REMOVED lines=20> */
.L_x_1923:
        /* <DEDUP_REMOVED lines=18> */
.L_x_1924:
[----:B------:R-:W-:Y:S01]  /*e690*/  ULDC.64 UR4, c[0x0][0x9f8] ;  /* 0x00027e0000047ab9 */ /* 0x000fe20000000a00 */
[----:B------:R-:W-:Y:S01]  /*e6a0*/  IMAD.U32 R5, RZ, RZ, UR39 ;  /* 0x00000027ff057e24 */ /* 0x000fe2000f8e00ff */
[----:B------:R-:W-:Y:S01]  /*e6b0*/  ISETP.NE.U32.AND P0, PT, RZ, UR4, PT ;  /* 0x00000004ff007c0c */ /* 0x000fe2000bf05070 */
[----:B------:R-:W-:Y:S01]  /*e6c0*/  IMAD.U32 R8, RZ, RZ, UR39 ;  /* 0x00000027ff087e24 */ /* 0x000fe2000f8e00ff */
[----:B------:R-:W1:Y:S01]  /*e6d0*/  LDC R0, c[0x0][0x428] ;  /* 0x00010a00ff007b82 */ /* 0x000e620000000800 */
[----:B------:R-:W2:Y:S01]  /*e6e0*/  S2R R17, SR_TID.X ;  /* 0x0000000000117919 */ /* 0x000ea20000002100 */
[----:B------:R-:W-:-:S13]  /*e6f0*/  ISETP.NE.AND.EX P0, PT, RZ, UR5, PT, P0 ;  /* 0x00000005ff007c0c */ /* 0x000fda000bf05300 */
[----:B------:R-:W3:Y:S01]  /*e700*/  @P0 LDC.64 R2, c[0x0][0x9f8] ;  /* 0x00027e00ff020b82 */ /* 0x000ee20000000a00 */
[----:B------:R-:W-:Y:S01]  /*e710*/  IMAD.U32 R4, RZ, RZ, UR38 ;  /* 0x00000026ff047e24 */ /* 0x000fe2000f8e00ff */
[----:B--2---:R-:W-:Y:S01]  /*e720*/  LOP3.LUT R16, R17, 0x7f, RZ, 0xc0, !PT ;  /* 0x0000007f11107812 */ /* 0x004fe200078ec0ff */
[----:B---3--:R-:W-:-:S05]  /*e730*/  @P0 IMAD.WIDE R2, R5, 0x4, R2 ;  /* 0x0000000405020825 */ /* 0x008fca00078e0202 */
[----:B------:R2:W3:Y:S01]  /*e740*/  @P0 LDG.E R8, desc[UR54][R2.64] ;  /* 0x0000003602080981 */ /* 0x0004e2000c1e1900 */
[----:B-1----:R-:W-:Y:S01]  /*e750*/  ISETP.NE.AND P0, PT, R0, 0x1, PT ;  /* 0x000000010000780c */ /* 0x002fe20003f05270 */
        /* <DEDUP_REMOVED lines=8> */
[----:B--2---:R-:W1:Y:S01]  /*e7e0*/  LDC.64 R2, c[0x0][0x3f8] ;  /* 0x0000fe00ff027b82 */ /* 0x004e620000000a00 */
        /* <DEDUP_REMOVED lines=24> */
.L_x_1988:
        /* <DEDUP_REMOVED lines=8> */
.L_x_1991:
        /* <DEDUP_REMOVED lines=20> */
.L_x_1929:
[----:B--2---:R-:W2:Y:S04]  /*eb30*/  LDL R3, [R1] ;  /* 0x0000000001037983 */ /* 0x004ea80000100800 */
[----:B------:R-:W3:Y:S01]  /*eb40*/  LDL R2, [R1+0xc] ;  /* 0x00000c0001027983 */ /* 0x000ee20000100800 */
[----:B------:R-:W-:Y:S02]  /*eb50*/  ISETP.NE.AND P0, PT, R16, RZ, PT ;  /* 0x000000ff1000720c */ /* 0x000fe40003f05270 */
[----:B--2---:R-:W-:Y:S02]  /*eb60*/  LEA R5, R3, UR40, 0x3 ;  /* 0x0000002803057c11 */ /* 0x004fe4000f8e18ff */
[----:B---3--:R-:W-:-:S04]  /*eb70*/  SHF.L.U32 R2, R2, 0x1f, RZ ;  /* 0x0000001f02027819 */ /* 0x008fc800000006ff */
[----:B------:R-:W2:Y:S02]  /*eb80*/  SYNCS.PHASECHK.TRANS64.TRYWAIT P3, [R5+URZ+0x29880], R2 ;  /* 0x02988002050075a7 */ /* 0x000ea4000806017f */
[----:B--2---:R-:W-:Y:S05]  /*eb90*/  @!P3 BRA `(.L_x_1930) ;  /* 0x000000280034b947 */ /* 0x004fea0003800000 */
.L_x_1992:
        /* <DEDUP_REMOVED lines=8> */
.L_x_1931:
        /* <DEDUP_REMOVED lines=19> */
.L_x_1993:
        /* <DEDUP_REMOVED lines=8> */
.L_x_1933:
        /* <DEDUP_REMOVED lines=28> */
.L_x_1928:
        /* <DEDUP_REMOVED lines=31> */
.L_x_1926:
        /* <DEDUP_REMOVED lines=10> */
.L_x_1994:
[----:B------:R-:W-:Y:S05]  /*f220*/  BSYNC B0 ;  /* 0x0000000000007941 */ /* 0x000fea0003800000 */
.L_x_1934:
[----:B------:R-:W-:-:S06]  /*f230*/  UISETP.GE.AND UP0, UPT, UR41, 0x2, UPT ;  /* 0x000000022900788c */ /* 0x000fcc000bf06270 */
[----:B------:R-:W-:-:S13]  /*f240*/  PLOP3.LUT P0, PT, PT, PT, UP0, 0x80, 0x0 ;  /* 0x000000000000781c */ /* 0x000fda0003f0f008 */
[----:B------:R-:W-:Y:S05]  /*f250*/  @!P0 BRA `(.L_x_1936) ;  /* 0x0000001000108947 */ /* 0x000fea0003800000 */
[----:B------:R3:W5:Y:S01]  /*f260*/  LDL.LU R6, [R1+0xc] ;  /* 0x00000c0001067983 */ /* 0x0007620000300800 */
[----:B------:R-:W-:-:S03]  /*f270*/  UIADD3 UR4, UR41, -0x2, URZ ;  /* 0xfffffffe29047890 */ /* 0x000fc6000fffe03f */
[----:B------:R3:W5:Y:S03]  /*f280*/  LDL.LU R7, [R1] ;  /* 0x0000000001077983 */ /* 0x0007660000300800 */
[----:B------:R-:W-:-:S07]  /*f290*/  IMAD.U32 R20, RZ, RZ, UR4 ;  /* 0x00000004ff147e24 */ /* 0x000fce000f8e00ff */
.L_x_1958:
        /* <DEDUP_REMOVED lines=10> */
[----:B------:R-:W-:Y:S01]  /*f340*/  IMAD.MOV.U32 R8, RZ, RZ, R20 ;  /* 0x000000ffff087224 */ /* 0x000fe200078e0014 */
[----:B------:R-:W-:Y:S06]  /*f350*/  @!P1 BRA `(.L_x_1939) ;  /* 0x0000000000509947 */ /* 0x000fec0003800000 */
[----:B------:R-:W4:Y:S01]  /*f360*/  LDL R11, [R1+0x14] ;  /* 0x00001400010b7983 */ /* 0x000f220000100800 */
[----:B------:R-:W2:Y:S01]  /*f370*/  LDC R5, c[0x0][0x41c] ;  /* 0x00010700ff057b82 */ /* 0x000ea20000000800 */
[----:B------:R-:W-:Y:S02]  /*f380*/  ULDC.64 UR4, c[0x0][0x408] ;  /* 0x0001020000047ab9 */ /* 0x000fe40000000a00 */
[----:B-1----:R-:W3:Y:S01]  /*f390*/  LDL R4, [R1+0x10] ;  /* 0x0000100001047983 */ /* 0x002ee20000100800 */
[----:B--2---:R-:W-:-:S13]  /*f3a0*/  ISETP.NE.AND P0, PT, R5, 0x1, PT ;  /* 0x000000010500780c */ /* 0x004fda0003f05270 */
        /* <DEDUP_REMOVED lines=8> */
[C---:B---3--:R-:W-:Y:S02]  /*f430*/  IMAD R0, R4.reuse, UR5, R0 ;  /* 0x0000000504007c24 */ /* 0x048fe4000f8e0200 */
[----:B------:R-:W-:Y:S01]  /*f440*/  IMAD.WIDE.U32 R2, R4, UR4, R2 ;  /* 0x0000000404027c25 */ /* 0x000fe2000f8e0002 */
[----:B------:R-:W-:-:S03]  /*f450*/  ULDC.64 UR4, c[0x0][0x3f8] ;  /* 0x0000fe0000047ab9 */ /* 0x000fc60000000a00 */
[----:B------:R-:W-:Y:S01]  /*f460*/  IMAD.IADD R0, R0, 0x1, R3 ;  /* 0x0000000100007824 */ /* 0x000fe200078e0203 */
[----:B------:R-:W-:-:S04]  /*f470*/  LEA R4, P0, R2, UR4, 0x2 ;  /* 0x0000000402047c11 */ /* 0x000fc8000f8010ff */
[----:B------:R-:W-:-:S05]  /*f480*/  LEA.HI.X R5, R2, UR5, R0, 0x2, P0 ;  /* 0x0000000502057c11 */ /* 0x000fca00080f1400 */
[----:B------:R4:W5:Y:S04]  /*f490*/  LDG.E R0, desc[UR54][R4.64] ;  /* 0x0000003604007981 */ /* 0x000968000c1e1900 */
.L_x_1939:
[----:B------:R-:W2:Y:S01]  /*f4a0*/  S2R R2, SR_TID.X ;  /* 0x0000000000027919 */ /* 0x000ea20000002100 */
[----:B-1--4-:R-:W-:Y:S01]  /*f4b0*/  LEA R4, R10, UR40, 0x3 ;  /* 0x000000280a047c11 */ /* 0x012fe2000f8e18ff */
[----:B------:R-:W-:Y:S01]  /*f4c0*/  BSSY B1, `(.L_x_1940) ;  /* 0x0000006000017945 */ /* 0x000fe20003800000 */
[----:B--2---:R-:W-:Y:S02]  /*f4d0*/  LOP3.LUT R3, R2, 0x7f, RZ, 0xc0, !PT ;  /* 0x0000007f02037812 */ /* 0x004fe400078ec0ff */
[----:B------:R-:W-:Y:S02]  /*f4e0*/  SHF.L.U32 R2, R9, 0x1f, RZ ;  /* 0x0000001f09027819 */ /* 0x000fe400000006ff */
[----:B------:R-:W-:Y:S02]  /*f4f0*/  ISETP.NE.AND P3, PT, R3, RZ, PT ;  /* 0x000000ff0300720c */ /* 0x000fe40003f65270 */
[----:B------:R-:W1:Y:S02]  /*f500*/  SYNCS.PHASECHK.TRANS64.TRYWAIT P0, [R4+URZ+0x29880], R2 ;  /* 0x02988002040075a7 */ /* 0x000e64000800017f */
[----:B-1----:R-:W-:Y:S09]  /*f510*/  @!P0 BRA `(.L_x_1941) ;  /* 0x0000002000148947 */ /* 0x002ff20003800000 */
.L_x_1995:
[----:B------:R-:W-:Y:S05]  /*f520*/  BSYNC B1 ;  /* 0x0000000000017941 */ /* 0x000fea0003800000 */
.L_x_1940:
[----:B------:R-:W-:Y:S04]  /*f530*/  BSSY B1, `(.L_x_1942) ;  /* 0x0000009000017945 */ /* 0x000fe80003800000 */
        /* <DEDUP_REMOVED lines=8> */
.L_x_1943:
[----:B------:R-:W-:Y:S05]  /*f5c0*/  BSYNC B1 ;  /* 0x0000000000017941 */ /* 0x000fea0003800000 */
.L_x_1942:
[----:B------:R-:W2:Y:S04]  /*f5d0*/  LDL R3, [R1] ;  /* 0x0000000001037983 */ /* 0x000ea80000100800 */
[----:B------:R-:W4:Y:S01]  /*f5e0*/  LDL R9, [R1+0x8] ;  /* 0x0000080001097983 */ /* 0x000f220000100800 */
        /* <DEDUP_REMOVED lines=9> */
[----:B--2---:R-:W-:Y:S01]  /*f680*/  IMAD R3, R3, 0x5000, R5 ;  /* 0x0000500003037824 */ /* 0x004fe200078e0205 */
[----:B----4-:R-:W-:-:S03]  /*f690*/  R2UR UR12, R9 ;  /* 0x00000000090c72ca */ /* 0x010fc600000e0000 */
[----:B------:R-:W-:Y:S02]  /*f6a0*/  VIADD R3, R3, 0xa400 ;  /* 0x0000a40003037836 */ /* 0x000fe40000000000 */
[----:B------:R-:W-:-:S10]  /*f6b0*/  VIADD R9, R4, 0x29870 ;  /* 0x0002987004097836 */ /* 0x000fd40000000000 */
.L_x_1944:
        /* <DEDUP_REMOVED lines=12> */
.L_x_1996:
[----:B------:R-:W-:Y:S05]  /*f780*/  BSYNC B1 ;  /* 0x0000000000017941 */ /* 0x000fea0003800000 */
.L_x_1945:
[----:B------:R-:W-:Y:S01]  /*f790*/  BSSY B1, `(.L_x_1947) ;  /* 0x000000b000017945 */ /* 0x000fe20003800000 */
[----:B-12---:R-:W-:Y:S02]  /*f7a0*/  IMAD.MOV.U32 R2, RZ, RZ, 0x0 ;  /* 0x00000000ff027424 */ /* 0x006fe400078e00ff */
        /* <DEDUP_REMOVED lines=9> */
.L_x_1948:
[----:B------:R-:W-:Y:S05]  /*f840*/  BSYNC B1 ;  /* 0x0000000000017941 */ /* 0x000fea0003800000 */
.L_x_1947:
        /* <DEDUP_REMOVED lines=12> */
.L_x_1949:
        /* <DEDUP_REMOVED lines=16> */
.L_x_1950:
        /* <DEDUP_REMOVED lines=16> */
.L_x_1951:
        /* <DEDUP_REMOVED lines=8> */
[----:B----4-:R-:W-:Y:S05]  /*fb90*/  @P0 BRA.U.ANY `(.L_x_1951) ;  /* 0xfffffffd00dc0947 */ /* 0x010fea000393ffff */
.L_x_1938:
[----:B------:R-:W-:Y:S05]  /*fba0*/  BSYNC B0 ;  /* 0x0000000000007941 */ /* 0x000fea0003800000 */
.L_x_1937:
[----:B------:R-:W-:-:S06]  /*fbb0*/  UISETP.NE.AND UP0, UPT, UR44, 0x3, UPT ;  /* 0x000000032c00788c */ /* 0x000fcc000bf05270 */
[----:B------:R-:W-:-:S13]  /*fbc0*/  PLOP3.LUT P0, PT, PT, PT, UP0, 0x80, 0x0 ;  /* 0x000000000000781c */ /* 0x000fda0003f0f008 */
[----:B------:R-:W-:Y:S05]  /*fbd0*/  @!P0 BRA `(.L_x_1952) ;  /* 0x0000000000048947 */ /* 0x000fea0003800000 */
[----:B------:R-:W-:Y:S01]  /*fbe0*/  BPT.TRAP 0x1 ;  /* 0x000000040000795c */ /* 0x000fe20000300000 */
.L_x_1952:
        /* <DEDUP_REMOVED lines=9> */
.L_x_1997:
[----:B------:R-:W-:Y:S05]  /*fc80*/  BSYNC B0 ;  /* 0x0000000000007941 */ /* 0x000fea0003800000 */
.L_x_1953:
[----:B------:R-:W-:Y:S05]  /*fc90*/  @!P0 BRA `(.L_x_1955) ;  /* 0x0000000000048947 */ /* 0x000fea0003800000 */
[----:B------:R-:W-:Y:S01]  /*fca0*/  BPT.TRAP 0x1 ;  /* 0x000000040000795c */ /* 0x000fe20000300000 */
.L_x_1955:
[----:B----4-:R-:W4:Y:S01]  /*fcb0*/  LDL R2, [R1+0x4] ;  /* 0x0000040001027983 */ /* 0x010f220000100800 */
[----:B------:R-:W-:-:S04]  /*fcc0*/  SHF.L.U32 R3, R6, 0x1f, RZ ;  /* 0x0000001f06037819 */ /* 0x000fc800000006ff */
[----:B----4-:R4:W5:Y:S02]  /*fcd0*/  SYNCS.PHASECHK.TRANS64.TRYWAIT P3, [R2+URZ+0x29860], R3 ;  /* 0x02986003020075a7 */ /* 0x010964000806017f */
[----:B----4-:R-:W-:Y:S01]  /*fce0*/  IMAD R2, R7, 0x5000, RZ ;  /* 0x0000500007027824 */ /* 0x010fe200078e02ff */
[----:B-----5:R-:W-:Y:S06]  /*fcf0*/  @!P3 BRA `(.L_x_1956) ;  /* 0x00000018005cb947 */ /* 0x020fec0003800000 */
.L_x_1998:
[----:B-1----:R-:W4:Y:S04]  /*fd00*/  LDL R4, [R1+0x1c] ;  /* 0x00001c0001047983 */ /* 0x002f280000100800 */
[----:B------:R-:W5:Y:S01]  /*fd10*/  LDL R12, [R1+0x18] ;  /* 0x00001800010c7983 */ /* 0x000f620000100800 */
[----:B------:R-:W-:Y:S05]  /*fd20*/  WARPSYNC.ALL ;  /* 0x0000000000007948 */ /* 0x000fea0003800000 */
[----:B------:R-:W1:Y:S01]  /*fd30*/  S2R R8, SR_TID.X ;  /* 0x0000000000087919 */ /* 0x000e620000002100 */
[----:B--2---:R-:W-:Y:S01]  /*fd40*/  IMAD.MOV.U32 R10, RZ, RZ, 0x40 ;  /* 0x00000040ff0a7424 */ /* 0x004fe200078e00ff */
[----:B-1----:R-:W-:-:S04]  /*fd50*/  LOP3.LUT P3, RZ, R8, 0x4, RZ, 0xc0, !PT ;  /* 0x0000000408ff7812 */ /* 0x002fc8000786c0ff */
[----:B------:R-:W-:Y:S02]  /*fd60*/  SEL R10, R10, 0xffffffc0, !P3 ;  /* 0xffffffc00a0a7807 */ /* 0x000fe40005800000 */
[C---:B----4-:R-:W-:Y:S02]  /*fd70*/  LOP3.LUT R3, R2.reuse, R4, RZ, 0xfc, !PT ;  /* 0x0000000402037212 */ /* 0x050fe400078efcff */
[----:B-----5:R-:W-:-:S03]  /*fd80*/  IADD3 R2, R2, UR40, R12 ;  /* 0x0000002802027c10 */ /* 0x020fc6000fffe00c */
        /* <DEDUP_REMOVED lines=70> */
.L_x_1957:
        /* <DEDUP_REMOVED lines=11> */
.L_x_1936:
        /* <DEDUP_REMOVED lines=15> */
.L_x_1960:
[----:B------:R-:W-:Y:S05]  /*10390*/  BSYNC B0 ;  /* 0x0000000000007941 */ /* 0x000fea0003800000 */
.L_x_1959:
[----:B------:R-:W-:-:S06]  /*103a0*/  UISETP.NE.AND UP0, UPT, UR44, 0x3, UPT ;  /* 0x000000032c00788c */ /* 0x000fcc000bf05270 */
[----:B------:R-:W-:-:S13]  /*103b0*/  PLOP3.LUT P0, PT, PT, PT, UP0, 0x80, 0x0 ;  /* 0x000000000000781c */ /* 0x000fda0003f0f008 */
[----:B------:R-:W-:Y:S05]  /*103c0*/  @!P0 BRA `(.L_x_1961) ;  /* 0x0000000000048947 */ /* 0x000fea0003800000 */
[----:B------:R-:W-:Y:S01]  /*103d0*/  BPT.TRAP 0x1 ;  /* 0x000000040000795c */ /* 0x000fe20000300000 */
.L_x_1961:
        /* <DEDUP_REMOVED lines=10> */
.L_x_1999:
[----:B------:R-:W-:Y:S05]  /*10480*/  BSYNC B0 ;  /* 0x0000000000007941 */ /* 0x000fea0003800000 */
.L_x_1962:
[----:B------:R-:W-:Y:S05]  /*10490*/  @!P1 BRA `(.L_x_1964) ;  /* 0x0000000000049947 */ /* 0x000fea0003800000 */
[----:B------:R-:W-:Y:S01]  /*104a0*/  BPT.TRAP 0x1 ;  /* 0x000000040000795c */ /* 0x000fe20000300000 */
.L_x_1964:
[----:B------:R-:W1:Y:S02]  /*104b0*/  LDL R0, [R1+0xc] ;  /* 0x00000c0001007983 */ /* 0x000e640000100800 */
[----:B-1----:R-:W-:-:S04]  /*104c0*/  SHF.L.U32 R3, R0, 0x1f, RZ ;  /* 0x0000001f00037819 */ /* 0x002fc800000006ff */
[----:B------:R-:W1:Y:S02]  /*104d0*/  SYNCS.PHASECHK.TRANS64.TRYWAIT P0, [R20+URZ+0x29860], R3 ;  /* 0x02986003140075a7 */ /* 0x000e64000800017f */
[----:B-1----:R-:W-:Y:S05]  /*104e0*/  @!P0 BRA `(.L_x_1965) ;  /* 0x00000010008c8947 */ /* 0x002fea0003800000 */
.L_x_2000:
        /* <DEDUP_REMOVED lines=81> */
.L_x_1966:
        /* <DEDUP_REMOVED lines=14> */
.L_x_1920:
[----:B------:R-:W-:Y:S05]  /*10ae0*/  BSYNC B6 ;  /* 0x0000000000067941 */ /* 0x000fea0003800000 */
.L_x_1918:
[----:B-12---:R-:W2:Y:S04]  /*10af0*/  LDL R0, [R1+0x28] ;  /* 0x0000280001007983 */ /* 0x006ea80000100800 */
[----:B------:R1:W5:Y:S01]  /*10b00*/  LDL R2, [R1+0x20] ;  /* 0x0000200001027983 */ /* 0x0003620000100800 */
[----:B--2---:R-:W-:-:S13]  /*10b10*/  ISETP.NE.AND P0, PT, R0, RZ, PT ;  /* 0x000000ff0000720c */ /* 0x004fda0003f05270 */
        /* <DEDUP_REMOVED lines=9> */
.L_x_1967:
        /* <DEDUP_REMOVED lines=11> */
.L_x_1968:
[----:B--2---:R-:W2:Y:S01]  /*10c60*/  LDL R0, [R1+0x20] ;  /* 0x0000200001007983 */ /* 0x004ea20000100800 */
[----:B------:R-:W-:Y:S02]  /*10c70*/  ULDC UR4, c[0x0][0xda8] ;  /* 0x00036a0000047ab9 */ /* 0x000fe40000000800 */
[----:B--2---:R-:W-:-:S13]  /*10c80*/  ISETP.GE.AND P0, PT, R0, UR4, PT ;  /* 0x0000000400007c0c */ /* 0x004fda000bf06270 */
[----:B------:R-:W-:Y:S05]  /*10c90*/  @!P0 BRA `(.L_x_1969) ;  /* 0xffffffcc00e48947 */ /* 0x000fea000383ffff */
.L_x_1915:
[----:B--2---:R-:W2:Y:S01]  /*10ca0*/  LDL.LU R0, [R1+0x24] ;  /* 0x0000240001007983 */ /* 0x004ea20000300800 */
[----:B------:R-:W-:Y:S01]  /*10cb0*/  BSSY B0, `(.L_x_1970) ;  /* 0x000000b000007945 */ /* 0x000fe20003800000 */
[----:B------:R-:W3:Y:S01]  /*10cc0*/  S2R R5, SR_CgaCtaId ;  /* 0x0000000000057919 */ /* 0x000ee20000008800 */
[----:B--2---:R-:W-:-:S05]  /*10cd0*/  VIADD R0, R0, 0x1 ;  /* 0x0000000100007836 */ /* 0x004fca0000000000 */
[----:B-1----:R-:W-:-:S04]  /*10ce0*/  LEA.HI R2, R0, R0, RZ, 0x1 ;  /* 0x0000000000027211 */ /* 0x002fc800078f08ff */
[----:B------:R-:W-:-:S05]  /*10cf0*/  LOP3.LUT R3, R2, 0xfffffffe, RZ, 0xc0, !PT ;  /* 0xfffffffe02037812 */ /* 0x000fca00078ec0ff */
[----:B------:R-:W-:Y:S01]  /*10d00*/  IMAD.IADD R3, R0, 0x1, -R3 ;  /* 0x0000000100037824 */ /* 0x000fe200078e0a03 */
[----:B------:R-:W-:-:S04]  /*10d10*/  MOV R0, 0x400 ;  /* 0x0000040000007802 */ /* 0x000fc80000000f00 */
[----:B---3--:R-:W-:Y:S02]  /*10d20*/  LEA R0, R5, R0, 0x18 ;  /* 0x0000000005007211 */ /* 0x008fe400078ec0ff */
[----:B------:R-:W-:-:S04]  /*10d30*/  SHF.L.U32 R3, R3, 0x1f, RZ ;  /* 0x0000001f03037819 */ /* 0x000fc800000006ff */
[----:B------:R-:W1:Y:S02]  /*10d40*/  SYNCS.PHASECHK.TRANS64.TRYWAIT P0, [R0+URZ+0x29820], R3 ;  /* 0x02982003000075a7 */ /* 0x000e64000800017f */
[----:B-1----:R-:W-:Y:S05]  /*10d50*/  @!P0 BRA `(.L_x_1971) ;  /* 0x0000000800848947 */ /* 0x002fea0003800000 */
.L_x_2001:
[----:B------:R-:W-:Y:S05]  /*10d60*/  BSYNC B0 ;  /* 0x0000000000007941 */ /* 0x000fea0003800000 */
.L_x_1970:
[----:B------:R-:W-:-:S03]  /*10d70*/  UMOV UR4, 0xffffffff ;  /* 0xffffffff00047882 */ /* 0x000fc60000000000 */
[----:B------:R-:W-:Y:S05]  /*10d80*/  BRA.DIV UR4, `(.L_x_1972) ;  /* 0x0000000a048c7947 */ /* 0x000fea000b800000 */
[----:B------:R-:W2:Y:S02]  /*10d90*/  S2R R2, SR_TID.X ;  /* 0x0000000000027919 */ /* 0x000ea40000002100 */
[----:B--2---:R-:W-:-:S04]  /*10da0*/  SHF.R.U32.HI R2, RZ, 0x5, R2 ;  /* 0x00000005ff027819 */ /* 0x004fc80000011602 */
[----:B------:R-:W-:-:S05]  /*10db0*/  LOP3.LUT R2, R2, 0x3, RZ, 0xc0, !PT ;  /* 0x0000000302027812 */ /* 0x000fca00078ec0ff */
[----:B------:R2:W3:Y:S02]  /*10dc0*/  SHFL.IDX PT, R14, R2, RZ, 0x1f ;  /* 0x00001fff020e7589 */ /* 0x0004e400000e0000 */
.L_x_2004:
[----:B---3--:R-:W-:Y:S01]  /*10dd0*/  ISETP.NE.AND P0, PT, R14, RZ, PT ;  /* 0x000000ff0e00720c */ /* 0x008fe20003f05270 */
[----:B------:R-:W-:-:S12]  /*10de0*/  BSSY B0, `(.L_x_1973) ;  /* 0x000002e000007945 */ /* 0x000fd80003800000 */
[----:B------:R-:W-:Y:S05]  /*10df0*/  @P0 BRA `(.L_x_1974) ;  /* 0x0000000000b00947 */ /* 0x000fea0003800000 */
[----:B------:R-:W-:-:S03]  /*10e00*/  UMOV UR4, 0xffffffff ;  /* 0xffffffff00047882 */ /* 0x000fc60000000000 */
[----:B------:R-:W-:Y:S05]  /*10e10*/  BRA.DIV UR4, `(.L_x_1975) ;  /* 0x0000000a049c7947 */ /* 0x000fea000b800000 */
[----:B------:R-:W-:-:S13]  /*10e20*/  ELECT P6, URZ, PT ;  /* 0x00000000003f782f */ /* 0x000fda00038c0000 */
.L_x_2007:
[----:B------:R-:W-:Y:S05]  /*10e30*/  @!P6 BRA `(.L_x_1974) ;  /* 0x0000000000a0e947 */ /* 0x000fea0003800000 */
[----:B------:R-:W-:-:S06]  /*10e40*/  ULOP3.LUT UR4, UR61, 0x2, URZ, 0xfc, !UPT ;  /* 0x000000023d047892 */ /* 0x000fcc000f8efc3f */
[----:B--2---:R-:W-:-:S05]  /*10e50*/  IMAD.U32 R2, RZ, RZ, UR4 ;  /* 0x00000004ff027e24 */ /* 0x004fca000f8e00ff */
[----:B------:R-:W-:-:S13]  /*10e60*/  ISETP.NE.AND P0, PT, R2, 0x3, PT ;  /* 0x000000030200780c */ /* 0x000fda0003f05270 */
[----:B------:R-:W-:Y:S05]  /*10e70*/  @!P0 BRA `(.L_x_1976) ;  /* 0x0000000000048947 */ /* 0x000fea0003800000 */
[----:B------:R-:W-:Y:S01]  /*10e80*/  BPT.TRAP 0x1 ;  /* 0x000000040000795c */ /* 0x000fe20000300000 */
.L_x_1976:
        /* <DEDUP_REMOVED lines=14> */
.L_x_2008:
[----:B------:R-:W2:Y:S02]  /*10f70*/  SYNCS.PHASECHK.TRANS64.TRYWAIT P1, [R7+URZ], R2 ;  /* 0x00000002070075a7 */ /* 0x000ea4000802017f */
[----:B--2---:R-:W-:Y:S05]  /*10f80*/  @!P1 BRA `(.L_x_1978) ;  /* 0x0000000800749947 */ /* 0x004fea0003800000 */
.L_x_2009:
[----:B------:R-:W-:Y:S05]  /*10f90*/  @!P0 BRA `(.L_x_1979) ;  /* 0x0000000000048947 */ /* 0x000fea0003800000 */
[----:B------:R-:W-:Y:S01]  /*10fa0*/  BPT.TRAP 0x1 ;  /* 0x000000040000795c */ /* 0x000fe20000300000 */
.L_x_1979:
[----:B------:R-:W3:Y:S02]  /*10fb0*/  LDL.LU R4, [R1] ;  /* 0x0000000001047983 */ /* 0x000ee40000300800 */
[----:B---3--:R-:W-:-:S04]  /*10fc0*/  IMAD R4, R4, 0x8, R0 ;  /* 0x0000000804047824 */ /* 0x008fc800078e0200 */
[----:B------:R-:W3:Y:S02]  /*10fd0*/  SYNCS.PHASECHK.TRANS64.TRYWAIT P1, [R4+URZ+0x29860], R5 ;  /* 0x02986005040075a7 */ /* 0x000ee4000802017f */
[----:B---3--:R-:W-:Y:S05]  /*10fe0*/  @!P1 BRA `(.L_x_1980) ;  /* 0x0000000800709947 */ /* 0x008fea0003800000 */
.L_x_2010:
[----:B------:R-:W-:Y:S05]  /*10ff0*/  @!P0 BRA `(.L_x_1981) ;  /* 0x0000000000048947 */ /* 0x000fea0003800000 */
[----:B------:R-:W-:Y:S01]  /*11000*/  BPT.TRAP 0x1 ;  /* 0x000000040000795c */ /* 0x000fe20000300000 */
.L_x_1981:
[----:B------:R-:W-:-:S04]  /*11010*/  IMAD R3, R3, 0x8, R0 ;  /* 0x0000000803037824 */ /* 0x000fc800078e0200 */
[----:B------:R-:W4:Y:S02]  /*11020*/  SYNCS.PHASECHK.TRANS64.TRYWAIT P1, [R3+URZ+0x29860], R2 ;  /* 0x02986002030075a7 */ /* 0x000f24000802017f */
[----:B----4-:R-:W-:Y:S05]  /*11030*/  @!P1 BRA `(.L_x_1982) ;  /* 0x0000000800709947 */ /* 0x010fea0003800000 */
.L_x_2011:
[----:B------:R-:W-:Y:S05]  /*11040*/  @!P0 BRA `(.L_x_1983) ;  /* 0x0000000000048947 */ /* 0x000fea0003800000 */
[----:B------:R-:W-:Y:S01]  /*11050*/  BPT.TRAP 0x1 ;  /* 0x000000040000795c */ /* 0x000fe20000300000 */
.L_x_1983:
[----:B------:R-:W5:Y:S02]  /*11060*/  SYNCS.PHASECHK.TRANS64.TRYWAIT P0, [R4+URZ+0x29880], R5 ;  /* 0x02988005040075a7 */ /* 0x000f64000800017f */
[----:B-----5:R-:W-:Y:S05]  /*11070*/  @!P0 BRA `(.L_x_1984) ;  /* 0x0000000800748947 */ /* 0x020fea0003800000 */
.L_x_1985:
[----:B------:R1:W1:Y:S02]  /*11080*/  SYNCS.PHASECHK.TRANS64.TRYWAIT P0, [R3+URZ+0x29880], R2 ;  /* 0x02988002030075a7 */ /* 0x000264000800017f */
[----:B-1----:R-:W-:Y:S05]  /*11090*/  @!P0 NANOSLEEP.SYNCS 0x989680 ;  /* 0x009896800000895d */ /* 0x002fea0003900000 */
[----:B------:R-:W1:Y:S02]  /*110a0*/  @!P0 SYNCS.PHASECHK.TRANS64 P0, [R3+URZ+0x29880], R2 ;  /* 0x02988002030085a7 */ /* 0x000e64000800007f */
[----:B-1----:R-:W-:Y:S05]  /*110b0*/  @!P0 BRA `(.L_x_1985) ;  /* 0xfffffffc00f08947 */ /* 0x002fea000383ffff */
.L_x_1974:
[----:B------:R-:W-:Y:S05]  /*110c0*/  BSYNC B0 ;  /* 0x0000000000007941 */ /* 0x000fea0003800000 */
.L_x_1973:
[----:B------:R-:W-:Y:S05]  /*110d0*/  EXIT ;  /* 0x000000000000794d */ /* 0x000fea0003800000 */
.L_x_1869:
[----:B-1----:R-:W-:-:S04]  /*110e0*/  IMAD.U32 R3, RZ, RZ, UR38 ;  /* 0x00000026ff037e24 */ /* 0x002fc8000f8e00ff */
[----:B------:R1:W2:Y:S03]  /*110f0*/  SYNCS.PHASECHK.TRANS64.TRYWAIT P1, [R3+URZ+0x29800], R0 ;  /* 0x02980000030075a7 */ /* 0x0002a6000802017f */
[----:B--2---:R-:W-:Y:S05]  /*11100*/  @!P1 NANOSLEEP.SYNCS 0x989680 ;  /* 0x009896800000995d */ /* 0x004fea0003900000 */
[----:B------:R-:W2:Y:S02]  /*11110*/  @!P1 SYNCS.PHASECHK.TRANS64 P1, [R3+URZ+0x29800], R0 ;  /* 0x02980000030095a7 */ /* 0x000ea4000802007f */
[----:B--2---:R-:W-:Y:S05]  /*11120*/  @!P1 BRA `(.L_x_1869) ;  /* 0xfffffffc00ec9947 */ /* 0x004fea000383ffff */
[----:B------:R-:W-:Y:S05]  /*11130*/  BRA `(.L_x_1986) ;  /* 0xffffff0800387947 */ /* 0x000fea000383ffff */
.L_x_1873:
[----:B--2---:R2:W3:Y:S02]  /*11140*/  SYNCS.PHASECHK.TRANS64.TRYWAIT P2, [R2+URZ+0x29830], R3 ;  /* 0x02983003020075a7 */ /* 0x0044e4000804017f */
[----:B---3--:R-:W-:Y:S05]  /*11150*/  @!P2 NANOSLEEP.SYNCS 0x989680 ;  /* 0x009896800000a95d */ /* 0x008fea0003900000 */
[----:B------:R-:W3:Y:S02]  /*11160*/  @!P2 SYNCS.PHASECHK.TRANS64 P2, [R2+URZ+0x29830], R3 ;  /* 0x029830030200a5a7 */ /* 0x000ee4000804007f */
[----:B---3--:R-:W-:Y:S05]  /*11170*/  @!P2 BRA `(.L_x_1873) ;  /* 0xfffffffc00f0a947 */ /* 0x008fea000383ffff */
[----:B------:R-:W-:Y:S05]  /*11180*/  BRA `(.L_x_1872) ;  /* 0xffffff0800607947 */ /* 0x000fea000383ffff */
.L_x_1878:
[----:B--2---:R-:W-:-:S04]  /*11190*/  IMAD.U32 R7, RZ, RZ, UR5 ;  /* 0x00000005ff077e24 */ /* 0x004fc8000f8e00ff */
[----:B------:R2:W3:Y:S03]  /*111a0*/  SYNCS.PHASECHK.TRANS64.TRYWAIT P2, [R7+URZ+0x29830], R0 ;  /* 0x02983000070075a7 */ /* 0x0004e6000804017f */
[----:B---3--:R-:W-:Y:S05]  /*111b0*/  @!P2 NANOSLEEP.SYNCS 0x989680 ;  /* 0x009896800000a95d */ /* 0x008fea0003900000 */
[----:B------:R-:W3:Y:S02]  /*111c0*/  @!P2 SYNCS.PHASECHK.TRANS64 P2, [R7+URZ+0x29830], R0 ;  /* 0x029830000700a5a7 */ /* 0x000ee4000804007f */
[----:B---3--:R-:W-:Y:S05]  /*111d0*/  @!P2 BRA `(.L_x_1878) ;  /* 0xfffffffc00eca947 */ /* 0x008fea000383ffff */
[----:B------:R-:W-:Y:S05]  /*111e0*/  BRA `(.L_x_1875) ;  /* 0xffffff4000007947 */ /* 0x000fea000383ffff */
.L_x_1882:
[----:B--2---:R-:W-:-:S04]  /*111f0*/  IMAD.U32 R7, RZ, RZ, UR5 ;  /* 0x00000005ff077e24 */ /* 0x004fc8000f8e00ff */
[----:B------:R2:W3:Y:S03]  /*11200*/  SYNCS.PHASECHK.TRANS64.TRYWAIT P2, [R7+URZ+0x29850], R0 ;  /* 0x02985000070075a7 */ /* 0x0004e6000804017f */
[----:B---3--:R-:W-:Y:S05]  /*11210*/  @!P2 NANOSLEEP.SYNCS 0x989680 ;  /* 0x009896800000a95d */ /* 0x008fea0003900000 */
[----:B------:R-:W3:Y:S02]  /*11220*/  @!P2 SYNCS.PHASECHK.TRANS64 P2, [R7+URZ+0x29850], R0 ;  /* 0x029850000700a5a7 */ /* 0x000ee4000804007f */
[----:B---3--:R-:W-:Y:S05]  /*11230*/  @!P2 BRA `(.L_x_1882) ;  /* 0xfffffffc00eca947 */ /* 0x008fea000383ffff */
[----:B------:R-:W-:Y:S05]  /*11240*/  BRA `(.L_x_1879) ;  /* 0xffffff4c00087947 */ /* 0x000fea000383ffff */
.L_x_1889:
[----:B--2---:R-:W-:-:S04]  /*11250*/  IMAD.U32 R9, RZ, RZ, UR5 ;  /* 0x00000005ff097e24 */ /* 0x004fc8000f8e00ff */
[----:B------:R2:W3:Y:S03]  /*11260*/  SYNCS.PHASECHK.TRANS64.TRYWAIT P2, [R9+URZ+0x29830], R0 ;  /* 0x02983000090075a7 */ /* 0x0004e6000804017f */
[----:B---3--:R-:W-:Y:S05]  /*11270*/  @!P2 NANOSLEEP.SYNCS 0x989680 ;  /* 0x009896800000a95d */ /* 0x008fea0003900000 */
[----:B------:R-:W3:Y:S02]  /*11280*/  @!P2 SYNCS.PHASECHK.TRANS64 P2, [R9+URZ+0x29830], R0 ;  /* 0x029830000900a5a7 */ /* 0x000ee4000804007f */
[----:B---3--:R-:W-:Y:S05]  /*11290*/  @!P2 BRA `(.L_x_1889) ;  /* 0xfffffffc00eca947 */ /* 0x008fea000383ffff */
[----:B------:R-:W-:Y:S05]  /*112a0*/  BRA `(.L_x_1886) ;  /* 0xffffff7400d07947 */ /* 0x000fea000383ffff */
.L_x_1893:
[----:B--2---:R-:W-:-:S04]  /*112b0*/  IMAD.U32 R9, RZ, RZ, UR5 ;  /* 0x00000005ff097e24 */ /* 0x004fc8000f8e00ff */
[----:B------:R2:W3:Y:S03]  /*112c0*/  SYNCS.PHASECHK.TRANS64.TRYWAIT P2, [R9+URZ+0x29850], R0 ;  /* 0x02985000090075a7 */ /* 0x0004e6000804017f */
[----:B---3--:R-:W-:Y:S05]  /*112d0*/  @!P2 NANOSLEEP.SYNCS 0x989680 ;  /* 0x009896800000a95d */ /* 0x008fea0003900000 */
[----:B------:R-:W3:Y:S02]  /*112e0*/  @!P2 SYNCS.PHASECHK.TRANS64 P2, [R9+URZ+0x29850], R0 ;  /* 0x029850000900a5a7 */ /* 0x000ee4000804007f */
[----:B---3--:R-:W-:Y:S05]  /*112f0*/  @!P2 BRA `(.L_x_1893) ;  /* 0xfffffffc00eca947 */ /* 0x008fea000383ffff */
[----:B------:R-:W-:Y:S05]  /*11300*/  BRA `(.L_x_1890) ;  /* 0xffffff8000cc7947 */ /* 0x000fea000383ffff */
.L_x_1899:
[----:B--2---:R-:W-:-:S04]  /*11310*/  IMAD.U32 R5, RZ, RZ, UR9 ;  /* 0x00000009ff057e24 */ /* 0x004fc8000f8e00ff */
[----:B------:R2:W3:Y:S03]  /*11320*/  SYNCS.PHASECHK.TRANS64.TRYWAIT P1, [R5+URZ+0x29850], R4 ;  /* 0x02985004050075a7 */ /* 0x0004e6000802017f */
[----:B---3--:R-:W-:Y:S05]  /*11330*/  @!P1 NANOSLEEP.SYNCS 0x989680 ;  /* 0x009896800000995d */ /* 0x008fea0003900000 */
[----:B------:R-:W3:Y:S02]  /*11340*/  @!P1 SYNCS.PHASECHK.TRANS64 P1, [R5+URZ+0x29850], R4 ;  /* 0x02985004050095a7 */ /* 0x000ee4000802007f */
[----:B---3--:R-:W-:Y:S05]  /*11350*/  @!P1 BRA `(.L_x_1899) ;  /* 0xfffffffc00ec9947 */ /* 0x008fea000383ffff */
[----:B------:R-:W-:Y:S05]  /*11360*/  BRA `(.L_x_1898) ;  /* 0xffffffa000a07947 */ /* 0x000fea000383ffff */
.L_x_1925:
[----:B------:R-:W-:Y:S02]  /*11370*/  IMAD.MOV.U32 R13, RZ, RZ, R4 ;  /* 0x000000ffff0d7224 */ /* 0x000fe400078e0004 */
[----:B------:R-:W-:Y:S02]  /*11380*/  IMAD.MOV.U32 R12, RZ, RZ, RZ ;  /* 0x000000ffff0c7224 */ /* 0x000fe400078e00ff */
[----:B------:R-:W-:Y:S02]  /*11390*/  IMAD.MOV.U32 R11, RZ, RZ, 0x1f ;  /* 0x0000001fff0b7424 */ /* 0x000fe400078e00ff */
[----:B------:R-:W-:-:S07]  /*113a0*/  IMAD.MOV.U32 R15, RZ, RZ, -0x1 ;  /* 0xffffffffff0f7424 */ /* 0x000fce00078e00ff */
[----:B------:R-:W-:Y:S05]  /*113b0*/  WARPSYNC.COLLECTIVE R15, `(.L_x_1987) ;  /* 0x000000000f087348 */ /* 0x000fea0003c00000 */
[----:B------:R1:W2:Y:S02]  /*113c0*/  SHFL.IDX P6, R14, R13, R12, R11 ;  /* 0x0000000c0d0e7389 */ /* 0x0002a400000c000b */
[----:B-12---:R-:W-:Y:S01]  /*113d0*/  ENDCOLLECTIVE ;  /* 0x000000000000791b */ /* 0x006fe20003800000 */
.L_x_1987:
[----:B------:R-:W-:Y:S05]  /*113e0*/  BRA `(.L_x_1988) ;  /* 0xffffffd400607947 */ /* 0x000fea000383ffff */
.L_x_1927:
[----:B------:R-:W-:Y:S01]  /*113f0*/  BSSY B0, `(.L_x_1989) ;  /* 0x0000006000007945 */ /* 0x000fe20003800000 */
[----:B------:R-:W-:-:S07]  /*11400*/  IMAD.MOV.U32 R15, RZ, RZ, -0x1 ;  /* 0xffffffffff0f7424 */ /* 0x000fce00078e00ff */
[----:B-1----:R-:W-:Y:S05]  /*11410*/  WARPSYNC.COLLECTIVE R15, `(.L_x_1990) ;  /* 0x000000000f0c7348 */ /* 0x002fea0003c00000 */
[----:B------:R-:W-:Y:S02]  /*11420*/  ELECT P6, UR62, PT ;  /* 0x00000000003e782f */ /* 0x000fe400038c0000 */
[----:B------:R-:W-:Y:S01]  /*11430*/  MOV R14, UR62 ;  /* 0x0000003e000e7c02 */ /* 0x000fe20008000f00 */
[----:B-1----:R-:W-:Y:S10]  /*11440*/  ENDCOLLECTIVE ;  /* 0x000000000000791b */ /* 0x002ff40003800000 */
.L_x_1990:
[----:B------:R-:W-:Y:S05]  /*11450*/  BSYNC B0 ;  /* 0x0000000000007941 */ /* 0x000fea0003800000 */
.L_x_1989:
[----:B------:R-:W-:Y:S05]  /*11460*/  BRA `(.L_x_1991) ;  /* 0xffffffd400607947 */ /* 0x000fea000383ffff */
.L_x_1930:
[----:B--2---:R2:W3:Y:S02]  /*11470*/  SYNCS.PHASECHK.TRANS64.TRYWAIT P3, [R5+URZ+0x29880], R2 ;  /* 0x02988002050075a7 */ /* 0x0044e4000806017f */
[----:B---3--:R-:W-:Y:S05]  /*11480*/  @!P3 NANOSLEEP.SYNCS 0x989680 ;  /* 0x009896800000b95d */ /* 0x008fea0003900000 */
[----:B------:R-:W3:Y:S02]  /*11490*/  @!P3 SYNCS.PHASECHK.TRANS64 P3, [R5+URZ+0x29880], R2 ;  /* 0x029880020500b5a7 */ /* 0x000ee4000806007f */
[----:B---3--:R-:W-:Y:S05]  /*114a0*/  @!P3 BRA `(.L_x_1930) ;  /* 0xfffffffc00f0b947 */ /* 0x008fea000383ffff */
[----:B------:R-:W-:Y:S05]  /*114b0*/  BRA `(.L_x_1992) ;  /* 0xffffffd400b87947 */ /* 0x000fea000383ffff */
.L_x_1932:
[----:B-1----:R1:W3:Y:S02]  /*114c0*/  SYNCS.PHASECHK.TRANS64.TRYWAIT P3, [R5+URZ+0x29840], R2 ;  /* 0x02984002050075a7 */ /* 0x0022e4000806017f */
[----:B---3--:R-:W-:Y:S05]  /*114d0*/  @!P3 NANOSLEEP.SYNCS 0x989680 ;  /* 0x009896800000b95d */ /* 0x008fea0003900000 */
[----:B------:R-:W3:Y:S02]  /*114e0*/  @!P3 SYNCS.PHASECHK.TRANS64 P3, [R5+URZ+0x29840], R2 ;  /* 0x029840020500b5a7 */ /* 0x000ee4000806007f */
[----:B---3--:R-:W-:Y:S05]  /*114f0*/  @!P3 BRA `(.L_x_1932) ;  /* 0xfffffffc00f0b947 */ /* 0x008fea000383ffff */
[----:B------:R-:W-:Y:S05]  /*11500*/  BRA `(.L_x_1993) ;  /* 0xffffffd800107947 */ /* 0x000fea000383ffff */
.L_x_1935:
[----:B--2---:R-:W-:-:S04]  /*11510*/  IMAD.U32 R3, RZ, RZ, UR40 ;  /* 0x00000028ff037e24 */ /* 0x004fc8000f8e00ff */
[----:B------:R2:W3:Y:S03]  /*11520*/  SYNCS.PHASECHK.TRANS64.TRYWAIT P0, [R3+URZ+0x29820], R2 ;  /* 0x02982002030075a7 */ /* 0x0004e6000800017f */
[----:B---3--:R-:W-:Y:S05]  /*11530*/  @!P0 NANOSLEEP.SYNCS 0x989680 ;  /* 0x009896800000895d */ /* 0x008fea0003900000 */
[----:B------:R-:W3:Y:S02]  /*11540*/  @!P0 SYNCS.PHASECHK.TRANS64 P0, [R3+URZ+0x29820], R2 ;  /* 0x02982002030085a7 */ /* 0x000ee4000800007f */
[----:B---3--:R-:W-:Y:S05]  /*11550*/  @!P0 BRA `(.L_x_1935) ;  /* 0xfffffffc00ec8947 */ /* 0x008fea000383ffff */
[----:B------:R-:W-:Y:S05]  /*11560*/  BRA `(.L_x_1994) ;  /* 0xffffffdc002c7947 */ /* 0x000fea000383ffff */
.L_x_1941:
[----:B-1----:R1:W2:Y:S02]  /*11570*/  SYNCS.PHASECHK.TRANS64.TRYWAIT P0, [R4+URZ+0x29880], R2 ;  /* 0x02988002040075a7 */ /* 0x0022a4000800017f */
[----:B--2---:R-:W-:Y:S05]  /*11580*/  @!P0 NANOSLEEP.SYNCS 0x989680 ;  /* 0x009896800000895d */ /* 0x004fea0003900000 */
[----:B------:R-:W2:Y:S02]  /*11590*/  @!P0 SYNCS.PHASECHK.TRANS64 P0, [R4+URZ+0x29880], R2 ;  /* 0x02988002040085a7 */ /* 0x000ea4000800007f */
[----:B--2---:R-:W-:Y:S05]  /*115a0*/  @!P0 BRA `(.L_x_1941) ;  /* 0xfffffffc00f08947 */ /* 0x004fea000383ffff */
[----:B------:R-:W-:Y:S05]  /*115b0*/  BRA `(.L_x_1995) ;  /* 0xffffffdc00d87947 */ /* 0x000fea000383ffff */
.L_x_1946:
[----:B--2---:R2:W4:Y:S02]  /*115c0*/  SYNCS.PHASECHK.TRANS64.TRYWAIT P0, [R4+URZ+0x29840], R2 ;  /* 0x02984002040075a7 */ /* 0x004524000800017f */
[----:B----4-:R-:W-:Y:S05]  /*115d0*/  @!P0 NANOSLEEP.SYNCS 0x989680 ;  /* 0x009896800000895d */ /* 0x010fea0003900000 */
[----:B------:R-:W4:Y:S02]  /*115e0*/  @!P0 SYNCS.PHASECHK.TRANS64 P0, [R4+URZ+0x29840], R2 ;  /* 0x02984002040085a7 */ /* 0x000f24000800007f */
[----:B----4-:R-:W-:Y:S05]  /*115f0*/  @!P0 BRA `(.L_x_1946) ;  /* 0xfffffffc00f08947 */ /* 0x010fea000383ffff */
[----:B------:R-:W-:Y:S05]  /*11600*/  BRA `(.L_x_1996) ;  /* 0xffffffe0005c7947 */ /* 0x000fea000383ffff */
.L_x_1954:
[----:B----4-:R-:W4:Y:S02]  /*11610*/  LDL R3, [R1+0x4] ;  /* 0x0000040001037983 */ /* 0x010f240000100800 */
[----:B----4-:R4:W1:Y:S02]  /*11620*/  SYNCS.PHASECHK.TRANS64.TRYWAIT P3, [R3+URZ+0x29870], R2 ;  /* 0x02987002030075a7 */ /* 0x010864000806017f */
[----:B-1----:R-:W-:Y:S05]  /*11630*/  @!P3 NANOSLEEP.SYNCS 0x989680 ;  /* 0x009896800000b95d */ /* 0x002fea0003900000 */
[----:B------:R-:W1:Y:S02]  /*11640*/  @!P3 SYNCS.PHASECHK.TRANS64 P3, [R3+URZ+0x29870], R2 ;  /* 0x029870020300b5a7 */ /* 0x000e64000806007f */
[----:B-1----:R-:W-:Y:S05]  /*11650*/  @!P3 BRA `(.L_x_1954) ;  /* 0xfffffffc00ecb947 */ /* 0x002fea000383ffff */
[----:B------:R-:W-:Y:S05]  /*11660*/  BRA `(.L_x_1997) ;  /* 0xffffffe400847947 */ /* 0x000fea000383ffff */
.L_x_1956:
[----:B-1----:R-:W4:Y:S02]  /*11670*/  LDL R4, [R1+0x4] ;  /* 0x0000040001047983 */ /* 0x002f240000100800 */
[----:B----4-:R1:W4:Y:S02]  /*11680*/  SYNCS.PHASECHK.TRANS64.TRYWAIT P3, [R4+URZ+0x29860], R3 ;  /* 0x02986003040075a7 */ /* 0x010324000806017f */
[----:B----4-:R-:W-:Y:S05]  /*11690*/  @!P3 NANOSLEEP.SYNCS 0x989680 ;  /* 0x009896800000b95d */ /* 0x010fea0003900000 */
[----:B------:R-:W4:Y:S02]  /*116a0*/  @!P3 SYNCS.PHASECHK.TRANS64 P3, [R4+URZ+0x29860], R3 ;  /* 0x029860030400b5a7 */ /* 0x000f24000806007f */
[----:B----4-:R-:W-:Y:S05]  /*116b0*/  @!P3 BRA `(.L_x_1956) ;  /* 0xfffffffc00ecb947 */ /* 0x010fea000383ffff */
[----:B------:R-:W-:Y:S05]  /*116c0*/  BRA `(.L_x_1998) ;  /* 0xffffffe4008c7947 */ /* 0x000fea000383ffff */
.L_x_1963:
[----:B-1----:R1:W2:Y:S02]  /*116d0*/  SYNCS.PHASECHK.TRANS64.TRYWAIT P0, [R20+URZ+0x29870], R3 ;  /* 0x02987003140075a7 */ /* 0x0022a4000800017f */
[----:B--2---:R-:W-:Y:S05]  /*116e0*/  @!P0 NANOSLEEP.SYNCS 0x989680 ;  /* 0x009896800000895d */ /* 0x004fea0003900000 */
[----:B------:R-:W2:Y:S02]  /*116f0*/  @!P0 SYNCS.PHASECHK.TRANS64 P0, [R20+URZ+0x29870], R3 ;  /* 0x02987003140085a7 */ /* 0x000ea4000800007f */
[----:B--2---:R-:W-:Y:S05]  /*11700*/  @!P0 BRA `(.L_x_1963) ;  /* 0xfffffffc00f08947 */ /* 0x004fea000383ffff */
[----:B------:R-:W-:Y:S05]  /*11710*/  BRA `(.L_x_1999) ;  /* 0xffffffec00587947 */ /* 0x000fea000383ffff */
.L_x_1965:
[----:B-1----:R1:W2:Y:S02]  /*11720*/  SYNCS.PHASECHK.TRANS64.TRYWAIT P0, [R20+URZ+0x29860], R3 ;  /* 0x02986003140075a7 */ /* 0x0022a4000800017f */
[----:B--2---:R-:W-:Y:S05]  /*11730*/  @!P0 NANOSLEEP.SYNCS 0x989680 ;  /* 0x009896800000895d */ /* 0x004fea0003900000 */
[----:B------:R-:W2:Y:S02]  /*11740*/  @!P0 SYNCS.PHASECHK.TRANS64 P0, [R20+URZ+0x29860], R3 ;  /* 0x02986003140085a7 */ /* 0x000ea4000800007f */
[----:B--2---:R-:W-:Y:S05]  /*11750*/  @!P0 BRA `(.L_x_1965) ;  /* 0xfffffffc00f08947 */ /* 0x004fea000383ffff */
[----:B------:R-:W-:Y:S05]  /*11760*/  BRA `(.L_x_2000) ;  /* 0xffffffec00607947 */ /* 0x000fea000383ffff */
.L_x_1971:
[----:B-1----:R1:W2:Y:S02]  /*11770*/  SYNCS.PHASECHK.TRANS64.TRYWAIT P0, [R0+URZ+0x29820], R3 ;  /* 0x02982003000075a7 */ /* 0x0022a4000800017f */
[----:B--2---:R-:W-:Y:S05]  /*11780*/  @!P0 NANOSLEEP.SYNCS 0x989680 ;  /* 0x009896800000895d */ /* 0x004fea0003900000 */
[----:B------:R-:W2:Y:S02]  /*11790*/  @!P0 SYNCS.PHASECHK.TRANS64 P0, [R0+URZ+0x29820], R3 ;  /* 0x02982003000085a7 */ /* 0x000ea4000800007f */
[----:B--2---:R-:W-:Y:S05]  /*117a0*/  @!P0 BRA `(.L_x_1971) ;  /* 0xfffffffc00f08947 */ /* 0x004fea000383ffff */
[----:B------:R-:W-:Y:S05]  /*117b0*/  BRA `(.L_x_2001) ;  /* 0xfffffff400687947 */ /* 0x000fea000383ffff */
.L_x_1972:
        /* <DEDUP_REMOVED lines=11> */
.L_x_2003:
[----:B------:R-:W-:Y:S05]  /*11870*/  BSYNC B0 ;  /* 0x0000000000007941 */ /* 0x000fea0003800000 */
.L_x_2002:
[----:B------:R-:W-:Y:S05]  /*11880*/  BRA `(.L_x_2004) ;  /* 0xfffffff400507947 */ /* 0x000fea000383ffff */
.L_x_1975:
[----:B------:R-:W-:Y:S01]  /*11890*/  BSSY B1, `(.L_x_2005) ;  /* 0x0000006000017945 */ /* 0x000fe20003800000 */
[----:B------:R-:W-:-:S07]  /*118a0*/  IMAD.MOV.U32 R15, RZ, RZ, -0x1 ;  /* 0xffffffffff0f7424 */ /* 0x000fce00078e00ff */
[----:B-12---:R-:W-:Y:S05]  /*118b0*/  WARPSYNC.COLLECTIVE R15, `(.L_x_2006) ;  /* 0x000000000f0c7348 */ /* 0x006fea0003c00000 */
[----:B------:R-:W-:Y:S02]  /*118c0*/  ELECT P6, UR62, PT ;  /* 0x00000000003e782f */ /* 0x000fe400038c0000 */
[----:B------:R-:W-:Y:S01]  /*118d0*/  MOV R14, UR62 ;  /* 0x0000003e000e7c02 */ /* 0x000fe20008000f00 */
[----:B-12---:R-:W-:Y:S10]  /*118e0*/  ENDCOLLECTIVE ;  /* 0x000000000000791b */ /* 0x006ff40003800000 */
.L_x_2006:
[----:B------:R-:W-:Y:S05]  /*118f0*/  BSYNC B1 ;  /* 0x0000000000017941 */ /* 0x000fea0003800000 */
.L_x_2005:
[----:B------:R-:W-:Y:S05]  /*11900*/  BRA `(.L_x_2007) ;  /* 0xfffffff400487947 */ /* 0x000fea000383ffff */
.L_x_1977:
[----:B-1----:R1:W2:Y:S02]  /*11910*/  SYNCS.PHASECHK.TRANS64.TRYWAIT P1, [R6+URZ], R5 ;  /* 0x00000005060075a7 */ /* 0x0022a4000802017f */
[----:B--2---:R-:W-:Y:S05]  /*11920*/  @!P1 NANOSLEEP.SYNCS 0x989680 ;  /* 0x009896800000995d */ /* 0x004fea0003900000 */
[----:B------:R-:W2:Y:S02]  /*11930*/  @!P1 SYNCS.PHASECHK.TRANS64 P1, [R6+URZ], R5 ;  /* 0x00000005060095a7 */ /* 0x000ea4000802007f */
[----:B--2---:R-:W-:Y:S05]  /*11940*/  @!P1 BRA `(.L_x_1977) ;  /* 0xfffffffc00f09947 */ /* 0x004fea000383ffff */
[----:B------:R-:W-:Y:S05]  /*11950*/  BRA `(.L_x_2008) ;  /* 0xfffffff400847947 */ /* 0x000fea000383ffff */
.L_x_1978:
[----:B--2---:R2:W3:Y:S02]  /*11960*/  SYNCS.PHASECHK.TRANS64.TRYWAIT P1, [R7+URZ], R2 ;  /* 0x00000002070075a7 */ /* 0x0044e4000802017f */
[----:B---3--:R-:W-:Y:S05]  /*11970*/  @!P1 NANOSLEEP.SYNCS 0x989680 ;  /* 0x009896800000995d */ /* 0x008fea0003900000 */
[----:B------:R-:W3:Y:S02]  /*11980*/  @!P1 SYNCS.PHASECHK.TRANS64 P1, [R7+URZ], R2 ;  /* 0x00000002070095a7 */ /* 0x000ee4000802007f */
[----:B---3--:R-:W-:Y:S05]  /*11990*/  @!P1 BRA `(.L_x_1978) ;  /* 0xfffffffc00f09947 */ /* 0x008fea000383ffff */
[----:B------:R-:W-:Y:S05]  /*119a0*/  BRA `(.L_x_2009) ;  /* 0xfffffff400787947 */ /* 0x000fea000383ffff */
.L_x_1980:
[----:B---3--:R3:W4:Y:S02]  /*119b0*/  SYNCS.PHASECHK.TRANS64.TRYWAIT P1, [R4+URZ+0x29860], R5 ;  /* 0x02986005040075a7 */ /* 0x008724000802017f */
[----:B----4-:R-:W-:Y:S05]  /*119c0*/  @!P1 NANOSLEEP.SYNCS 0x989680 ;  /* 0x009896800000995d */ /* 0x010fea0003900000 */
[----:B------:R-:W4:Y:S02]  /*119d0*/  @!P1 SYNCS.PHASECHK.TRANS64 P1, [R4+URZ+0x29860], R5 ;  /* 0x02986005040095a7 */ /* 0x000f24000802007f */
[----:B----4-:R-:W-:Y:S05]  /*119e0*/  @!P1 BRA `(.L_x_1980) ;  /* 0xfffffffc00f09947 */ /* 0x010fea000383ffff */
[----:B------:R-:W-:Y:S05]  /*119f0*/  BRA `(.L_x_2010) ;  /* 0xfffffff4007c7947 */ /* 0x000fea000383ffff */
.L_x_1982:
[----:B----4-:R4:W1:Y:S02]  /*11a00*/  SYNCS.PHASECHK.TRANS64.TRYWAIT P1, [R3+URZ+0x29860], R2 ;  /* 0x02986002030075a7 */ /* 0x010864000802017f */
[----:B-1----:R-:W-:Y:S05]  /*11a10*/  @!P1 NANOSLEEP.SYNCS 0x989680 ;  /* 0x009896800000995d */ /* 0x002fea0003900000 */
[----:B------:R-:W1:Y:S02]  /*11a20*/  @!P1 SYNCS.PHASECHK.TRANS64 P1, [R3+URZ+0x29860], R2 ;  /* 0x02986002030095a7 */ /* 0x000e64000802007f */
[----:B-1----:R-:W-:Y:S05]  /*11a30*/  @!P1 BRA `(.L_x_1982) ;  /* 0xfffffffc00f09947 */ /* 0x002fea000383ffff */
[----:B------:R-:W-:Y:S05]  /*11a40*/  BRA `(.L_x_2011) ;  /* 0xfffffff4007c7947 */ /* 0x000fea000383ffff */
.L_x_1984:
[----:B------:R1:W1:Y:S02]  /*11a50*/  SYNCS.PHASECHK.TRANS64.TRYWAIT P0, [R4+URZ+0x29880], R5 ;  /* 0x02988005040075a7 */ /* 0x000264000800017f */
[----:B-1----:R-:W-:Y:S05]  /*11a60*/  @!P0 NANOSLEEP.SYNCS 0x989680 ;  /* 0x009896800000895d */ /* 0x002fea0003900000 */
[----:B------:R-:W1:Y:S02]  /*11a70*/  @!P0 SYNCS.PHASECHK.TRANS64 P0, [R4+URZ+0x29880], R5 ;  /* 0x02988005040085a7 */ /* 0x000e64000800007f */
[----:B-1----:R-:W-:Y:S05]  /*11a80*/  @!P0 BRA `(.L_x_1984) ;  /* 0xfffffffc00f08947 */ /* 0x002fea000383ffff */
[----:B------:R-:W-:Y:S05]  /*11a90*/  BRA `(.L_x_1985) ;  /* 0xfffffff400787947 */ /* 0x000fea000383ffff */
.L_x_2012:
        /* <DEDUP_REMOVED lines=14> */
.L_x_2674:


//--------------------- .text._ZN7cutlass13device_kernelIN5flash11enable_sm90INS1_16FlashAttnFwdSm90INS1_25CollectiveMainloopFwdSm90ILi2EN4cute5tupleIJNS5_1CILi1EEES8_S8_EEENS6_IJNS7_ILi128EEENS7_ILi160EEENS7_ILi192EEEEEELi128ENS_12float_e4m3_tEfNS_4arch4Sm90ELb1ELb0ELb0ELb1ELb0ELb0ELb0ELb1ELb1ELb0ELb0ELb0EEENS1_21CollectiveEpilogueFwdINS6_IJSA_SA_SB_EEES9_NS_10bfloat16_tESG_Li256ELb1ELb0ELb0ELb1EEENS1_36VarlenDynamicPersistentTileSchedulerILi128ELi160ELi256ELi128ELb0ELb0ELb1ELb1ELb1ELb1EEEEEEEEEvNT_6ParamsE --------------------------
	.section	.text._ZN7cutlass13device_kernelIN5flash11enable_sm90INS1_16FlashAttnFwdSm90INS1_25CollectiveMainloopFwdSm90ILi2EN4cute5tupleIJNS5_1CILi1EEES8_S8_EEENS6_IJNS7_ILi128EEENS7_ILi160EEENS7_ILi192EEEEEELi128ENS_12float_e4m3_tEfNS_4arch4Sm90ELb1ELb0ELb0ELb1ELb0ELb0ELb0ELb1ELb1ELb0ELb0ELb0EEENS1_21CollectiveEpilogueFwdINS6_IJSA_SA_SB_EEES9_NS_10bfloat16_tESG_Li256ELb1ELb0ELb0ELb1EEENS1_36VarlenDynamicPersistentTileSchedulerILi128ELi160ELi256ELi128ELb0ELb0ELb1ELb1ELb1ELb1EEEEEEEEEvNT_6ParamsE,"ax",@progbits
	.align	128
.text._ZN7cutlass13device_kernelIN5flash11enable_sm90INS1_16FlashAttnFwdSm90INS1_25CollectiveMainloopFwdSm90ILi2EN4cute5tupleIJNS5_1CILi1EEES8_S8_EEENS6_IJNS7_ILi128EEENS7_ILi160EEENS7_ILi192EEEEEELi128ENS_12float_e4m3_tEfNS_4arch4Sm90ELb1ELb0ELb0ELb1ELb0ELb0ELb0ELb1ELb1ELb0ELb0ELb0EEENS1_21CollectiveEpilogueFwdINS6_IJSA_SA_SB_EEES9_NS_10bfloat16_tESG_Li256ELb1ELb0ELb0ELb1EEENS1_36VarlenDynamicPersistentTileSchedulerILi128ELi160ELi256ELi128ELb0ELb0ELb1ELb1ELb1ELb1EEEEEEEEEvNT_6ParamsE:
        .type           _ZN7cutlass13device_kernelIN5flash11enable_sm90INS1_16FlashAttnFwdSm90INS1_25CollectiveMainloopFwdSm90ILi2EN4cute5tupleIJNS5_1CILi1EEES8_S8_EEENS6_IJNS7_ILi128EEENS7_ILi160EEENS7_ILi192EEEEEELi128ENS_12float_e4m3_tEfNS_4arch4Sm90ELb1ELb0ELb0ELb1ELb0ELb0ELb0ELb1ELb1ELb0ELb0ELb0EEENS1_21CollectiveEpilogueFwdINS6_IJSA_SA_SB_EEES9_NS_10bfloat16_tESG_Li256ELb1ELb0ELb0ELb1EEENS1_36VarlenDynamicPersistentTileSchedulerILi128ELi160ELi256ELi128ELb0ELb0ELb1ELb1ELb1ELb1EEEEEEEEEvNT_6ParamsE,@function
        .size           _ZN7cutlass13device_kernelIN5flash11enable_sm90INS1_16FlashAttnFwdSm90INS1_25CollectiveMainloopFwdSm90ILi2EN4cute5tupleIJNS5_1CILi1EEES8_S8_EEENS6_IJNS7_ILi128EEENS7_ILi160EEENS7_ILi192EEEEEELi128ENS_12float_e4m3_tEfNS_4arch4Sm90ELb1ELb0ELb0ELb1ELb0ELb0ELb0ELb1ELb1ELb0ELb0ELb0EEENS1_21CollectiveEpilogueFwdINS6_IJSA_SA_SB_EEES9_NS_10bfloat16_tESG_Li256ELb1ELb0ELb0ELb1EEENS1_36VarlenDynamicPersistentTileSchedulerILi128ELi160ELi256ELi128ELb0ELb0ELb1ELb1ELb1ELb1EEEEEEEEEvNT_6ParamsE,(.L_x_2675 - _ZN7cutlass13device_kernelIN5flash11enable_sm90INS1_16FlashAttnFwdSm90INS1_25CollectiveMainloopFwdSm90ILi2EN4cute5tupleIJNS5_1CILi1EEES8_S8_EEENS6_IJNS7_ILi128EEENS7_ILi160EEENS7_ILi192EEEEEELi128ENS_12float_e4m3_tEfNS_4arch4Sm90ELb1ELb0ELb0ELb1ELb0ELb0ELb0ELb1ELb1ELb0ELb0ELb0EEENS1_21CollectiveEpilogueFwdINS6_IJSA_SA_SB_EEES9_NS_10bfloat16_tESG_Li256ELb1ELb0ELb0ELb1EEENS1_36VarlenDynamicPersistentTileSchedulerILi128ELi160ELi256ELi128ELb0ELb0ELb1ELb1ELb1ELb1EEEEEEEEEvNT_6ParamsE)
        .other          _ZN7cutlass13device_kernelIN5flash11enable_sm90INS1_16FlashAttnFwdSm90INS1_25CollectiveMainloopFwdSm90ILi2EN4cute5tupleIJNS5_1CILi1EEES8_S8_EEENS6_IJNS7_ILi128EEENS7_ILi160EEENS7_ILi192EEEEEELi128ENS_12float_e4m3_tEfNS_4arch4Sm90ELb1ELb0ELb0ELb1ELb0ELb0ELb0ELb1ELb1ELb0ELb0ELb0EEENS1_21CollectiveEpilogueFwdINS6_IJSA_SA_SB_EEES9_NS_10bfloat16_tESG_Li256ELb1ELb0ELb0ELb1EEENS1_36VarlenDynamicPersistentTileSchedulerILi128ELi160ELi256ELi128ELb0ELb0ELb1ELb1ELb1ELb1EEEEEEEEEvNT_6ParamsE,@"STO_CUDA_ENTRY STV_DEFAULT"
_ZN7cutlass13device_kernelIN5flash11enable_sm90INS1_16FlashAttnFwdSm90INS1_25CollectiveMainloopFwdSm90ILi2EN4cute5tupleIJNS5_1CILi1EEES8_S8_EEENS6_IJNS7_ILi128EEENS7_ILi160EEENS7_ILi192EEEEEELi128ENS_12float_e4m3_tEfNS_4arch4Sm90ELb1ELb0ELb0ELb1ELb0ELb0ELb0ELb1ELb1ELb0ELb0ELb0EEENS1_21CollectiveEpilogueFwdINS6_IJSA_SA_SB_EEES9_NS_10bfloat16_tESG_Li256ELb1ELb0ELb0ELb1EEENS1_36VarlenDynamicPersistentTileSchedulerILi128ELi160ELi256ELi128ELb0ELb0ELb1ELb1ELb1ELb1EEEEEEEEEvNT_6ParamsE:
        /* <DEDUP_REMOVED lines=21> */
.L_x_2014:
[----:B------:R-:W-:Y:S05]  /*0150*/  BSYNC B0 ;  /* 0x0000000000007941 */ /* 0x000fea0003800000 */
.L_x_2013:
        /* <DEDUP_REMOVED lines=41> */
.L_x_2015:
        /* <DEDUP_REMOVED lines=22> */
.L_x_2016:
        /* <DEDUP_REMOVED lines=18> */
.L_x_2017:
        /* <DEDUP_REMOVED lines=22> */
.L_x_2018:
        /* <DEDUP_REMOVED lines=22> */
.L_x_2019:
[----:B------:R-:W-:Y:S01]  /*0930*/  PLOP3.LUT P0, PT, PT, PT, UP0, 0x80, 0x0 ;  /* 0x000000000000781c */ /* 0x000fe20003f0f008 */
[----:B------:R-:W-:Y:S01]  /*0940*/  UMOV UR40, 0x1 ;  /* 0x0000000100287882 */ /* 0x000fe20000000000 */
[----:B------:R-:W-:Y:S01]  /*0950*/  NOP ;  /* 0x0000000000007918 */ /* 0x000fe20000000000 */
[----:B------:R-:W-:Y:S01]  /*0960*/  USEL UR40, UR40, 0x2, !UP0 ;  /* 0x0000000228287887 */ /* 0x000fe2000c000000 */
[----:B------:R-:W-:Y:S01]  /*0970*/  ULDC.64 UR54, c[0x0][0x208] ;  /* 0x0000820000367ab9 */ /* 0x000fe20000000a00 */
[----:B012-4-:R-:W-:Y:S08]  /*0980*/  BAR.SYNC.DEFER_BLOCKING 0x0 ;  /* 0x0000000000007b1d */ /* 0x017ff00000010000 */
[----:B------:R-:W-:Y:S05]  /*0990*/  @!P0 BRA `(.L_x_2020) ;  /* 0x000000dc00508947 */ /* 0x000fea0003800000 */
.L_x_2021:
        /* <DEDUP_REMOVED lines=43> */
[-C--:B------:R-:W-:Y:S01]  /*0c50*/  LEA.HI R4, R0, R191.reuse, RZ, 0x5 ;  /* 0x000000bf00047211 */ /* 0x080fe200078f28ff */
[----:B------:R-:W-:Y:S01]  /*0c60*/  IMAD.IADD R17, R188, 0x1, -R17 ;  /* 0x00000001bc117824 */ /* 0x000fe200078e0a11 */
[----:B------:R-:W-:Y:S01]  /*0c70*/  LEA.HI R0, R0, R191, RZ, 0x3 ;  /* 0x000000bf00007211 */ /* 0x000fe200078f18ff */
[----:B------:R-:W-:Y:S01]  /*0c80*/  IMAD.IADD R10, R5, 0x1, -R6 ;  /* 0x00000001050a7824 */ /* 0x000fe200078e0a06 */
[----:B------:R-:W-:Y:S01]  /*0c90*/  SHF.R.S32.HI R6, RZ, 0x4, R3 ;  /* 0x00000004ff067819 */ /* 0x000fe20000011403 */
[----:B------:R-:W-:Y:S01]  /*0ca0*/  IMAD.SHL.U32 R5, R4, 0x20, RZ ;  /* 0x0000002004057824 */ /* 0x000fe200078e00ff */
[----:B------:R-:W-:Y:S01]  /*0cb0*/  LOP3.LUT R4, R3, 0x3fffff0, RZ, 0xc0, !PT ;  /* 0x03fffff003047812 */ /* 0x000fe200078ec0ff */
        /* <DEDUP_REMOVED lines=13> */
.L_x_2078:
[----:B0-----:R-:W0:Y:S01]  /*0d90*/  LDC.64 R2, c[0x0][0xc60] ;  /* 0x00031800ff027b82 */ /* 0x001e220000000a00 */
[----:B------:R-:W-:Y:S01]  /*0da0*/  ULDC.64 UR4, c[0x0][0xa28] ;  /* 0x00028a0000047ab9 */ /* 0x000fe20000000a00 */
[----:B------:R-:W-:Y:S01]  /*0db0*/  ULDC.64 UR6, c[0x0][0xa18] ;  /* 0x0002860000067ab9 */ /* 0x000fe20000000a00 */
[----:B------:R-:W-:Y:S01]  /*0dc0*/  ULDC UR8, c[0x0][0x404] ;  /* 0x0001010000087ab9 */ /* 0x000fe20000000800 */
[----:B0-----:R-:W-:-:S06]  /*0dd0*/  IMAD.WIDE R2, R47, 0x4, R2 ;  /* 0x000000042f027825 */ /* 0x001fcc00078e0202 */
[----:B--2---:R-:W2:Y:S01]  /*0de0*/  LDG.E R2, desc[UR54][R2.64] ;  /* 0x0000003602027981 */ /* 0x004ea2000c1e1900 */
[----:B------:R-:W-:Y:S02]  /*0df0*/  UISETP.NE.U32.AND UP0, UPT, UR4, URZ, UPT ;  /* 0x0000003f0400728c */ /* 0x000fe4000bf05070 */
[----:B------:R-:W-:Y:S02]  /*0e00*/  UISETP.NE.U32.AND UP1, UPT, UR6, URZ, UPT ;  /* 0x0000003f0600728c */ /* 0x000fe4000bf25070 */
[----:B------:R-:W-:Y:S02]  /*0e10*/  UISETP.NE.AND.EX UP0, UPT, UR5, URZ, UPT, UP0 ;  /* 0x0000003f0500728c */ /* 0x000fe4000bf05300 */
[----:B------:R-:W-:-:S04]  /*0e20*/  UISETP.NE.AND.EX UP1, UPT, UR7, URZ, UPT, UP1 ;  /* 0x0000003f0700728c */ /* 0x000fc8000bf25310 */
[----:B------:R-:W-:Y:S02]  /*0e30*/  PLOP3.LUT P0, PT, PT, PT, UP0, 0x80, 0x0 ;  /* 0x000000000000781c */ /* 0x000fe40003f0f008 */
[----:B------:R-:W-:Y:S02]  /*0e40*/  PLOP3.LUT P2, PT, PT, PT, UP1, 0x80, 0x0 ;  /* 0x000000000000781c */ /* 0x000fe40003f4f018 */
[----:B--2---:R-:W-:-:S13]  /*0e50*/  R2UR UR36, R2 ;  /* 0x00000000022472ca */ /* 0x004fda00000e0000 */
[----:B------:R-:W-:Y:S02]  /*0e60*/  USHF.R.S32.HI UR37, URZ, 0x1f, UR36 ;  /* 0x0000001f3f257899 */ /* 0x000fe40008011424 */
[----:B------:R-:W-:-:S04]  /*0e70*/  @UP0 ULEA UR4, UP2, UR36, UR4, 0x2 ;  /* 0x0000000424040291 */ /* 0x000fc8000f84103f */
[----:B------:R-:W-:Y:S02]  /*0e80*/  @UP0 ULEA.HI.X UR5, UR36, UR5, UR37, 0x2, UP2 ;  /* 0x0000000524050291 */ /* 0x000fe400090f1425 */
[----:B------:R-:W-:Y:S01]  /*0e90*/  @UP1 ULEA UR6, UP0, UR36, UR6, 0x2 ;  /* 0x0000000624061291 */ /* 0x000fe2000f80103f */
[----:B------:R-:W-:-:S03]  /*0ea0*/  IMAD.U32 R2, RZ, RZ, UR4 ;  /* 0x00000004ff027e24 */ /* 0x000fc6000f8e00ff */
[----:B------:R-:W-:Y:S01]  /*0eb0*/  @UP1 ULEA.HI.X UR7, UR36, UR7, UR37, 0x2, UP0 ;  /* 0x0000000724071291 */ /* 0x000fe200080f1425 */
[----:B------:R-:W-:Y:S01]  /*0ec0*/  IMAD.U32 R3, RZ, RZ, UR5 ;  /* 0x00000005ff037e24 */ /* 0x000fe2000f8e00ff */
[----:B------:R-:W-:Y:S01]  /*0ed0*/  ULDC.64 UR4, c[0x0][0x3f8] ;  /* 0x0000fe0000047ab9 */ /* 0x000fe20000000a00 */
[----:B---345:R-:W-:-:S03]  /*0ee0*/  IMAD.U32 R4, RZ, RZ, UR6 ;  /* 0x00000006ff047e24 */ /* 0x038fc6000f8e00ff */
[----:B------:R-:W-:Y:S01]  /*0ef0*/  IMAD.U32 R5, RZ, RZ, UR7 ;  /* 0x00000007ff057e24 */ /* 0x000fe2000f8e00ff */
[----:B------:R-:W2:Y:S01]  /*0f00*/  @P0 LDG.E R2, desc[UR54][R2.64] ;  /* 0x0000003602020981 */ /* 0x000ea2000c1e1900 */
[----:B------:R-:W-:Y:S01]  /*0f10*/  UISETP.NE.U32.AND UP0, UPT, UR4, URZ, UPT ;  /* 0x0000003f0400728c */ /* 0x000fe2000bf05070 */
[----:B------:R-:W-:Y:S02]  /*0f20*/  ULDC.64 UR6, c[0x0][0xa20] ;  /* 0x0002880000067ab9 */ /* 0x000fe40000000a00 */
[----:B------:R-:W3:Y:S01]  /*0f30*/  @P2 LDG.E R4, desc[UR54][R4.64] ;  /* 0x0000003604042981 */ /* 0x000ee2000c1e1900 */
[----:B------:R-:W-:Y:S01]  /*0f40*/  UISETP.NE.AND.EX UP0, UPT, UR5, URZ, UPT, UP0 ;  /* 0x0000003f0500728c */ /* 0x000fe2000bf05300 */
[----:B------:R-:W-:Y:S01]  /*0f50*/  ISETP.NE.U32.AND P1, PT, RZ, UR6, PT ;  /* 0x00000006ff007c0c */ /* 0x000fe2000bf25070 */
[----:B------:R-:W-:Y:S01]  /*0f60*/  ULDC UR4, c[0x0][0x2e0] ;  /* 0x0000b80000047ab9 */ /* 0x000fe20000000800 */
[----:B------:R-:W-:Y:S01]  /*0f70*/  UMOV UR50, URZ ;  /* 0x0000003f00327c82 */ /* 0x000fe20008000000 */
[----:B------:R-:W-:Y:S01]  /*0f80*/  USEL UR8, UR8, 0x1, UP0 ;  /* 0x0000000108087887 */ /* 0x000fe20008000000 */
[----:B------:R-:W-:Y:S01]  /*0f90*/  ISETP.NE.AND.EX P1, PT, RZ, UR7, PT, P1 ;  /* 0x00000007ff007c0c */ /* 0x000fe2000bf25310 */
[----:B------:R-:W-:-:S02]  /*0fa0*/  ULDC UR51, c[0x0][0x288] ;  /* 0x0000a20000337ab9 */ /* 0x000fc40000000800 */
[----:B------:R-:W-:Y:S01]  /*0fb0*/  UIMAD UR8, UR8, UR4, URZ ;  /* 0x00000004080872a4 */ /* 0x000fe2000f8e023f */
[----:B--2---:R-:W-:Y:S02]  /*0fc0*/  @P0 R2UR UR50, R2 ;  /* 0x00000000023202ca */ /* 0x004fe400000e0000 */
[----:B---3--:R-:W-:Y:S01]  /*0fd0*/  @P2 R2UR UR51, R4 ;  /* 0x00000000043322ca */ /* 0x008fe200000e0000 */
[----:B-1----:R-:W-:-:S14]  /*0fe0*/  @P2 BRA `(.L_x_2022) ;  /* 0x0000000000342947 */ /* 0x002fdc0003800000 */
        /* <DEDUP_REMOVED lines=13> */
.L_x_2022:
[----:B------:R-:W-:Y:S01]  /*10c0*/  UMOV UR43, UR52 ;  /* 0x00000034002b7c82 */ /* 0x000fe20008000000 */
[----:B------:R-:W-:Y:S01]  /*10d0*/  UMOV UR42, UR45 ;  /* 0x0000002d002a7c82 */ /* 0x000fe20008000000 */
[----:B------:R-:W-:Y:S05]  /*10e0*/  @!P1 BRA `(.L_x_2023) ;  /* 0x00000000001c9947 */ /* 0x000fea0003800000 */
[----:B------:R-:W-:-:S04]  /*10f0*/  ULEA UR4, UP0, UR36, UR6, 0x2 ;  /* 0x0000000624047291 */ /* 0x000fc8000f80103f */
[----:B------:R-:W-:Y:S02]  /*1100*/  ULEA.HI.X UR5, UR36, UR7, UR37, 0x2, UP0 ;  /* 0x0000000724057291 */ /* 0x000fe400080f1425 */
[----:B------:R-:W-:-:S04]  /*1110*/  IMAD.U32 R2, RZ, RZ, UR4 ;  /* 0x00000004ff027e24 */ /* 0x000fc8000f8e00ff */
[----:B------:R-:W-:-:S05]  /*1120*/  IMAD.U32 R3, RZ, RZ, UR5 ;  /* 0x00000005ff037e24 */ /* 0x000fca000f8e00ff */
[----:B------:R-:W2:Y:S02]  /*1130*/  LDG.E R2, desc[UR54][R2.64] ;  /* 0x0000003602027981 */ /* 0x000ea4000c1e1900 */
[----:B--2---:R-:W-:Y:S01]  /*1140*/  R2UR UR8, R2 ;  /* 0x00000000020872ca */ /* 0x004fe200000e0000 */
[----:B------:R-:W-:-:S14]  /*1150*/  BRA `(.L_x_2024) ;  /* 0x0000000000347947 */ /* 0x000fdc0003800000 */
.L_x_2023:
        /* <DEDUP_REMOVED lines=13> */
.L_x_2024:
[----:B------:R-:W-:Y:S01]  /*1230*/  ULDC.64 UR6, c[0x0][0x990] ;  /* 0x0002640000067ab9 */ /* 0x000fe20000000a00 */
[----:B------:R-:W-:Y:S01]  /*1240*/  ULDC.64 UR4, c[0x0][0x998] ;  /* 0x0002660000047ab9 */ /* 0x000fe20000000a00 */
[----:B------:R-:W-:Y:S01]  /*1250*/  UISETP.NE.U32.AND UP0, UPT, UR6, URZ, UPT ;  /* 0x0000003f0600728c */ /* 0x000fe2000bf05070 */
[----:B------:R-:W-:Y:S01]  /*1260*/  IMAD.MOV.U32 R3, RZ, RZ, 0x3f800000 ;  /* 0x3f800000ff037424 */ /* 0x000fe200078e00ff */
[----:B------:R-:W-:Y:S01]  /*1270*/  UISETP.NE.U32.AND UP1, UPT, UR4, URZ, UPT ;  /* 0x0000003f0400728c */ /* 0x000fe2000bf25070 */
[----:B------:R-:W-:Y:S01]  /*1280*/  IMAD.MOV.U32 R0, RZ, RZ, 0x3f800000 ;  /* 0x3f800000ff007424 */ /* 0x000fe200078e00ff */
[----:B------:R-:W-:Y:S02]  /*1290*/  UISETP.NE.AND.EX UP0, UPT, UR7, URZ, UPT, UP0 ;  /* 0x0000003f0700728c */ /* 0x000fe4000bf05300 */
[----:B------:R-:W-:Y:S01]  /*12a0*/  UISETP.NE.AND.EX UP1, UPT, UR5, URZ, UPT, UP1 ;  /* 0x0000003f0500728c */ /* 0x000fe2000bf25310 */
[----:B------:R-:W-:Y:S02]  /*12b0*/  ULDC UR9, c[0x0][0x428] ;  /* 0x00010a0000097ab9 */ /* 0x000fe40000000800 */
[----:B------:R-:W-:Y:S01]  /*12c0*/  UISETP.NE.AND UP2, UPT, UR9, 0x1, UPT ;  /* 0x000000010900788c */ /* 0x000fe2000bf45270 */
[----:B------:R-:W-:-:S02]  /*12d0*/  PLOP3.LUT P0, PT, PT, PT, UP0, 0x80, 0x0 ;  /* 0x000000000000781c */ /* 0x000fc40003f0f008 */
[----:B------:R-:W-:-:S03]  /*12e0*/  PLOP3.LUT P1, PT, PT, PT, UP1, 0x80, 0x0 ;  /* 0x000000000000781c */ /* 0x000fc60003f2f018 */
[----:B------:R-:W-:Y:S02]  /*12f0*/  @UP0 ULDC.64 UR12, c[0x0][0x9a8] ;  /* 0x00026a00000c0ab9 */ /* 0x000fe40000000a00 */
[----:B------:R-:W-:Y:S01]  /*1300*/  @UP0 UIMAD UR9, UR37, UR12, URZ ;  /* 0x0000000c250902a4 */ /* 0x000fe2000f8e023f */
[----:B------:R-:W-:Y:S01]  /*1310*/  @UP1 ULDC.64 UR16, c[0x0][0x9b8] ;  /* 0x00026e0000101ab9 */ /* 0x000fe20000000a00 */
[----:B------:R-:W-:Y:S02]  /*1320*/  @UP0 UIMAD.WIDE.U32 UR10, UR36, UR12, URZ ;  /* 0x0000000c240a02a5 */ /* 0x000fe4000f8e003f */
[----:B------:R-:W-:Y:S02]  /*1330*/  @UP0 UIMAD UR18, UR36, UR13, UR9 ;  /* 0x0000000d241202a4 */ /* 0x000fe4000f8e0209 */
[----:B------:R-:W-:Y:S01]  /*1340*/  @UP1 UIMAD UR9, UR37, UR16, URZ ;  /* 0x00000010250912a4 */ /* 0x000fe2000f8e023f */
[----:B------:R-:W-:Y:S01]  /*1350*/  @UP2 ULDC UR12, c[0x0][0x42c] ;  /* 0x00010b00000c2ab9 */ /* 0x000fe20000000800 */
[----:B------:R-:W-:-:S02]  /*1360*/  @UP1 UIMAD.WIDE.U32 UR14, UR36, UR16, URZ ;  /* 0x00000010240e12a5 */ /* 0x000fc4000f8e003f */
[----:B------:R-:W-:Y:S02]  /*1370*/  UIMAD.WIDE.U32 UR12, UR45, UR12, URZ ;  /* 0x0000000c2d0c72a5 */ /* 0x000fe4000f8e003f */
[----:B------:R-:W-:Y:S01]  /*1380*/  @UP1 UIMAD UR19, UR36, UR17, UR9 ;  /* 0x00000011241312a4 */ /* 0x000fe2000f8e0209 */
[----:B------:R-:W-:Y:S02]  /*1390*/  @UP2 ULDC UR16, c[0x0][0x430] ;  /* 0x00010c0000102ab9 */ /* 0x000fe40000000800 */
[----:B------:R-:W-:Y:S01]  /*13a0*/  UMOV UR9, UR45 ;  /* 0x0000002d00097c82 */ /* 0x000fe20008000000 */
[----:B------:R-:W-:Y:S02]  /*13b0*/  @UP2 USHF.R.U32.HI UR9, URZ, UR16, UR13 ;  /* 0x000000103f092299 */ /* 0x000fe4000801160d */
[----:B------:R-:W-:Y:S02]  /*13c0*/  @UP0 UIADD3 UR11, UR11, UR18, URZ ;  /* 0x000000120b0b0290 */ /* 0x000fe4000fffe03f */
[----:B------:R-:W-:-:S02]  /*13d0*/  @UP0 USHF.R.S32.HI UR18, URZ, 0x1f, UR9 ;  /* 0x0000001f3f120899 */ /* 0x000fc40008011409 */
[----:B------:R-:W-:Y:S01]  /*13e0*/  @UP1 USHF.R.S32.HI UR20, URZ, 0x1f, UR9 ;  /* 0x0000001f3f141899 */ /* 0x000fe20008011409 */
[----:B------:R-:W-:Y:S01]  /*13f0*/  @UP0 ULDC.64 UR16, c[0x0][0x9b0] ;  /* 0x00026c0000100ab9 */ /* 0x000fe20000000a00 */
[----:B------:R-:W-:Y:S01]  /*1400*/  @UP1 ULDC.64 UR12, c[0x0][0x9c0] ;  /* 0x00027000000c1ab9 */ /* 0x000fe20000000a00 */
[----:B------:R-:W-:Y:S02]  /*1410*/  @UP1 UIADD3 UR15, UR15, UR19, URZ ;  /* 0x000000130f0f1290 */ /* 0x000fe4000fffe03f */
[----:B------:R-:W-:Y:S02]  /*1420*/  @UP0 UIMAD UR18, UR18, UR16, URZ ;  /* 0x00000010121202a4 */ /* 0x000fe4000f8e023f */
[----:B------:R-:W-:Y:S02]  /*1430*/  @UP1 UIMAD UR19, UR20, UR12, URZ ;  /* 0x0000000c141312a4 */ /* 0x000fe4000f8e023f */
[----:B------:R-:W-:Y:S02]  /*1440*/  @UP0 UIMAD.WIDE.U32 UR10, UR9, UR16, UR10 ;  /* 0x00000010090a02a5 */ /* 0x000fe4000f8e000a */
[----:B------:R-:W-:-:S02]  /*1450*/  @UP0 UIMAD UR17, UR9, UR17, UR18 ;  /* 0x00000011091102a4 */ /* 0x000fc4000f8e0212 */
[----:B------:R-:W-:Y:S02]  /*1460*/  @UP1 UIMAD.WIDE.U32 UR14, UR9, UR12, UR14 ;  /* 0x0000000c090e12a5 */ /* 0x000fe4000f8e000e */
[----:B------:R-:W-:Y:S02]  /*1470*/  @UP1 UIMAD UR9, UR9, UR13, UR19 ;  /* 0x0000000d090912a4 */ /* 0x000fe4000f8e0213 */
[----:B------:R-:W-:Y:S02]  /*1480*/  @UP0 UIADD3 UR11, UR11, UR17, URZ ;  /* 0x000000110b0b0290 */ /* 0x000fe4000fffe03f */
[----:B------:R-:W-:Y:S02]  /*1490*/  @UP0 ULEA UR6, UP3, UR10, UR6, 0x2 ;  /* 0x000000060a060291 */ /* 0x000fe4000f86103f */
[----:B------:R-:W-:Y:S02]  /*14a0*/  @UP1 UIADD3 UR9, UR15, UR9, URZ ;  /* 0x000000090f091290 */ /* 0x000fe4000fffe03f */
[----:B------:R-:W-:-:S02]  /*14b0*/  @UP1 ULEA UR4, UP4, UR14, UR4, 0x2 ;  /* 0x000000040e041291 */ /* 0x000fc4000f88103f */
[----:B------:R-:W-:Y:S01]  /*14c0*/  @UP0 ULEA.HI.X UR7, UR10, UR7, UR11, 0x2, UP3 ;  /* 0x000000070a070291 */ /* 0x000fe200098f140b */
[----:B------:R-:W-:Y:S01]  /*14d0*/  IMAD.U32 R4, RZ, RZ, UR6 ;  /* 0x00000006ff047e24 */ /* 0x000fe2000f8e00ff */
[----:B------:R-:W-:Y:S02]  /*14e0*/  @UP1 ULEA.HI.X UR5, UR14, UR5, UR9, 0x2, UP4 ;  /* 0x000000050e051291 */ /* 0x000fe4000a0f1409 */
[----:B------:R-:W-:Y:S01]  /*14f0*/  IMAD.U32 R6, RZ, RZ, UR4 ;  /* 0x00000004ff067e24 */ /* 0x000fe2000f8e00ff */
[----:B------:R-:W-:Y:S01]  /*1500*/  UIADD3 UR50, -UR50, UR8, URZ ;  /* 0x0000000832327290 */ /* 0x000fe2000fffe13f */
[----:B------:R-:W-:Y:S01]  /*1510*/  IMAD.U32 R5, RZ, RZ, UR7 ;  /* 0x00000007ff057e24 */ /* 0x000fe2000f8e00ff */
[----:B------:R-:W-:Y:S01]  /*1520*/  ULDC UR4, c[0x0][0x988] ;  /* 0x0002620000047ab9 */ /* 0x000fe20000000800 */
[----:B------:R-:W-:-:S03]  /*1530*/  IMAD.U32 R7, RZ, RZ, UR5 ;  /* 0x00000005ff077e24 */ /* 0x000fc6000f8e00ff */
[----:B------:R-:W2:Y:S04]  /*1540*/  @P0 LDG.E R3, desc[UR54][R4.64] ;  /* 0x0000003604030981 */ /* 0x000ea8000c1e1900 */
[----:B------:R0:W2:Y:S01]  /*1550*/  @P1 LDG.E R0, desc[UR54][R6.64] ;  /* 0x0000003606001981 */ /* 0x0000a2000c1e1900 */
[----:B------:R-:W-:Y:S01]  /*1560*/  UIADD3 UR5, UR50, 0x11f, -UR51 ;  /* 0x0000011f32057890 */ /* 0x000fe2000fffe833 */
[----:B------:R-:W-:Y:S01]  /*1570*/  PLOP3.LUT P0, PT, PT, PT, PT, 0x80, 0x0 ;  /* 0x000000000000781c */ /* 0x000fe20003f0f070 */
[----:B------:R-:W-:Y:S01]  /*1580*/  IMAD.MOV.U32 R87, RZ, RZ, RZ ;  /* 0x000000ffff577224 */ /* 0x000fe200078e00ff */
[----:B------:R-:W-:Y:S01]  /*1590*/  CS2R R8, SRZ ;  /* 0x0000000000087805 */ /* 0x000fe2000001ff00 */
[----:B------:R-:W-:Y:S01]  /*15a0*/  ULEA UR6, UR52, UR5, 0x7 ;  /* 0x0000000534067291 */ /* 0x000fe2000f8e383f */
[----:B------:R-:W-:-:S02]  /*15b0*/  CS2R R10, SRZ ;  /* 0x00000000000a7805 */ /* 0x000fc4000001ff00 */
[----:B------:R-:W-:Y:S02]  /*15c0*/  CS2R R12, SRZ ;  /* 0x00000000000c7805 */ /* 0x000fe4000001ff00 */
[----:B------:R-:W-:Y:S01]  /*15d0*/  CS2R R14, SRZ ;  /* 0x00000000000e7805 */ /* 0x000fe2000001ff00 */
[----:B------:R-:W-:Y:S01]  /*15e0*/  UIMAD.WIDE UR6, UR6, 0x66666667, URZ ;  /* 0x66666667060678a5 */ /* 0x000fe2000f8e023f */
[----:B0-----:R-:W-:Y:S02]  /*15f0*/  CS2R R6, SRZ ;  /* 0x0000000000067805 */ /* 0x001fe4000001ff00 */
[----:B------:R-:W-:Y:S02]  /*1600*/  CS2R R20, SRZ ;  /* 0x0000000000147805 */ /* 0x000fe4000001ff00 */
[----:B------:R-:W-:Y:S01]  /*1610*/  CS2R R24, SRZ ;  /* 0x0000000000187805 */ /* 0x000fe2000001ff00 */
[----:B------:R-:W-:Y:S01]  /*1620*/  USHF.R.U32.HI UR6, URZ, 0x1f, UR7 ;  /* 0x0000001f3f067899 */ /* 0x000fe20008011607 */
[----:B------:R-:W-:-:S02]  /*1630*/  CS2R R28, SRZ ;  /* 0x00000000001c7805 */ /* 0x000fc4000001ff00 */
[----:B------:R-:W-:Y:S02]  /*1640*/  CS2R R26, SRZ ;  /* 0x00000000001a7805 */ /* 0x000fe4000001ff00 */
[----:B------:R-:W-:Y:S01]  /*1650*/  CS2R R32, SRZ ;  /* 0x0000000000207805 */ /* 0x000fe2000001ff00 */
[----:B------:R-:W-:Y:S01]  /*1660*/  ULEA.HI.SX32 UR6, UR7, UR6, 0x1a ;  /* 0x0000000607067291 */ /* 0x000fe2000f8fd23f */
        /* <DEDUP_REMOVED lines=22> */
[----:B--2---:R-:W-:Y:S01]  /*17d0*/  FMUL.FTZ R0, R3, R0 ;  /* 0x0000000003007220 */ /* 0x004fe20000410000 */
[----:B------:R-:W-:-:S03]  /*17e0*/  CS2R R2, SRZ ;  /* 0x0000000000027805 */ /* 0x000fc6000001ff00 */
[----:B------:R-:W-:Y:S01]  /*17f0*/  FMUL.FTZ R0, R0, UR4 ;  /* 0x0000000400007c20 */ /* 0x000fe20008410000 */
[----:B------:R-:W-:-:S04]  /*1800*/  UIADD3 UR4, UR50, 0x9f, URZ ;  /* 0x0000009f32047890 */ /* 0x000fc8000fffe03f */
[----:B------:R-:W-:Y:S01]  /*1810*/  UIMAD.WIDE UR4, UR4, 0x66666667, URZ ;  /* 0x66666667040478a5 */ /* 0x000fe2000f8e023f */
[----:B------:R-:W-:-:S03]  /*1820*/  R2UR UR38, R0 ;  /* 0x00000000002672ca */ /* 0x000fc600000e0000 */
[----:B------:R-:W-:-:S04]  /*1830*/  USHF.R.U32.HI UR4, URZ, 0x1f, UR5 ;  /* 0x0000001f3f047899 */ /* 0x000fc80008011605 */
[----:B------:R-:W-:-:S03]  /*1840*/  ULEA.HI.SX32 UR4, UR5, UR4, 0x1a ;  /* 0x0000000405047291 */ /* 0x000fc6000f8fd23f */
[----:B------:R-:W-:Y:S01]  /*1850*/  @UP2 ULDC UR5, c[0x0][0x42c] ;  /* 0x00010b0000052ab9 */ /* 0x000fe20000000800 */
        /* <DEDUP_REMOVED lines=39> */
.L_x_2026:
        /* <DEDUP_REMOVED lines=9> */
.L_x_2167:
[----:B------:R-:W-:Y:S05]  /*1b60*/  @!P0 BRA `(.L_x_2028) ;  /* 0x0000000000048947 */ /* 0x000fea0003800000 */
[----:B------:R-:W-:Y:S01]  /*1b70*/  BPT.TRAP 0x1 ;  /* 0x000000040000795c */ /* 0x000fe20000300000 */
.L_x_2028:
[----:B------:R-:W-:Y:S02]  /*1b80*/  IMAD.U32 R2, RZ, RZ, UR56 ;  /* 0x00000038ff027e24 */ /* 0x000fe4000f8e00ff */
[----:B0-----:R-:W-:-:S03]  /*1b90*/  IMAD.U32 R3, RZ, RZ, UR46 ;  /* 0x0000002eff037e24 */ /* 0x001fc6000f8e00ff */
[----:B------:R-:W-:Y:S02]  /*1ba0*/  LEA R2, R2, UR41, 0x3 ;  /* 0x0000002902027c11 */ /* 0x000fe4000f8e18ff */
[----:B------:R-:W-:-:S04]  /*1bb0*/  SHF.L.U32 R3, R3, 0x1f, RZ ;  /* 0x0000001f03037819 */ /* 0x000fc800000006ff */
[----:B------:R0:W1:Y:S01]  /*1bc0*/  SYNCS.PHASECHK.TRANS64.TRYWAIT P2, [R2+URZ+0x29830], R3 ;  /* 0x02983003020075a7 */ /* 0x000062000804017f */
[----:B------:R-:W-:Y:S05]  /*1bd0*/  @!P0 BRA `(.L_x_2029) ;  /* 0x0000000000048947 */ /* 0x000fea0003800000 */
[----:B------:R-:W-:Y:S01]  /*1be0*/  BPT.TRAP 0x1 ;  /* 0x000000040000795c */ /* 0x000fe20000300000 */
.L_x_2029:
[----:B------:R-:W2:Y:S01]  /*1bf0*/  S2R R0, SR_TID.X ;  /* 0x0000000000007919 */ /* 0x000ea20000002100 */
[----:B------:R-:W-:Y:S01]  /*1c00*/  IMAD.MOV.U32 R87, RZ, RZ, RZ ;  /* 0x000000ffff577224 */ /* 0x000fe200078e00ff */
[----:B--2---:R-:W-:Y:S01]  /*1c10*/  LOP3.LUT P1, RZ, R0, 0x7f, RZ, 0xc0, !PT ;  /* 0x0000007f00ff7812 */ /* 0x004fe2000782c0ff */
[----:B-1----:R-:W-:-:S12]  /*1c20*/  @P2 BRA `(.L_x_2030) ;  /* 0x0000000000082947 */ /* 0x002fd80003800000 */
[----:B------:R-:W1:Y:S02]  /*1c30*/  SYNCS.PHASECHK.TRANS64.TRYWAIT P2, [R2+URZ+0x29830], R3 ;  /* 0x02983003020075a7 */ /* 0x000e64000804017f */
[----:B-1----:R-:W-:Y:S05]  /*1c40*/  @!P2 BRA `(.L_x_2031) ;  /* 0x0000011800e0a947 */ /* 0x002fea0003800000 */
.L_x_2030:
[----:B------:R-:W-:Y:S05]  /*1c50*/  WARPSYNC.ALL ;  /* 0x0000000000007948 */ /* 0x000fea0003800000 */
[----:B------:R-:W-:Y:S01]  /*1c60*/  UIADD3 UR4, UR41, 0x1a400, URZ ;  /* 0x0001a40029047890 */ /* 0x000fe2000fffe03f */
[----:B------:R-:W-:Y:S01]  /*1c70*/  WARPGROUP.ARRIVE ;  /* 0x00000000000079c5 */ /* 0x000fe20000000000 */
[----:B------:R-:W-:Y:S01]  /*1c80*/  ULOP3.LUT UR20, UR57, 0x10000, URZ, 0xfc, !UPT ;  /* 0x0001000039147892 */ /* 0x000fe2000f8efc3f */
[----:B01----:R-:W-:Y:S01]  /*1c90*/  IMAD.U32 R3, RZ, RZ, UR52 ;  /* 0x00000034ff037e24 */ /* 0x003fe2000f8e00ff */
[----:B------:R-:W-:Y:S01]  /*1ca0*/  USHF.R.U32.HI UR4, URZ, 0x4, UR4 ;  /* 0x000000043f047899 */ /* 0x000fe20008011604 */
[----:B------:R-:W-:Y:S01]  /*1cb0*/  IMAD.U32 R83, RZ, RZ, UR38 ;  /* 0x00000026ff537e24 */ /* 0x000fe2000f8e00ff */
[----:B------:R-:W-:Y:S01]  /*1cc0*/  UMOV UR25, 0x80000020 ;  /* 0x8000002000197882 */ /* 0x000fe20000000000 */
[----:B------:R-:W-:Y:S01]  /*1cd0*/  UMOV UR27, 0x80000020 ;  /* 0x80000020001b7882 */ /* 0x000fe20000000000 */
[----:B------:R-:W-:Y:S01]  /*1ce0*/  ULOP3.LUT UR4, UR4, 0x3fff, URZ, 0xc0, !UPT ;  /* 0x00003fff04047892 */ /* 0x000fe2000f8ec03f */
[----:B------:R-:W-:Y:S01]  /*1cf0*/  IMAD R12, R3, 0x80, R22 ;  /* 0x00000080030c7824 */ /* 0x000fe200078e0216 */
[----:B------:R-:W-:Y:S01]  /*1d00*/  UMOV UR24, UR20 ;  /* 0x0000001400187c82 */ /* 0x000fe20008000000 */
[----:B------:R-:W-:Y:S01]  /*1d10*/  UMOV UR5, UR25 ;  /* 0x0000001900057c82 */ /* 0x000fe20008000000 */
[----:B------:R-:W-:Y:S01]  /*1d20*/  ULOP3.LUT UR49, UR4, 0x10000, URZ, 0xfc, !UPT ;  /* 0x0001000004317892 */ /* 0x000fe2000f8efc3f */
[----:B------:R-:W-:Y:S01]  /*1d30*/  @!P1 VIADD R2, R2, 0x29840 ;  /* 0x0002984002029836 */ /* 0x000fe20000000000 */
[----:B------:R-:W-:Y:S01]  /*1d40*/  UMOV UR7, 0x80000020 ;  /* 0x8000002000077882 */ /* 0x000fe20000000000 */
[----:B------:R-:W-:Y:S01]  /*1d50*/  UMOV UR4, UR24 ;  /* 0x0000001800047c82 */ /* 0x000fe20008000000 */
[----:B------:R-:W-:Y:S01]  /*1d60*/  UIMAD UR28, UR56, 0x780, UR49 ;  /* 0x00000780381c78a4 */ /* 0x000fe2000f8e0231 */
[--C-:B------:R-:W-:Y:S01]  /*1d70*/  IMAD.MOV.U32 R86, RZ, RZ, R87.reuse ;  /* 0x000000ffff567224 */ /* 0x100fe200078e0057 */
[----:B------:R-:W-:Y:S01]  /*1d80*/  UIADD3 UR9, UR20, 0x2, URZ ;  /* 0x0000000214097890 */ /* 0x000fe2000fffe03f */
[----:B------:R-:W-:Y:S01]  /*1d90*/  @!P1 PRMT R2, RZ, 0x654, R2 ;  /* 0x00000654ff029816 */ /* 0x000fe20000000002 */
[----:B------:R-:W-:Y:S01]  /*1da0*/  UIADD3 UR6, UR28, 0x180, URZ ;  /* 0x000001801c067890 */ /* 0x000fe2000fffe03f */
[--C-:B------:R-:W-:Y:S01]  /*1db0*/  IMAD.MOV.U32 R85, RZ, RZ, R87.reuse ;  /* 0x000000ffff557224 */ /* 0x100fe200078e0057 */
[----:B------:R-:W-:Y:S01]  /*1dc0*/  UIADD3 UR8, UR28, 0x200, URZ ;  /* 0x000002001c087890 */ /* 0x000fe2000fffe03f */
[--C-:B------:R-:W-:Y:S01]  /*1dd0*/  IMAD.MOV.U32 R84, RZ, RZ, R87.reuse ;  /* 0x000000ffff547224 */ /* 0x100fe200078e0057 */
[----:B------:R-:W-:Y:S01]  /*1de0*/  UMOV UR26, UR28 ;  /* 0x0000001c001a7c82 */ /* 0x000fe20008000000 */
[----:B------:R-:W-:Y:S01]  /*1df0*/  UIADD3 UR10, UR28, 0x2, URZ ;  /* 0x000000021c0a7890 */ /* 0x000fe2000fffe03f */
[----:B------:R-:W-:Y:S01]  /*1e00*/  QGMMA.64x32x32.F32.E4M3.E4M3 R104, gdesc[UR24], RZ, !UPT, gsb0 ;  /* 0x00600000186879f3 */ /* 0x000fe2000c0008ff */
[----:B------:R-:W-:Y:S01]  /*1e10*/  UIADD3 UR26, UR28, 0x80, URZ ;  /* 0x000000801c1a7890 */ /* 0x000fe2000fffe03f */
[--C-:B------:R-:W-:Y:S01]  /*1e20*/  IMAD.MOV.U32 R82, RZ, RZ, R87.reuse ;  /* 0x000000ffff527224 */ /* 0x100fe200078e0057 */
[----:B------:R-:W-:Y:S01]  /*1e30*/  UMOV UR27, 0x80000020 ;  /* 0x80000020001b7882 */ /* 0x000fe20000000000 */
[----:B------:R-:W-:Y:S01]  /*1e40*/  UMOV UR11, 0x80000020 ;  /* 0x80000020000b7882 */ /* 0x000fe20000000000 */
[----:B------:R-:W-:Y:S01]  /*1e50*/  UIADD3 UR12, UR28, 0x202, URZ ;  /* 0x000002021c0c7890 */ /* 0x000fe2000fffe03f */
[----:B------:R-:W-:Y:S01]  /*1e60*/  IMAD.MOV.U32 R80, RZ, RZ, R87 ;  /* 0x000000ffff507224 */ /* 0x000fe200078e0057 */
[----:B------:R-:W-:-:S02]  /*1e70*/  UIADD3 UR13, UR20, 0x200, URZ ;  /* 0x00000200140d7890 */ /* 0x000fc4000fffe03f */
[----:B------:R-:W-:Y:S01]  /*1e80*/  UIADD3 UR14, UR28, 0x280, URZ ;  /* 0x000002801c0e7890 */ /* 0x000fe2000fffe03f */
[----:B------:R-:W-:Y:S01]  /*1e90*/  UMOV UR15, 0x80000020 ;  /* 0x80000020000f7882 */ /* 0x000fe20000000000 */
[----:B------:R-:W-:Y:S02]  /*1ea0*/  UIADD3 UR16, UR28, 0x282, URZ ;  /* 0x000002821c107890 */ /* 0x000fe4000fffe03f */
[----:B------:R-:W-:Y:S01]  /*1eb0*/  UIADD3 UR18, UR28, 0x402, URZ ;  /* 0x000004021c127890 */ /* 0x000fe2000fffe03f */
[----:B------:R-:W-:Y:S01]  /*1ec0*/  UMOV UR19, 0x80000020 ;  /* 0x8000002000137882 */ /* 0x000fe20000000000 */
[----:B------:R-:W-:Y:S01]  /*1ed0*/  UIADD3 UR22, UR28, 0x680, URZ ;  /* 0x000006801c167890 */ /* 0x000fe2000fffe03f */
[----:B------:R-:W-:Y:S01]  /*1ee0*/  UMOV UR23, 0x80000020 ;  /* 0x8000002000177882 */ /* 0x000fe20000000000 */
[----:B------:R-:W-:Y:S01]  /*1ef0*/  UIADD3 UR57, UR53, -0x2, URZ ;  /* 0xfffffffe35397890 */ /* 0x000fe2000fffe03f */
        /* <DEDUP_REMOVED lines=136> */
[----:B------:R-:W-:Y:S02]  /*2780*/  UIADD3 UR7, UR6, 0xa0, URZ ;  /* 0x000000a006077890 */ /* 0x000fe4000fffe03f */
[----:B------:R-:W-:-:S04]  /*2790*/  UIADD3 UR6, -UR51, 0xa1, UR6 ;  /* 0x000000a133067890 */ /* 0x000fc8000fffe106 */
[----:B------:R-:W-:Y:S02]  /*27a0*/  IMAD.U32 R6, RZ, RZ, UR7 ;  /* 0x00000007ff067e24 */ /* 0x000fe4000f8e00ff */
[----:B------:R-:W-:Y:S01]  /*27b0*/  IMAD.U32 R0, RZ, RZ, UR6 ;  /* 0x00000006ff007e24 */ /* 0x000fe2000f8e00ff */
[----:B------:R-:W-:Y:S01]  /*27c0*/  UIADD3 UR6, UR50, -UR51, URZ ;  /* 0x8000003332067290 */ /* 0x000fe2000fffe03f */
[C---:B------:R-:W-:Y:S02]  /*27d0*/  IMAD R6, R17.reuse, -0x2, R6 ;  /* 0xfffffffe11067824 */ /* 0x040fe400078e0206 */
[----:B------:R-:W-:Y:S01]  /*27e0*/  IMAD R9, R17, -0x2, R0 ;  /* 0xfffffffe11097824 */ /* 0x000fe200078e0200 */
[----:B------:R-:W-:-:S04]  /*27f0*/  ULEA UR6, UR52, UR6, 0x7 ;  /* 0x0000000634067291 */ /* 0x000fc8000f8e383f */
[----:B------:R-:W-:Y:S01]  /*2800*/  VIADDMNMX R4, R12, R9, R6, PT ;  /* 0x000000090c047246 */ /* 0x000fe20003800106 */
[----:B------:R-:W-:-:S03]  /*2810*/  UIMAD.WIDE UR6, UR6, 0x66666667, URZ ;  /* 0x66666667060678a5 */ /* 0x000fc6000f8e023f */
[C---:B------:R-:W-:Y:S01]  /*2820*/  ISETP.GT.AND P2, PT, R4.reuse, RZ, PT ;  /* 0x000000ff0400720c */ /* 0x040fe20003f44270 */
[----:B------:R-:W-:Y:S01]  /*2830*/  USHF.R.U32.HI UR6, URZ, 0x1f, UR7 ;  /* 0x0000001f3f067899 */ /* 0x000fe20008011607 */
[C---:B------:R-:W-:Y:S02]  /*2840*/  ISETP.GT.AND P3, PT, R4.reuse, 0x1, PT ;  /* 0x000000010400780c */ /* 0x040fe40003f64270 */
[----:B------:R-:W-:Y:S01]  /*2850*/  ISETP.GT.AND P4, PT, R4, 0x8, PT ;  /* 0x000000080400780c */ /* 0x000fe20003f84270 */
[----:B------:R-:W-:-:S04]  /*2860*/  ULEA.HI.SX32 UR6, UR7, UR6, 0x1a ;  /* 0x0000000607067291 */ /* 0x000fc8000f8fd23f */
[----:B------:R-:W-:-:S04]  /*2870*/  UISETP.LT.AND UP0, UPT, URZ, UR6, UPT ;  /* 0x000000063f00728c */ /* 0x000fc8000bf01270 */
[----:B------:R-:W-:-:S04]  /*2880*/  USEL UR53, URZ, UR6, !UP0 ;  /* 0x000000063f357287 */ /* 0x000fc8000c000000 */
[----:B------:R-:W-:Y:S01]  /*2890*/  UISETP.GE.AND UP0, UPT, UR57, UR53, UPT ;  /* 0x000000353900728c */ /* 0x000fe2000bf06270 */
        /* <DEDUP_REMOVED lines=92> */
[----:B------:R-:W-:Y:S01]  /*2e60*/  FMNMX.FTZ R57, R69, R0, !PT ;  /* 0x0000000045397209 */ /* 0x000fe20007810000 */
[----:B------:R-:W-:-:S02]  /*2e70*/  WARPGROUP.DEPBAR.LE gsb0, 0x0 ;  /* 0x00008000000079c5 */ /* 0x000fc40000010000 */
[----:B------:R-:W-:Y:S01]  /*2e80*/  WARPGROUP.ARRIVE ;  /* 0x00000000000079c5 */ /* 0x000fe20000000000 */
[----:B------:R-:W-:Y:S02]  /*2e90*/  FSEL R40, R40, -INF , P3 ;  /* 0xff80000028287808 */ /* 0x000fe40001800000 */
[----:B------:R-:W-:Y:S02]  /*2ea0*/  ISETP.GT.AND P3, PT, R4, 0x68, PT ;  /* 0x000000680400780c */ /* 0x000fe40003f64270 */
[----:B------:R-:W-:Y:S01]  /*2eb0*/  FSEL R41, R41, -INF , P2 ;  /* 0xff80000029297808 */ /* 0x000fe20001000000 */
[----:B------:R-:W-:Y:S01]  /*2ec0*/  QGMMA.64x32x32.F32.E4M3.E4M3 R24, gdesc[UR20], R24, gsb0 ;  /* 0x00600000141879f3 */ /* 0x000fe20008000818 */
        /* <DEDUP_REMOVED lines=22> */
[----:B------:R-:W-:Y:S01]  /*3030*/  FSEL R24, R24, -INF , P3 ;  /* 0xff80000018187808 */ /* 0x000fe20001800000 */
[----:B------:R0:W-:Y:S01]  /*3040*/  @!P1 SYNCS.ARRIVE.TRANS64.RED.A1T0 RZ, [R2+URZ], RZ ;  /* 0x000000ff02ff99a7 */ /* 0x0001e2000810043f */
        /* <DEDUP_REMOVED lines=18> */
[----:B------:R-:W-:Y:S02]  /*3170*/  FSEL R37, R37, -INF , P2 ;  /* 0xff80000025257808 */ /* 0x000fe40001000000 */
[----:B------:R-:W-:-:S04]  /*3180*/  FMNMX.FTZ R0, R36, R57, !PT ;  /* 0x0000003924007209 */ /* 0x000fc80007810000 */
[----:B------:R-:W-:-:S05]  /*3190*/  FMNMX.FTZ R8, R37, R0, !PT ;  /* 0x0000000025087209 */ /* 0x000fca0007810000 */
[----:B------:R-:W1:Y:S02]  /*31a0*/  SHFL.BFLY PT, R57, R8, 0x2, 0x1f ;  /* 0x0c401f0008397f89 */ /* 0x000e6400000e0000 */
[----:B-1----:R-:W-:-:S05]  /*31b0*/  FMNMX.FTZ R57, R8, R57, !PT ;  /* 0x0000003908397209 */ /* 0x002fca0007810000 */
[----:B------:R-:W1:Y:S02]  /*31c0*/  SHFL.BFLY PT, R0, R57, 0x1, 0x1f ;  /* 0x0c201f0039007f89 */ /* 0x000e6400000e0000 */
[----:B-1----:R-:W-:-:S04]  /*31d0*/  FMNMX.FTZ R0, R57, R0, !PT ;  /* 0x0000000039007209 */ /* 0x002fc80007810000 */
        /* <DEDUP_REMOVED lines=28> */
[--C-:B-1----:R-:W-:Y:S01]  /*33a0*/  FFMA.FTZ R14, R117, UR38, -R4.reuse ;  /* 0x00000026750e7c23 */ /* 0x102fe20008010804 */
        /* <DEDUP_REMOVED lines=23> */
[--C-:B------:R-:W-:Y:S01]  /*3520*/  FFMA.FTZ R20, R89, UR38, -R4.reuse ;  /* 0x0000002659147c23 */ /* 0x100fe20008010804 */
[----:B------:R-:W-:Y:S01]  /*3530*/  FSEL R119, R119, -INF , P2 ;  /* 0xff80000077777808 */ /* 0x000fe20001000000 */
[--C-:B------:R-:W-:Y:S01]  /*3540*/  FFMA.FTZ R37, R37, UR38, -R4.reuse ;  /* 0x0000002625257c23 */ /* 0x100fe20008010804 */
[----:B------:R-:W-:Y:S01]  /*3550*/  ISETP.GT.AND P2, PT, R6, 0x20, PT ;  /* 0x000000200600780c */ /* 0x000fe20003f44270 */
[----:B------:R-:W-:Y:S01]  /*3560*/  MUFU.EX2 R3, R3 ;  /* 0x0000000300037308 */ /* 0x000fe20000000800 */
[----:B------:R-:W-:Y:S01]  /*3570*/  FMNMX.FTZ R56, R118, R15, !PT ;  /* 0x0000000f76387209 */ /* 0x000fe20007810000 */
[----:B-1----:R-:W-:Y:S01]  /*3580*/  FFMA.FTZ R57, R21, UR38, -R4 ;  /* 0x0000002615397c23 */ /* 0x002fe20008010804 */
[----:B------:R-:W-:-:S02]  /*3590*/  ISETP.GT.AND P3, PT, R6, 0x21, PT ;  /* 0x000000210600780c */ /* 0x000fc40003f64270 */
[----:B------:R-:W-:Y:S02]  /*35a0*/  FSEL R90, R90, -INF , P2 ;  /* 0xff8000005a5a7808 */ /* 0x000fe40001000000 */
[----:B------:R-:W-:Y:S01]  /*35b0*/  FMNMX.FTZ R15, R119, R56, !PT ;  /* 0x00000038770f7209 */ /* 0x000fe20007810000 */
[----:B------:R-:W1:Y:S01]  /*35c0*/  MUFU.EX2 R8, R105 ;  /* 0x0000006900087308 */ /* 0x000e620000000800 */
[----:B------:R-:W-:Y:S02]  /*35d0*/  ISETP.GT.AND P2, PT, R6, 0x28, PT ;  /* 0x000000280600780c */ /* 0x000fe40003f44270 */
[----:B------:R-:W-:Y:S02]  /*35e0*/  FSEL R91, R91, -INF , P3 ;  /* 0xff8000005b5b7808 */ /* 0x000fe40001800000 */
[----:B------:R-:W-:Y:S02]  /*35f0*/  FMNMX.FTZ R56, R90, R15, !PT ;  /* 0x0000000f5a387209 */ /* 0x000fe40007810000 */
[----:B------:R-:W-:Y:S01]  /*3600*/  ISETP.GT.AND P3, PT, R6, 0x29, PT ;  /* 0x000000290600780c */ /* 0x000fe20003f64270 */
[----:B------:R2:W-:Y:S01]  /*3610*/  MUFU.EX2 R15, R57 ;  /* 0x00000039000f7308 */ /* 0x0005e20000000800 */
[----:B------:R-:W-:-:S02]  /*3620*/  FSEL R94, R94, -INF , P2 ;  /* 0xff8000005e5e7808 */ /* 0x000fc40001000000 */
[----:B------:R-:W-:Y:S01]  /*3630*/  FMNMX.FTZ R21, R91, R56, !PT ;  /* 0x000000385b157209 */ /* 0x000fe20007810000 */
[----:B------:R-:W-:-:S01]  /*3640*/  FFMA.FTZ R56, R93, UR38, -R4 ;  /* 0x000000265d387c23 */ /* 0x000fc20008010804 */
[----:B------:R-:W-:Y:S02]  /*3650*/  ISETP.GT.AND P2, PT, R6, 0x30, PT ;  /* 0x000000300600780c */ /* 0x000fe40003f44270 */
[----:B------:R-:W-:Y:S01]  /*3660*/  FSEL R95, R95, -INF , P3 ;  /* 0xff8000005f5f7808 */ /* 0x000fe20001800000 */
[----:B------:R-:W3:Y:S01]  /*3670*/  MUFU.EX2 R7, R7 ;  /* 0x0000000700077308 */ /* 0x000ee20000000800 */
[----:B------:R-:W-:Y:S02]  /*3680*/  FMNMX.FTZ R60, R94, R21, !PT ;  /* 0x000000155e3c7209 */ /* 0x000fe40007810000 */
[----:B------:R-:W-:Y:S02]  /*3690*/  ISETP.GT.AND P3, PT, R6, 0x31, PT ;  /* 0x000000310600780c */ /* 0x000fe40003f64270 */
[----:B------:R-:W-:-:S02]  /*36a0*/  FSEL R98, R98, -INF , P2 ;  /* 0xff80000062627808 */ /* 0x000fc40001000000 */
[----:B------:R-:W-:Y:S01]  /*36b0*/  FMNMX.FTZ R21, R95, R60, !PT ;  /* 0x0000003c5f157209 */ /* 0x000fe20007810000 */
[----:B------:R-:W-:Y:S01]  /*36c0*/  MUFU.EX2 R10, R10 ;  /* 0x0000000a000a7308 */ /* 0x000fe20000000800 */
[----:B------:R-:W-:Y:S02]  /*36d0*/  ISETP.GT.AND P2, PT, R6, 0x38, PT ;  /* 0x000000380600780c */ /* 0x000fe40003f44270 */
[----:B------:R-:W-:Y:S02]  /*36e0*/  FSEL R99, R99, -INF , P3 ;  /* 0xff80000063637808 */ /* 0x000fe40001800000 */
[----:B------:R-:W-:Y:S02]  /*36f0*/  FMNMX.FTZ R60, R98, R21, !PT ;  /* 0x00000015623c7209 */ /* 0x000fe40007810000 */
[----:B------:R-:W-:Y:S01]  /*3700*/  ISETP.GT.AND P3, PT, R6, 0x39, PT ;  /* 0x000000390600780c */ /* 0x000fe20003f64270 */
[----:B------:R4:W-:Y:S01]  /*3710*/  MUFU.EX2 R21, R73 ;  /* 0x0000004900157308 */ /* 0x0009e20000000800 */
[----:B------:R-:W-:-:S02]  /*3720*/  FSEL R102, R102, -INF , P2 ;  /* 0xff80000066667808 */ /* 0x000fc40001000000 */
[----:B--2---:R-:W-:Y:S02]  /*3730*/  FMNMX.FTZ R57, R99, R60, !PT ;  /* 0x0000003c63397209 */ /* 0x004fe40007810000 */
[----:B------:R-:W-:Y:S02]  /*3740*/  FSEL R103, R103, -INF , P3 ;  /* 0xff80000067677808 */ /* 0x000fe40001800000 */
[----:B------:R-:W-:Y:S01]  /*3750*/  ISETP.GT.AND P2, PT, R6, 0x40, PT ;  /* 0x000000400600780c */ /* 0x000fe20003f44270 */
[----:B------:R-:W-:Y:S01]  /*3760*/  MUFU.EX2 R12, R12 ;  /* 0x0000000c000c7308 */ /* 0x000fe20000000800 */
[----:B------:R-:W-:Y:S02]  /*3770*/  FMNMX.FTZ R60, R102, R57, !PT ;  /* 0x00000039663c7209 */ /* 0x000fe40007810000 */
[----:B------:R-:W-:Y:S02]  /*3780*/  ISETP.GT.AND P3, PT, R6, 0x41, PT ;  /* 0x000000410600780c */ /* 0x000fe40003f64270 */
[----:B------:R-:W-:-:S02]  /*3790*/  FSEL R64, R58, -INF , P2 ;  /* 0xff8000003a407808 */ /* 0x000fc40001000000 */
[----:B------:R-:W-:Y:S01]  /*37a0*/  FMNMX.FTZ R57, R103, R60, !PT ;  /* 0x0000003c67397209 */ /* 0x000fe20007810000 */
[----:B------:R-:W-:Y:S01]  /*37b0*/  MUFU.EX2 R11, R11 ;  /* 0x0000000b000b7308 */ /* 0x000fe20000000800 */
[----:B------:R-:W-:Y:S02]  /*37c0*/  FSEL R72, R59, -INF , P3 ;  /* 0xff8000003b487808 */ /* 0x000fe40001800000 */
[----:B------:R-:W-:Y:S02]  /*37d0*/  ISETP.GT.AND P2, PT, R6, 0x48, PT ;  /* 0x000000480600780c */ /* 0x000fe40003f44270 */
[----:B------:R-:W-:Y:S02]  /*37e0*/  FMNMX.FTZ R59, R64, R57, !PT ;  /* 0x00000039403b7209 */ /* 0x000fe40007810000 */
[----:B------:R-:W-:Y:S01]  /*37f0*/  ISETP.GT.AND P3, PT, R6, 0x49, PT ;  /* 0x000000490600780c */ /* 0x000fe20003f64270 */
[----:B------:R2:W-:Y:S01]  /*3800*/  MUFU.EX2 R57, R75 ;  /* 0x0000004b00397308 */ /* 0x0005e20000000800 */
[----:B----4-:R-:W-:-:S02]  /*3810*/  FSEL R73, R62, -INF , P2 ;  /* 0xff8000003e497808 */ /* 0x010fc40001000000 */
[----:B------:R-:W-:Y:S02]  /*3820*/  FMNMX.FTZ R60, R72, R59, !PT ;  /* 0x0000003b483c7209 */ /* 0x000fe40007810000 */
[C---:B------:R-:W-:Y:S02]  /*3830*/  ISETP.GT.AND P2, PT, R6.reuse, 0x50, PT ;  /* 0x000000500600780c */ /* 0x040fe40003f44270 */
[----:B------:R-:W-:Y:S01]  /*3840*/  FSEL R63, R63, -INF , P3 ;  /* 0xff8000003f3f7808 */ /* 0x000fe20001800000 */
[----:B------:R-:W-:Y:S01]  /*3850*/  MUFU.EX2 R14, R14 ;  /* 0x0000000e000e7308 */ /* 0x000fe20000000800 */
        /* <DEDUP_REMOVED lines=20> */
[----:B------:R-:W-:Y:S02]  /*39a0*/  ISETP.GT.AND P2, PT, R6, 0x68, PT ;  /* 0x000000680600780c */ /* 0x000fe40003f44270 */
[----:B------:R-:W-:Y:S01]  /*39b0*/  FSEL R75, R43, -INF , P3 ;  /* 0xff8000002b4b7808 */ /* 0x000fe20001800000 */
[----:B------:R-:W-:-:S01]  /*39c0*/  FFMA.FTZ R43, R81, UR38, -R4 ;  /* 0x00000026512b7c23 */ /* 0x000fc20008010804 */
[----:B----4-:R-:W-:Y:S02]  /*39d0*/  FMNMX.FTZ R76, R74, R77, !PT ;  /* 0x0000004d4a4c7209 */ /* 0x010fe40007810000 */
        /* <DEDUP_REMOVED lines=20> */
[----:B------:R-:W-:-:S02]  /*3b20*/  FSEL R55, R55, -INF , P3 ;  /* 0xff80000037377808 */ /* 0x000fc40001800000 */
[----:B------:R-:W-:Y:S01]  /*3b30*/  ISETP.GT.AND P2, PT, R6, 0x80, PT ;  /* 0x000000800600780c */ /* 0x000fe20003f44270 */
[----:B------:R-:W-:Y:S01]  /*3b40*/  MUFU.EX2 R5, R5 ;  /* 0x0000000500057308 */ /* 0x000fe20000000800 */
[----:B------:R-:W-:Y:S02]  /*3b50*/  FMNMX.FTZ R76, R54, R61, !PT ;  /* 0x0000003d364c7209 */ /* 0x000fe40007810000 */
[----:B------:R-:W-:Y:S02]  /*3b60*/  ISETP.GT.AND P3, PT, R6, 0x81, PT ;  /* 0x000000810600780c */ /* 0x000fe40003f64270 */
[----:B------:R-:W-:Y:S02]  /*3b70*/  FSEL R61, R26, -INF , P2 ;  /* 0xff8000001a3d7808 */ /* 0x000fe40001000000 */
[----:B------:R-:W-:Y:S01]  /*3b80*/  FMNMX.FTZ R76, R55, R76, !PT ;  /* 0x0000004c374c7209 */ /* 0x000fe20007810000 */
[----:B------:R2:W-:Y:S01]  /*3b90*/  MUFU.EX2 R26, R78 ;  /* 0x0000004e001a7308 */ /* 0x0005e20000000800 */
[----:B------:R-:W-:-:S02]  /*3ba0*/  ISETP.GT.AND P2, PT, R6, 0x88, PT ;  /* 0x000000880600780c */ /* 0x000fc40003f44270 */
[----:B------:R-:W-:Y:S01]  /*3bb0*/  FSEL R65, R27, -INF , P3 ;  /* 0xff8000001b417808 */ /* 0x000fe20001800000 */
[----:B------:R-:W-:-:S01]  /*3bc0*/  FFMA.FTZ R27, R68, UR38, -R4 ;  /* 0x00000026441b7c23 */ /* 0x000fc20008010804 */
[----:B------:R-:W-:Y:S02]  /*3bd0*/  FMNMX.FTZ R76, R61, R76, !PT ;  /* 0x0000004c3d4c7209 */ /* 0x000fe40007810000 */
[----:B------:R-:W-:Y:S01]  /*3be0*/  ISETP.GT.AND P3, PT, R6, 0x89, PT ;  /* 0x000000890600780c */ /* 0x000fe20003f64270 */
[----:B------:R-:W-:Y:S01]  /*3bf0*/  MUFU.EX2 R24, R24 ;  /* 0x0000001800187308 */ /* 0x000fe20000000800 */
[----:B------:R-:W-:Y:S01]  /*3c00*/  FSEL R68, R30, -INF , P2 ;  /* 0xff8000001e447808 */ /* 0x000fe20001000000 */
[----:B------:R-:W-:Y:S01]  /*3c10*/  FFMA.FTZ R30, R69, UR38, -R4 ;  /* 0x00000026451e7c23 */ /* 0x000fe20008010804 */
[----:B------:R-:W-:Y:S02]  /*3c20*/  FMNMX.FTZ R77, R65, R76, !PT ;  /* 0x0000004c414d7209 */ /* 0x000fe40007810000 */
[----:B------:R-:W-:-:S02]  /*3c30*/  ISETP.GT.AND P2, PT, R6, 0x90, PT ;  /* 0x000000900600780c */ /* 0x000fc40003f44270 */
[----:B------:R-:W-:Y:S01]  /*3c40*/  FSEL R76, R31, -INF , P3 ;  /* 0xff8000001f4c7808 */ /* 0x000fe20001800000 */
[--C-:B------:R-:W-:Y:S01]  /*3c50*/  FFMA.FTZ R31, R40, UR38, -R4.reuse ;  /* 0x00000026281f7c23 */ /* 0x100fe20008010804 */
[----:B------:R-:W-:Y:S01]  /*3c60*/  FMNMX.FTZ R77, R68, R77, !PT ;  /* 0x0000004d444d7209 */ /* 0x000fe20007810000 */
[----:B------:R-:W-:Y:S01]  /*3c70*/  FFMA.FTZ R40, R45, UR38, -R4 ;  /* 0x000000262d287c23 */ /* 0x000fe20008010804 */
[----:B------:R-:W-:Y:S01]  /*3c80*/  FSEL R69, R34, -INF , P2 ;  /* 0xff80000022457808 */ /* 0x000fe20001000000 */
[----:B------:R-:W-:Y:S01]  /*3c90*/  IMAD.U32 R45, RZ, RZ, UR38 ;  /* 0x00000026ff2d7e24 */ /* 0x000fe2000f8e00ff */
[----:B------:R-:W-:Y:S01]  /*3ca0*/  ISETP.GT.AND P3, PT, R6, 0x91, PT ;  /* 0x000000910600780c */ /* 0x000fe20003f64270 */
[----:B------:R-:W-:Y:S01]  /*3cb0*/  MUFU.EX2 R27, R27 ;  /* 0x0000001b001b7308 */ /* 0x000fe20000000800 */
[----:B------:R-:W-:Y:S02]  /*3cc0*/  FMNMX.FTZ R34, R76, R77, !PT ;  /* 0x0000004d4c227209 */ /* 0x000fe40007810000 */
[----:B------:R-:W-:-:S02]  /*3cd0*/  ISETP.GT.AND P2, PT, R6, 0x98, PT ;  /* 0x000000980600780c */ /* 0x000fc40003f44270 */
[----:B------:R-:W-:Y:S02]  /*3ce0*/  FSEL R77, R35, -INF , P3 ;  /* 0xff800000234d7808 */ /* 0x000fe40001800000 */
[----:B------:R-:W-:Y:S01]  /*3cf0*/  FMNMX.FTZ R34, R69, R34, !PT ;  /* 0x0000002245227209 */ /* 0x000fe20007810000 */
[----:B------:R-:W-:Y:S01]  /*3d00*/  MUFU.EX2 R30, R30 ;  /* 0x0000001e001e7308 */ /* 0x000fe20000000800 */
[----:B------:R-:W-:Y:S02]  /*3d10*/  ISETP.GT.AND P3, PT, R6, 0x99, PT ;  /* 0x000000990600780c */ /* 0x000fe40003f64270 */
[----:B--2---:R-:W-:Y:S01]  /*3d20*/  FSEL R78, R38, -INF , P2 ;  /* 0xff800000264e7808 */ /* 0x004fe20001000000 */
[----:B------:R-:W-:-:S01]  /*3d30*/  FFMA.FTZ R38, R48, UR38, -R4 ;  /* 0x0000002630267c23 */ /* 0x000fc20008010804 */
[----:B------:R-:W-:Y:S01]  /*3d40*/  FMNMX.FTZ R35, R77, R34, !PT ;  /* 0x000000224d237209 */ /* 0x000fe20007810000 */
[----:B------:R-:W-:-:S01]  /*3d50*/  FFMA.FTZ R34, R41, UR38, -R4 ;  /* 0x0000002629227c23 */ /* 0x000fc20008010804 */
[----:B------:R-:W-:Y:S01]  /*3d60*/  FSEL R79, R39, -INF , P3 ;  /* 0xff800000274f7808 */ /* 0x000fe20001800000 */
[----:B------:R-:W-:-:S01]  /*3d70*/  FFMA.FTZ R39, R49, UR38, -R4 ;  /* 0x0000002631277c23 */ /* 0x000fc20008010804 */
[----:B------:R-:W-:Y:S01]  /*3d80*/  FMNMX.FTZ R6, R78, R35, !PT ;  /* 0x000000234e067209 */ /* 0x000fe20007810000 */
[----:B------:R-:W-:-:S01]  /*3d90*/  FFMA.FTZ R35, R44, UR38, -R4 ;  /* 0x000000262c237c23 */ /* 0x000fc20008010804 */
[--C-:B------:R-:W-:Y:S01]  /*3da0*/  FFMA.FTZ R41, R52, UR38, -R4.reuse ;  /* 0x0000002634297c23 */ /* 0x100fe20008010804 */
[----:B------:R-:W-:-:S01]  /*3db0*/  FFMA.FTZ R44, R53, UR38, -R4 ;  /* 0x00000026352c7c23 */ /* 0x000fc20008010804 */
[----:B------:R-:W-:Y:S01]  /*3dc0*/  FMNMX.FTZ R6, R79, R6, !PT ;  /* 0x000000064f067209 */ /* 0x000fe20007810000 */
[----:B-1----:R-:W-:-:S01]  /*3dd0*/  FADD.FTZ R52, R3, R8 ;  /* 0x0000000803347221 */ /* 0x002fc20000010000 */
[----:B------:R-:W-:Y:S03]  /*3de0*/  MUFU.EX2 R31, R31 ;  /* 0x0000001f001f7308 */ /* 0x000fe60000000800 */
[----:B------:R-:W1:Y:S01]  /*3df0*/  SHFL.BFLY PT, R81, R6, 0x2, 0x1f ;  /* 0x0c401f0006517f89 */ /* 0x000e6200000e0000 */
[----:B---3--:R-:W-:-:S04]  /*3e00*/  FADD.FTZ R53, R7, R52 ;  /* 0x0000003407357221 */ /* 0x008fc80000010000 */
[----:B------:R-:W-:Y:S08]  /*3e10*/  MUFU.EX2 R34, R34 ;  /* 0x0000002200227308 */ /* 0x000ff00000000800 */
        /* <DEDUP_REMOVED lines=9> */
[----:B------:R-:W-:Y:S01]  /*3eb0*/  IMAD.MOV.U32 R81, RZ, RZ, R87 ;  /* 0x000000ffff517224 */ /* 0x000fe200078e0057 */
[C---:B------:R-:W-:Y:S01]  /*3ec0*/  FSETP.NEU.FTZ.AND P2, PT, R6.reuse, -INF , PT ;  /* 0xff8000000600780b */ /* 0x040fe20003f5d000 */
[----:B------:R-:W-:-:S05]  /*3ed0*/  FFMA.FTZ R45, R6, R45, -8 ;  /* 0xc1000000062d7423 */ /* 0x000fca000001002d */
[----:B------:R-:W-:Y:S01]  /*3ee0*/  MUFU.EX2 R25, R25 ;  /* 0x0000001900197308 */ /* 0x000fe20000000800 */
[----:B------:R-:W-:Y:S02]  /*3ef0*/  FSEL R4, R45, RZ, P2 ;  /* 0x000000ff2d047208 */ /* 0x000fe40001000000 */
        /* <DEDUP_REMOVED lines=48> */
[----:B---3--:R-:W-:-:S01]  /*4200*/  FADD.FTZ R49, R111, R52 ;  /* 0x000000346f317221 */ /* 0x008fc20000010000 */
[----:B------:R-:W-:Y:S01]  /*4210*/  FFMA.FTZ R79, R79, UR38, -R4 ;  /* 0x000000264f4f7c23 */ /* 0x000fe20008010804 */
[----:B------:R-:W-:-:S04]  /*4220*/  F2FP.SATFINITE.E4M3.F32.PACK_AB_MERGE_C R110, R111, R110, RZ ;  /* 0x0000006e6f6e723e */ /* 0x000fc800048070ff */
[----:B------:R-:W-:Y:S01]  /*4230*/  F2FP.SATFINITE.E4M3.F32.PACK_AB_MERGE_C R185, R107, R106, R110 ;  /* 0x0000006a6bb9723e */ /* 0x000fe2000480706e */
[----:B------:R-:W2:Y:S01]  /*4240*/  MUFU.EX2 R118, R118 ;  /* 0x0000007600767308 */ /* 0x000ea20000000800 */
[----:B0-----:R-:W-:-:S07]  /*4250*/  FADD.FTZ R2, R114, R49 ;  /* 0x0000003172027221 */ /* 0x001fce0000010000 */
[----:B------:R-:W0:Y:S01]  /*4260*/  MUFU.EX2 R119, R119 ;  /* 0x0000007700777308 */ /* 0x000e220000000800 */
[----:B-1----:R-:W-:-:S07]  /*4270*/  FADD.FTZ R49, R115, R2 ;  /* 0x0000000273317221 */ /* 0x002fce0000010000 */
[----:B------:R1:W-:Y:S01]  /*4280*/  MUFU.EX2 R45, R72 ;  /* 0x00000048002d7308 */ /* 0x0003e20000000800 */
[----:B--2---:R-:W-:-:S07]  /*4290*/  FADD.FTZ R2, R118, R49 ;  /* 0x0000003176027221 */ /* 0x004fce0000010000 */
[----:B------:R-:W2:Y:S01]  /*42a0*/  MUFU.EX2 R90, R90 ;  /* 0x0000005a005a7308 */ /* 0x000ea20000000800 */
[----:B-1----:R-:W-:-:S01]  /*42b0*/  FADD.FTZ R72, R10, R53 ;  /* 0x000000350a487221 */ /* 0x002fc20000010000 */
[C---:B0-----:R-:W-:Y:S01]  /*42c0*/  FADD.FTZ R49, R119.reuse, R2 ;  /* 0x0000000277317221 */ /* 0x041fe20000010000 */
[----:B------:R-:W-:Y:S02]  /*42d0*/  F2FP.SATFINITE.E4M3.F32.PACK_AB_MERGE_C R118, R119, R118, RZ ;  /* 0x000000767776723e */ /* 0x000fe400048070ff */
[----:B------:R-:W-:Y:S01]  /*42e0*/  FADD.FTZ R53, R9, R72 ;  /* 0x0000004809357221 */ /* 0x000fe20000010000 */
[----:B------:R-:W-:Y:S01]  /*42f0*/  IMAD.MOV.U32 R72, RZ, RZ, R87 ;  /* 0x000000ffff487224 */ /* 0x000fe200078e0057 */
[----:B------:R-:W-:Y:S01]  /*4300*/  F2FP.SATFINITE.E4M3.F32.PACK_AB_MERGE_C R187, R115, R114, R118 ;  /* 0x0000007273bb723e */ /* 0x000fe20004807076 */
[----:B------:R-:W0:Y:S01]  /*4310*/  MUFU.EX2 R91, R91 ;  /* 0x0000005b005b7308 */ /* 0x000e220000000800 */
[----:B------:R-:W-:-:S04]  /*4320*/  FADD.FTZ R52, R12, R53 ;  /* 0x000000350c347221 */ /* 0x000fc80000010000 */
[----:B------:R-:W-:-:S03]  /*4330*/  FADD.FTZ R53, R11, R52 ;  /* 0x000000340b357221 */ /* 0x000fc60000010000 */
[----:B------:R-:W1:Y:S01]  /*4340*/  MUFU.EX2 R94, R94 ;  /* 0x0000005e005e7308 */ /* 0x000e620000000800 */
[----:B------:R-:W-:-:S01]  /*4350*/  FADD.FTZ R52, R14, R53 ;  /* 0x000000350e347221 */ /* 0x000fc20000010000 */
[----:B--2---:R-:W-:Y:S01]  /*4360*/  FADD.FTZ R2, R90, R49 ;  /* 0x000000315a027221 */ /* 0x004fe20000010000 */
[----:B------:R-:W-:Y:S02]  /*4370*/  F2FP.SATFINITE.E4M3.F32.PACK_AB_MERGE_C R14, R14, R11, RZ ;  /* 0x0000000b0e0e723e */ /* 0x000fe400048070ff */
[----:B------:R-:W-:Y:S02]  /*4380*/  FADD.FTZ R53, R13, R52 ;  /* 0x000000340d357221 */ /* 0x000fe40000010000 */
[----:B------:R-:W-:Y:S01]  /*4390*/  F2FP.SATFINITE.E4M3.F32.PACK_AB_MERGE_C R186, R12, R9, R14 ;  /* 0x000000090cba723e */ /* 0x000fe2000480700e */
[----:B------:R-:W2:Y:S01]  /*43a0*/  MUFU.EX2 R95, R95 ;  /* 0x0000005f005f7308 */ /* 0x000ea20000000800 */
[----:B------:R-:W-:-:S01]  /*43b0*/  FADD.FTZ R52, R20, R53 ;  /* 0x0000003514347221 */ /* 0x000fc20000010000 */
[----:B0-----:R-:W-:-:S03]  /*43c0*/  FADD.FTZ R49, R91, R2 ;  /* 0x000000025b317221 */ /* 0x001fc60000010000 */
[----:B------:R-:W-:Y:S01]  /*43d0*/  FADD.FTZ R53, R15, R52 ;  /* 0x000000340f357221 */ /* 0x000fe20000010000 */
[----:B------:R-:W-:Y:S02]  /*43e0*/  F2FP.SATFINITE.E4M3.F32.PACK_AB_MERGE_C R15, R56, R15, RZ ;  /* 0x0000000f380f723e */ /* 0x000fe400048070ff */
[----:B------:R-:W0:Y:S01]  /*43f0*/  MUFU.EX2 R98, R98 ;  /* 0x0000006200627308 */ /* 0x000e220000000800 */
[----:B-1----:R-:W-:-:S01]  /*4400*/  FADD.FTZ R2, R94, R49 ;  /* 0x000000315e027221 */ /* 0x002fc20000010000 */
[----:B------:R-:W-:Y:S01]  /*4410*/  FADD.FTZ R52, R56, R53 ;  /* 0x0000003538347221 */ /* 0x000fe20000010000 */
[----:B------:R-:W-:Y:S01]  /*4420*/  F2FP.SATFINITE.E4M3.F32.PACK_AB_MERGE_C R180, R20, R13, R15 ;  /* 0x0000000d14b4723e */ /* 0x000fe2000480700f */
[----:B------:R-:W-:Y:S02]  /*4430*/  IMAD.MOV.U32 R56, RZ, RZ, R87 ;  /* 0x000000ffff387224 */ /* 0x000fe400078e0057 */
[----:B------:R-:W-:-:S02]  /*4440*/  FADD.FTZ R53, R21, R52 ;  /* 0x0000003415357221 */ /* 0x000fc40000010000 */
[----:B------:R-:W1:Y:S01]  /*4450*/  MUFU.EX2 R99, R99 ;  /* 0x0000006300637308 */ /* 0x000e620000000800 */
[----:B--2---:R-:W-:-:S01]  /*4460*/  FADD.FTZ R49, R95, R2 ;  /* 0x000000025f317221 */ /* 0x004fc20000010000 */
[----:B------:R-:W-:Y:S01]  /*4470*/  FADD.FTZ R52, R58, R53 ;  /* 0x000000353a347221 */ /* 0x000fe20000010000 */
[----:B------:R-:W-:-:S03]  /*4480*/  F2FP.SATFINITE.E4M3.F32.PACK_AB_MERGE_C R94, R95, R94, RZ ;  /* 0x0000005e5f5e723e */ /* 0x000fc600048070ff */
[----:B------:R-:W-:Y:S01]  /*4490*/  FADD.FTZ R53, R57, R52 ;  /* 0x0000003439357221 */ /* 0x000fe20000010000 */
[----:B------:R-:W-:Y:S01]  /*44a0*/  F2FP.SATFINITE.E4M3.F32.PACK_AB_MERGE_C R52, R10, R7, RZ ;  /* 0x000000070a34723e */ /* 0x000fe200048070ff */
[----:B------:R-:W2:Y:S01]  /*44b0*/  MUFU.EX2 R102, R102 ;  /* 0x0000006600667308 */ /* 0x000ea20000000800 */
[----:B0-----:R-:W-:-:S01]  /*44c0*/  FADD.FTZ R2, R98, R49 ;  /* 0x0000003162027221 */ /* 0x001fc20000010000 */
[----:B------:R-:W-:Y:S01]  /*44d0*/  FADD.FTZ R4, R60, R53 ;  /* 0x000000353c047221 */ /* 0x000fe20000010000 */
[----:B------:R-:W-:Y:S01]  /*44e0*/  F2FP.SATFINITE.E4M3.F32.PACK_AB_MERGE_C R184, R8, R3, R52 ;  /* 0x0000000308b8723e */ /* 0x000fe20004807034 */
[--C-:B------:R-:W-:Y:S01]  /*44f0*/  IMAD.MOV.U32 R53, RZ, RZ, R87.reuse ;  /* 0x000000ffff357224 */ /* 0x100fe200078e0057 */
[----:B------:R-:W-:Y:S01]  /*4500*/  F2FP.SATFINITE.E4M3.F32.PACK_AB_MERGE_C R57, R60, R57, RZ ;  /* 0x000000393c39723e */ /* 0x000fe200048070ff */
[----:B------:R-:W-:Y:S01]  /*4510*/  IMAD.MOV.U32 R60, RZ, RZ, R87 ;  /* 0x000000ffff3c7224 */ /* 0x000fe200078e0057 */
[----:B------:R-:W-:Y:S01]  /*4520*/  F2FP.SATFINITE.E4M3.F32.PACK_AB_MERGE_C R181, R91, R90, R94 ;  /* 0x0000005a5bb5723e */ /* 0x000fe2000480705e */
[----:B------:R-:W0:Y:S01]  /*4530*/  MUFU.EX2 R103, R103 ;  /* 0x0000006700677308 */ /* 0x000e220000000800 */
[----:B-1----:R-:W-:-:S01]  /*4540*/  FADD.FTZ R49, R99, R2 ;  /* 0x0000000263317221 */ /* 0x002fc20000010000 */
[----:B------:R-:W-:Y:S01]  /*4550*/  F2FP.SATFINITE.E4M3.F32.PACK_AB_MERGE_C R182, R58, R21, R57 ;  /* 0x000000153ab6723e */ /* 0x000fe20004807039 */
[----:B------:R-:W-:-:S02]  /*4560*/  IMAD.MOV.U32 R58, RZ, RZ, R87 ;  /* 0x000000ffff3a7224 */ /* 0x000fc400078e0057 */
[--C-:B------:R-:W-:Y:S02]  /*4570*/  IMAD.MOV.U32 R57, RZ, RZ, R87.reuse ;  /* 0x000000ffff397224 */ /* 0x100fe400078e0057 */
[----:B------:R-:W-:Y:S01]  /*4580*/  IMAD.MOV.U32 R52, RZ, RZ, R87 ;  /* 0x000000ffff347224 */ /* 0x000fe200078e0057 */
[----:B------:R-:W1:Y:S01]  /*4590*/  MUFU.EX2 R64, R64 ;  /* 0x0000004000407308 */ /* 0x000e620000000800 */
[----:B--2---:R-:W-:-:S01]  /*45a0*/  FADD.FTZ R2, R102, R49 ;  /* 0x0000003166027221 */ /* 0x004fc20000010000 */
[----:B------:R-:W-:-:S04]  /*45b0*/  FADD.FTZ R49, R59, R4 ;  /* 0x000000043b317221 */ /* 0x000fc80000010000 */
[----:B------:R-:W-:Y:S01]  /*45c0*/  FADD.FTZ R4, R42, R49 ;  /* 0x000000312a047221 */ /* 0x000fe20000010000 */
[----:B------:R-:W-:Y:S01]  /*45d0*/  IMAD.MOV.U32 R49, RZ, RZ, R87 ;  /* 0x000000ffff317224 */ /* 0x000fe200078e0057 */
[----:B------:R-:W2:Y:S01]  /*45e0*/  MUFU.EX2 R73, R73 ;  /* 0x0000004900497308 */ /* 0x000ea20000000800 */
[----:B0-----:R-:W-:-:S01]  /*45f0*/  FADD.FTZ R7, R103, R2 ;  /* 0x0000000267077221 */ /* 0x001fc20000010000 */
[----:B------:R-:W-:-:S04]  /*4600*/  F2FP.SATFINITE.E4M3.F32.PACK_AB_MERGE_C R102, R103, R102, RZ ;  /* 0x000000666766723e */ /* 0x000fc800048070ff */
[----:B------:R-:W-:Y:S02]  /*4610*/  F2FP.SATFINITE.E4M3.F32.PACK_AB_MERGE_C R183, R99, R98, R102 ;  /* 0x0000006263b7723e */ /* 0x000fe40004807066 */
[----:B------:R0:W3:Y:S01]  /*4620*/  MUFU.EX2 R48, R63 ;  /* 0x0000003f00307308 */ /* 0x0000e20000000800 */
[----:B-1----:R-:W-:-:S01]  /*4630*/  FADD.FTZ R2, R64, R7 ;  /* 0x0000000740027221 */ /* 0x002fc20000010000 */
[----:B------:R-:W-:Y:S01]  /*4640*/  FADD.FTZ R7, R43, R4 ;  /* 0x000000042b077221 */ /* 0x000fe20000010000 */
[----:B------:R-:W-:Y:S02]  /*4650*/  F2FP.SATFINITE.E4M3.F32.PACK_AB_MERGE_C R43, R46, R43, RZ ;  /* 0x0000002b2e2b723e */ /* 0x000fe400048070ff */
[----:B------:R-:W-:Y:S02]  /*4660*/  FADD.FTZ R2, R45, R2 ;  /* 0x000000022d027221 */ /* 0x000fe40000010000 */
[----:B------:R-:W-:Y:S01]  /*4670*/  F2FP.SATFINITE.E4M3.F32.PACK_AB_MERGE_C R176, R42, R59, R43 ;  /* 0x0000003b2ab0723e */ /* 0x000fe2000480702b */
[----:B------:R-:W1:Y:S01]  /*4680*/  MUFU.EX2 R66, R66 ;  /* 0x0000004200427308 */ /* 0x000e620000000800 */
[----:B--2---:R-:W-:-:S01]  /*4690*/  FADD.FTZ R11, R73, R2 ;  /* 0x00000002490b7221 */ /* 0x004fc20000010000 */
[----:B------:R-:W-:Y:S01]  /*46a0*/  FADD.FTZ R2, R46, R7 ;  /* 0x000000072e027221 */ /* 0x000fe20000010000 */
[----:B0-----:R-:W-:-:S02]  /*46b0*/  IMAD.MOV.U32 R63, RZ, RZ, R87 ;  /* 0x000000ffff3f7224 */ /* 0x001fc400078e0057 */
[----:B------:R-:W-:Y:S02]  /*46c0*/  IMAD.MOV.U32 R59, RZ, RZ, R87 ;  /* 0x000000ffff3b7224 */ /* 0x000fe400078e0057 */
[----:B------:R-:W-:-:S01]  /*46d0*/  FADD.FTZ R7, R5, R2 ;  /* 0x0000000205077221 */ /* 0x000fc20000010000 */
[----:B------:R-:W-:Y:S01]  /*46e0*/  IMAD.MOV.U32 R46, RZ, RZ, R87 ;  /* 0x000000ffff2e7224 */ /* 0x000fe200078e0057 */
[----:B------:R-:W0:Y:S01]  /*46f0*/  MUFU.EX2 R67, R67 ;  /* 0x0000004300437308 */ /* 0x000e220000000800 */
[----:B---3--:R-:W-:-:S01]  /*4700*/  FADD.FTZ R11, R48, R11 ;  /* 0x0000000b300b7221 */ /* 0x008fc20000010000 */
[----:B------:R-:W-:Y:S01]  /*4710*/  FADD.FTZ R10, R26, R7 ;  /* 0x000000071a0a7221 */ /* 0x000fe20000010000 */
[----:B------:R-:W-:Y:S01]  /*4720*/  F2FP.SATFINITE.E4M3.F32.PACK_AB_MERGE_C R48, R48, R73, RZ ;  /* 0x000000493030723e */ /* 0x000fe200048070ff */
[----:B------:R-:W-:Y:S02]  /*4730*/  IMAD.MOV.U32 R73, RZ, RZ, R87 ;  /* 0x000000ffff497224 */ /* 0x000fe400078e0057 */
[----:B------:R-:W-:-:S01]  /*4740*/  FADD.FTZ R7, R27, R10 ;  /* 0x0000000a1b077221 */ /* 0x000fc20000010000 */
[----:B------:R-:W-:Y:S01]  /*4750*/  F2FP.SATFINITE.E4M3.F32.PACK_AB_MERGE_C R27, R30, R27, RZ ;  /* 0x0000001b1e1b723e */ /* 0x000fe200048070ff */
[----:B------:R-:W2:Y:S01]  /*4760*/  MUFU.EX2 R70, R70 ;  /* 0x0000004600467308 */ /* 0x000ea20000000800 */
[----:B-1----:R-:W-:-:S01]  /*4770*/  FADD.FTZ R4, R66, R11 ;  /* 0x0000000b42047221 */ /* 0x002fc20000010000 */
[----:B------:R-:W-:Y:S01]  /*4780*/  FADD.FTZ R30, R30, R7 ;  /* 0x000000071e1e7221 */ /* 0x000fe20000010000 */
[----:B------:R-:W-:Y:S01]  /*4790*/  F2FP.SATFINITE.E4M3.F32.PACK_AB_MERGE_C R178, R26, R5, R27 ;  /* 0x000000051ab2723e */ /* 0x000fe2000480701b */
[--C-:B------:R-:W-:Y:S01]  /*47a0*/  IMAD.MOV.U32 R43, RZ, RZ, R87.reuse ;  /* 0x000000ffff2b7224 */ /* 0x100fe200078e0057 */
[----:B------:R-:W-:Y:S01]  /*47b0*/  F2FP.SATFINITE.E4M3.F32.PACK_AB_MERGE_C R177, R45, R64, R48 ;  /* 0x000000402db1723e */ /* 0x000fe20004807030 */
[----:B------:R-:W-:-:S02]  /*47c0*/  IMAD.MOV.U32 R64, RZ, RZ, R87 ;  /* 0x000000ffff407224 */ /* 0x000fc400078e0057 */
[----:B------:R-:W1:Y:S01]  /*47d0*/  MUFU.EX2 R71, R71 ;  /* 0x0000004700477308 */ /* 0x000e620000000800 */
[----:B0-----:R-:W-:-:S01]  /*47e0*/  FADD.FTZ R3, R67, R4 ;  /* 0x0000000443037221 */ /* 0x001fc20000010000 */
[--C-:B------:R-:W-:Y:S02]  /*47f0*/  IMAD.MOV.U32 R48, RZ, RZ, R87.reuse ;  /* 0x000000ffff307224 */ /* 0x100fe400078e0057 */
[--C-:B------:R-:W-:Y:S02]  /*4800*/  IMAD.MOV.U32 R45, RZ, RZ, R87.reuse ;  /* 0x000000ffff2d7224 */ /* 0x100fe400078e0057 */
[----:B------:R-:W-:Y:S02]  /*4810*/  IMAD.MOV.U32 R42, RZ, RZ, R87 ;  /* 0x000000ffff2a7224 */ /* 0x000fe400078e0057 */
[----:B------:R-:W0:Y:S01]  /*4820*/  MUFU.EX2 R74, R74 ;  /* 0x0000004a004a7308 */ /* 0x000e220000000800 */
[----:B--2---:R-:W-:-:S01]  /*4830*/  FADD.FTZ R4, R70, R3 ;  /* 0x0000000346047221 */ /* 0x004fc20000010000 */
[----:B------:R-:W-:Y:S01]  /*4840*/  FADD.FTZ R3, R31, R30 ;  /* 0x0000001e1f037221 */ /* 0x000fe20000010000 */
[----:B------:R-:W-:-:S02]  /*4850*/  IMAD.MOV.U32 R30, RZ, RZ, R87 ;  /* 0x000000ffff1e7224 */ /* 0x000fc400078e0057 */
[----:B------:R-:W-:Y:S02]  /*4860*/  IMAD.MOV.U32 R27, RZ, RZ, R87 ;  /* 0x000000ffff1b7224 */ /* 0x000fe400078e0057 */
[----:B------:R-:W-:-:S01]  /*4870*/  FADD.FTZ R8, R34, R3 ;  /* 0x0000000322087221 */ /* 0x000fc20000010000 */
[----:B------:R-:W-:Y:S01]  /*4880*/  IMAD.MOV.U32 R26, RZ, RZ, R87 ;  /* 0x000000ffff1a7224 */ /* 0x000fe200078e0057 */
[----:B------:R-:W2:Y:S01]  /*4890*/  MUFU.EX2 R75, R75 ;  /* 0x0000004b004b7308 */ /* 0x000ea20000000800 */
[C---:B-1----:R-:W-:Y:S01]  /*48a0*/  F2FP.SATFINITE.E4M3.F32.PACK_AB_MERGE_C R70, R71.reuse, R70, RZ ;  /* 0x000000464746723e */ /* 0x042fe200048070ff */
[----:B------:R-:W-:Y:S01]  /*48b0*/  FADD.FTZ R71, R71, R4 ;  /* 0x0000000447477221 */ /* 0x000fe20000010000 */
[----:B------:R-:W-:-:S01]  /*48c0*/  FADD.FTZ R9, R35, R8 ;  /* 0x0000000823097221 */ /* 0x000fc20000010000 */
[C---:B------:R-:W-:Y:S02]  /*48d0*/  F2FP.SATFINITE.E4M3.F32.PACK_AB_MERGE_C R35, R40.reuse, R35, RZ ;  /* 0x000000232823723e */ /* 0x040fe400048070ff */
[----:B------:R-:W-:Y:S01]  /*48e0*/  F2FP.SATFINITE.E4M3.F32.PACK_AB_MERGE_C R179, R67, R66, R70 ;  /* 0x0000004243b3723e */ /* 0x000fe20004807046 */
[----:B------:R-:W-:Y:S01]  /*48f0*/  FADD.FTZ R9, R40, R9 ;  /* 0x0000000928097221 */ /* 0x000fe20000010000 */
[----:B------:R-:W1:Y:S01]  /*4900*/  MUFU.EX2 R62, R62 ;  /* 0x0000003e003e7308 */ /* 0x000e620000000800 */
[----:B0-----:R-:W-:-:S01]  /*4910*/  FADD.FTZ R4, R74, R71 ;  /* 0x000000474a047221 */ /* 0x001fc20000010000 */
[----:B------:R-:W-:Y:S01]  /*4920*/  F2FP.SATFINITE.E4M3.F32.PACK_AB_MERGE_C R172, R34, R31, R35 ;  /* 0x0000001f22ac723e */ /* 0x000fe20004807023 */
[----:B------:R-:W-:-:S02]  /*4930*/  IMAD.MOV.U32 R71, RZ, RZ, R87 ;  /* 0x000000ffff477224 */ /* 0x000fc400078e0057 */
[--C-:B------:R-:W-:Y:S02]  /*4940*/  IMAD.MOV.U32 R70, RZ, RZ, R87.reuse ;  /* 0x000000ffff467224 */ /* 0x100fe400078e0057 */
[----:B------:R-:W-:Y:S01]  /*4950*/  IMAD.MOV.U32 R67, RZ, RZ, R87 ;  /* 0x000000ffff437224 */ /* 0x000fe200078e0057 */
[----:B------:R-:W0:Y:S01]  /*4960*/  MUFU.EX2 R47, R47 ;  /* 0x0000002f002f7308 */ /* 0x000e220000000800 */
[----:B--2---:R-:W-:-:S01]  /*4970*/  FADD.FTZ R7, R75, R4 ;  /* 0x000000044b077221 */ /* 0x004fc20000010000 */
[--C-:B------:R-:W-:Y:S02]  /*4980*/  IMAD.MOV.U32 R66, RZ, RZ, R87.reuse ;  /* 0x000000ffff427224 */ /* 0x100fe400078e0057 */
[--C-:B------:R-:W-:Y:S02]  /*4990*/  IMAD.MOV.U32 R40, RZ, RZ, R87.reuse ;  /* 0x000000ffff287224 */ /* 0x100fe400078e0057 */
[----:B------:R-:W-:Y:S02]  /*49a0*/  IMAD.MOV.U32 R35, RZ, RZ, R87 ;  /* 0x000000ffff237224 */ /* 0x000fe400078e0057 */
[----:B------:R-:W2:Y:S01]  /*49b0*/  MUFU.EX2 R50, R50 ;  /* 0x0000003200327308 */ /* 0x000ea20000000800 */
[----:B-1----:R-:W-:-:S01]  /*49c0*/  FADD.FTZ R4, R62, R7 ;  /* 0x000000073e047221 */ /* 0x002fc20000010000 */
[----:B------:R-:W-:-:S02]  /*49d0*/  IMAD.MOV.U32 R34, RZ, RZ, R87 ;  /* 0x000000ffff227224 */ /* 0x000fc400078e0057 */
[----:B------:R-:W-:-:S04]  /*49e0*/  IMAD.MOV.U32 R31, RZ, RZ, R87 ;  /* 0x000000ffff1f7224 */ /* 0x000fc800078e0057 */
[----:B------:R-:W1:Y:S01]  /*49f0*/  MUFU.EX2 R51, R51 ;  /* 0x0000003300337308 */ /* 0x000e620000000800 */
[C---:B0-----:R-:W-:Y:S01]  /*4a00*/  F2FP.SATFINITE.E4M3.F32.PACK_AB_MERGE_C R62, R47.reuse, R62, RZ ;  /* 0x0000003e2f3e723e */ /* 0x041fe200048070ff */
[----:B------:R-:W-:Y:S01]  /*4a10*/  FADD.FTZ R47, R47, R4 ;  /* 0x000000042f2f7221 */ /* 0x000fe20000010000 */
[----:B------:R-:W-:-:S02]  /*4a20*/  FADD.FTZ R4, R38, R9 ;  /* 0x0000000926047221 */ /* 0x000fc40000010000 */
[----:B------:R-:W-:Y:S01]  /*4a30*/  F2FP.SATFINITE.E4M3.F32.PACK_AB_MERGE_C R173, R75, R74, R62 ;  /* 0x0000004a4bad723e */ /* 0x000fe2000480703e */
[----:B------:R-:W-:Y:S02]  /*4a40*/  IMAD.MOV.U32 R75, RZ, RZ, R87 ;  /* 0x000000ffff4b7224 */ /* 0x000fe400078e0057 */
[----:B------:R-:W-:Y:S01]  /*4a50*/  FADD.FTZ R10, R39, R4 ;  /* 0x00000004270a7221 */ /* 0x000fe20000010000 */
[----:B------:R-:W0:Y:S01]  /*4a60*/  MUFU.EX2 R54, R54 ;  /* 0x0000003600367308 */ /* 0x000e220000000800 */
[----:B--2---:R-:W-:-:S01]  /*4a70*/  FADD.FTZ R8, R50, R47 ;  /* 0x0000002f32087221 */ /* 0x004fc20000010000 */
[----:B------:R-:W-:-:S02]  /*4a80*/  IMAD.MOV.U32 R74, RZ, RZ, R87 ;  /* 0x000000ffff4a7224 */ /* 0x000fc400078e0057 */
[----:B------:R-:W-:-:S01]  /*4a90*/  FADD.FTZ R9, R41, R10 ;  /* 0x0000000a29097221 */ /* 0x000fc20000010000 */
[C---:B------:R-:W-:Y:S01]  /*4aa0*/  F2FP.SATFINITE.E4M3.F32.PACK_AB_MERGE_C R41, R44.reuse, R41, RZ ;  /* 0x000000292c29723e */ /* 0x040fe200048070ff */
[----:B------:R-:W-:Y:S02]  /*4ab0*/  IMAD.MOV.U32 R62, RZ, RZ, R87 ;  /* 0x000000ffff3e7224 */ /* 0x000fe400078e0057 */
[----:B------:R-:W-:Y:S01]  /*4ac0*/  FADD.FTZ R9, R44, R9 ;  /* 0x000000092c097221 */ /* 0x000fe20000010000 */
[----:B------:R-:W2:Y:S01]  /*4ad0*/  MUFU.EX2 R55, R55 ;  /* 0x0000003700377308 */ /* 0x000ea20000000800 */
[----:B-1----:R-:W-:-:S01]  /*4ae0*/  FADD.FTZ R7, R51, R8 ;  /* 0x0000000833077221 */ /* 0x002fc20000010000 */
[----:B------:R-:W-:Y:S01]  /*4af0*/  F2FP.SATFINITE.E4M3.F32.PACK_AB_MERGE_C R174, R39, R38, R41 ;  /* 0x0000002627ae723e */ /* 0x000fe20004807029 */
[----:B------:R-:W-:-:S01]  /*4b00*/  FADD.FTZ R10, R24, R9 ;  /* 0x00000009180a7221 */ /* 0x000fc20000010000 */
[--C-:B------:R-:W-:Y:S02]  /*4b10*/  IMAD.MOV.U32 R47, RZ, RZ, R87.reuse ;  /* 0x000000ffff2f7224 */ /* 0x100fe400078e0057 */
[----:B------:R-:W-:-:S02]  /*4b20*/  IMAD.MOV.U32 R44, RZ, RZ, R87 ;  /* 0x000000ffff2c7224 */ /* 0x000fc400078e0057 */
[----:B------:R-:W1:Y:S01]  /*4b30*/  MUFU.EX2 R61, R61 ;  /* 0x0000003d003d7308 */ /* 0x000e620000000800 */
[----:B0-----:R-:W-:-:S01]  /*4b40*/  FADD.FTZ R8, R54, R7 ;  /* 0x0000000736087221 */ /* 0x001fc20000010000 */
[----:B------:R-:W-:Y:S01]  /*4b50*/  FADD.FTZ R7, R25, R10 ;  /* 0x0000000a19077221 */ /* 0x000fe20000010000 */
[--C-:B------:R-:W-:Y:S02]  /*4b60*/  IMAD.MOV.U32 R41, RZ, RZ, R87.reuse ;  /* 0x000000ffff297224 */ /* 0x100fe400078e0057 */
[--C-:B------:R-:W-:Y:S02]  /*4b70*/  IMAD.MOV.U32 R39, RZ, RZ, R87.reuse ;  /* 0x000000ffff277224 */ /* 0x100fe400078e0057 */
[----:B------:R-:W-:Y:S01]  /*4b80*/  IMAD.MOV.U32 R38, RZ, RZ, R87 ;  /* 0x000000ffff267224 */ /* 0x000fe200078e0057 */
[----:B------:R0:W3:Y:S01]  /*4b90*/  MUFU.EX2 R2, R65 ;  /* 0x0000004100027308 */ /* 0x0000e20000000800 */
[----:B--2---:R-:W-:-:S01]  /*4ba0*/  FADD.FTZ R8, R55, R8 ;  /* 0x0000000837087221 */ /* 0x004fc20000010000 */
[----:B------:R-:W-:Y:S01]  /*4bb0*/  F2FP.SATFINITE.E4M3.F32.PACK_AB_MERGE_C R54, R55, R54, RZ ;  /* 0x000000363736723e */ /* 0x000fe200048070ff */
[----:B------:R-:W-:-:S03]  /*4bc0*/  IMAD.MOV.U32 R55, RZ, RZ, R87 ;  /* 0x000000ffff377224 */ /* 0x000fc600078e0057 */
[----:B------:R-:W-:Y:S01]  /*4bd0*/  F2FP.SATFINITE.E4M3.F32.PACK_AB_MERGE_C R175, R51, R50, R54 ;  /* 0x0000003233af723e */ /* 0x000fe20004807036 */
[----:B------:R-:W-:Y:S01]  /*4be0*/  IMAD.MOV.U32 R54, RZ, RZ, R87 ;  /* 0x000000ffff367224 */ /* 0x000fe200078e0057 */
[----:B------:R-:W2:Y:S01]  /*4bf0*/  MUFU.EX2 R28, R28 ;  /* 0x0000001c001c7308 */ /* 0x000ea20000000800 */
[----:B-1----:R-:W-:-:S01]  /*4c00*/  FADD.FTZ R5, R61, R8 ;  /* 0x000000083d057221 */ /* 0x002fc20000010000 */
[--C-:B0-----:R-:W-:Y:S02]  /*4c10*/  IMAD.MOV.U32 R65, RZ, RZ, R87.reuse ;  /* 0x000000ffff417224 */ /* 0x101fe400078e0057 */
[--C-:B------:R-:W-:Y:S02]  /*4c20*/  IMAD.MOV.U32 R51, RZ, RZ, R87.reuse ;  /* 0x000000ffff337224 */ /* 0x100fe400078e0057 */
[----:B------:R-:W-:Y:S02]  /*4c30*/  IMAD.MOV.U32 R50, RZ, RZ, R87 ;  /* 0x000000ffff327224 */ /* 0x000fe400078e0057 */
[----:B------:R-:W0:Y:S01]  /*4c40*/  MUFU.EX2 R68, R68 ;  /* 0x0000004400447308 */ /* 0x000e220000000800 */
[----:B---3--:R-:W-:-:S07]  /*4c50*/  FADD.FTZ R5, R2, R5 ;  /* 0x0000000502057221 */ /* 0x008fce0000010000 */
[----:B------:R-:W1:Y:S01]  /*4c60*/  MUFU.EX2 R29, R29 ;  /* 0x0000001d001d7308 */ /* 0x000e620000000800 */
[----:B--2---:R-:W-:-:S07]  /*4c70*/  FADD.FTZ R8, R28, R7 ;  /* 0x000000071c087221 */ /* 0x004fce0000010000 */
[----:B------:R2:W3:Y:S01]  /*4c80*/  MUFU.EX2 R3, R76 ;  /* 0x0000004c00037308 */ /* 0x0004e20000000800 */
[----:B0-----:R-:W-:-:S07]  /*4c90*/  FADD.FTZ R10, R68, R5 ;  /* 0x00000005440a7221 */ /* 0x001fce0000010000 */
[----:B------:R-:W0:Y:S01]  /*4ca0*/  MUFU.EX2 R32, R32 ;  /* 0x0000002000207308 */ /* 0x000e220000000800 */
[C---:B-1----:R-:W-:Y:S01]  /*4cb0*/  F2FP.SATFINITE.E4M3.F32.PACK_AB_MERGE_C R28, R29.reuse, R28, RZ ;  /* 0x0000001c1d1c723e */ /* 0x042fe200048070ff */
[----:B------:R-:W-:Y:S01]  /*4cc0*/  FADD.FTZ R29, R29, R8 ;  /* 0x000000081d1d7221 */ /* 0x000fe20000010000 */
[--C-:B--2---:R-:W-:Y:S02]  /*4cd0*/  IMAD.MOV.U32 R76, RZ, RZ, R87.reuse ;  /* 0x000000ffff4c7224 */ /* 0x104fe400078e0057 */
[----:B------:R-:W-:Y:S01]  /*4ce0*/  F2FP.SATFINITE.E4M3.F32.PACK_AB_MERGE_C R168, R25, R24, R28 ;  /* 0x0000001819a8723e */ /* 0x000fe2000480701c */
[----:B------:R-:W-:Y:S02]  /*4cf0*/  IMAD.MOV.U32 R28, RZ, RZ, R87 ;  /* 0x000000ffff1c7224 */ /* 0x000fe400078e0057 */
[----:B------:R-:W1:Y:S01]  /*4d00*/  MUFU.EX2 R69, R69 ;  /* 0x0000004500457308 */ /* 0x000e620000000800 */
[----:B---3--:R-:W-:-:S01]  /*4d10*/  FADD.FTZ R10, R3, R10 ;  /* 0x0000000a030a7221 */ /* 0x008fc20000010000 */
[----:B------:R-:W-:Y:S01]  /*4d20*/  F2FP.SATFINITE.E4M3.F32.PACK_AB_MERGE_C R68, R3, R68, RZ ;  /* 0x000000440344723e */ /* 0x000fe200048070ff */
[----:B------:R-:W-:-:S02]  /*4d30*/  IMAD.MOV.U32 R25, RZ, RZ, R87 ;  /* 0x000000ffff197224 */ /* 0x000fc400078e0057 */
[--C-:B------:R-:W-:Y:S01]  /*4d40*/  IMAD.MOV.U32 R24, RZ, RZ, R87.reuse ;  /* 0x000000ffff187224 */ /* 0x100fe200078e0057 */
[----:B------:R-:W-:Y:S01]  /*4d50*/  F2FP.SATFINITE.E4M3.F32.PACK_AB_MERGE_C R169, R2, R61, R68 ;  /* 0x0000003d02a9723e */ /* 0x000fe20004807044 */
[----:B------:R-:W-:Y:S01]  /*4d60*/  IMAD.MOV.U32 R68, RZ, RZ, R87 ;  /* 0x000000ffff447224 */ /* 0x000fe200078e0057 */
[----:B------:R-:W-:Y:S01]  /*4d70*/  MUFU.EX2 R36, R36 ;  /* 0x0000002400247308 */ /* 0x000fe20000000800 */
[----:B0-----:R-:W-:-:S01]  /*4d80*/  FADD.FTZ R8, R32, R29 ;  /* 0x0000001d20087221 */ /* 0x001fc20000010000 */
[--C-:B------:R-:W-:Y:S02]  /*4d90*/  IMAD.MOV.U32 R61, RZ, RZ, R87.reuse ;  /* 0x000000ffff3d7224 */ /* 0x100fe400078e0057 */
[----:B------:R-:W-:-:S04]  /*4da0*/  IMAD.MOV.U32 R29, RZ, RZ, R87 ;  /* 0x000000ffff1d7224 */ /* 0x000fc800078e0057 */
[----:B------:R-:W0:Y:S01]  /*4db0*/  MUFU.EX2 R37, R37 ;  /* 0x0000002500257308 */ /* 0x000e220000000800 */
[----:B-1----:R-:W-:-:S07]  /*4dc0*/  FADD.FTZ R3, R69, R10 ;  /* 0x0000000a45037221 */ /* 0x002fce0000010000 */
[----:B------:R-:W1:Y:S08]  /*4dd0*/  MUFU.EX2 R33, R33 ;  /* 0x0000002100217308 */ /* 0x000e700000000800 */
[----:B------:R2:W3:Y:S01]  /*4de0*/  MUFU.EX2 R4, R77 ;  /* 0x0000004d00047308 */ /* 0x0004e20000000800 */
[----:B0-----:R-:W-:-:S07]  /*4df0*/  F2FP.SATFINITE.E4M3.F32.PACK_AB_MERGE_C R2, R37, R36, RZ ;  /* 0x000000242502723e */ /* 0x001fce00048070ff */
[----:B------:R-:W0:Y:S01]  /*4e00*/  MUFU.EX2 R78, R78 ;  /* 0x0000004e004e7308 */ /* 0x000e220000000800 */
[----:B-1----:R-:W-:-:S01]  /*4e10*/  FADD.FTZ R5, R33, R8 ;  /* 0x0000000821057221 */ /* 0x002fc20000010000 */
[----:B------:R-:W-:Y:S01]  /*4e20*/  F2FP.SATFINITE.E4M3.F32.PACK_AB_MERGE_C R170, R33, R32, R2 ;  /* 0x0000002021aa723e */ /* 0x000fe20004807002 */
[----:B--2---:R-:W-:Y:S02]  /*4e30*/  IMAD.MOV.U32 R77, RZ, RZ, R87 ;  /* 0x000000ffff4d7224 */ /* 0x004fe400078e0057 */
[----:B------:R-:W-:Y:S01]  /*4e40*/  FADD.FTZ R36, R36, R5 ;  /* 0x0000000524247221 */ /* 0x000fe20000010000 */
[----:B------:R-:W-:Y:S02]  /*4e50*/  IMAD.MOV.U32 R33, RZ, RZ, R87 ;  /* 0x000000ffff217224 */ /* 0x000fe400078e0057 */
[----:B------:R-:W1:Y:S01]  /*4e60*/  MUFU.EX2 R79, R79 ;  /* 0x0000004f004f7308 */ /* 0x000e620000000800 */
[----:B---3--:R-:W-:-:S01]  /*4e70*/  FADD.FTZ R3, R4, R3 ;  /* 0x0000000304037221 */ /* 0x008fc20000010000 */
[----:B------:R-:W-:-:S03]  /*4e80*/  IMAD.MOV.U32 R32, RZ, RZ, R87 ;  /* 0x000000ffff207224 */ /* 0x000fc600078e0057 */
[----:B0-----:R-:W-:Y:S01]  /*4e90*/  FADD.FTZ R2, R78, R3 ;  /* 0x000000034e027221 */ /* 0x001fe20000010000 */
[----:B------:R-:W-:-:S01]  /*4ea0*/  FADD.FTZ R3, R37, R36 ;  /* 0x0000002425037221 */ /* 0x000fc20000010000 */
[--C-:B------:R-:W-:Y:S02]  /*4eb0*/  IMAD.MOV.U32 R37, RZ, RZ, R87.reuse ;  /* 0x000000ffff257224 */ /* 0x100fe400078e0057 */
[----:B------:R-:W-:Y:S01]  /*4ec0*/  IMAD.MOV.U32 R36, RZ, RZ, R87 ;  /* 0x000000ffff247224 */ /* 0x000fe200078e0057 */
[C---:B-1----:R-:W-:Y:S01]  /*4ed0*/  F2FP.SATFINITE.E4M3.F32.PACK_AB_MERGE_C R7, R79.reuse, R78, RZ ;  /* 0x0000004e4f07723e */ /* 0x042fe200048070ff */
[----:B------:R-:W-:-:S01]  /*4ee0*/  FADD.FTZ R2, R79, R2 ;  /* 0x000000024f027221 */ /* 0x000fc20000010000 */
[----:B------:R-:W-:Y:S02]  /*4ef0*/  IMAD.MOV.U32 R79, RZ, RZ, R87 ;  /* 0x000000ffff4f7224 */ /* 0x000fe400078e0057 */
[----:B------:R-:W-:Y:S01]  /*4f00*/  F2FP.SATFINITE.E4M3.F32.PACK_AB_MERGE_C R171, R4, R69, R7 ;  /* 0x0000004504ab723e */ /* 0x000fe20004807007 */
[----:B------:R-:W-:-:S02]  /*4f10*/  IMAD.MOV.U32 R78, RZ, RZ, R87 ;  /* 0x000000ffff4e7224 */ /* 0x000fc400078e0057 */
        /* <DEDUP_REMOVED lines=37> */
[----:B------:R-:W-:-:S05]  /*5170*/  UMOV UR58, UR56 ;  /* 0x00000038003a7c82 */ /* 0x000fca0008000000 */
.L_x_2042:
[----:B------:R-:W-:Y:S01]  /*5180*/  ISETP.NE.AND P3, PT, RZ, UR44, PT ;  /* 0x0000002cff007c0c */ /* 0x000fe2000bf65270 */
[----:B------:R-:W-:-:S04]  /*5190*/  UISETP.NE.AND UP0, UPT, UR58, 0x1, UPT ;  /* 0x000000013a00788c */ /* 0x000fc8000bf05270 */
[----:B------:R-:W-:-:S04]  /*51a0*/  USEL UR46, URZ, 0x1, UP0 ;  /* 0x000000013f2e7887 */ /* 0x000fc80008000000 */
[----:B------:R-:W-:-:S04]  /*51b0*/  ULOP3.LUT UR46, UR59, UR46, URZ, 0x3c, !UPT ;  /* 0x0000002e3b2e7292 */ /* 0x000fc8000f8e3c3f */
[----:B------:R-:W-:Y:S08]  /*51c0*/  @P3 BRA `(.L_x_2033) ;  /* 0x0000000000383947 */ /* 0x000ff00003800000 */
[----:B------:R-:W-:Y:S05]  /*51d0*/  @!P0 BRA `(.L_x_2034) ;  /* 0x0000000000048947 */ /* 0x000fea0003800000 */
[----:B------:R-:W-:Y:S01]  /*51e0*/  BPT.TRAP 0x1 ;  /* 0x000000040000795c */ /* 0x000fe20000300000 */
.L_x_2034:
        /* <DEDUP_REMOVED lines=9> */
.L_x_2035:
[----:B-1----:R-:W-:Y:S05]  /*5280*/  @P2 BRA `(.L_x_2033) ;  /* 0x0000000000082947 */ /* 0x002fea0003800000 */
[----:B------:R-:W1:Y:S02]  /*5290*/  SYNCS.PHASECHK.TRANS64.TRYWAIT P2, [UR6+0x29830], R0 ;  /* 0x02983000ff0075a7 */ /* 0x000e640008040146 */
[----:B-1----:R-:W-:Y:S05]  /*52a0*/  @!P2 BRA `(.L_x_2036) ;  /* 0x000000e4005ca947 */ /* 0x002fea0003800000 */
.L_x_2033:
        /* <DEDUP_REMOVED lines=189> */
.L_x_2038:
[----:B------:R-:W-:Y:S01]  /*5e80*/  ULEA UR6, UR58, UR41, 0x3 ;  /* 0x000000293a067291 */ /* 0x000fe2000f8e183f */
[----:B------:R-:W-:-:S05]  /*5e90*/  IMAD.U32 R0, RZ, RZ, UR59 ;  /* 0x0000003bff007e24 */ /* 0x000fca000f8e00ff */
[----:B------:R-:W-:-:S04]  /*5ea0*/  SHF.L.U32 R0, R0, 0x1f, RZ ;  /* 0x0000001f00007819 */ /* 0x000fc800000006ff */
[----:B------:R0:W1:Y:S01]  /*5eb0*/  SYNCS.PHASECHK.TRANS64.TRYWAIT P2, [UR6+0x29850], R0 ;  /* 0x02985000ff0075a7 */ /* 0x0000620008040146 */
[----:B------:R-:W-:Y:S05]  /*5ec0*/  @!P0 BRA `(.L_x_2039) ;  /* 0x0000000000048947 */ /* 0x000fea0003800000 */
[----:B------:R-:W-:Y:S01]  /*5ed0*/  BPT.TRAP 0x1 ;  /* 0x000000040000795c */ /* 0x000fe20000300000 */
.L_x_2039:
[----:B-1----:R-:W-:Y:S05]  /*5ee0*/  @P2 BRA `(.L_x_2037) ;  /* 0x0000000000082947 */ /* 0x002fea0003800000 */
[----:B------:R-:W1:Y:S02]  /*5ef0*/  SYNCS.PHASECHK.TRANS64.TRYWAIT P2, [UR6+0x29850], R0 ;  /* 0x02985000ff0075a7 */ /* 0x000e640008040146 */
[----:B-1----:R-:W-:Y:S05]  /*5f00*/  @!P2 BRA `(.L_x_2040) ;  /* 0x000000d8005ca947 */ /* 0x002fea0003800000 */
.L_x_2037:
[----:B------:R-:W-:Y:S01]  /*5f10*/  USHF.L.U32 UR6, UR52, 0x7, URZ ;  /* 0x0000000734067899 */ /* 0x000fe2000800063f */
[----:B------:R-:W-:Y:S01]  /*5f20*/  WARPGROUP.ARRIVE ;  /* 0x00000000000079c5 */ /* 0x000fe20000000000 */
[----:B------:R-:W-:Y:S02]  /*5f30*/  UMOV UR7, 0xc0000010 ;  /* 0xc000001000077882 */ /* 0x000fe40000000000 */
[----:B------:R-:W-:-:S04]  /*5f40*/  UIMAD UR6, UR57, -0xa0, UR6 ;  /* 0xffffff60390678a4 */ /* 0x000fc8000f8e0206 */
[----:B------:R-:W-:-:S04]  /*5f50*/  UIADD3 UR6, UR6, 0x1, UR50 ;  /* 0x0000000106067890 */ /* 0x000fc8000fffe032 */
[----:B------:R-:W-:-:S06]  /*5f60*/  UIADD3 UR6, UR6, -UR51, URZ ;  /* 0x8000003306067290 */ /* 0x000fcc000fffe03f */
[----:B01----:R-:W-:Y:S01]  /*5f70*/  IMAD.U32 R0, RZ, RZ, UR6 ;  /* 0x00000006ff007e24 */ /* 0x003fe2000f8e00ff */
[----:B------:R-:W-:-:S03]  /*5f80*/  UIADD3 UR6, UR41, 0x400, URZ ;  /* 0x0000040029067890 */ /* 0x000fc6000fffe03f */
[----:B------:R-:W-:Y:S01]  /*5f90*/  IMAD R7, R17, -0x2, R0 ;  /* 0xfffffffe11077824 */ /* 0x000fe200078e0200 */
[----:B------:R-:W-:-:S03]  /*5fa0*/  USHF.R.U32.HI UR6, URZ, 0x4, UR6 ;  /* 0x000000043f067899 */ /* 0x000fc60008011606 */
[----:B------:R-:W-:Y:S01]  /*5fb0*/  IMAD.IADD R6, R22, 0x1, R7 ;  /* 0x0000000116067824 */ /* 0x000fe200078e0207 */
[----:B------:R-:W-:-:S04]  /*5fc0*/  ULOP3.LUT UR6, UR6, 0x3fff, URZ, 0xc0, !UPT ;  /* 0x00003fff06067892 */ /* 0x000fc8000f8ec03f */
[C---:B------:R-:W-:Y:S01]  /*5fd0*/  ISETP.GT.AND P2, PT, R6.reuse, RZ, PT ;  /* 0x000000ff0600720c */ /* 0x040fe20003f44270 */
[----:B------:R-:W-:Y:S01]  /*5fe0*/  ULOP3.LUT UR6, UR6, 0x10000, URZ, 0xfc, !UPT ;  /* 0x0001000006067892 */ /* 0x000fe2000f8efc3f */
[----:B------:R-:W-:Y:S02]  /*5ff0*/  ISETP.GT.AND P3, PT, R6, 0x1, PT ;  /* 0x000000010600780c */ /* 0x000fe40003f64270 */
[----:B------:R-:W-:Y:S01]  /*6000*/  FSEL R7, R152, -INF , P2 ;  /* 0xff80000098077808 */ /* 0x000fe20001000000 */
[----:B------:R-:W-:Y:S01]  /*6010*/  UIMAD UR10, UR58, 0x500, UR6 ;  /* 0x000005003a0a78a4 */ /* 0x000fe2000f8e0206 */
[----:B------:R-:W-:Y:S02]  /*6020*/  ISETP.GT.AND P2, PT, R6, 0x8, PT ;  /* 0x000000080600780c */ /* 0x000fe40003f44270 */
[----:B------:R-:W-:Y:S02]  /*6030*/  FSEL R9, R153, -INF , P3 ;  /* 0xff80000099097808 */ /* 0x000fe40001800000 */
[----:B------:R-:W-:-:S02]  /*6040*/  FMNMX.FTZ R0, R7, R5, !PT ;  /* 0x0000000507007209 */ /* 0x000fc40007810000 */
        /* <DEDUP_REMOVED lines=127> */
[----:B------:R-:W0:Y:S01]  /*6840*/  SHFL.BFLY PT, R197, R10, 0x2, 0x1f ;  /* 0x0c401f000ac57f89 */ /* 0x000e2200000e0000 */
        /* <DEDUP_REMOVED lines=8> */
[----:B0-----:R-:W-:Y:S02]  /*68d0*/  FMNMX.FTZ R197, R10, R197, !PT ;  /* 0x000000c50ac57209 */ /* 0x001fe40007810000 */
[----:B------:R-:W-:Y:S02]  /*68e0*/  FSEL R139, R139, -INF , P4 ;  /* 0xff8000008b8b7808 */ /* 0x000fe40002000000 */
[----:B------:R-:W-:Y:S01]  /*68f0*/  ISETP.GT.AND P4, PT, R6, 0x29, PT ;  /* 0x000000290600780c */ /* 0x000fe20003f84270 */
[----:B------:R-:W0:Y:S03]  /*6900*/  SHFL.BFLY PT, R0, R197, 0x1, 0x1f ;  /* 0x0c201f00c5007f89 */ /* 0x000e2600000e0000 */
        /* <DEDUP_REMOVED lines=58> */
[----:B0-----:R-:W-:Y:S01]  /*6cb0*/  FMNMX.FTZ R144, R138, R157, !PT ;  /* 0x0000009d8a907209 */ /* 0x001fe20007810000 */
        /* <DEDUP_REMOVED lines=29> */
[----:B0-----:R-:W-:Y:S02]  /*6e90*/  FMNMX.FTZ R152, R122, R149, !PT ;  /* 0x000000957a987209 */ /* 0x001fe40007810000 */
        /* <DEDUP_REMOVED lines=26> */
[----:B------:R-:W-:Y:S01]  /*7040*/  FSEL R149, R110, -INF , P3 ;  /* 0xff8000006e957808 */ /* 0x000fe20001800000 */
[----:B------:R-:W-:-:S01]  /*7050*/  FFMA.FTZ R110, R128, UR38, -R8 ;  /* 0x00000026806e7c23 */ /* 0x000fc20008010808 */
[----:B------:R-:W-:Y:S02]  /*7060*/  FMNMX.FTZ R152, R125, R152, !PT ;  /* 0x000000987d987209 */ /* 0x000fe40007810000 */
[----:B------:R-:W-:Y:S01]  /*7070*/  FSEL R128, R111, -INF , P4 ;  /* 0xff8000006f807808 */ /* 0x000fe20002000000 */
[----:B------:R-:W-:Y:S01]  /*7080*/  MUFU.EX2 R14, R14 ;  /* 0x0000000e000e7308 */ /* 0x000fe20000000800 */
[----:B------:R-:W-:Y:S01]  /*7090*/  ISETP.GT.AND P3, PT, R6, 0x70, PT ;  /* 0x000000700600780c */ /* 0x000fe20003f64270 */
[----:B0-----:R-:W-:Y:S01]  /*70a0*/  FFMA.FTZ R153, R129, UR38, -R8 ;  /* 0x0000002681997c23 */ /* 0x001fe20008010808 */
        /* <DEDUP_REMOVED lines=8> */
[----:B------:R0:W-:Y:S01]  /*7130*/  MUFU.EX2 R111, R153 ;  /* 0x00000099006f7308 */ /* 0x0001e20000000800 */
[----:B------:R-:W-:-:S02]  /*7140*/  ISETP.GT.AND P4, PT, R6, 0x79, PT ;  /* 0x000000790600780c */ /* 0x000fc40003f84270 */
[----:B------:R-:W-:Y:S02]  /*7150*/  FSEL R118, R118, -INF , P3 ;  /* 0xff80000076767808 */ /* 0x000fe40001800000 */
[----:B------:R-:W-:Y:S02]  /*7160*/  FMNMX.FTZ R129, R115, R114, !PT ;  /* 0x0000007273817209 */ /* 0x000fe40007810000 */
[----:B------:R-:W-:Y:S01]  /*7170*/  FSEL R119, R119, -INF , P4 ;  /* 0xff80000077777808 */ /* 0x000fe20002000000 */
[----:B------:R-:W-:Y:S01]  /*7180*/  MUFU.EX2 R114, R156 ;  /* 0x0000009c00727308 */ /* 0x000fe20000000800 */
[----:B------:R-:W-:Y:S01]  /*7190*/  ISETP.GT.AND P3, PT, R6, 0x80, PT ;  /* 0x000000800600780c */ /* 0x000fe20003f64270 */
[----:B0-----:R-:W-:Y:S01]  /*71a0*/  FFMA.FTZ R153, R133, UR38, -R8 ;  /* 0x0000002685997c23 */ /* 0x001fe20008010808 */
[----:B------:R-:W-:Y:S02]  /*71b0*/  FMNMX.FTZ R132, R118, R129, !PT ;  /* 0x0000008176847209 */ /* 0x000fe40007810000 */
[----:B------:R-:W-:-:S02]  /*71c0*/  ISETP.GT.AND P4, PT, R6, 0x81, PT ;  /* 0x000000810600780c */ /* 0x000fc40003f84270 */
[----:B------:R-:W-:Y:S01]  /*71d0*/  FSEL R90, R90, -INF , P3 ;  /* 0xff8000005a5a7808 */ /* 0x000fe20001800000 */
[----:B------:R-:W-:Y:S01]  /*71e0*/  MUFU.EX2 R20, R20 ;  /* 0x0000001400147308 */ /* 0x000fe20000000800 */
[----:B------:R-:W-:Y:S02]  /*71f0*/  FMNMX.FTZ R133, R119, R132, !PT ;  /* 0x0000008477857209 */ /* 0x000fe40007810000 */
[----:B------:R-:W-:Y:S01]  /*7200*/  ISETP.GT.AND P3, PT, R6, 0x88, PT ;  /* 0x000000880600780c */ /* 0x000fe20003f64270 */
[----:B------:R-:W-:Y:S02]  /*7210*/  WARPGROUP.DEPBAR.LE gsb0, 0x0 ;  /* 0x00008000000079c5 */ /* 0x000fe40000010000 */
[----:B------:R-:W-:Y:S01]  /*7220*/  FSEL R129, R91, -INF , P4 ;  /* 0xff8000005b817808 */ /* 0x000fe20002000000 */
[----:B------:R-:W-:Y:S01]  /*7230*/  WARPGROUP.ARRIVE ;  /* 0x00000000000079c5 */ /* 0x000fe20000000000 */
[----:B------:R-:W-:Y:S01]  /*7240*/  FMNMX.FTZ R154, R90, R133, !PT ;  /* 0x000000855a9a7209 */ /* 0x000fe20007810000 */
[----:B------:R0:W-:Y:S01]  /*7250*/  MUFU.EX2 R91, R153 ;  /* 0x00000099005b7308 */ /* 0x0001e20000000800 */
[----:B------:R-:W-:-:S02]  /*7260*/  ISETP.GT.AND P4, PT, R6, 0x89, PT ;  /* 0x000000890600780c */ /* 0x000fc40003f84270 */
[----:B------:R-:W-:Y:S01]  /*7270*/  FSEL R132, R94, -INF , P3 ;  /* 0xff8000005e847808 */ /* 0x000fe20001800000 */
[----:B------:R-:W-:-:S01]  /*7280*/  FFMA.FTZ R94, R104, UR38, -R8 ;  /* 0x00000026685e7c23 */ /* 0x000fc20008010808 */
[----:B------:R-:W-:Y:S01]  /*7290*/  FMNMX.FTZ R133, R129, R154, !PT ;  /* 0x0000009a81857209 */ /* 0x000fe20007810000 */
[----:B------:R-:W-:Y:S01]  /*72a0*/  QGMMA.64x128x32.F32.E4M3.E4M3 R24, R172, gdesc[UR4], R24, gsb0 ;  /* 0x01e00004ac187df3 */ /* 0x000fe20008000818 */
[----:B------:R-:W-:Y:S01]  /*72b0*/  ISETP.GT.AND P3, PT, R6, 0x90, PT ;  /* 0x000000900600780c */ /* 0x000fe20003f64270 */
[--C-:B------:R-:W-:Y:S01]  /*72c0*/  FFMA.FTZ R154, R108, UR38, -R8.reuse ;  /* 0x000000266c9a7c23 */ /* 0x100fe20008010808 */
[----:B------:R-:W-:Y:S01]  /*72d0*/  FSEL R95, R95, -INF , P4 ;  /* 0xff8000005f5f7808 */ /* 0x000fe20002000000 */
[--C-:B0-----:R-:W-:Y:S01]  /*72e0*/  FFMA.FTZ R153, R105, UR38, -R8.reuse ;  /* 0x0000002669997c23 */ /* 0x101fe20008010808 */
        /* <DEDUP_REMOVED lines=11> */
[----:B------:R-:W-:Y:S01]  /*73a0*/  FFMA.FTZ R117, R101, UR38, -R8 ;  /* 0x0000002665757c23 */ /* 0x000fe20008010808 */
[----:B------:R-:W-:Y:S01]  /*73b0*/  FMNMX.FTZ R105, R98, R105, !PT ;  /* 0x0000006962697209 */ /* 0x000fe20007810000 */
[----:B------:R-:W-:Y:S01]  /*73c0*/  MUFU.EX2 R99, R153 ;  /* 0x0000009900637308 */ /* 0x000fe20000000800 */
[----:B------:R-:W-:Y:S01]  /*73d0*/  ISETP.GT.AND P4, PT, R6, 0x99, PT ;  /* 0x000000990600780c */ /* 0x000fe20003f84270 */
[----:B------:R-:W-:Y:S01]  /*73e0*/  UIADD3 UR6, UR10, 0x400, URZ ;  /* 0x000004000a067890 */ /* 0x000fe2000fffe03f */
[----:B------:R-:W-:Y:S01]  /*73f0*/  FSEL R102, R102, -INF , P3 ;  /* 0xff80000066667808 */ /* 0x000fe20001800000 */
[----:B------:R-:W-:Y:S01]  /*7400*/  UMOV UR7, 0xc0000010 ;  /* 0xc000001000077882 */ /* 0x000fe20000000000 */
[----:B------:R-:W-:-:S02]  /*7410*/  FMNMX.FTZ R133, R104, R105, !PT ;  /* 0x0000006968857209 */ /* 0x000fc40007810000 */
[----:B------:R-:W-:Y:S01]  /*7420*/  FSEL R103, R103, -INF , P4 ;  /* 0xff80000067677808 */ /* 0x000fe20002000000 */
[----:B------:R0:W-:Y:S01]  /*7430*/  MUFU.EX2 R105, R154 ;  /* 0x0000009a00697308 */ /* 0x0001e20000000800 */
[----:B------:R-:W-:Y:S02]  /*7440*/  FMNMX.FTZ R6, R102, R133, !PT ;  /* 0x0000008566067209 */ /* 0x000fe40007810000 */
[----:B------:R-:W-:Y:S02]  /*7450*/  @!P1 LEA R161, R161, UR41, 0x3 ;  /* 0x00000029a1a19c11 */ /* 0x000fe4000f8e18ff */
[----:B------:R-:W-:-:S03]  /*7460*/  FMNMX.FTZ R6, R103, R6, !PT ;  /* 0x0000000667067209 */ /* 0x000fc60007810000 */
[----:B------:R-:W-:Y:S01]  /*7470*/  MUFU.EX2 R21, R21 ;  /* 0x0000001500157308 */ /* 0x000fe20000000800 */
[----:B0-----:R-:W-:Y:S01]  /*7480*/  FSEL R154, R0, RZ, P2 ;  /* 0x000000ff009a7208 */ /* 0x001fe20001000000 */
[----:B------:R-:W0:Y:S04]  /*7490*/  SHFL.BFLY PT, R133, R6, 0x2, 0x1f ;  /* 0x0c401f0006857f89 */ /* 0x000e2800000e0000 */
[----:B------:R-:W-:-:S02]  /*74a0*/  FADD.FTZ R154, -R154, R5 ;  /* 0x000000059a9a7221 */ /* 0x000fc40000010100 */
[----:B------:R-:W-:Y:S02]  /*74b0*/  MUFU.EX2 R5, R117 ;  /* 0x0000007500057308 */ /* 0x000fe40000000800 */
[----:B------:R-:W-:-:S06]  /*74c0*/  FMUL.FTZ R101, R154, UR38 ;  /* 0x000000269a657c20 */ /* 0x000fcc0008410000 */
[----:B------:R-:W1:Y:S08]  /*74d0*/  MUFU.EX2 R101, R101 ;  /* 0x0000006500657308 */ /* 0x000e700000000800 */
[----:B------:R-:W-:Y:S01]  /*74e0*/  MUFU.EX2 R137, R137 ;  /* 0x0000008900897308 */ /* 0x000fe20000000800 */
[----:B0-----:R-:W-:-:S05]  /*74f0*/  FMNMX.FTZ R133, R6, R133, !PT ;  /* 0x0000008506857209 */ /* 0x001fca0007810000 */
[----:B------:R-:W0:Y:S02]  /*7500*/  SHFL.BFLY PT, R6, R133, 0x1, 0x1f ;  /* 0x0c201f0085067f89 */ /* 0x000e2400000e0000 */
[----:B------:R-:W-:Y:S08]  /*7510*/  MUFU.EX2 R141, R141 ;  /* 0x0000008d008d7308 */ /* 0x000ff00000000800 */
[----:B------:R-:W-:Y:S08]  /*7520*/  MUFU.EX2 R145, R145 ;  /* 0x0000009100917308 */ /* 0x000ff00000000800 */
[----:B------:R-:W-:Y:S01]  /*7530*/  MUFU.EX2 R120, R120 ;  /* 0x0000007800787308 */ /* 0x000fe20000000800 */
[----:B0-----:R-:W-:Y:S01]  /*7540*/  FMNMX.FTZ R6, R133, R6, !PT ;  /* 0x0000000685067209 */ /* 0x001fe20007810000 */
        /* <DEDUP_REMOVED lines=14> */
[----:B-1----:R-:W-:-:S01]  /*7630*/  FFMA.FTZ R162, R101, R3, R10 ;  /* 0x0000000365a27223 */ /* 0x002fc2000001000a */
[--C-:B------:R-:W-:Y:S01]  /*7640*/  FFMA.FTZ R153, R166, UR38, -R8.reuse ;  /* 0x00000026a6997c23 */ /* 0x100fe20008010808 */
[----:B------:R-:W-:-:S01]  /*7650*/  FFMA.FTZ R160, R167, UR38, -R8 ;  /* 0x00000026a7a07c23 */ /* 0x000fc20008010808 */
[----:B------:R-:W-:Y:S01]  /*7660*/  FFMA.FTZ R138, R138, UR38, -R8 ;  /* 0x000000268a8a7c23 */ /* 0x000fe20008010808 */
[----:B------:R-:W-:-:S01]  /*7670*/  FADD.FTZ R162, R7, R162 ;  /* 0x000000a207a27221 */ /* 0x000fc20000010000 */
[----:B------:R-:W-:Y:S01]  /*7680*/  MUFU.EX2 R15, R15 ;  /* 0x0000000f000f7308 */ /* 0x000fe20000000800 */
[----:B0-----:R-:W-:Y:S01]  /*7690*/  FSEL R155, R6, RZ, P2 ;  /* 0x000000ff069b7208 */ /* 0x001fe20001000000 */
        /* <DEDUP_REMOVED lines=23> */
[----:B------:R-:W-:-:S02]  /*7810*/  WARPGROUP.DEPBAR.LE gsb0, 0x0 ;  /* 0x00008000000079c5 */ /* 0x000fc40000010000 */
[----:B------:R-:W-:Y:S01]  /*7820*/  WARPGROUP.ARRIVE ;  /* 0x00000000000079c5 */ /* 0x000fe20000000000 */
[----:B------:R-:W-:-:S01]  /*7830*/  FFMA.FTZ R152, R152, UR38, -R8 ;  /* 0x0000002698987c23 */ /* 0x000fc20008010808 */
[--C-:B------:R-:W-:Y:S01]  /*7840*/  FFMA.FTZ R115, R115, UR38, -R8.reuse ;  /* 0x0000002673737c23 */ /* 0x100fe20008010808 */
[----:B------:R-:W-:-:S01]  /*7850*/  FFMA.FTZ R118, R118, UR38, -R8 ;  /* 0x0000002676767c23 */ /* 0x000fc20008010808 */
[----:B------:R-:W-:Y:S01]  /*7860*/  FFMA.FTZ R90, R90, UR38, -R8 ;  /* 0x000000265a5a7c23 */ /* 0x000fe20008010808 */
[----:B------:R-:W2:Y:S01]  /*7870*/  MUFU.EX2 R133, R133 ;  /* 0x0000008500857308 */ /* 0x000ea20000000800 */
[----:B0-----:R-:W-:-:S01]  /*7880*/  FFMA.FTZ R3, R126, R2, R15 ;  /* 0x000000027e037223 */ /* 0x001fc2000001000f */
[----:B------:R-:W-:Y:S01]  /*7890*/  QGMMA.64x128x32.F32.E4M3.E4M3 R24, R168, gdesc[UR4], R24, gsb0 ;  /* 0x01e00004a8187df3 */ /* 0x000fe20008000818 */
[----:B------:R-:W-:-:S01]  /*78a0*/  FFMA.FTZ R132, R132, UR38, -R8 ;  /* 0x0000002684847c23 */ /* 0x000fc20008010808 */
[----:B------:R-:W-:Y:S01]  /*78b0*/  FFMA.FTZ R95, R95, UR38, -R8 ;  /* 0x000000265f5f7c23 */ /* 0x000fe20008010808 */
[----:B------:R-:W-:-:S01]  /*78c0*/  FADD.FTZ R2, R154, R3 ;  /* 0x000000039a027221 */ /* 0x000fc20000010000 */
[----:B------:R-:W-:Y:S01]  /*78d0*/  FADD.FTZ R3, R9, R162 ;  /* 0x000000a209037221 */ /* 0x000fe20000010000 */
[----:B------:R-:W-:-:S01]  /*78e0*/  FFMA.FTZ R98, R98, UR38, -R8 ;  /* 0x0000002662627c23 */ /* 0x000fc20008010808 */
[----:B------:R-:W0:Y:S01]  /*78f0*/  MUFU.EX2 R158, R158 ;  /* 0x0000009e009e7308 */ /* 0x000e220000000800 */
[----:B------:R-:W-:-:S01]  /*7900*/  FADD.FTZ R155, R117, R2 ;  /* 0x00000002759b7221 */ /* 0x000fc20000010000 */
[----:B------:R-:W-:Y:S01]  /*7910*/  FADD.FTZ R2, R12, R3 ;  /* 0x000000030c027221 */ /* 0x000fe20000010000 */
[----:B------:R-:W-:-:S01]  /*7920*/  FFMA.FTZ R104, R104, UR38, -R8 ;  /* 0x0000002668687c23 */ /* 0x000fc20008010808 */
[----:B------:R-:W-:Y:S01]  /*7930*/  FFMA.FTZ R102, R102, UR38, -R8 ;  /* 0x0000002666667c23 */ /* 0x000fe20008010808 */
[----:B-1----:R-:W-:-:S01]  /*7940*/  FADD.FTZ R162, R156, R155 ;  /* 0x0000009b9ca27221 */ /* 0x002fc20000010000 */
        /* <DEDUP_REMOVED lines=36> */
[----:B------:R-:W-:Y:S01]  /*7b90*/  FADD.FTZ R2, R120, R155 ;  /* 0x0000009b78027221 */ /* 0x000fe20000010000 */
[----:B------:R-:W-:-:S05]  /*7ba0*/  FFMA.FTZ R155, R119, UR38, -R8 ;  /* 0x00000026779b7c23 */ /* 0x000fca0008010808 */
[----:B------:R0:W1:Y:S01]  /*7bb0*/  MUFU.EX2 R4, R157 ;  /* 0x0000009d00047308 */ /* 0x0000620000000800 */
        /* <DEDUP_REMOVED lines=11> */
[----:B0-----:R-:W-:-:S01]  /*7c70*/  FADD.FTZ R2, R110, R3 ;  /* 0x000000036e027221 */ /* 0x001fc20000010000 */
[----:B------:R-:W-:-:S03]  /*7c80*/  WARPGROUP.DEPBAR.LE gsb0, 0x0 ;  /* 0x00008000000079c5 */ /* 0x000fc60000010000 */
[----:B------:R-:W-:-:S03]  /*7c90*/  FADD.FTZ R3, R111, R2 ;  /* 0x000000026f037221 */ /* 0x000fc60000010000 */
[----:B------:R-:W0:Y:S01]  /*7ca0*/  MUFU.EX2 R134, R134 ;  /* 0x0000008600867308 */ /* 0x000e220000000800 */
[----:B-1----:R-:W-:-:S01]  /*7cb0*/  FADD.FTZ R162, R130, R119 ;  /* 0x0000007782a27221 */ /* 0x002fc20000010000 */
[----:B------:R-:W-:Y:S01]  /*7cc0*/  FADD.FTZ R2, R114, R3 ;  /* 0x0000000372027221 */ /* 0x000fe20000010000 */
[----:B------:R-:W-:-:S01]  /*7cd0*/  FFMA.FTZ R119, R129, UR38, -R8 ;  /* 0x0000002681777c23 */ /* 0x000fc20008010808 */
[----:B------:R-:W-:Y:S02]  /*7ce0*/  FFMA.FTZ R8, R103, UR38, -R8 ;  /* 0x0000002667087c23 */ /* 0x000fe40008010808 */
[----:B------:R-:W-:-:S02]  /*7cf0*/  FADD.FTZ R3, R91, R2 ;  /* 0x000000025b037221 */ /* 0x000fc40000010000 */
[----:B------:R-:W1:Y:S01]  /*7d00*/  MUFU.EX2 R135, R135 ;  /* 0x0000008700877308 */ /* 0x000e620000000800 */
[----:B--2---:R-:W-:-:S07]  /*7d10*/  FADD.FTZ R157, R131, R162 ;  /* 0x000000a2839d7221 */ /* 0x004fce0000010000 */
[----:B------:R-:W2:Y:S01]  /*7d20*/  MUFU.EX2 R94, R94 ;  /* 0x0000005e005e7308 */ /* 0x000ea20000000800 */
[----:B0-----:R-:W-:-:S07]  /*7d30*/  FADD.FTZ R162, R134, R157 ;  /* 0x0000009d86a27221 */ /* 0x001fce0000010000 */
[----:B------:R-:W0:Y:S01]  /*7d40*/  MUFU.EX2 R106, R106 ;  /* 0x0000006a006a7308 */ /* 0x000e220000000800 */
[----:B-1----:R-:W-:-:S07]  /*7d50*/  FADD.FTZ R129, R135, R162 ;  /* 0x000000a287817221 */ /* 0x002fce0000010000 */
[----:B------:R-:W1:Y:S01]  /*7d60*/  MUFU.EX2 R125, R125 ;  /* 0x0000007d007d7308 */ /* 0x000e620000000800 */
[----:B--2---:R-:W-:-:S04]  /*7d70*/  FADD.FTZ R2, R94, R3 ;  /* 0x000000035e027221 */ /* 0x004fc80000010000 */
[----:B------:R-:W-:-:S03]  /*7d80*/  FADD.FTZ R2, R99, R2 ;  /* 0x0000000263027221 */ /* 0x000fc60000010000 */
        /* <DEDUP_REMOVED lines=12> */
[----:B--2---:R-:W-:-:S01]  /*7e50*/  FADD.FTZ R3, R109, R2 ;  /* 0x000000026d037221 */ /* 0x004fc20000010000 */
[----:B------:R-:W-:-:S05]  /*7e60*/  IADD3 R2, -R23, 0xb, RZ ;  /* 0x0000000b17027810 */ /* 0x000fca0007ffe1ff */
[----:B------:R1:W-:Y:S06]  /*7e70*/  BAR.ARV R2, 0x100 ;  /* 0x000400020000751d */ /* 0x0003ec0000002000 */
[----:B------:R-:W2:Y:S01]  /*7e80*/  MUFU.EX2 R115, R115 ;  /* 0x0000007300737308 */ /* 0x000ea20000000800 */
[----:B-1----:R-:W-:Y:S02]  /*7e90*/  @!P1 VIADD R2, R161, 0x29840 ;  /* 0x00029840a1029836 */ /* 0x002fe40000000000 */
[----:B0-----:R-:W-:-:S03]  /*7ea0*/  FADD.FTZ R162, R112, R3 ;  /* 0x0000000370a27221 */ /* 0x001fc60000010000 */
[----:B------:R-:W-:Y:S02]  /*7eb0*/  @!P1 PRMT R2, RZ, 0x654, R2 ;  /* 0x00000654ff029816 */ /* 0x000fe40000000002 */
[----:B------:R-:W-:Y:S02]  /*7ec0*/  MUFU.EX2 R113, R113 ;  /* 0x0000007100717308 */ /* 0x000fe40000000800 */
[----:B------:R0:W-:Y:S06]  /*7ed0*/  @!P1 SYNCS.ARRIVE.TRANS64.RED.A1T0 RZ, [R2+URZ], RZ ;  /* 0x000000ff02ff99a7 */ /* 0x0001ec000810043f */
[----:B------:R-:W1:Y:S08]  /*7ee0*/  MUFU.EX2 R118, R118 ;  /* 0x0000007600767308 */ /* 0x000e700000000800 */
[----:B------:R-:W-:Y:S08]  /*7ef0*/  MUFU.EX2 R116, R116 ;  /* 0x0000007400747308 */ /* 0x000ff00000000800 */
[----:B------:R-:W3:Y:S08]  /*7f00*/  MUFU.EX2 R155, R155 ;  /* 0x0000009b009b7308 */ /* 0x000ef00000000800 */
[----:B------:R-:W-:Y:S08]  /*7f10*/  MUFU.EX2 R88, R88 ;  /* 0x0000005800587308 */ /* 0x000ff00000000800 */
[----:B------:R-:W4:Y:S08]  /*7f20*/  MUFU.EX2 R90, R90 ;  /* 0x0000005a005a7308 */ /* 0x000f300000000800 */
[----:B------:R5:W-:Y:S08]  /*7f30*/  MUFU.EX2 R157, R132 ;  /* 0x00000084009d7308 */ /* 0x000bf00000000800 */
[----:B------:R-:W-:Y:S01]  /*7f40*/  MUFU.EX2 R89, R89 ;  /* 0x0000005900597308 */ /* 0x000fe20000000800 */
[----:B-----5:R-:W-:-:S04]  /*7f50*/  FADD.FTZ R132, R152, R129 ;  /* 0x0000008198847221 */ /* 0x020fc80000010000 */
[----:B--2---:R-:W-:-:S03]  /*7f60*/  FADD.FTZ R3, R115, R132 ;  /* 0x0000008473037221 */ /* 0x004fc60000010000 */
[----:B------:R-:W2:Y:S01]  /*7f70*/  MUFU.EX2 R119, R119 ;  /* 0x0000007700777308 */ /* 0x000ea20000000800 */
[----:B-1----:R-:W-:-:S04]  /*7f80*/  FADD.FTZ R132, R118, R3 ;  /* 0x0000000376847221 */ /* 0x002fc80000010000 */
[----:B---3--:R-:W-:-:S03]  /*7f90*/  FADD.FTZ R3, R155, R132 ;  /* 0x000000849b037221 */ /* 0x008fc60000010000 */
[----:B------:R-:W-:Y:S01]  /*7fa0*/  MUFU.EX2 R92, R92 ;  /* 0x0000005c005c7308 */ /* 0x000fe20000000800 */
[----:B----4-:R-:W-:-:S07]  /*7fb0*/  FADD.FTZ R132, R90, R3 ;  /* 0x000000035a847221 */ /* 0x010fce0000010000 */
[----:B------:R1:W3:Y:S01]  /*7fc0*/  MUFU.EX2 R159, R95 ;  /* 0x0000005f009f7308 */ /* 0x0002e20000000800 */
[----:B--2---:R-:W-:-:S04]  /*7fd0*/  FADD.FTZ R132, R119, R132 ;  /* 0x0000008477847221 */ /* 0x004fc80000010000 */
[----:B------:R-:W-:-:S03]  /*7fe0*/  FADD.FTZ R132, R157, R132 ;  /* 0x000000849d847221 */ /* 0x000fc60000010000 */
[----:B------:R-:W-:Y:S01]  /*7ff0*/  MUFU.EX2 R93, R93 ;  /* 0x0000005d005d7308 */ /* 0x000fe20000000800 */
[----:B-1----:R-:W-:-:S04]  /*8000*/  FADD.FTZ R95, R113, R162 ;  /* 0x000000a2715f7221 */ /* 0x002fc80000010000 */
[----:B------:R-:W-:-:S03]  /*8010*/  FADD.FTZ R95, R116, R95 ;  /* 0x0000005f745f7221 */ /* 0x000fc60000010000 */
[----:B------:R-:W-:Y:S01]  /*8020*/  MUFU.EX2 R96, R96 ;  /* 0x0000006000607308 */ /* 0x000fe20000000800 */
[----:B---3--:R-:W-:-:S07]  /*8030*/  FADD.FTZ R132, R159, R132 ;  /* 0x000000849f847221 */ /* 0x008fce0000010000 */
[----:B------:R1:W2:Y:S08]  /*8040*/  MUFU.EX2 R171, R98 ;  /* 0x0000006200ab7308 */ /* 0x0002b00000000800 */
[----:B------:R-:W3:Y:S01]  /*8050*/  MUFU.EX2 R97, R97 ;  /* 0x0000006100617308 */ /* 0x000ee20000000800 */
[----:B-1----:R-:W-:-:S04]  /*8060*/  FADD.FTZ R98, R88, R95 ;  /* 0x0000005f58627221 */ /* 0x002fc80000010000 */
[----:B------:R-:W-:-:S03]  /*8070*/  FADD.FTZ R3, R89, R98 ;  /* 0x0000006259037221 */ /* 0x000fc60000010000 */
[----:B------:R-:W1:Y:S01]  /*8080*/  MUFU.EX2 R129, R104 ;  /* 0x0000006800817308 */ /* 0x000e620000000800 */
[----:B------:R-:W-:-:S01]  /*8090*/  FADD.FTZ R98, R92, R3 ;  /* 0x000000035c627221 */ /* 0x000fc20000010000 */
[----:B--2---:R-:W-:-:S03]  /*80a0*/  FADD.FTZ R132, R171, R132 ;  /* 0x00000084ab847221 */ /* 0x004fc60000010000 */
[----:B------:R-:W-:-:S03]  /*80b0*/  FADD.FTZ R3, R93, R98 ;  /* 0x000000625d037221 */ /* 0x000fc60000010000 */
[----:B------:R-:W2:Y:S01]  /*80c0*/  MUFU.EX2 R100, R100 ;  /* 0x0000006400647308 */ /* 0x000ea20000000800 */
[----:B0-----:R-:W-:-:S04]  /*80d0*/  FADD.FTZ R2, R96, R3 ;  /* 0x0000000360027221 */ /* 0x001fc80000010000 */
[----:B---3--:R-:W-:-:S03]  /*80e0*/  FADD.FTZ R3, R97, R2 ;  /* 0x0000000261037221 */ /* 0x008fc60000010000 */
[----:B------:R-:W0:Y:S01]  /*80f0*/  MUFU.EX2 R95, R102 ;  /* 0x00000066005f7308 */ /* 0x000e220000000800 */
[----:B-1----:R-:W-:-:S07]  /*8100*/  FADD.FTZ R132, R129, R132 ;  /* 0x0000008481847221 */ /* 0x002fce0000010000 */
[----:B------:R-:W1:Y:S01]  /*8110*/  MUFU.EX2 R103, R8 ;  /* 0x0000000800677308 */ /* 0x000e620000000800 */
[----:B--2---:R-:W-:-:S04]  /*8120*/  FADD.FTZ R2, R100, R3 ;  /* 0x0000000364027221 */ /* 0x004fc80000010000 */
[----:B------:R-:W-:Y:S01]  /*8130*/  FADD.FTZ R3, R5, R2 ;  /* 0x0000000205037221 */ /* 0x000fe20000010000 */
[----:B0-----:R-:W-:-:S04]  /*8140*/  FADD.FTZ R132, R95, R132 ;  /* 0x000000845f847221 */ /* 0x001fc80000010000 */
[----:B-1----:R-:W-:Y:S01]  /*8150*/  FADD.FTZ R2, R103, R132 ;  /* 0x0000008467027221 */ /* 0x002fe20000010000 */
[----:B------:R-:W-:Y:S06]  /*8160*/  @!P0 BRA `(.L_x_2041) ;  /* 0x0000000000048947 */ /* 0x000fec0003800000 */
[----:B------:R-:W-:Y:S01]  /*8170*/  BPT.TRAP 0x1 ;  /* 0x000000040000795c */ /* 0x000fe20000300000 */
.L_x_2041:
        /* <DEDUP_REMOVED lines=116> */
.L_x_2032:
[----:B------:R-:W-:-:S13]  /*88c0*/  ISETP.LE.AND P2, PT, RZ, UR57, PT ;  /* 0x00000039ff007c0c */ /* 0x000fda000bf43270 */
[----:B------:R-:W-:Y:S05]  /*88d0*/  @!P2 BRA `(.L_x_2043) ;  /* 0x0000002c0028a947 */ /* 0x000fea0003800000 */
[----:B------:R-:W-:Y:S01]  /*88e0*/  IMAD.MOV.U32 R7, RZ, RZ, R6 ;  /* 0x000000ffff077224 */ /* 0x000fe200078e0006 */
[----:B------:R-:W-:Y:S01]  /*88f0*/  UMOV UR51, UR46 ;  /* 0x0000002e00337c82 */ /* 0x000fe20008000000 */
[----:B------:R-:W-:Y:S01]  /*8900*/  IMAD.MOV.U32 R5, RZ, RZ, R0 ;  /* 0x000000ffff057224 */ /* 0x000fe200078e0000 */
[----:B------:R-:W-:-:S06]  /*8910*/  UMOV UR50, UR56 ;  /* 0x0000003800327c82 */ /* 0x000fcc0008000000 */
.L_x_2053:
[----:B------:R-:W-:Y:S01]  /*8920*/  ISETP.NE.AND P3, PT, RZ, UR44, PT ;  /* 0x0000002cff007c0c */ /* 0x000fe2000bf65270 */
[----:B------:R-:W-:-:S04]  /*8930*/  UISETP.NE.AND UP0, UPT, UR50, 0x1, UPT ;  /* 0x000000013200788c */ /* 0x000fc8000bf05270 */
[----:B------:R-:W-:-:S04]  /*8940*/  USEL UR46, URZ, 0x1, UP0 ;  /* 0x000000013f2e7887 */ /* 0x000fc80008000000 */
[----:B------:R-:W-:-:S04]  /*8950*/  ULOP3.LUT UR46, UR51, UR46, URZ, 0x3c, !UPT ;  /* 0x0000002e332e7292 */ /* 0x000fc8000f8e3c3f */
[----:B------:R-:W-:Y:S08]  /*8960*/  @P3 BRA `(.L_x_2044) ;  /* 0x0000000000383947 */ /* 0x000ff00003800000 */
[----:B------:R-:W-:Y:S05]  /*8970*/  @!P0 BRA `(.L_x_2045) ;  /* 0x0000000000048947 */ /* 0x000fea0003800000 */
[----:B------:R-:W-:Y:S01]  /*8980*/  BPT.TRAP 0x1 ;  /* 0x000000040000795c */ /* 0x000fe20000300000 */
.L_x_2045:
        /* <DEDUP_REMOVED lines=9> */
.L_x_2046:
[----:B-1----:R-:W-:Y:S05]  /*8a20*/  @P2 BRA `(.L_x_2044) ;  /* 0x0000000000082947 */ /* 0x002fea0003800000 */
[----:B------:R-:W1:Y:S02]  /*8a30*/  SYNCS.PHASECHK.TRANS64.TRYWAIT P2, [UR6+0x29830], R0 ;  /* 0x02983000ff0075a7 */ /* 0x000e640008040146 */
[----:B-1----:R-:W-:Y:S05]  /*8a40*/  @!P2 BRA `(.L_x_2047) ;  /* 0x000000ac00a4a947 */ /* 0x002fea0003800000 */
.L_x_2044:
        /* <DEDUP_REMOVED lines=189> */
.L_x_2049:
[----:B------:R-:W-:Y:S01]  /*9620*/  ULEA UR6, UR50, UR41, 0x3 ;  /* 0x0000002932067291 */ /* 0x000fe2000f8e183f */
[----:B------:R-:W-:-:S05]  /*9630*/  IMAD.U32 R0, RZ, RZ, UR51 ;  /* 0x00000033ff007e24 */ /* 0x000fca000f8e00ff */
[----:B------:R-:W-:-:S04]  /*9640*/  SHF.L.U32 R0, R0, 0x1f, RZ ;  /* 0x0000001f00007819 */ /* 0x000fc800000006ff */
[----:B------:R0:W1:Y:S01]  /*9650*/  SYNCS.PHASECHK.TRANS64.TRYWAIT P2, [UR6+0x29850], R0 ;  /* 0x02985000ff0075a7 */ /* 0x0000620008040146 */
[----:B------:R-:W-:Y:S05]  /*9660*/  @!P0 BRA `(.L_x_2050) ;  /* 0x0000000000048947 */ /* 0x000fea0003800000 */
[----:B------:R-:W-:Y:S01]  /*9670*/  BPT.TRAP 0x1 ;  /* 0x000000040000795c */ /* 0x000fe20000300000 */
.L_x_2050:
[----:B-1----:R-:W-:Y:S05]  /*9680*/  @P2 BRA `(.L_x_2048) ;  /* 0x0000000000082947 */ /* 0x002fea0003800000 */
[----:B------:R-:W1:Y:S02]  /*9690*/  SYNCS.PHASECHK.TRANS64.TRYWAIT P2, [UR6+0x29850], R0 ;  /* 0x02985000ff0075a7 */ /* 0x000e640008040146 */
[----:B-1----:R-:W-:Y:S05]  /*96a0*/  @!P2 BRA `(.L_x_2051) ;  /* 0x000000a000a4a947 */ /* 0x002fea0003800000 */
.L_x_2048:
[----:B------:R-:W-:Y:S01]  /*96b0*/  UIADD3 UR6, UR41, 0x400, URZ ;  /* 0x0000040029067890 */ /* 0x000fe2000fffe03f */
[----:B------:R-:W-:Y:S01]  /*96c0*/  WARPGROUP.ARRIVE ;  /* 0x00000000000079c5 */ /* 0x000fe20000000000 */
[----:B------:R-:W-:Y:S01]  /*96d0*/  UMOV UR7, 0xc0000010 ;  /* 0xc000001000077882 */ /* 0x000fe20000000000 */
[----:B01----:R-:W-:Y:S01]  /*96e0*/  FMNMX.FTZ R0, R152, R5, !PT ;  /* 0x0000000598007209 */ /* 0x003fe20007810000 */
[----:B------:R-:W-:-:S03]  /*96f0*/  USHF.R.U32.HI UR6, URZ, 0x4, UR6 ;  /* 0x000000043f067899 */ /* 0x000fc60008011606 */
        /* <DEDUP_REMOVED lines=84> */
[----:B------:R-:W-:-:S03]  /*9c40*/  FMNMX.FTZ R0, R102, R9, !PT ;  /* 0x0000000966007209 */ /* 0x000fc60007810000 */
        /* <DEDUP_REMOVED lines=44> */
[----:B------:R-:W0:Y:S01]  /*9f10*/  MUFU.EX2 R7, R7 ;  /* 0x0000000700077308 */ /* 0x000e220000000800 */
[----:B------:R-:W-:-:S01]  /*9f20*/  FFMA.FTZ R155, R163, UR38, -R101 ;  /* 0x00000026a39b7c23 */ /* 0x000fc20008010865 */
        /* <DEDUP_REMOVED lines=48> */
[----:B------:R-:W-:-:S02]  /*a230*/  WARPGROUP.DEPBAR.LE gsb0, 0x0 ;  /* 0x00008000000079c5 */ /* 0x000fc40000010000 */
[----:B------:R-:W-:Y:S01]  /*a240*/  WARPGROUP.ARRIVE ;  /* 0x00000000000079c5 */ /* 0x000fe20000000000 */
[----:B------:R-:W-:Y:S01]  /*a250*/  FFMA.FTZ R114, R114, UR38, -R101 ;  /* 0x0000002672727c23 */ /* 0x000fe20008010865 */
[----:B------:R-:W-:-:S01]  /*a260*/  FFMA.FTZ R113, R113, UR38, -R192 ;  /* 0x0000002671717c23 */ /* 0x000fc200080108c0 */
[----:B------:R-:W-:Y:S01]  /*a270*/  FFMA.FTZ R115, R115, UR38, -R101 ;  /* 0x0000002673737c23 */ /* 0x000fe20008010865 */
[----:B------:R-:W1:Y:S01]  /*a280*/  MUFU.EX2 R153, R153 ;  /* 0x0000009900997308 */ /* 0x000e620000000800 */
[----:B--2---:R-:W-:-:S01]  /*a290*/  FADD.FTZ R2, R152, R3 ;  /* 0x0000000398027221 */ /* 0x004fc20000010000 */
[----:B------:R-:W-:Y:S01]  /*a2a0*/  QGMMA.64x128x32.F32.E4M3.E4M3 R24, R176, gdesc[UR4], R24, gsb0 ;  /* 0x01e00004b0187df3 */ /* 0x000fe20008000818 */
[----:B------:R-:W-:Y:S01]  /*a2b0*/  UIADD3 UR6, UR10, 0x300, URZ ;  /* 0x000003000a067890 */ /* 0x000fe2000fffe03f */
[--C-:B------:R-:W-:Y:S01]  /*a2c0*/  FFMA.FTZ R116, R116, UR38, -R192.reuse ;  /* 0x0000002674747c23 */ /* 0x100fe200080108c0 */
[----:B------:R-:W-:Y:S01]  /*a2d0*/  UMOV UR7, 0xc0000010 ;  /* 0xc000001000077882 */ /* 0x000fe20000000000 */
[----:B------:R-:W-:Y:S01]  /*a2e0*/  FFMA.FTZ R118, R118, UR38, -R101 ;  /* 0x0000002676767c23 */ /* 0x000fe20008010865 */
[----:B------:R-:W-:-:S01]  /*a2f0*/  FFMA.FTZ R117, R117, UR38, -R192 ;  /* 0x0000002675757c23 */ /* 0x000fc200080108c0 */
[----:B------:R-:W2:Y:S01]  /*a300*/  MUFU.EX2 R11, R11 ;  /* 0x0000000b000b7308 */ /* 0x000ea20000000800 */
[----:B0-----:R-:W-:-:S01]  /*a310*/  FADD.FTZ R158, R10, R159 ;  /* 0x0000009f0a9e7221 */ /* 0x001fc20000010000 */
[----:B------:R-:W-:Y:S01]  /*a320*/  FFMA.FTZ R119, R119, UR38, -R101 ;  /* 0x0000002677777c23 */ /* 0x000fe20008010865 */
[----:B------:R-:W-:-:S01]  /*a330*/  FFMA.FTZ R88, R88, UR38, -R192 ;  /* 0x0000002658587c23 */ /* 0x000fc200080108c0 */
[--C-:B------:R-:W-:Y:S01]  /*a340*/  FFMA.FTZ R90, R90, UR38, -R101.reuse ;  /* 0x000000265a5a7c23 */ /* 0x100fe20008010865 */
[----:B------:R-:W-:-:S01]  /*a350*/  FFMA.FTZ R94, R94, UR38, -R101 ;  /* 0x000000265e5e7c23 */ /* 0x000fc20008010865 */
[----:B------:R-:W-:Y:S01]  /*a360*/  FFMA.FTZ R89, R89, UR38, -R192 ;  /* 0x0000002659597c23 */ /* 0x000fe200080108c0 */
[----:B------:R-:W-:-:S01]  /*a370*/  FFMA.FTZ R91, R91, UR38, -R101 ;  /* 0x000000265b5b7c23 */ /* 0x000fc20008010865 */
[----:B------:R-:W0:Y:S01]  /*a380*/  MUFU.EX2 R154, R154 ;  /* 0x0000009a009a7308 */ /* 0x000e220000000800 */
[----:B-1----:R-:W-:-:S01]  /*a390*/  FADD.FTZ R3, R153, R2 ;  /* 0x0000000299037221 */ /* 0x002fc20000010000 */
[--C-:B------:R-:W-:Y:S01]  /*a3a0*/  FFMA.FTZ R92, R92, UR38, -R192.reuse ;  /* 0x000000265c5c7c23 */ /* 0x100fe200080108c0 */
        /* <DEDUP_REMOVED lines=45> */
[----:B0-----:R-:W-:Y:S01]  /*a680*/  FADD.FTZ R159, R137, R158 ;  /* 0x0000009e899f7221 */ /* 0x001fe20000010000 */
[----:B------:R-:W-:-:S03]  /*a690*/  UMOV UR7, 0xc0000010 ;  /* 0xc000001000077882 */ /* 0x000fc60000000000 */
[----:B------:R-:W0:Y:S08]  /*a6a0*/  MUFU.EX2 R140, R140 ;  /* 0x0000008c008c7308 */ /* 0x000e300000000800 */
        /* <DEDUP_REMOVED lines=34> */
[----:B------:R-:W-:Y:S02]  /*a8d0*/  WARPGROUP.DEPBAR.LE gsb0, 0x0 ;  /* 0x00008000000079c5 */ /* 0x000fe40000010000 */
[----:B------:R-:W-:-:S04]  /*a8e0*/  WARPGROUP.ARRIVE ;  /* 0x00000000000079c5 */ /* 0x000fc80000000000 */
[----:B------:R-:W0:Y:S01]  /*a8f0*/  MUFU.EX2 R132, R132 ;  /* 0x0000008400847308 */ /* 0x000e220000000800 */
[----:B--2---:R-:W-:-:S01]  /*a900*/  FADD.FTZ R3, R129, R2 ;  /* 0x0000000281037221 */ /* 0x004fc20000010000 */
[----:B------:R-:W-:Y:S06]  /*a910*/  QGMMA.64x128x32.F32.E4M3.E4M3 R24, R168, gdesc[UR4], R24, gsb0 ;  /* 0x01e00004a8187df3 */ /* 0x000fec0008000818 */
        /* <DEDUP_REMOVED lines=24> */
[----:B------:R-:W-:Y:S01]  /*aaa0*/  MUFU.EX2 R114, R114 ;  /* 0x0000007200727308 */ /* 0x000fe20000000800 */
[----:B-1----:R-:W-:-:S01]  /*aab0*/  FADD.FTZ R159, R111, R158 ;  /* 0x0000009e6f9f7221 */ /* 0x002fc20000010000 */
[----:B------:R-:W-:-:S06]  /*aac0*/  IADD3 R158, -R23, 0xb, RZ ;  /* 0x0000000b179e7810 */ /* 0x000fcc0007ffe1ff */
[----:B------:R-:W1:Y:S01]  /*aad0*/  MUFU.EX2 R113, R113 ;  /* 0x0000007100717308 */ /* 0x000e620000000800 */
[----:B0-----:R-:W-:-:S07]  /*aae0*/  FADD.FTZ R2, R112, R3 ;  /* 0x0000000370027221 */ /* 0x001fce0000010000 */
[----:B------:R-:W-:Y:S08]  /*aaf0*/  MUFU.EX2 R115, R115 ;  /* 0x0000007300737308 */ /* 0x000ff00000000800 */
[----:B------:R-:W0:Y:S01]  /*ab00*/  MUFU.EX2 R116, R116 ;  /* 0x0000007400747308 */ /* 0x000e220000000800 */
[----:B-1----:R-:W-:-:S07]  /*ab10*/  FADD.FTZ R3, R113, R2 ;  /* 0x0000000271037221 */ /* 0x002fce0000010000 */
[----:B------:R-:W-:Y:S08]  /*ab20*/  MUFU.EX2 R118, R118 ;  /* 0x0000007600767308 */ /* 0x000ff00000000800 */
[----:B------:R-:W1:Y:S01]  /*ab30*/  MUFU.EX2 R117, R117 ;  /* 0x0000007500757308 */ /* 0x000e620000000800 */
[----:B0-----:R-:W-:-:S01]  /*ab40*/  FADD.FTZ R2, R116, R3 ;  /* 0x0000000374027221 */ /* 0x001fc20000010000 */
[----:B------:R-:W-:-:S06]  /*ab50*/  WARPGROUP.DEPBAR.LE gsb0, 0x0 ;  /* 0x00008000000079c5 */ /* 0x000fcc0000010000 */
[----:B------:R-:W0:Y:S08]  /*ab60*/  MUFU.EX2 R119, R119 ;  /* 0x0000007700777308 */ /* 0x000e300000000800 */
[----:B------:R-:W2:Y:S01]  /*ab70*/  MUFU.EX2 R88, R88 ;  /* 0x0000005800587308 */ /* 0x000ea20000000800 */
[----:B-1----:R-:W-:-:S07]  /*ab80*/  FADD.FTZ R3, R117, R2 ;  /* 0x0000000275037221 */ /* 0x002fce0000010000 */
[----:B------:R-:W-:Y:S08]  /*ab90*/  MUFU.EX2 R90, R90 ;  /* 0x0000005a005a7308 */ /* 0x000ff00000000800 */
[----:B------:R1:W-:Y:S08]  /*aba0*/  MUFU.EX2 R161, R94 ;  /* 0x0000005e00a17308 */ /* 0x0003f00000000800 */
[----:B------:R-:W3:Y:S01]  /*abb0*/  MUFU.EX2 R89, R89 ;  /* 0x0000005900597308 */ /* 0x000ee20000000800 */
[----:B-1----:R-:W-:-:S04]  /*abc0*/  FADD.FTZ R94, R114, R159 ;  /* 0x0000009f725e7221 */ /* 0x002fc80000010000 */
[----:B------:R-:W-:-:S03]  /*abd0*/  FADD.FTZ R159, R115, R94 ;  /* 0x0000005e739f7221 */ /* 0x000fc60000010000 */
[----:B------:R-:W-:Y:S01]  /*abe0*/  MUFU.EX2 R91, R91 ;  /* 0x0000005b005b7308 */ /* 0x000fe20000000800 */
[----:B------:R-:W-:-:S01]  /*abf0*/  FADD.FTZ R94, R118, R159 ;  /* 0x0000009f765e7221 */ /* 0x000fc20000010000 */
[----:B------:R-:W-:-:S05]  /*ac00*/  IMAD.U32 R159, RZ, RZ, UR56 ;  /* 0x00000038ff9f7e24 */ /* 0x000fca000f8e00ff */
[----:B------:R-:W-:Y:S01]  /*ac10*/  @!P1 LEA R2, R159, UR41, 0x3 ;  /* 0x000000299f029c11 */ /* 0x000fe2000f8e18ff */
[----:B------:R-:W1:Y:S04]  /*ac20*/  MUFU.EX2 R92, R92 ;  /* 0x0000005c005c7308 */ /* 0x000e680000000800 */
[----:B------:R-:W-:-:S04]  /*ac30*/  @!P1 VIADD R2, R2, 0x29840 ;  /* 0x0002984002029836 */ /* 0x000fc80000000000 */
[----:B------:R-:W4:Y:S01]  /*ac40*/  MUFU.EX2 R93, R93 ;  /* 0x0000005d005d7308 */ /* 0x000f220000000800 */
[----:B------:R-:W-:Y:S01]  /*ac50*/  @!P1 PRMT R2, RZ, 0x654, R2 ;  /* 0x00000654ff029816 */ /* 0x000fe20000000002 */
[----:B------:R0:W-:Y:S06]  /*ac60*/  BAR.ARV R158, 0x100 ;  /* 0x0004009e0000751d */ /* 0x0001ec0000002000 */
[----:B------:R0:W-:Y:S01]  /*ac70*/  MUFU.EX2 R160, R95 ;  /* 0x0000005f00a07308 */ /* 0x0001e20000000800 */
[----:B------:R5:W-:Y:S07]  /*ac80*/  @!P1 SYNCS.ARRIVE.TRANS64.RED.A1T0 RZ, [R2+URZ], RZ ;  /* 0x000000ff02ff99a7 */ /* 0x000bee000810043f */
[----:B------:R-:W5:Y:S01]  /*ac90*/  MUFU.EX2 R96, R96 ;  /* 0x0000006000607308 */ /* 0x000f620000000800 */
[----:B0-----:R-:W-:-:S01]  /*aca0*/  FADD.FTZ R95, R119, R94 ;  /* 0x0000005e775f7221 */ /* 0x001fc20000010000 */
[----:B--2---:R-:W-:-:S04]  /*acb0*/  FADD.FTZ R94, R88, R3 ;  /* 0x00000003585e7221 */ /* 0x004fc80000010000 */
[----:B---3--:R-:W-:Y:S02]  /*acc0*/  FADD.FTZ R3, R89, R94 ;  /* 0x0000005e59037221 */ /* 0x008fe40000010000 */
[----:B------:R0:W2:Y:S02]  /*acd0*/  MUFU.EX2 R171, R98 ;  /* 0x0000006200ab7308 */ /* 0x0000a40000000800 */
[----:B-1----:R-:W-:-:S04]  /*ace0*/  FADD.FTZ R94, R92, R3 ;  /* 0x000000035c5e7221 */ /* 0x002fc80000010000 */
[----:B----4-:R-:W-:Y:S02]  /*acf0*/  FADD.FTZ R3, R93, R94 ;  /* 0x0000005e5d037221 */ /* 0x010fe40000010000 */
[----:B------:R-:W1:Y:S01]  /*ad00*/  MUFU.EX2 R97, R97 ;  /* 0x0000006100617308 */ /* 0x000e620000000800 */
[----:B0-----:R-:W-:-:S01]  /*ad10*/  FADD.FTZ R98, R90, R95 ;  /* 0x0000005f5a627221 */ /* 0x001fc20000010000 */
[----:B-----5:R-:W-:-:S03]  /*ad20*/  FADD.FTZ R2, R96, R3 ;  /* 0x0000000360027221 */ /* 0x020fc60000010000 */
[----:B------:R-:W-:-:S03]  /*ad30*/  FADD.FTZ R98, R91, R98 ;  /* 0x000000625b627221 */ /* 0x000fc60000010000 */
[----:B------:R-:W0:Y:S01]  /*ad40*/  MUFU.EX2 R99, R99 ;  /* 0x0000006300637308 */ /* 0x000e220000000800 */
[----:B------:R-:W-:-:S04]  /*ad50*/  FADD.FTZ R98, R161, R98 ;  /* 0x00000062a1627221 */ /* 0x000fc80000010000 */
[----:B------:R-:W-:-:S03]  /*ad60*/  FADD.FTZ R98, R160, R98 ;  /* 0x00000062a0627221 */ /* 0x000fc60000010000 */
[----:B------:R-:W3:Y:S01]  /*ad70*/  MUFU.EX2 R100, R100 ;  /* 0x0000006400647308 */ /* 0x000ee20000000800 */
[----:B--2---:R-:W-:-:S01]  /*ad80*/  FADD.FTZ R98, R171, R98 ;  /* 0x00000062ab627221 */ /* 0x004fc20000010000 */
[----:B-1----:R-:W-:-:S06]  /*ad90*/  FADD.FTZ R3, R97, R2 ;  /* 0x0000000261037221 */ /* 0x002fcc0000010000 */
[----:B------:R-:W1:Y:S01]  /*ada0*/  MUFU.EX2 R95, R102 ;  /* 0x00000066005f7308 */ /* 0x000e620000000800 */
[----:B0-----:R-:W-:-:S07]  /*adb0*/  FADD.FTZ R98, R99, R98 ;  /* 0x0000006263627221 */ /* 0x001fce0000010000 */
[----:B------:R-:W0:Y:S01]  /*adc0*/  MUFU.EX2 R145, R145 ;  /* 0x0000009100917308 */ /* 0x000e220000000800 */
[----:B---3--:R-:W-:-:S07]  /*add0*/  FADD.FTZ R2, R100, R3 ;  /* 0x0000000364027221 */ /* 0x008fce0000010000 */
[----:B------:R-:W2:Y:S01]  /*ade0*/  MUFU.EX2 R101, R101 ;  /* 0x0000006500657308 */ /* 0x000ea20000000800 */
[----:B-1----:R-:W-:-:S01]  /*adf0*/  FADD.FTZ R98, R95, R98 ;  /* 0x000000625f627221 */ /* 0x002fc20000010000 */
[----:B0-----:R-:W-:-:S03]  /*ae00*/  FADD.FTZ R3, R145, R2 ;  /* 0x0000000291037221 */ /* 0x001fc60000010000 */
[----:B--2---:R-:W-:Y:S01]  /*ae10*/  FADD.FTZ R2, R101, R98 ;  /* 0x0000006265027221 */ /* 0x004fe20000010000 */
[----:B------:R-:W-:Y:S06]  /*ae20*/  @!P0 BRA `(.L_x_2052) ;  /* 0x0000000000048947 */ /* 0x000fec0003800000 */
[----:B------:R-:W-:Y:S01]  /*ae30*/  BPT.TRAP 0x1 ;  /* 0x000000040000795c */ /* 0x000fe20000300000 */
.L_x_2052:
        /* <DEDUP_REMOVED lines=116> */
.L_x_2043:
[----:B------:R-:W-:Y:S06]  /*b580*/  BAR.ARV 0x8, 0x120 ;  /* 0x0204800000007b1d */ /* 0x000fec0000002000 */
[----:B------:R-:W-:Y:S05]  /*b590*/  @!P0 BRA `(.L_x_2054) ;  /* 0x0000000000048947 */ /* 0x000fea0003800000 */
[----:B------:R-:W-:Y:S01]  /*b5a0*/  BPT.TRAP 0x1 ;  /* 0x000000040000795c */ /* 0x000fe20000300000 */
.L_x_2054:
[----:B------:R-:W-:Y:S01]  /*b5b0*/  ULEA UR9, UR56, UR41, 0x3 ;  /* 0x0000002938097291 */ /* 0x000fe2000f8e183f */
[----:B------:R-:W-:-:S05]  /*b5c0*/  IMAD.U32 R4, RZ, RZ, UR46 ;  /* 0x0000002eff047e24 */ /* 0x000fca000f8e00ff */
[----:B------:R-:W-:-:S04]  /*b5d0*/  SHF.L.U32 R4, R4, 0x1f, RZ ;  /* 0x0000001f04047819 */ /* 0x000fc800000006ff */
[----:B------:R0:W1:Y:S01]  /*b5e0*/  SYNCS.PHASECHK.TRANS64.TRYWAIT P1, [UR9+0x29850], R4 ;  /* 0x02985004ff0075a7 */ /* 0x0000620008020149 */
[----:B------:R-:W-:Y:S05]  /*b5f0*/  @!P0 BRA `(.L_x_2055) ;  /* 0x0000000000048947 */ /* 0x000fea0003800000 */
[----:B------:R-:W-:Y:S01]  /*b600*/  BPT.TRAP 0x1 ;  /* 0x000000040000795c */ /* 0x000fe20000300000 */
.L_x_2055:
[----:B-1----:R-:W-:Y:S05]  /*b610*/  @P1 BRA `(.L_x_2056) ;  /* 0x0000000000081947 */ /* 0x002fea0003800000 */
[----:B------:R-:W1:Y:S02]  /*b620*/  SYNCS.PHASECHK.TRANS64.TRYWAIT P1, [UR9+0x29850], R4 ;  /* 0x02985004ff0075a7 */ /* 0x000e640008020149 */
[----:B-1----:R-:W-:Y:S05]  /*b630*/  @!P1 BRA `(.L_x_2057) ;  /* 0x0000008000d89947 */ /* 0x002fea0003800000 */
.L_x_2056:
        /* <DEDUP_REMOVED lines=11> */
[----:B------:R-:W-:-:S04]  /*b6f0*/  PLOP3.LUT P1, PT, PT, PT, UP0, 0x80, 0x0 ;  /* 0x000000000000781c */ /* 0x000fc80003f2f008 */
[----:B------:R-:W-:Y:S02]  /*b700*/  @UP0 ULDC.64 UR12, c[0x0][0x9c8] ;  /* 0x00027200000c0ab9 */ /* 0x000fe40000000a00 */
[----:B------:R-:W-:Y:S01]  /*b710*/  UMOV UR6, UR8 ;  /* 0x0000000800067c82 */ /* 0x000fe20008000000 */
[----:B------:R-:W-:-:S09]  /*b720*/  @UP0 UIMAD.WIDE.U32 UR4, UR36, UR12, URZ ;  /* 0x0000000c240402a5 */ /* 0x000fd2000f8e003f */
[----:B------:R-:W-:Y:S01]  /*b730*/  QGMMA.64x128x32.F32.E4M3.E4M3 R24, R184, gdesc[UR4], R24, gsb0 ;  /* 0x01e00004b8187df3 */ /* 0x000fe20008000818 */
[----:B------:R-:W-:Y:S01]  /*b740*/  UIADD3 UR6, UR8, 0x100, URZ ;  /* 0x0000010008067890 */ /* 0x000fe2000fffe03f */
[----:B------:R-:W-:Y:S01]  /*b750*/  UMOV UR7, 0xc0000010 ;  /* 0xc000001000077882 */ /* 0x000fe20000000000 */
[----:B------:R-:W-:Y:S02]  /*b760*/  WARPGROUP.DEPBAR.LE gsb0, 0x0 ;  /* 0x00008000000079c5 */ /* 0x000fe40000010000 */
[----:B------:R-:W-:-:S07]  /*b770*/  WARPGROUP.ARRIVE ;  /* 0x00000000000079c5 */ /* 0x000fce0000000000 */
        /* <DEDUP_REMOVED lines=13> */
[----:B01----:R-:W-:-:S03]  /*b850*/  IMAD.U32 R4, RZ, RZ, UR6 ;  /* 0x00000006ff047e24 */ /* 0x003fc6000f8e00ff */
[----:B------:R-:W-:Y:S01]  /*b860*/  IMAD.U32 R5, RZ, RZ, UR7 ;  /* 0x00000007ff057e24 */ /* 0x000fe2000f8e00ff */
[----:B------:R-:W-:Y:S02]  /*b870*/  UMOV UR7, 0xc0000010 ;  /* 0xc000001000077882 */ /* 0x000fe40000000000 */
[----:B------:R-:W-:Y:S02]  /*b880*/  UMOV UR6, UR4 ;  /* 0x0000000400067c82 */ /* 0x000fe40008000000 */
[----:B------:R0:W2:Y:S01]  /*b890*/  @P1 LDG.E R7, desc[UR54][R4.64] ;  /* 0x0000003604071981 */ /* 0x0000a2000c1e1900 */
[----:B------:R-:W-:Y:S01]  /*b8a0*/  UIADD3 UR4, UR8, 0x300, URZ ;  /* 0x0000030008047890 */ /* 0x000fe2000fffe03f */
[----:B------:R-:W-:Y:S02]  /*b8b0*/  WARPGROUP.DEPBAR.LE gsb0, 0x0 ;  /* 0x00008000000079c5 */ /* 0x000fe40000010000 */
[----:B------:R-:W-:-:S06]  /*b8c0*/  WARPGROUP.ARRIVE ;  /* 0x00000000000079c5 */ /* 0x000fcc0000000000 */
[----:B------:R-:W-:Y:S01]  /*b8d0*/  QGMMA.64x128x32.F32.E4M3.E4M3 R24, R176, gdesc[UR4], R24, gsb0 ;  /* 0x01e00004b0187df3 */ /* 0x000fe20008000818 */
[----:B------:R-:W-:Y:S01]  /*b8e0*/  UMOV UR6, UR4 ;  /* 0x0000000400067c82 */ /* 0x000fe20008000000 */
[----:B------:R-:W-:Y:S01]  /*b8f0*/  UMOV UR7, 0xc0000010 ;  /* 0xc000001000077882 */ /* 0x000fe20000000000 */
[----:B------:R-:W-:Y:S01]  /*b900*/  UIADD3 UR8, UR8, 0x400, URZ ;  /* 0x0000040008087890 */ /* 0x000fe2000fffe03f */
[----:B------:R-:W1:Y:S04]  /*b910*/  SHFL.BFLY PT, R8, R3, 0x2, 0x1f ;  /* 0x0c401f0003087f89 */ /* 0x000e6800000e0000 */
[----:B------:R-:W3:Y:S01]  /*b920*/  SHFL.BFLY PT, R9, R2, 0x2, 0x1f ;  /* 0x0c401f0002097f89 */ /* 0x000ee200000e0000 */
[----:B------:R-:W-:Y:S02]  /*b930*/  WARPGROUP.DEPBAR.LE gsb0, 0x0 ;  /* 0x00008000000079c5 */ /* 0x000fe40000010000 */
[----:B------:R-:W-:-:S06]  /*b940*/  WARPGROUP.ARRIVE ;  /* 0x00000000000079c5 */ /* 0x000fcc0000000000 */
[----:B------:R-:W-:Y:S01]  /*b950*/  QGMMA.64x128x32.F32.E4M3.E4M3 R24, R172, gdesc[UR4], R24, gsb0 ;  /* 0x01e00004ac187df3 */ /* 0x000fe20008000818 */
[----:B------:R-:W-:Y:S01]  /*b960*/  UMOV UR6, UR8 ;  /* 0x0000000800067c82 */ /* 0x000fe20008000000 */
[----:B------:R-:W-:Y:S01]  /*b970*/  UMOV UR7, 0xc0000010 ;  /* 0xc000001000077882 */ /* 0x000fe20000000000 */
[----:B-1----:R-:W-:-:S01]  /*b980*/  FADD.FTZ R8, R8, R3 ;  /* 0x0000000308087221 */ /* 0x002fc20000010000 */
[----:B---3--:R-:W-:-:S04]  /*b990*/  FADD.FTZ R9, R9, R2 ;  /* 0x0000000209097221 */ /* 0x008fc80000010000 */
[----:B0-----:R-:W0:Y:S04]  /*b9a0*/  SHFL.BFLY PT, R5, R8, 0x1, 0x1f ;  /* 0x0c201f0008057f89 */ /* 0x001e2800000e0000 */
        /* <DEDUP_REMOVED lines=17> */
[----:B------:R-:W3:Y:S01]  /*bac0*/  @P1 MUFU.RCP R10, R11 ;  /* 0x0000000b000a1308 */ /* 0x000ee20000001000 */
[----:B------:R-:W-:-:S02]  /*bad0*/  IMAD.U32 R14, RZ, RZ, UR38 ;  /* 0x00000026ff0e7e24 */ /* 0x000fc4000f8e00ff */
[----:B------:R-:W-:Y:S02]  /*bae0*/  IMAD.U32 R15, RZ, RZ, UR38 ;  /* 0x00000026ff0f7e24 */ /* 0x000fe4000f8e00ff */
[----:B0-----:R-:W-:Y:S01]  /*baf0*/  @P2 FMUL.FTZ R8, R8, 0.69314718246459960938 ;  /* 0x3f31721808082820 */ /* 0x001fe20000410000 */
[----:B------:R-:W-:Y:S01]  /*bb00*/  @P2 FMUL.FTZ R5, R14, 0.69314718246459960938 ;  /* 0x3f3172180e052820 */ /* 0x000fe20000410000 */
[----:B------:R-:W-:Y:S01]  /*bb10*/  @P3 FMUL.FTZ R14, R15, 0.69314718246459960938 ;  /* 0x3f3172180f0e3820 */ /* 0x000fe20000410000 */
[----:B-1----:R-:W-:Y:S01]  /*bb20*/  @P3 FMUL.FTZ R9, R9, 0.69314718246459960938 ;  /* 0x3f31721809093820 */ /* 0x002fe20000410000 */
[----:B------:R-:W-:Y:S02]  /*bb30*/  IMAD.MOV.U32 R3, RZ, RZ, -0x800000 ;  /* 0xff800000ff037424 */ /* 0x000fe400078e00ff */
[----:B------:R-:W-:Y:S01]  /*bb40*/  @P2 FFMA.FTZ R3, R5, R0, R8 ;  /* 0x0000000005032223 */ /* 0x000fe20000010008 */
[----:B------:R-:W-:Y:S02]  /*bb50*/  IMAD.MOV.U32 R2, RZ, RZ, -0x800000 ;  /* 0xff800000ff027424 */ /* 0x000fe400078e00ff */
[----:B------:R-:W-:Y:S01]  /*bb60*/  @P3 FFMA.FTZ R2, R14, R6, R9 ;  /* 0x000000060e023223 */ /* 0x000fe20000010009 */
[-C--:B--2---:R-:W-:Y:S01]  /*bb70*/  FMUL.FTZ R4, R4, R7.reuse ;  /* 0x0000000704047220 */ /* 0x084fe20000410000 */
[----:B---3--:R-:W-:Y:S01]  /*bb80*/  FMUL.FTZ R0, R10, R7 ;  /* 0x000000070a007220 */ /* 0x008fe20000410000 */
[----:B------:R-:W-:-:S02]  /*bb90*/  WARPGROUP.DEPBAR.LE gsb0, 0x0 ;  /* 0x00008000000079c5 */ /* 0x000fc40000010000 */
[----:B------:R-:W-:Y:S05]  /*bba0*/  @!P0 BRA `(.L_x_2058) ;  /* 0x0000000000048947 */ /* 0x000fea0003800000 */
[----:B------:R-:W-:Y:S01]  /*bbb0*/  BPT.TRAP 0x1 ;  /* 0x000000040000795c */ /* 0x000fe20000300000 */
.L_x_2058:
        /* <DEDUP_REMOVED lines=74> */
.L_x_2025:
        /* <DEDUP_REMOVED lines=12> */
[----:B------:R-:W-:Y:S01]  /*c120*/  F2FP.BF16.F32.PACK_AB R11, R11, R12 ;  /* 0x0000000c0b0b723e */ /* 0x000fe200000010ff */
[----:B------:R-:W-:Y:S01]  /*c130*/  ULDC.64 UR6, c[0x0][0xbd8] ;  /* 0x0002f60000067ab9 */ /* 0x000fe20000000a00 */
[----:B0-----:R-:W-:-:S05]  /*c140*/  IMAD.SHL.U32 R4, R51, 0x4, RZ ;  /* 0x0000000433047824 */ /* 0x001fca00078e00ff */
[----:B------:R-:W-:-:S04]  /*c150*/  LOP3.LUT R4, R4, 0xc, RZ, 0xc0, !PT ;  /* 0x0000000c04047812 */ /* 0x000fc800078ec0ff */
[----:B------:R-:W-:-:S05]  /*c160*/  IADD3 R4, P0, R4, UR4, RZ ;  /* 0x0000000404047c10 */ /* 0x000fca000ff1e0ff */
[----:B------:R-:W-:Y:S01]  /*c170*/  IMAD.X R5, RZ, RZ, UR5, P0 ;  /* 0x00000005ff057e24 */ /* 0x000fe200080e06ff */
[----:B------:R-:W-:Y:S01]  /*c180*/  F2FP.BF16.F32.PACK_AB R8, R7, R8 ;  /* 0x000000080708723e */ /* 0x000fe200000010ff */
[----:B------:R-:W-:-:S03]  /*c190*/  ULDC.64 UR4, c[0x0][0xbe0] ;  /* 0x0002f80000047ab9 */ /* 0x000fc60000000a00 */
[----:B------:R0:W2:Y:S01]  /*c1a0*/  LDG.E.CONSTANT R44, desc[UR54][R4.64] ;  /* 0x00000036042c7981 */ /* 0x0000a2000c1e9900 */
[----:B------:R-:W-:Y:S01]  /*c1b0*/  F2FP.BF16.F32.PACK_AB R60, R60, R61 ;  /* 0x0000003d3c3c723e */ /* 0x000fe200000010ff */
[----:B------:R-:W-:Y:S01]  /*c1c0*/  UISETP.NE.U32.AND UP1, UPT, UR4, URZ, UPT ;  /* 0x0000003f0400728c */ /* 0x000fe2000bf25070 */
[----:B------:R-:W-:Y:S01]  /*c1d0*/  F2FP.BF16.F32.PACK_AB R10, R9, R10 ;  /* 0x0000000a090a723e */ /* 0x000fe200000010ff */
[----:B------:R-:W-:Y:S01]  /*c1e0*/  UISETP.NE.U32.AND UP0, UPT, UR6, URZ, UPT ;  /* 0x0000003f0600728c */ /* 0x000fe2000bf05070 */
[----:B------:R-:W-:Y:S01]  /*c1f0*/  F2FP.BF16.F32.PACK_AB R87, R87, R6 ;  /* 0x000000065757723e */ /* 0x000fe200000010ff */
[----:B------:R-:W-:Y:S01]  /*c200*/  UISETP.NE.AND.EX UP1, UPT, UR5, URZ, UPT, UP1 ;  /* 0x0000003f0500728c */ /* 0x000fe2000bf25310 */
[----:B------:R-:W-:Y:S01]  /*c210*/  F2FP.BF16.F32.PACK_AB R92, R92, R93 ;  /* 0x0000005d5c5c723e */ /* 0x000fe200000010ff */
[----:B------:R-:W-:Y:S01]  /*c220*/  USHF.L.U32 UR8, UR36, 0x2, URZ ;  /* 0x0000000224087899 */ /* 0x000fe2000800063f */
[----:B------:R-:W-:Y:S01]  /*c230*/  F2FP.BF16.F32.PACK_AB R52, R52, R89 ;  /* 0x000000593434723e */ /* 0x000fe200000010ff */
[----:B0-----:R-:W0:Y:S01]  /*c240*/  S2R R5, SR_SWINHI ;  /* 0x0000000000057919 */ /* 0x001e220000002f00 */
[----:B------:R-:W-:Y:S01]  /*c250*/  LOP3.LUT P0, R4, R51, 0x3, RZ, 0xc0, !PT ;  /* 0x0000000333047812 */ /* 0x000fe2000780c0ff */
[----:B------:R-:W-:Y:S01]  /*c260*/  UISETP.NE.AND.EX UP0, UPT, UR7, URZ, UPT, UP0 ;  /* 0x0000003f0700728c */ /* 0x000fe2000bf05300 */
[----:B------:R-:W-:Y:S01]  /*c270*/  F2FP.BF16.F32.PACK_AB R96, R96, R97 ;  /* 0x000000616060723e */ /* 0x000fe200000010ff */
[----:B------:R-:W-:Y:S01]  /*c280*/  USHF.L.U64.HI UR9, UR36, 0x2, UR37 ;  /* 0x0000000224097899 */ /* 0x000fe20008010225 */
[----:B------:R-:W-:Y:S01]  /*c290*/  ISETP.EQ.OR P0, PT, R4, 0x3, !P0 ;  /* 0x000000030400780c */ /* 0x000fe20004702670 */
[----:B------:R-:W-:Y:S01]  /*c2a0*/  UIADD3 UR6, UP2, UR8, UR6, URZ ;  /* 0x0000000608067290 */ /* 0x000fe2000ff5e03f */
[----:B------:R-:W-:Y:S01]  /*c2b0*/  F2FP.BF16.F32.PACK_AB R100, R100, R101 ;  /* 0x000000656464723e */ /* 0x000fe200000010ff */
[----:B------:R-:W-:Y:S01]  /*c2c0*/  @UP1 UIADD3 UR4, UP3, UR8, UR4, URZ ;  /* 0x0000000408041290 */ /* 0x000fe2000ff7e03f */
[----:B------:R-:W-:Y:S01]  /*c2d0*/  SEL R59, R11, R8, P0 ;  /* 0x000000080b3b7207 */ /* 0x000fe20000000000 */
[----:B------:R-:W-:Y:S01]  /*c2e0*/  UIADD3.X UR7, UR9, UR7, URZ, UP2, !UPT ;  /* 0x0000000709077290 */ /* 0x000fe200097fe43f */
[----:B------:R-:W-:Y:S01]  /*c2f0*/  SEL R61, R8, R11, P0 ;  /* 0x0000000b083d7207 */ /* 0x000fe20000000000 */
[----:B------:R-:W-:Y:S01]  /*c300*/  @UP1 UIADD3.X UR5, UR9, UR5, URZ, UP3, !UPT ;  /* 0x0000000509051290 */ /* 0x000fe20009ffe43f */
[----:B------:R-:W-:-:S02]  /*c310*/  SEL R85, R10, R87, P0 ;  /* 0x000000570a557207 */ /* 0x000fc40000000000 */
[----:B------:R-:W-:Y:S02]  /*c320*/  SEL R87, R87, R10, P0 ;  /* 0x0000000a57577207 */ /* 0x000fe40000000000 */
        /* <DEDUP_REMOVED lines=9> */
[----:B0-----:R-:W-:Y:S02]  /*c3c0*/  MOV R9, R5 ;  /* 0x0000000500097202 */ /* 0x001fe40000000f00 */
[----:B------:R-:W-:-:S02]  /*c3d0*/  SEL R53, R25, R20, P0 ;  /* 0x0000001419357207 */ /* 0x000fc40000000000 */
[----:B------:R-:W-:Y:S01]  /*c3e0*/  SEL R55, R20, R25, P0 ;  /* 0x0000001914377207 */ /* 0x000fe20000000000 */
[----:B------:R-:W-:Y:S01]  /*c3f0*/  IMAD.WIDE R4, R190, 0x2, R8 ;  /* 0x00000002be047825 */ /* 0x000fe200078e0208 */
[----:B------:R-:W-:Y:S02]  /*c400*/  F2FP.BF16.F32.PACK_AB R99, R98, R99 ;  /* 0x000000636263723e */ /* 0x000fe400000010ff */
[----:B------:R-:W-:Y:S02]  /*c410*/  F2FP.BF16.F32.PACK_AB R30, R30, R31 ;  /* 0x0000001f1e1e723e */ /* 0x000fe400000010ff */
[C---:B------:R-:W-:Y:S02]  /*c420*/  IADD3 R93, P1, R4.reuse, 0x40, RZ ;  /* 0x00000040045d7810 */ /* 0x040fe40007f3e0ff */
[C---:B------:R-:W-:Y:S02]  /*c430*/  IADD3 R89, P6, R4.reuse, 0x20, RZ ;  /* 0x0000002004597810 */ /* 0x040fe40007fde0ff */
[----:B------:R-:W-:Y:S01]  /*c440*/  LOP3.LUT R10, R93, 0x380, RZ, 0xc0, !PT ;  /* 0x000003805d0a7812 */ /* 0x000fe200078ec0ff */
[----:B------:R-:W-:Y:S01]  /*c450*/  IMAD.X R25, RZ, RZ, R5, P1 ;  /* 0x000000ffff197224 */ /* 0x000fe200008e0605 */
[----:B------:R-:W-:-:S02]  /*c460*/  IADD3 R97, P2, R4, 0x60, RZ ;  /* 0x0000006004617810 */ /* 0x000fc40007f5e0ff */
[----:B------:R-:W-:Y:S02]  /*c470*/  LOP3.LUT R6, R89, 0x380, RZ, 0xc0, !PT ;  /* 0x0000038059067812 */ /* 0x000fe400078ec0ff */
[----:B------:R-:W-:Y:S01]  /*c480*/  SHF.R.U64 R10, R10, 0x3, RZ ;  /* 0x000000030a0a7819 */ /* 0x000fe200000012ff */
[--C-:B------:R-:W-:Y:S01]  /*c490*/  IMAD.X R21, RZ, RZ, R5.reuse, P2 ;  /* 0x000000ffff157224 */ /* 0x100fe200010e0605 */
[----:B------:R-:W-:Y:S02]  /*c4a0*/  IADD3 R103, P4, R4, 0x4020, RZ ;  /* 0x0000402004677810 */ /* 0x000fe40007f9e0ff */
[----:B------:R-:W-:Y:S02]  /*c4b0*/  LOP3.LUT R12, R97, 0x380, RZ, 0xc0, !PT ;  /* 0x00000380610c7812 */ /* 0x000fe400078ec0ff */
[----:B------:R-:W-:Y:S01]  /*c4c0*/  SHF.R.U64 R6, R6, 0x3, RZ ;  /* 0x0000000306067819 */ /* 0x000fe200000012ff */
[----:B------:R-:W-:Y:S01]  /*c4d0*/  IMAD.X R13, RZ, RZ, R5, P4 ;  /* 0x000000ffff0d7224 */ /* 0x000fe200020e0605 */
[----:B------:R-:W-:-:S02]  /*c4e0*/  IADD3 R101, P3, R4, 0x4000, RZ ;  /* 0x0000400004657810 */ /* 0x000fc40007f7e0ff */
[----:B------:R-:W-:Y:S02]  /*c4f0*/  LOP3.LUT R24, R10, R93, RZ, 0x3c, !PT ;  /* 0x0000005d0a187212 */ /* 0x000fe400078e3cff */
[----:B------:R-:W-:Y:S01]  /*c500*/  SHF.R.U64 R12, R12, 0x3, RZ ;  /* 0x000000030c0c7819 */ /* 0x000fe200000012ff */
[----:B------:R-:W-:Y:S01]  /*c510*/  IMAD.X R15, RZ, RZ, R5, P3 ;  /* 0x000000ffff0f7224 */ /* 0x000fe200018e0605 */
[----:B------:R-:W-:Y:S02]  /*c520*/  LOP3.LUT R26, R6, R89, RZ, 0x3c, !PT ;  /* 0x00000059061a7212 */ /* 0x000fe400078e3cff */
[----:B------:R-:W-:Y:S02]  /*c530*/  LOP3.LUT R10, R103, 0x380, RZ, 0xc0, !PT ;  /* 0x00000380670a7812 */ /* 0x000fe400078ec0ff */
[----:B------:R-:W-:Y:S02]  /*c540*/  LOP3.LUT R6, R101, 0x380, RZ, 0xc0, !PT ;  /* 0x0000038065067812 */ /* 0x000fe400078ec0ff */
[----:B------:R-:W-:-:S02]  /*c550*/  IADD3 R105, P5, R4, 0x4040, RZ ;  /* 0x0000404004697810 */ /* 0x000fc40007fbe0ff */
[----:B------:R-:W-:Y:S02]  /*c560*/  LOP3.LUT R20, R12, R97, RZ, 0x3c, !PT ;  /* 0x000000610c147212 */ /* 0x000fe400078e3cff */
[----:B------:R-:W-:Y:S01]  /*c570*/  SHF.R.U64 R10, R10, 0x3, RZ ;  /* 0x000000030a0a7819 */ /* 0x000fe200000012ff */
[----:B------:R-:W-:Y:S01]  /*c580*/  IMAD.X R11, RZ, RZ, R5, P5 ;  /* 0x000000ffff0b7224 */ /* 0x000fe200028e0605 */
[----:B------:R-:W-:Y:S02]  /*c590*/  F2FP.BF16.F32.PACK_AB R76, R76, R77 ;  /* 0x0000004d4c4c723e */ /* 0x000fe400000010ff */
[----:B------:R-:W-:Y:S02]  /*c5a0*/  F2FP.BF16.F32.PACK_AB R73, R72, R73 ;  /* 0x000000494849723e */ /* 0x000fe400000010ff */
[----:B------:R-:W-:Y:S02]  /*c5b0*/  F2FP.BF16.F32.PACK_AB R95, R94, R95 ;  /* 0x0000005f5e5f723e */ /* 0x000fe400000010ff */
[----:B------:R-:W-:-:S02]  /*c5c0*/  SHF.R.U64 R6, R6, 0x3, RZ ;  /* 0x0000000306067819 */ /* 0x000fc400000012ff */
[----:B------:R-:W-:Y:S02]  /*c5d0*/  F2FP.BF16.F32.PACK_AB R68, R68, R69 ;  /* 0x000000454444723e */ /* 0x000fe400000010ff */
[----:B------:R-:W-:Y:S02]  /*c5e0*/  F2FP.BF16.F32.PACK_AB R65, R64, R65 ;  /* 0x000000414041723e */ /* 0x000fe400000010ff */
[----:B------:R-:W-:Y:S02]  /*c5f0*/  F2FP.BF16.F32.PACK_AB R57, R56, R57 ;  /* 0x000000393839723e */ /* 0x000fe400000010ff */
[----:B------:R-:W-:Y:S02]  /*c600*/  F2FP.BF16.F32.PACK_AB R32, R29, R32 ;  /* 0x000000201d20723e */ /* 0x000fe400000010ff */
[----:B------:R-:W-:Y:S02]  /*c610*/  F2FP.BF16.F32.PACK_AB R43, R42, R43 ;  /* 0x0000002b2a2b723e */ /* 0x000fe400000010ff */
[----:B------:R-:W-:-:S02]  /*c620*/  SEL R29, R100, R99, P0 ;  /* 0x00000063641d7207 */ /* 0x000fc40000000000 */
[----:B------:R-:W-:Y:S02]  /*c630*/  SEL R77, R30, R27, P0 ;  /* 0x0000001b1e4d7207 */ /* 0x000fe40000000000 */
[----:B------:R-:W-:Y:S01]  /*c640*/  SEL R79, R27, R30, P0 ;  /* 0x0000001e1b4f7207 */ /* 0x000fe20000000000 */
[----:B------:R-:W-:Y:S01]  /*c650*/  IMAD.X R27, RZ, RZ, R5, P6 ;  /* 0x000000ffff1b7224 */ /* 0x000fe200030e0605 */
[----:B------:R-:W-:Y:S02]  /*c660*/  LOP3.LUT R28, R105, 0x380, RZ, 0xc0, !PT ;  /* 0x00000380691c7812 */ /* 0x000fe400078ec0ff */
[----:B------:R-:W-:Y:S02]  /*c670*/  LOP3.LUT R12, R10, R103, RZ, 0x3c, !PT ;  /* 0x000000670a0c7212 */ /* 0x000fe400078e3cff */
[----:B------:R-:W-:Y:S02]  /*c680*/  MOV R64, R20 ;  /* 0x0000001400407202 */ /* 0x000fe40000000f00 */
[----:B------:R-:W-:-:S02]  /*c690*/  SEL R99, R99, R100, P0 ;  /* 0x0000006463637207 */ /* 0x000fc40000000000 */
[----:B------:R-:W-:Y:S02]  /*c6a0*/  SEL R31, R96, R95, P0 ;  /* 0x0000005f601f7207 */ /* 0x000fe40000000000 */
[----:B------:R-:W-:Y:S02]  /*c6b0*/  SEL R63, R76, R73, P0 ;  /* 0x000000494c3f7207 */ /* 0x000fe40000000000 */
[----:B------:R-:W-:Y:S02]  /*c6c0*/  LOP3.LUT R14, R6, R101, RZ, 0x3c, !PT ;  /* 0x00000065060e7212 */ /* 0x000fe400078e3cff */
[----:B------:R-:W-:Y:S02]  /*c6d0*/  SEL R95, R95, R96, P0 ;  /* 0x000000605f5f7207 */ /* 0x000fe40000000000 */
[----:B------:R-:W-:Y:S02]  /*c6e0*/  SEL R73, R73, R76, P0 ;  /* 0x0000004c49497207 */ /* 0x000fe40000000000 */
[----:B------:R-:W-:-:S02]  /*c6f0*/  SEL R67, R68, R65, P0 ;  /* 0x0000004144437207 */ /* 0x000fc40000000000 */
[----:B------:R-:W-:Y:S02]  /*c700*/  IADD3 R107, P6, R4, 0x4060, RZ ;  /* 0x00004060046b7810 */ /* 0x000fe40007fde0ff */
[----:B------:R-:W-:Y:S02]  /*c710*/  SEL R65, R65, R68, P0 ;  /* 0x0000004441417207 */ /* 0x000fe40000000000 */
[----:B------:R-:W-:Y:S02]  /*c720*/  SEL R69, R60, R57, P0 ;  /* 0x000000393c457207 */ /* 0x000fe40000000000 */
[----:B------:R-:W-:Y:S02]  /*c730*/  F2FP.BF16.F32.PACK_AB R91, R90, R91 ;  /* 0x0000005b5a5b723e */ /* 0x000fe400000010ff */
[----:B------:R-:W-:Y:S02]  /*c740*/  SEL R57, R57, R60, P0 ;  /* 0x0000003c39397207 */ /* 0x000fe40000000000 */
[----:B------:R-:W-:-:S02]  /*c750*/  SEL R71, R50, R43, P0 ;  /* 0x0000002b32477207 */ /* 0x000fc40000000000 */
[----:B------:R-:W-:Y:S02]  /*c760*/  SHF.R.U64 R28, R28, 0x3, RZ ;  /* 0x000000031c1c7819 */ /* 0x000fe400000012ff */
[----:B------:R-:W-:Y:S02]  /*c770*/  F2FP.BF16.F32.PACK_AB R49, R49, R88 ;  /* 0x000000583131723e */ /* 0x000fe400000010ff */
[----:B------:R-:W-:Y:S02]  /*c780*/  F2FP.BF16.F32.PACK_AB R41, R41, R48 ;  /* 0x000000302929723e */ /* 0x000fe400000010ff */
[----:B------:R-:W-:Y:S02]  /*c790*/  F2FP.BF16.F32.PACK_AB R38, R38, R39 ;  /* 0x000000272626723e */ /* 0x000fe400000010ff */
[----:B------:R-:W-:Y:S02]  /*c7a0*/  F2FP.BF16.F32.PACK_AB R40, R37, R40 ;  /* 0x000000282528723e */ /* 0x000fe400000010ff */
[----:B------:R-:W-:-:S02]  /*c7b0*/  F2FP.BF16.F32.PACK_AB R35, R34, R35 ;  /* 0x000000232223723e */ /* 0x000fc400000010ff */
[----:B------:R-:W-:Y:S02]  /*c7c0*/  F2FP.BF16.F32.PACK_AB R33, R33, R36 ;  /* 0x000000242121723e */ /* 0x000fe400000010ff */
[----:B------:R-:W-:Y:S02]  /*c7d0*/  SEL R43, R43, R50, P0 ;  /* 0x000000322b2b7207 */ /* 0x000fe40000000000 */
[----:B------:R-:W-:Y:S02]  /*c7e0*/  MOV R60, R12 ;  /* 0x0000000c003c7202 */ /* 0x000fe40000000f00 */
[----:B------:R-:W-:Y:S02]  /*c7f0*/  LOP3.LUT R30, R107, 0x380, RZ, 0xc0, !PT ;  /* 0x000003806b1e7812 */ /* 0x000fe400078ec0ff */
[----:B------:R-:W-:Y:S02]  /*c800*/  MOV R50, R24 ;  /* 0x0000001800327202 */ /* 0x000fe40000000f00 */
[----:B------:R-:W-:-:S02]  /*c810*/  MOV R62, R14 ;  /* 0x0000000e003e7202 */ /* 0x000fc40000000f00 */
[----:B------:R-:W-:Y:S02]  /*c820*/  MOV R27, R26 ;  /* 0x0000001a001b7202 */ /* 0x000fe40000000f00 */
        /* <DEDUP_REMOVED lines=9> */
[----:B------:R-:W-:Y:S02]  /*c8c0*/  SEL R41, R40, R41, P0 ;  /* 0x0000002928297207 */ /* 0x000fe40000000000 */
[----:B------:R-:W-:-:S02]  /*c8d0*/  SEL R33, R32, R33, P0 ;  /* 0x0000002120217207 */ /* 0x000fc40000000000 */
[----:B------:R-:W-:Y:S02]  /*c8e0*/  SEL R35, R35, R38, P0 ;  /* 0x0000002623237207 */ /* 0x000fe40000000000 */
[----:B------:R-:W-:Y:S02]  /*c8f0*/  MOV R58, R10 ;  /* 0x0000000a003a7202 */ /* 0x000fe40000000f00 */
[----:B------:R-:W-:Y:S02]  /*c900*/  LOP3.LUT R7, R4, 0x380, RZ, 0xc0, !PT ;  /* 0x0000038004077812 */ /* 0x000fe400078ec0ff */
[----:B------:R-:W-:Y:S02]  /*c910*/  LOP3.LUT R6, R30, R107, RZ, 0x3c, !PT ;  /* 0x0000006b1e067212 */ /* 0x000fe400078e3cff */
[----:B------:R-:W-:Y:S02]  /*c920*/  SHF.R.U64 R7, R7, 0x3, RZ ;  /* 0x0000000307077819 */ /* 0x000fe400000012ff */
[----:B------:R-:W-:-:S02]  /*c930*/  PLOP3.LUT P2, PT, PT, PT, UP0, 0x80, 0x0 ;  /* 0x000000000000781c */ /* 0x000fc40003f4f008 */
[----:B------:R-:W-:Y:S01]  /*c940*/  LOP3.LUT R4, R7, R4, RZ, 0x3c, !PT ;  /* 0x0000000407047212 */ /* 0x000fe200078e3cff */
[----:B------:R-:W-:-:S03]  /*c950*/  IMAD.X R7, RZ, RZ, R5, P6 ;  /* 0x000000ffff077224 */ /* 0x000fc600030e0605 */
[----:B------:R-:W-:Y:S02]  /*c960*/  MOV R48, R4 ;  /* 0x0000000400307202 */ /* 0x000fe40000000f00 */
[----:B------:R-:W-:Y:S02]  /*c970*/  MOV R21, R6 ;  /* 0x0000000600157202 */ /* 0x000fe40000000f00 */
[----:B--2---:R-:W-:Y:S01]  /*c980*/  LOP3.LUT R20, R44, 0x2, RZ, 0x3c, !PT ;  /* 0x000000022c147812 */ /* 0x004fe200078e3cff */
[----:B------:R-:W-:Y:S04]  /*c990*/  SHFL.IDX PT, R29, R29, R44, 0x1c1f ;  /* 0x001c1f2c1d1d7589 */ /* 0x000fe800000e0000 */
[----:B------:R-:W0:Y:S04]  /*c9a0*/  SHFL.IDX PT, R12, R99, R20, 0x1c1f ;  /* 0x001c1f14630c7589 */ /* 0x000e2800000e0000 */
[----:B------:R-:W-:Y:S04]  /*c9b0*/  SHFL.IDX PT, R31, R31, R44, 0x1c1f ;  /* 0x001c1f2c1f1f7589 */ /* 0x000fe800000e0000 */
[----:B------:R-:W-:Y:S04]  /*c9c0*/  SHFL.IDX PT, R63, R63, R44, 0x1c1f ;  /* 0x001c1f2c3f3f7589 */ /* 0x000fe800000e0000 */
[----:B------:R-:W1:Y:S04]  /*c9d0*/  SHFL.IDX PT, R14, R95, R20, 0x1c1f ;  /* 0x001c1f145f0e7589 */ /* 0x000e6800000e0000 */
[----:B------:R-:W2:Y:S04]  /*c9e0*/  SHFL.IDX PT, R24, R73, R20, 0x1c1f ;  /* 0x001c1f1449187589 */ /* 0x000ea800000e0000 */
[----:B------:R-:W-:Y:S04]  /*c9f0*/  SHFL.IDX PT, R67, R67, R44, 0x1c1f ;  /* 0x001c1f2c43437589 */ /* 0x000fe800000e0000 */
[----:B------:R-:W3:Y:S01]  /*ca00*/  SHFL.IDX PT, R26, R65, R20, 0x1c1f ;  /* 0x001c1f14411a7589 */ /* 0x000ee200000e0000 */
[----:B0-----:R-:W-:-:S02]  /*ca10*/  SEL R4, R29, R12, P0 ;  /* 0x0000000c1d047207 */ /* 0x001fc40000000000 */
[----:B------:R-:W-:Y:S01]  /*ca20*/  SEL R6, R12, R29, P0 ;  /* 0x0000001d0c067207 */ /* 0x000fe20000000000 */
[----:B------:R-:W-:Y:S04]  /*ca30*/  SHFL.IDX PT, R37, R37, R44, 0x1c1f ;  /* 0x001c1f2c25257589 */ /* 0x000fe800000e0000 */
[----:B------:R-:W-:Y:S04]  /*ca40*/  SHFL.IDX PT, R69, R69, R44, 0x1c1f ;  /* 0x001c1f2c45457589 */ /* 0x000fe800000e0000 */
[----:B------:R-:W0:Y:S01]  /*ca50*/  SHFL.IDX PT, R10, R91, R20, 0x1c1f ;  /* 0x001c1f145b0a7589 */ /* 0x000e2200000e0000 */
[----:B-1----:R-:W-:-:S02]  /*ca60*/  SEL R12, R31, R14, P0 ;  /* 0x0000000e1f0c7207 */ /* 0x002fc40000000000 */
[----:B------:R-:W-:Y:S01]  /*ca70*/  SEL R14, R14, R31, P0 ;  /* 0x0000001f0e0e7207 */ /* 0x000fe20000000000 */
[----:B------:R-:W1:Y:S01]  /*ca80*/  SHFL.IDX PT, R42, R57, R20, 0x1c1f ;  /* 0x001c1f14392a7589 */ /* 0x000e6200000e0000 */
[----:B--2---:R-:W-:Y:S02]  /*ca90*/  SEL R5, R63, R24, P0 ;  /* 0x000000183f057207 */ /* 0x004fe40000000000 */
[----:B------:R-:W-:Y:S01]  /*caa0*/  SEL R7, R24, R63, P0 ;  /* 0x0000003f18077207 */ /* 0x000fe20000000000 */
[----:B------:R-:W-:Y:S01]  /*cab0*/  BAR.SYNC.DEFER_BLOCKING 0x1, 0x100 ;  /* 0x0044000000007b1d */ /* 0x000fe20000010000 */
[----:B---3--:R-:W-:Y:S02]  /*cac0*/  SEL R13, R67, R26, P0 ;  /* 0x0000001a430d7207 */ /* 0x008fe40000000000 */
[----:B------:R-:W-:-:S03]  /*cad0*/  SEL R15, R26, R67, P0 ;  /* 0x000000431a0f7207 */ /* 0x000fc60000000000 */
[----:B------:R-:W-:Y:S04]  /*cae0*/  SHFL.IDX PT, R39, R39, R44, 0x1c1f ;  /* 0x001c1f2c27277589 */ /* 0x000fe800000e0000 */
[----:B------:R-:W-:Y:S04]  /*caf0*/  SHFL.IDX PT, R45, R45, R44, 0x1c1f ;  /* 0x001c1f2c2d2d7589 */ /* 0x000fe800000e0000 */
[----:B------:R-:W-:Y:S01]  /*cb00*/  SHFL.IDX PT, R51, R51, R44, 0x1c1f ;  /* 0x001c1f2c33337589 */ /* 0x000fe200000e0000 */
[----:B0-----:R-:W-:Y:S02]  /*cb10*/  SEL R24, R37, R10, P0 ;  /* 0x0000000a25187207 */ /* 0x001fe40000000000 */
[----:B------:R-:W-:Y:S01]  /*cb20*/  SEL R26, R10, R37, P0 ;  /* 0x000000250a1a7207 */ /* 0x000fe20000000000 */
[----:B------:R-:W-:Y:S01]  /*cb30*/  SHFL.IDX PT, R53, R53, R44, 0x1c1f ;  /* 0x001c1f2c35357589 */ /* 0x000fe200000e0000 */
[----:B-1----:R-:W-:-:S03]  /*cb40*/  SEL R25, R69, R42, P0 ;  /* 0x0000002a45197207 */ /* 0x002fc60000000000 */
[----:B------:R-:W-:Y:S04]  /*cb50*/  SHFL.IDX PT, R59, R59, R44, 0x1c1f ;  /* 0x001c1f2c3b3b7589 */ /* 0x000fe800000e0000 */
[----:B------:R-:W-:Y:S04]  /*cb60*/  SHFL.IDX PT, R71, R71, R44, 0x1c1f ;  /* 0x001c1f2c47477589 */ /* 0x000fe800000e0000 */
[----:B------:R-:W-:Y:S04]  /*cb70*/  SHFL.IDX PT, R75, R75, R44, 0x1c1f ;  /* 0x001c1f2c4b4b7589 */ /* 0x000fe800000e0000 */
[----:B------:R-:W-:Y:S04]  /*cb80*/  SHFL.IDX PT, R77, R77, R44, 0x1c1f ;  /* 0x001c1f2c4d4d7589 */ /* 0x000fe800000e0000 */
[----:B------:R-:W-:Y:S04]  /*cb90*/  SHFL.IDX PT, R81, R81, R44, 0x1c1f ;  /* 0x001c1f2c51517589 */ /* 0x000fe800000e0000 */
[----:B------:R-:W-:Y:S04]  /*cba0*/  SHFL.IDX PT, R85, R85, R44, 0x1c1f ;  /* 0x001c1f2c55557589 */ /* 0x000fe800000e0000 */
[----:B------:R-:W0:Y:S04]  /*cbb0*/  SHFL.IDX PT, R28, R49, R20, 0x1c1f ;  /* 0x001c1f14311c7589 */ /* 0x000e2800000e0000 */
[----:B------:R-:W1:Y:S04]  /*cbc0*/  SHFL.IDX PT, R30, R41, R20, 0x1c1f ;  /* 0x001c1f14291e7589 */ /* 0x000e6800000e0000 */
[----:B------:R-:W2:Y:S04]  /*cbd0*/  SHFL.IDX PT, R44, R43, R20, 0x1c1f ;  /* 0x001c1f142b2c7589 */ /* 0x000ea800000e0000 */
[----:B------:R2:W-:Y:S04]  /*cbe0*/  SHFL.IDX PT, R36, R33, R20, 0x1c1f ;  /* 0x001c1f1421247589 */ /* 0x0005e800000e0000 */
[----:B------:R3:W4:Y:S04]  /*cbf0*/  SHFL.IDX PT, R46, R35, R20, 0x1c1f ;  /* 0x001c1f14232e7589 */ /* 0x00072800000e0000 */
[----:B------:R-:W-:Y:S04]  /*cc00*/  SHFL.IDX PT, R38, R55, R20, 0x1c1f ;  /* 0x001c1f1437267589 */ /* 0x000fe800000e0000 */
[----:B------:R-:W-:Y:S01]  /*cc10*/  SHFL.IDX PT, R52, R79, R20, 0x1c1f ;  /* 0x001c1f144f347589 */ /* 0x000fe200000e0000 */
[----:B0-----:R-:W-:-:S02]  /*cc20*/  SEL R32, R39, R28, P0 ;  /* 0x0000001c27207207 */ /* 0x001fc40000000000 */
[----:B------:R-:W-:Y:S01]  /*cc30*/  SEL R34, R28, R39, P0 ;  /* 0x000000271c227207 */ /* 0x000fe20000000000 */
[----:B------:R-:W0:Y:S01]  /*cc40*/  SHFL.IDX PT, R54, R83, R20, 0x1c1f ;  /* 0x001c1f1453367589 */ /* 0x000e2200000e0000 */
[----:B-1----:R-:W-:Y:S02]  /*cc50*/  SEL R28, R45, R30, P0 ;  /* 0x0000001e2d1c7207 */ /* 0x002fe40000000000 */
[----:B------:R-:W-:Y:S01]  /*cc60*/  SEL R30, R30, R45, P0 ;  /* 0x0000002d1e1e7207 */ /* 0x000fe20000000000 */
[----:B------:R-:W1:Y:S01]  /*cc70*/  SHFL.IDX PT, R40, R61, R20, 0x1c1f ;  /* 0x001c1f143d287589 */ /* 0x000e6200000e0000 */
[----:B--2---:R-:W-:Y:S02]  /*cc80*/  SEL R33, R71, R44, P0 ;  /* 0x0000002c47217207 */ /* 0x004fe40000000000 */
[----:B---3--:R-:W-:Y:S01]  /*cc90*/  SEL R35, R44, R71, P0 ;  /* 0x000000472c237207 */ /* 0x008fe20000000000 */
[----:B------:R-:W2:Y:S04]  /*cca0*/  SHFL.IDX PT, R56, R87, R20, 0x1c1f ;  /* 0x001c1f1457387589 */ /* 0x000ea800000e0000 */
[----:B------:R1:W-:Y:S01]  /*ccb0*/  STSM.16.M88.4 [R48], R4 ;  /* 0x0000000430007844 */ /* 0x0003e20000000200 */
[----:B----4-:R-:W-:-:S02]  /*ccc0*/  SEL R29, R75, R46, P0 ;  /* 0x0000002e4b1d7207 */ /* 0x010fc40000000000 */
[----:B------:R-:W-:Y:S01]  /*ccd0*/  SEL R31, R46, R75, P0 ;  /* 0x0000004b2e1f7207 */ /* 0x000fe20000000000 */
[----:B------:R3:W-:Y:S01]  /*cce0*/  STSM.16.M88.4 [R27], R12 ;  /* 0x0000000c1b007844 */ /* 0x0007e20000000200 */
[----:B0-----:R-:W-:Y:S02]  /*ccf0*/  SEL R37, R81, R54, P0 ;  /* 0x0000003651257207 */ /* 0x001fe40000000000 */
[----:B------:R-:W-:Y:S02]  /*cd00*/  SEL R39, R54, R81, P0 ;  /* 0x0000005136277207 */ /* 0x000fe40000000000 */
[----:B-1----:R-:W-:Y:S01]  /*cd10*/  SEL R48, R59, R40, P0 ;  /* 0x000000283b307207 */ /* 0x002fe20000000000 */
[----:B------:R-:W-:Y:S02]  /*cd20*/  IMAD.U32 R4, RZ, RZ, UR6 ;  /* 0x00000006ff047e24 */ /* 0x000fe4000f8e00ff */
[----:B------:R-:W-:Y:S01]  /*cd30*/  IMAD.U32 R5, RZ, RZ, UR7 ;  /* 0x00000007ff057e24 */ /* 0x000fe2000f8e00ff */
[----:B---3--:R-:W-:-:S02]  /*cd40*/  SEL R27, R42, R69, P0 ;  /* 0x000000452a1b7207 */ /* 0x008fc40000000000 */
[----:B------:R-:W-:Y:S02]  /*cd50*/  SEL R12, R51, R36, P0 ;  /* 0x00000024330c7207 */ /* 0x000fe40000000000 */
[----:B------:R-:W-:Y:S01]  /*cd60*/  SEL R14, R36, R51, P0 ;  /* 0x00000033240e7207 */ /* 0x000fe20000000000 */
[----:B------:R0:W-:Y:S01]  /*cd70*/  STSM.16.M88.4 [R50], R24 ;  /* 0x0000001832007844 */ /* 0x0001e20000000200 */
[----:B------:R-:W-:Y:S02]  /*cd80*/  SEL R36, R53, R38, P0 ;  /* 0x0000002635247207 */ /* 0x000fe40000000000 */
[----:B------:R-:W-:Y:S01]  /*cd90*/  SEL R13, R77, R52, P0 ;  /* 0x000000344d0d7207 */ /* 0x000fe20000000000 */
[----:B------:R-:W-:Y:S01]  /*cda0*/  STSM.16.M88.4 [R64], R32 ;  /* 0x0000002040007844 */ /* 0x000fe20000000200 */
[----:B------:R-:W-:Y:S02]  /*cdb0*/  SEL R15, R52, R77, P0 ;  /* 0x0000004d340f7207 */ /* 0x000fe40000000000 */
[----:B------:R-:W-:Y:S01]  /*cdc0*/  SEL R38, R38, R53, P0 ;  /* 0x0000003526267207 */ /* 0x000fe20000000000 */
[----:B------:R1:W-:Y:S01]  /*cdd0*/  STSM.16.M88.4 [R62], R28 ;  /* 0x0000001c3e007844 */ /* 0x0003e20000000200 */
[----:B--2---:R-:W-:-:S02]  /*cde0*/  SEL R49, R85, R56, P0 ;  /* 0x0000003855317207 */ /* 0x004fc40000000000 */
[----:B------:R-:W-:Y:S01]  /*cdf0*/  SEL R51, R56, R85, P0 ;  /* 0x0000005538337207 */ /* 0x000fe20000000000 */
[----:B------:R2:W-:Y:S01]  /*ce00*/  STSM.16.M88.4 [R60], R12 ;  /* 0x0000000c3c007844 */ /* 0x0005e20000000200 */
[----:B0-----:R-:W-:-:S03]  /*ce10*/  SEL R50, R40, R59, P0 ;  /* 0x0000003b28327207 */ /* 0x001fc60000000000 */
[----:B------:R2:W-:Y:S01]  /*ce20*/  STSM.16.M88.4 [R58], R36 ;  /* 0x000000243a007844 */ /* 0x0005e20000000200 */
[----:B------:R-:W-:-:S03]  /*ce30*/  PLOP3.LUT P0, PT, PT, PT, UP1, 0x80, 0x0 ;  /* 0x000000000000781c */ /* 0x000fc60003f0f018 */
[----:B------:R2:W-:Y:S01]  /*ce40*/  STSM.16.M88.4 [R21], R48 ;  /* 0x0000003015007844 */ /* 0x0005e20000000200 */
[----:B------:R-:W-:Y:S01]  /*ce50*/  BAR.SYNC.DEFER_BLOCKING 0x1, 0x100 ;  /* 0x0044000000007b1d */ /* 0x000fe20000010000 */
[----:B------:R-:W-:Y:S02]  /*ce60*/  IMAD.U32 R6, RZ, RZ, UR4 ;  /* 0x00000004ff067e24 */ /* 0x000fe4000f8e00ff */
[----:B------:R-:W-:-:S03]  /*ce70*/  IMAD.U32 R7, RZ, RZ, UR5 ;  /* 0x00000005ff077e24 */ /* 0x000fc6000f8e00ff */
[----:B------:R-:W3:Y:S04]  /*ce80*/  @P2 LDG.E R10, desc[UR54][R4.64] ;  /* 0x00000036040a2981 */ /* 0x000ee8000c1e1900 */
[----:B------:R-:W4:Y:S01]  /*ce90*/  @P0 LDG.E R6, desc[UR54][R6.64] ;  /* 0x0000003606060981 */ /* 0x000f22000c1e1900 */
[----:B------:R-:W-:Y:S01]  /*cea0*/  IMAD R11, R18, 0x40, R16 ;  /* 0x00000040120b7824 */ /* 0x000fe200078e0210 */
[----:B------:R-:W-:Y:S01]  /*ceb0*/  UMOV UR4, URZ ;  /* 0x0000003f00047c82 */ /* 0x000fe20008000000 */
[----:B------:R-:W-:Y:S02]  /*cec0*/  ULDC UR8, c[0x0][0xa88] ;  /* 0x0002a20000087ab9 */ /* 0x000fe40000000800 */
[----:B------:R-:W-:-:S03]  /*ced0*/  IMAD.WIDE R8, R11, 0x2, R8 ;  /* 0x000000020b087825 */ /* 0x000fc600078e0208 */
[----:B-1----:R-:W-:Y:S02]  /*cee0*/  IADD3 R29, P1, R8, 0x1000, RZ ;  /* 0x00001000081d7810 */ /* 0x002fe40007f3e0ff */
[----:B---3--:R-:W-:Y:S02]  /*cef0*/  @P2 R2UR UR4, R10 ;  /* 0x000000000a0422ca */ /* 0x008fe400000e0000 */
[----:B----4-:R-:W-:Y:S01]  /*cf00*/  @P0 R2UR UR8, R6 ;  /* 0x00000000060802ca */ /* 0x010fe200000e0000 */
[----:B--2---:R-:W-:-:S14]  /*cf10*/  @P0 BRA `(.L_x_2061) ;  /* 0x0000000000180947 */ /* 0x004fdc0003800000 */
[----:B------:R-:W-:Y:S05]  /*cf20*/  @!P2 BRA `(.L_x_2061) ;  /* 0x000000000014a947 */ /* 0x000fea0003800000 */
[----:B------:R-:W2:Y:S04]  /*cf30*/  LDG.E R7, desc[UR54][R4.64] ;  /* 0x0000003604077981 */ /* 0x000ea8000c1e1900 */
[----:B------:R-:W3:Y:S01]  /*cf40*/  LDG.E R6, desc[UR54][R4.64+0x4] ;  /* 0x0000043604067981 */ /* 0x000ee2000c1e1900 */
[----:B--2---:R-:W-:Y:S02]  /*cf50*/  R2UR UR5, R7 ;  /* 0x00000000070572ca */ /* 0x004fe400000e0000 */
[----:B---3--:R-:W-:-:S13]  /*cf60*/  R2UR UR8, R6 ;  /* 0x00000000060872ca */ /* 0x008fda00000e0000 */
[----:B------:R-:W-:-:S12]  /*cf70*/  UIADD3 UR8, -UR5, UR8, URZ ;  /* 0x0000000805087290 */ /* 0x000fd8000fffe13f */
.L_x_2061:
[----:B------:R-:W-:Y:S01]  /*cf80*/  USHF.R.S32.HI UR12, URZ, 0x1f, UR42 ;  /* 0x0000001f3f0c7899 */ /* 0x000fe2000801142a */
[----:B------:R-:W-:Y:S01]  /*cf90*/  IMAD.U32 R5, RZ, RZ, UR43 ;  /* 0x0000002bff057e24 */ /* 0x000fe2000f8e00ff */
[----:B------:R-:W-:Y:S01]  /*cfa0*/  ULDC.64 UR10, c[0x0][0xb70] ;  /* 0x0002dc00000a7ab9 */ /* 0x000fe20000000a00 */
[----:B------:R-:W-:Y:S01]  /*cfb0*/  USHF.R.S32.HI UR5, URZ, 0x1f, UR4 ;  /* 0x0000001f3f057899 */ /* 0x000fe20008011404 */
[C---:B------:R-:W-:Y:S01]  /*cfc0*/  IADD3 R13, P2, R8.reuse, 0x2000, RZ ;  /* 0x00002000080d7810 */ /* 0x040fe20007f5e0ff */
[----:B------:R-:W-:Y:S01]  /*cfd0*/  UIMAD UR9, UR12, UR10, URZ ;  /* 0x0000000a0c0972a4 */ /* 0x000fe2000f8e023f */
[----:B------:R-:W-:Y:S01]  /*cfe0*/  IMAD R10, R5, 0x80, R22 ;  /* 0x00000080050a7824 */ /* 0x000fe200078e0216 */
[----:B------:R-:W-:Y:S01]  /*cff0*/  UIMAD.WIDE.U32 UR6, UR42, UR10, UR4 ;  /* 0x0000000a2a0672a5 */ /* 0x000fe2000f8e0004 */
[----:B------:R-:W-:Y:S01]  /*d000*/  IADD3 R7, P6, R8, 0x3000, RZ ;  /* 0x0000300008077810 */ /* 0x000fe20007fde0ff */
[----:B------:R-:W-:Y:S01]  /*d010*/  UIMAD UR9, UR42, UR11, UR9 ;  /* 0x0000000b2a0972a4 */ /* 0x000fe2000f8e0209 */
[----:B------:R-:W-:Y:S01]  /*d020*/  LOP3.LUT R28, R29, 0x380, RZ, 0xc0, !PT ;  /* 0x000003801d1c7812 */ /* 0x000fe200078ec0ff */
[----:B------:R-:W-:Y:S01]  /*d030*/  USEL UR37, UR37, URZ, !UP0 ;  /* 0x0000003f25257287 */ /* 0x000fe2000c000000 */
[----:B------:R-:W-:Y:S01]  /*d040*/  SHF.R.S32.HI R5, RZ, 0x1f, R10 ;  /* 0x0000001fff057819 */ /* 0x000fe2000001140a */
[----:B------:R-:W-:Y:S01]  /*d050*/  ULDC.64 UR10, c[0x0][0xb78] ;  /* 0x0002de00000a7ab9 */ /* 0x000fe20000000a00 */
[----:B------:R-:W-:Y:S01]  /*d060*/  UIADD3 UR7, UR7, UR9, URZ ;  /* 0x0000000907077290 */ /* 0x000fe2000fffe03f */
[----:B------:R-:W-:Y:S01]  /*d070*/  LOP3.LUT R12, R13, 0x380, RZ, 0xc0, !PT ;  /* 0x000003800d0c7812 */ /* 0x000fe200078ec0ff */
[----:B------:R-:W-:Y:S01]  /*d080*/  USEL UR36, UR36, URZ, !UP0 ;  /* 0x0000003f24247287 */ /* 0x000fe2000c000000 */
[----:B------:R-:W-:Y:S01]  /*d090*/  LOP3.LUT R4, R7, 0x380, RZ, 0xc0, !PT ;  /* 0x0000038007047812 */ /* 0x000fe200078ec0ff */
[----:B------:R-:W-:Y:S01]  /*d0a0*/  UIMAD UR9, UR37, UR10, URZ ;  /* 0x0000000a250972a4 */ /* 0x000fe2000f8e023f */
[----:B------:R-:W-:Y:S01]  /*d0b0*/  SHF.R.U64 R28, R28, 0x3, RZ ;  /* 0x000000031c1c7819 */ /* 0x000fe200000012ff */
[----:B------:R-:W-:Y:S01]  /*d0c0*/  UIMAD.WIDE.U32 UR6, UR36, UR10, UR6 ;  /* 0x0000000a240672a5 */ /* 0x000fe2000f8e0006 */
[----:B------:R-:W-:Y:S01]  /*d0d0*/  SHF.R.U64 R12, R12, 0x3, RZ ;  /* 0x000000030c0c7819 */ /* 0x000fe200000012ff */
[----:B------:R-:W-:Y:S01]  /*d0e0*/  UIMAD UR9, UR36, UR11, UR9 ;  /* 0x0000000b240972a4 */ /* 0x000fe2000f8e0209 */
[----:B------:R-:W-:-:S02]  /*d0f0*/  SHF.R.U64 R4, R4, 0x3, RZ ;  /* 0x0000000304047819 */ /* 0x000fc400000012ff */
[----:B------:R-:W-:Y:S01]  /*d100*/  LOP3.LUT R28, R28, R29, RZ, 0x3c, !PT ;  /* 0x0000001d1c1c7212 */ /* 0x000fe200078e3cff */
[--C-:B------:R-:W-:Y:S01]  /*d110*/  IMAD.X R29, RZ, RZ, R9.reuse, P1 ;  /* 0x000000ffff1d7224 */ /* 0x100fe200008e0609 */
[----:B------:R-:W-:Y:S01]  /*d120*/  IADD3 R6, P0, R10, UR6, RZ ;  /* 0x000000060a067c10 */ /* 0x000fe2000ff1e0ff */
[----:B------:R-:W-:Y:S01]  /*d130*/  IMAD.U32 R14, RZ, RZ, UR9 ;  /* 0x00000009ff0e7e24 */ /* 0x000fe2000f8e00ff */
[----:B------:R-:W-:Y:S01]  /*d140*/  LOP3.LUT R12, R12, R13, RZ, 0x3c, !PT ;  /* 0x0000000d0c0c7212 */ /* 0x000fe200078e3cff */
[----:B------:R-:W-:Y:S01]  /*d150*/  IMAD.X R13, RZ, RZ, R9, P2 ;  /* 0x000000ffff0d7224 */ /* 0x000fe200010e0609 */
[----:B------:R-:W-:Y:S02]  /*d160*/  IADD3 R37, P5, R8, 0x4000, RZ ;  /* 0x0000400008257810 */ /* 0x000fe40007fbe0ff */
[----:B------:R-:W-:Y:S01]  /*d170*/  IADD3.X R5, R5, UR7, R14, P0, !PT ;  /* 0x0000000705057c10 */ /* 0x000fe200087fe40e */
[----:B------:R-:W-:Y:S01]  /*d180*/  ULDC.64 UR6, c[0x0][0xb40] ;  /* 0x0002d00000067ab9 */ /* 0x000fe20000000a00 */
[----:B------:R-:W-:-:S02]  /*d190*/  LOP3.LUT R4, R4, R7, RZ, 0x3c, !PT ;  /* 0x0000000704047212 */ /* 0x000fc400078e3cff */
[----:B------:R-:W-:Y:S02]  /*d1a0*/  LEA R44, P0, R6, UR6, 0x2 ;  /* 0x00000006062c7c11 */ /* 0x000fe4000f8010ff */
[----:B------:R-:W-:Y:S02]  /*d1b0*/  IADD3 R41, P4, R8, 0x5000, RZ ;  /* 0x0000500008297810 */ /* 0x000fe40007f9e0ff */
[----:B------:R-:W-:Y:S01]  /*d1c0*/  LEA.HI.X R45, R6, UR7, R5, 0x2, P0 ;  /* 0x00000007062d7c11 */ /* 0x000fe200080f1405 */
[----:B------:R-:W-:Y:S01]  /*d1d0*/  VIADD R5, R10, 0x8 ;  /* 0x000000080a057836 */ /* 0x000fe20000000000 */
[----:B------:R-:W-:Y:S01]  /*d1e0*/  LOP3.LUT P0, RZ, R188, 0x3, RZ, 0xc0, !PT ;  /* 0x00000003bcff7812 */ /* 0x000fe2000780c0ff */
[----:B------:R-:W-:Y:S01]  /*d1f0*/  ULDC.64 UR6, c[0x0][0xaa0] ;  /* 0x0002a80000067ab9 */ /* 0x000fe20000000a00 */
[----:B------:R-:W-:Y:S02]  /*d200*/  IADD3 R25, P3, R8, 0x6000, RZ ;  /* 0x0000600008197810 */ /* 0x000fe40007f7e0ff */
[----:B------:R-:W-:-:S02]  /*d210*/  ISETP.GE.OR P1, PT, R10, UR8, P0 ;  /* 0x000000080a007c0c */ /* 0x000fc40008726670 */
[C---:B------:R-:W-:Y:S02]  /*d220*/  IADD3 R7, P2, R8.reuse, 0x7000, RZ ;  /* 0x0000700008077810 */ /* 0x040fe40007f5e0ff */
[----:B------:R-:W-:Y:S02]  /*d230*/  LOP3.LUT R36, R37, 0x380, RZ, 0xc0, !PT ;  /* 0x0000038025247812 */ /* 0x000fe400078ec0ff */
[----:B------:R-:W-:Y:S02]  /*d240*/  LOP3.LUT R40, R41, 0x380, RZ, 0xc0, !PT ;  /* 0x0000038029287812 */ /* 0x000fe400078ec0ff */
[----:B------:R-:W-:Y:S01]  /*d250*/  LOP3.LUT R33, R8, 0x380, RZ, 0xc0, !PT ;  /* 0x0000038008217812 */ /* 0x000fe200078ec0ff */
[----:B------:R-:W-:Y:S01]  /*d260*/  UIMAD UR5, UR5, UR6, URZ ;  /* 0x00000006050572a4 */ /* 0x000fe2000f8e023f */
[----:B------:R-:W-:Y:S01]  /*d270*/  LOP3.LUT R24, R25, 0x380, RZ, 0xc0, !PT ;  /* 0x0000038019187812 */ /* 0x000fe200078ec0ff */
[--C-:B------:R-:W-:Y:S01]  /*d280*/  IMAD.X R11, RZ, RZ, R9.reuse, P2 ;  /* 0x000000ffff0b7224 */ /* 0x100fe200010e0609 */
[----:B------:R-:W-:Y:S01]  /*d290*/  ISETP.GE.OR P0, PT, R5, UR8, P0 ;  /* 0x0000000805007c0c */ /* 0x000fe20008706670 */
[----:B------:R-:W-:Y:S01]  /*d2a0*/  IMAD.X R5, RZ, RZ, R9, P6 ;  /* 0x000000ffff057224 */ /* 0x000fe200030e0609 */
[----:B------:R-:W-:Y:S01]  /*d2b0*/  LOP3.LUT R6, R7, 0x380, RZ, 0xc0, !PT ;  /* 0x0000038007067812 */ /* 0x000fe200078ec0ff */
[----:B------:R0:W-:Y:S01]  /*d2c0*/  @!P1 STG.E desc[UR54][R44.64], R3 ;  /* 0x000000032c009986 */ /* 0x0001e2000c101936 */
[----:B------:R-:W-:-:S02]  /*d2d0*/  SHF.R.U64 R36, R36, 0x3, RZ ;  /* 0x0000000324247819 */ /* 0x000fc400000012ff */
[----:B------:R-:W-:Y:S02]  /*d2e0*/  SHF.R.U64 R40, R40, 0x3, RZ ;  /* 0x0000000328287819 */ /* 0x000fe400000012ff */
[----:B------:R-:W-:Y:S02]  /*d2f0*/  SHF.R.U64 R24, R24, 0x3, RZ ;  /* 0x0000000318187819 */ /* 0x000fe400000012ff */
[----:B------:R-:W-:Y:S02]  /*d300*/  SHF.R.U64 R33, R33, 0x3, RZ ;  /* 0x0000000321217819 */ /* 0x000fe400000012ff */
[----:B------:R-:W-:Y:S01]  /*d310*/  SHF.R.U64 R6, R6, 0x3, RZ ;  /* 0x0000000306067819 */ /* 0x000fe200000012ff */
[--C-:B------:R-:W-:Y:S01]  /*d320*/  IMAD.MOV.U32 R20, RZ, RZ, R16.reuse ;  /* 0x000000ffff147224 */ /* 0x100fe200078e0010 */
[----:B------:R-:W-:Y:S01]  /*d330*/  LOP3.LUT R36, R36, R37, RZ, 0x3c, !PT ;  /* 0x0000002524247212 */ /* 0x000fe200078e3cff */
[--C-:B------:R-:W-:Y:S01]  /*d340*/  IMAD.X R37, RZ, RZ, R9.reuse, P5 ;  /* 0x000000ffff257224 */ /* 0x100fe200028e0609 */
[----:B------:R-:W-:Y:S01]  /*d350*/  LOP3.LUT R40, R40, R41, RZ, 0x3c, !PT ;  /* 0x0000002928287212 */ /* 0x000fe200078e3cff */
[--C-:B------:R-:W-:Y:S01]  /*d360*/  IMAD.X R41, RZ, RZ, R9.reuse, P4 ;  /* 0x000000ffff297224 */ /* 0x100fe200020e0609 */
[----:B------:R-:W-:Y:S01]  /*d370*/  LOP3.LUT R24, R24, R25, RZ, 0x3c, !PT ;  /* 0x0000001918187212 */ /* 0x000fe200078e3cff */
[--C-:B------:R-:W-:Y:S01]  /*d380*/  IMAD.X R25, RZ, RZ, R9.reuse, P3 ;  /* 0x000000ffff197224 */ /* 0x100fe200018e0609 */
[----:B------:R-:W-:Y:S01]  /*d390*/  LOP3.LUT R32, R33, R8, RZ, 0x3c, !PT ;  /* 0x0000000821207212 */ /* 0x000fe200078e3cff */
[----:B------:R-:W-:Y:S01]  /*d3a0*/  IMAD.MOV.U32 R33, RZ, RZ, R9 ;  /* 0x000000ffff217224 */ /* 0x000fe200078e0009 */
[----:B------:R-:W-:Y:S01]  /*d3b0*/  LOP3.LUT R10, R6, R7, RZ, 0x3c, !PT ;  /* 0x00000007060a7212 */ /* 0x000fe200078e3cff */
[----:B0-----:R-:W-:Y:S01]  /*d3c0*/  IMAD.U32 R3, RZ, RZ, UR6 ;  /* 0x00000006ff037e24 */ /* 0x001fe2000f8e00ff */
[----:B------:R-:W-:Y:S01]  /*d3d0*/  SHF.R.S32.HI R21, RZ, 0x1f, R16 ;  /* 0x0000001fff157819 */ /* 0x000fe20000011410 */
[----:B------:R-:W-:Y:S01]  /*d3e0*/  UIMAD UR5, UR4, UR7, UR5 ;  /* 0x00000007040572a4 */ /* 0x000fe2000f8e0205 */
[----:B------:R0:W-:Y:S02]  /*d3f0*/  @!P0 STG.E desc[UR54][R44.64+0x20], R2 ;  /* 0x000020022c008986 */ /* 0x0001e4000c101936 */
[----:B------:R-:W-:-:S02]  /*d400*/  ULDC.64 UR6, c[0x0][0xae0] ;  /* 0x0002b80000067ab9 */ /* 0x000fc40000000a00 */
[----:B------:R-:W5:Y:S01]  /*d410*/  LD.E.128 R32, desc[UR54][R32.64] ;  /* 0x0000003620207980 */ /* 0x000f62000c101d00 */
[----:B------:R-:W-:-:S03]  /*d420*/  IMAD.U32 R19, RZ, RZ, UR6 ;  /* 0x00000006ff137e24 */ /* 0x000fc6000f8e00ff */
[----:B------:R-:W5:Y:S01]  /*d430*/  LD.E.128 R28, desc[UR54][R28.64] ;  /* 0x000000361c1c7980 */ /* 0x000f62000c101d00 */
[----:B0-----:R-:W-:-:S03]  /*d440*/  IMAD.WIDE.U32 R2, R3, UR4, R20 ;  /* 0x0000000403027c25 */ /* 0x001fc6000f8e0014 */
[----:B------:R-:W5:Y:S01]  /*d450*/  LD.E.128 R12, desc[UR54][R12.64] ;  /* 0x000000360c0c7980 */ /* 0x000f62000c101d00 */
[----:B------:R-:W-:-:S03]  /*d460*/  UIMAD UR4, UR12, UR6, URZ ;  /* 0x000000060c0472a4 */ /* 0x000fc6000f8e023f */
[----:B------:R-:W5:Y:S01]  /*d470*/  LD.E.128 R4, desc[UR54][R4.64] ;  /* 0x0000003604047980 */ /* 0x000f62000c101d00 */
[----:B------:R-:W-:-:S03]  /*d480*/  VIADD R3, R3, UR5 ;  /* 0x0000000503037c36 */ /* 0x000fc60008000000 */
[----:B------:R-:W5:Y:S04]  /*d490*/  LD.E.128 R36, desc[UR54][R36.64] ;  /* 0x0000003624247980 */ /* 0x000f68000c101d00 */
[----:B------:R-:W5:Y:S04]  /*d4a0*/  LD.E.128 R40, desc[UR54][R40.64] ;  /* 0x0000003628287980 */ /* 0x000f68000c101d00 */
[----:B------:R-:W5:Y:S04]  /*d4b0*/  LD.E.128 R24, desc[UR54][R24.64] ;  /* 0x0000003618187980 */ /* 0x000f68000c101d00 */
[----:B------:R-:W5:Y:S01]  /*d4c0*/  LD.E.128 R8, desc[UR54][R10.64] ;  /* 0x000000360a087980 */ /* 0x000f62000c101d00 */
[----:B------:R-:W-:-:S02]  /*d4d0*/  UIMAD UR4, UR42, UR7, UR4 ;  /* 0x000000072a0472a4 */ /* 0x000fc4000f8e0204 */
[----:B------:R-:W-:Y:S01]  /*d4e0*/  IMAD.WIDE.U32 R2, R19, UR42, R2 ;  /* 0x0000002a13027c25 */ /* 0x000fe2000f8e0002 */
[----:B------:R-:W-:Y:S01]  /*d4f0*/  UIMAD UR8, UR43, -0x80, UR8 ;  /* 0xffffff802b0878a4 */ /* 0x000fe2000f8e0208 */
[----:B------:R-:W-:Y:S01]  /*d500*/  @!PT LDS RZ, [RZ] ;  /* 0x00000000fffff984 */ /* 0x000fe20000000800 */
[----:B------:R-:W-:Y:S01]  /*d510*/  @!PT LDS RZ, [RZ] ;  /* 0x00000000fffff984 */ /* 0x000fe20000000800 */
[----:B------:R-:W-:Y:S01]  /*d520*/  @!PT LDS RZ, [RZ] ;  /* 0x00000000fffff984 */ /* 0x000fe20000000800 */
[----:B------:R-:W-:Y:S01]  /*d530*/  @!PT LDS RZ, [RZ] ;  /* 0x00000000fffff984 */ /* 0x000fe20000000800 */
[----:B------:R0:W-:Y:S06]  /*d540*/  MEMBAR.ALL.CTA ;  /* 0x0000000000007992 */ /* 0x0001ec0000008000 */
[----:B0-----:R-:W0:Y:S01]  /*d550*/  FENCE.VIEW.ASYNC.S ;  /* 0x00000000000073c6 */ /* 0x001e220000000000 */
[----:B------:R-:W-:Y:S01]  /*d560*/  BSSY B1, `(.L_x_2062) ;  /* 0x0000026000017945 */ /* 0x000fe20003800000 */
[----:B------:R-:W-:-:S02]  /*d570*/  VIADD R0, R0, 0x29820 ;  /* 0x0002982000007836 */ /* 0x000fc40000000000 */
[----:B------:R-:W-:Y:S01]  /*d580*/  VIADD R3, R3, UR4 ;  /* 0x0000000403037c36 */ /* 0x000fe20008000000 */
[----:B------:R-:W-:Y:S01]  /*d590*/  ULDC.64 UR4, c[0x0][0xae8] ;  /* 0x0002ba0000047ab9 */ /* 0x000fe20000000a00 */
[C---:B------:R-:W-:Y:S01]  /*d5a0*/  ISETP.GE.AND P2, PT, R18.reuse, UR8, PT ;  /* 0x0000000812007c0c */ /* 0x040fe2000bf46270 */
[----:B------:R-:W-:Y:S01]  /*d5b0*/  IMAD.U32 R45, RZ, RZ, UR4 ;  /* 0x00000004ff2d7e24 */ /* 0x000fe2000f8e00ff */
[----:B------:R-:W-:Y:S01]  /*d5c0*/  UIMAD UR4, UR37, UR4, URZ ;  /* 0x00000004250472a4 */ /* 0x000fe2000f8e023f */
[C---:B------:R-:W-:Y:S01]  /*d5d0*/  VIADD R19, R18.reuse, 0x20 ;  /* 0x0000002012137836 */ /* 0x040fe20000000000 */
[----:B------:R-:W-:Y:S01]  /*d5e0*/  PRMT R0, RZ, 0x654, R0 ;  /* 0x00000654ff007816 */ /* 0x000fe20000000000 */
[----:B------:R-:W-:Y:S01]  /*d5f0*/  VIADD R21, R18, 0x60 ;  /* 0x0000006012157836 */ /* 0x000fe20000000000 */
[----:B------:R-:W-:Y:S02]  /*d600*/  UIMAD UR4, UR36, UR5, UR4 ;  /* 0x00000005240472a4 */ /* 0x000fe4000f8e0204 */
[----:B------:R-:W-:Y:S01]  /*d610*/  IMAD.WIDE.U32 R44, R45, UR36, R2 ;  /* 0x000000242d2c7c25 */ /* 0x000fe2000f8e0002 */
[----:B------:R-:W-:-:S02]  /*d620*/  ISETP.GE.AND P4, PT, R19, UR8, PT ;  /* 0x0000000813007c0c */ /* 0x000fc4000bf86270 */
[----:B------:R-:W-:Y:S01]  /*d630*/  ISETP.GE.AND P1, PT, R21, UR8, PT ;  /* 0x0000000815007c0c */ /* 0x000fe2000bf26270 */
[----:B------:R-:W-:Y:S01]  /*d640*/  VIADD R20, R18, 0x40 ;  /* 0x0000004012147836 */ /* 0x000fe20000000000 */
[--C-:B------:R-:W-:Y:S01]  /*d650*/  SHF.R.S32.HI R19, RZ, 0x1f, R18.reuse ;  /* 0x0000001fff137819 */ /* 0x100fe20000011412 */
[----:B------:R-:W-:Y:S02]  /*d660*/  IMAD.U32 R21, RZ, RZ, UR43 ;  /* 0x0000002bff157e24 */ /* 0x000fe4000f8e00ff */
[----:B------:R-:W-:Y:S01]  /*d670*/  VIADD R51, R45, UR4 ;  /* 0x000000042d337c36 */ /* 0x000fe20008000000 */
[----:B------:R-:W-:Y:S01]  /*d680*/  ISETP.GE.AND P0, PT, R20, UR8, PT ;  /* 0x0000000814007c0c */ /* 0x000fe2000bf06270 */
[----:B------:R-:W-:Y:S01]  /*d690*/  IMAD.WIDE R20, R21, 0x80, R18 ;  /* 0x0000008015147825 */ /* 0x000fe200078e0212 */
[----:B0-----:R0:W-:Y:S01]  /*d6a0*/  SYNCS.ARRIVE.TRANS64.RED.A1T0 RZ, [R0+URZ], RZ ;  /* 0x000000ff00ff79a7 */ /* 0x0011e2000810043f */
[----:B------:R-:W-:Y:S10]  /*d6b0*/  @P2 BRA `(.L_x_2063) ;  /* 0x0000000000402947 */ /* 0x000ff40003800000 */
[----:B------:R-:W-:Y:S01]  /*d6c0*/  ULDC.64 UR4, c[0x0][0xad8] ;  /* 0x0002b60000047ab9 */ /* 0x000fe20000000a00 */
[----:B------:R-:W-:Y:S01]  /*d6d0*/  IMAD.MOV.U32 R2, RZ, RZ, R44 ;  /* 0x000000ffff027224 */ /* 0x000fe200078e002c */
[----:B------:R-:W-:Y:S01]  /*d6e0*/  ULDC.64 UR6, c[0x0][0xa80] ;  /* 0x0002a00000067ab9 */ /* 0x000fe20000000a00 */
[----:B------:R-:W-:Y:S02]  /*d6f0*/  IMAD.MOV.U32 R3, RZ, RZ, R51 ;  /* 0x000000ffff037224 */ /* 0x000fe400078e0033 */
[----:B------:R-:W-:Y:S02]  /*d700*/  IMAD R49, R21, UR4, RZ ;  /* 0x0000000415317c24 */ /* 0x000fe4000f8e02ff */
[----:B0-----:R-:W-:Y:S02]  /*d710*/  VIADD R0, R16, 0x40 ;  /* 0x0000004010007836 */ /* 0x001fe40000000000 */
        /* <DEDUP_REMOVED lines=10> */
.L_x_2063:
[----:B------:R-:W-:Y:S05]  /*d7c0*/  BSYNC B1 ;  /* 0x0000000000017941 */ /* 0x000fea0003800000 */
.L_x_2062:
[----:B------:R-:W-:Y:S04]  /*d7d0*/  BSSY B1, `(.L_x_2064) ;  /* 0x0000014000017945 */ /* 0x000fe80003800000 */
[----:B------:R-:W-:Y:S05]  /*d7e0*/  @P4 BRA `(.L_x_2065) ;  /* 0x0000000000484947 */ /* 0x000fea0003800000 */
[----:B-1---5:R-:W-:Y:S01]  /*d7f0*/  IADD3 R33, P2, R20, 0x20, RZ ;  /* 0x0000002014217810 */ /* 0x022fe20007f5e0ff */
[----:B------:R-:W-:Y:S01]  /*d800*/  ULDC.64 UR4, c[0x0][0xad8] ;  /* 0x0002b60000047ab9 */ /* 0x000fe20000000a00 */
[----:B------:R-:W-:Y:S01]  /*d810*/  IMAD.MOV.U32 R2, RZ, RZ, R44 ;  /* 0x000000ffff027224 */ /* 0x000fe200078e002c */
[----:B------:R-:W-:Y:S01]  /*d820*/  ULDC.64 UR6, c[0x0][0xa80] ;  /* 0x0002a00000067ab9 */ /* 0x000fe20000000a00 */
[----:B------:R-:W-:Y:S02]  /*d830*/  IMAD.MOV.U32 R3, RZ, RZ, R51 ;  /* 0x000000ffff037224 */ /* 0x000fe400078e0033 */
[----:B0-----:R-:W-:Y:S02]  /*d840*/  IMAD.X R0, RZ, RZ, R21, P2 ;  /* 0x000000ffff007224 */ /* 0x001fe400010e0615 */
        /* <DEDUP_REMOVED lines=12> */
.L_x_2065:
[----:B------:R-:W-:Y:S05]  /*d910*/  BSYNC B1 ;  /* 0x0000000000017941 */ /* 0x000fea0003800000 */
.L_x_2064:
[----:B------:R-:W-:Y:S04]  /*d920*/  BSSY B1, `(.L_x_2066) ;  /* 0x0000014000017945 */ /* 0x000fe80003800000 */
[----:B------:R-:W-:Y:S05]  /*d930*/  @P0 BRA `(.L_x_2067) ;  /* 0x0000000000480947 */ /* 0x000fea0003800000 */
[----:B--2--5:R-:W-:Y:S01]  /*d940*/  IADD3 R29, P0, R20, 0x40, RZ ;  /* 0x00000040141d7810 */ /* 0x024fe20007f1e0ff */
        /* <DEDUP_REMOVED lines=17> */
.L_x_2067:
[----:B------:R-:W-:Y:S05]  /*da60*/  BSYNC B1 ;  /* 0x0000000000017941 */ /* 0x000fea0003800000 */
.L_x_2066:
[----:B------:R-:W-:Y:S05]  /*da70*/  @P1 BRA `(.L_x_2068) ;  /* 0x0000000c00041947 */ /* 0x000fea0003800000 */
[----:B---3-5:R-:W-:Y:S01]  /*da80*/  IADD3 R13, P0, R20, 0x60, RZ ;  /* 0x00000060140d7810 */ /* 0x028fe20007f1e0ff */
        /* <DEDUP_REMOVED lines=8> */
[----:B0-----:R-:W-:Y:S02]  /*db10*/  VIADD R0, R16, 0x40 ;  /* 0x0000004010007836 */ /* 0x001fe40000000000 */
        /* <DEDUP_REMOVED lines=10> */
.L_x_2060:
[----:B------:R-:W-:Y:S01]  /*dbc0*/  ULDC.64 UR4, c[0x0][0xbe0] ;  /* 0x0002f80000047ab9 */ /* 0x000fe20000000a00 */
[----:B------:R-:W-:Y:S01]  /*dbd0*/  ULDC.64 UR6, c[0x0][0xbd8] ;  /* 0x0002f60000067ab9 */ /* 0x000fe20000000a00 */
[----:B------:R-:W-:Y:S02]  /*dbe0*/  UISETP.NE.U32.AND UP0, UPT, UR4, URZ, UPT ;  /* 0x0000003f0400728c */ /* 0x000fe4000bf05070 */
[----:B------:R-:W-:Y:S02]  /*dbf0*/  UIMAD.WIDE UR6, UR36, 0x4, UR6 ;  /* 0x00000004240678a5 */ /* 0x000fe4000f8e0206 */
[----:B------:R-:W-:-:S03]  /*dc00*/  UISETP.NE.AND.EX UP1, UPT, UR5, URZ, UPT, UP0 ;  /* 0x0000003f0500728c */ /* 0x000fc6000bf25300 */
[----:B------:R-:W-:Y:S02]  /*dc10*/  ULDC.64 UR4, c[0x0][0xbd8] ;  /* 0x0002f60000047ab9 */ /* 0x000fe40000000a00 */
[----:B------:R-:W-:Y:S01]  /*dc20*/  UISETP.NE.U32.AND UP0, UPT, UR4, URZ, UPT ;  /* 0x0000003f0400728c */ /* 0x000fe2000bf05070 */
[----:B------:R-:W-:-:S03]  /*dc30*/  PLOP3.LUT P2, PT, PT, PT, UP1, 0x80, 0x0 ;  /* 0x000000000000781c */ /* 0x000fc60003f4f018 */
[----:B------:R-:W-:-:S03]  /*dc40*/  UISETP.NE.AND.EX UP0, UPT, UR5, URZ, UPT, UP0 ;  /* 0x0000003f0500728c */ /* 0x000fc6000bf05300 */
[----:B------:R-:W-:Y:S02]  /*dc50*/  @UP1 ULDC.64 UR4, c[0x0][0xbe0] ;  /* 0x0002f80000041ab9 */ /* 0x000fe40000000a00 */
[----:B------:R-:W-:Y:S01]  /*dc60*/  @UP1 UIMAD.WIDE UR4, UR36, 0x4, UR4 ;  /* 0x00000004240418a5 */ /* 0x000fe2000f8e0204 */
[----:B------:R-:W-:-:S05]  /*dc70*/  PLOP3.LUT P1, PT, PT, PT, UP0, 0x80, 0x0 ;  /* 0x000000000000781c */ /* 0x000fca0003f2f008 */
[----:B------:R-:W-:Y:S02]  /*dc80*/  IMAD.U32 R4, RZ, RZ, UR4 ;  /* 0x00000004ff047e24 */ /* 0x000fe4000f8e00ff */
[----:B------:R-:W-:Y:S02]  /*dc90*/  IMAD.U32 R5, RZ, RZ, UR5 ;  /* 0x00000005ff057e24 */ /* 0x000fe4000f8e00ff */
[----:B------:R-:W-:-:S03]  /*dca0*/  IMAD.MOV.U32 R7, RZ, RZ, RZ ;  /* 0x000000ffff077224 */ /* 0x000fc600078e00ff */
[----:B------:R-:W2:Y:S01]  /*dcb0*/  @P2 LDG.E R4, desc[UR54][R4.64] ;  /* 0x0000003604042981 */ /* 0x000ea2000c1e1900 */
[----:B------:R-:W-:Y:S02]  /*dcc0*/  IMAD.U32 R2, RZ, RZ, UR6 ;  /* 0x00000006ff027e24 */ /* 0x000fe4000f8e00ff */
[----:B------:R-:W-:-:S05]  /*dcd0*/  IMAD.U32 R3, RZ, RZ, UR7 ;  /* 0x00000007ff037e24 */ /* 0x000fca000f8e00ff */
[----:B------:R0:W5:Y:S01]  /*dce0*/  @P1 LDG.E R7, desc[UR54][R2.64] ;  /* 0x0000003602071981 */ /* 0x000162000c1e1900 */
[----:B------:R-:W-:Y:S01]  /*dcf0*/  ULDC UR4, c[0x0][0xa88] ;  /* 0x0002a20000047ab9 */ /* 0x000fe20000000800 */
[----:B------:R-:W-:Y:S02]  /*dd00*/  ISETP.GT.AND P0, PT, R191, 0x7f, PT ;  /* 0x0000007fbf00780c */ /* 0x000fe40003f04270 */
[----:B--2---:R-:W-:Y:S01]  /*dd10*/  @P2 R2UR UR4, R4 ;  /* 0x00000000040422ca */ /* 0x004fe200000e0000 */
[----:B0-----:R-:W-:-:S14]  /*dd20*/  @P2 BRA `(.L_x_2069) ;  /* 0x0000000000182947 */ /* 0x001fdc0003800000 */
[----:B------:R-:W-:Y:S05]  /*dd30*/  @!P1 BRA `(.L_x_2069) ;  /* 0x0000000000149947 */ /* 0x000fea0003800000 */
[----:B------:R-:W2:Y:S04]  /*dd40*/  LDG.E R4, desc[UR54][R2.64] ;  /* 0x0000003602047981 */ /* 0x000ea8000c1e1900 */
[----:B------:R-:W3:Y:S01]  /*dd50*/  LDG.E R0, desc[UR54][R2.64+0x4] ;  /* 0x0000043602007981 */ /* 0x000ee2000c1e1900 */
[----:B--2---:R-:W-:Y:S02]  /*dd60*/  R2UR UR5, R4 ;  /* 0x00000000040572ca */ /* 0x004fe400000e0000 */
[----:B---3--:R-:W-:-:S13]  /*dd70*/  R2UR UR4, R0 ;  /* 0x00000000000472ca */ /* 0x008fda00000e0000 */
[----:B------:R-:W-:-:S12]  /*dd80*/  UIADD3 UR4, -UR5, UR4, URZ ;  /* 0x0000000405047290 */ /* 0x000fd8000fffe13f */
.L_x_2069:
[----:B------:R-:W-:Y:S01]  /*dd90*/  USHF.R.S32.HI UR7, URZ, 0x1f, UR42 ;  /* 0x0000001f3f077899 */ /* 0x000fe2000801142a */
[----:B------:R-:W-:Y:S01]  /*dda0*/  BSSY B1, `(.L_x_2070) ;  /* 0x000001f000017945 */ /* 0x000fe20003800000 */
[----:B------:R-:W-:Y:S01]  /*ddb0*/  USEL UR36, UR36, URZ, !UP0 ;  /* 0x0000003f24247287 */ /* 0x000fe2000c000000 */
[----:B------:R-:W-:Y:S01]  /*ddc0*/  SHF.R.S32.HI R9, RZ, 0x1f, R16 ;  /* 0x0000001fff097819 */ /* 0x000fe20000011410 */
[----:B------:R-:W-:Y:S01]  /*ddd0*/  USEL UR37, UR37, URZ, !UP0 ;  /* 0x0000003f25257287 */ /* 0x000fe2000c000000 */
[----:B-----5:R-:W-:Y:S01]  /*dde0*/  SHF.R.S32.HI R6, RZ, 0x1f, R7 ;  /* 0x0000001fff067819 */ /* 0x020fe20000011407 */
[----:B------:R-:W-:Y:S10]  /*ddf0*/  @P0 BRA `(.L_x_2071) ;  /* 0x0000000000640947 */ /* 0x000ff40003800000 */
[----:B------:R-:W0:Y:S01]  /*de00*/  S2R R2, SR_TID.X ;  /* 0x0000000000027919 */ /* 0x000e220000002100 */
[----:B------:R-:W-:-:S04]  /*de10*/  IMAD.U32 R0, RZ, RZ, UR43 ;  /* 0x0000002bff007e24 */ /* 0x000fc8000f8e00ff */
[----:B0-----:R-:W-:-:S04]  /*de20*/  IMAD R0, R0, 0x80, R2 ;  /* 0x0000008000007824 */ /* 0x001fc800078e0202 */
[----:B------:R-:W-:-:S05]  /*de30*/  VIADD R0, R0, 0xffffff80 ;  /* 0xffffff8000007836 */ /* 0x000fca0000000000 */
[----:B------:R-:W-:-:S13]  /*de40*/  ISETP.GE.AND P0, PT, R0, UR4, PT ;  /* 0x0000000400007c0c */ /* 0x000fda000bf06270 */
[----:B------:R-:W-:Y:S05]  /*de50*/  @P0 BRA `(.L_x_2071) ;  /* 0x00000000004c0947 */ /* 0x000fea0003800000 */
[C---:B------:R-:W-:Y:S01]  /*de60*/  IADD3 R2, P0, R0.reuse, R7, RZ ;  /* 0x0000000700027210 */ /* 0x040fe20007f1e0ff */
        /* <DEDUP_REMOVED lines=18> */
.L_x_2071:
[----:B------:R-:W-:Y:S05]  /*df90*/  BSYNC B1 ;  /* 0x0000000000017941 */ /* 0x000fea0003800000 */
.L_x_2070:
[----:B------:R-:W-:Y:S01]  /*dfa0*/  ULDC.64 UR8, c[0x0][0xaa0] ;  /* 0x0002a80000087ab9 */ /* 0x000fe20000000a00 */
[----:B------:R-:W-:Y:S01]  /*dfb0*/  IMAD.MOV.U32 R2, RZ, RZ, R16 ;  /* 0x000000ffff027224 */ /* 0x000fe200078e0010 */
[----:B------:R-:W-:Y:S01]  /*dfc0*/  UIMAD UR6, UR43, -0x80, UR4 ;  /* 0xffffff802b0678a4 */ /* 0x000fe2000f8e0204 */
[----:B0-----:R-:W-:Y:S01]  /*dfd0*/  IMAD.MOV.U32 R3, RZ, RZ, R9 ;  /* 0x000000ffff037224 */ /* 0x001fe200078e0009 */
[----:B------:R-:W-:Y:S01]  /*dfe0*/  BSSY B1, `(.L_x_2072) ;  /* 0x000002d000017945 */ /* 0x000fe20003800000 */
[----:B------:R-:W-:Y:S02]  /*dff0*/  IMAD R0, R6, UR8, RZ ;  /* 0x0000000806007c24 */ /* 0x000fe4000f8e02ff */
[----:B------:R-:W-:Y:S01]  /*e000*/  IMAD.WIDE.U32 R2, R7, UR8, R2 ;  /* 0x0000000807027c25 */ /* 0x000fe2000f8e0002 */
[----:B------:R-:W-:-:S03]  /*e010*/  ISETP.GE.AND P2, PT, R18, UR6, PT ;  /* 0x0000000612007c0c */ /* 0x000fc6000bf46270 */
[----:B------:R-:W-:Y:S01]  /*e020*/  IMAD R7, R7, UR9, R0 ;  /* 0x0000000907077c24 */ /* 0x000fe2000f8e0200 */
[----:B------:R-:W-:Y:S01]  /*e030*/  ULDC.64 UR8, c[0x0][0xae0] ;  /* 0x0002b80000087ab9 */ /* 0x000fe20000000a00 */
[C---:B------:R-:W-:Y:S01]  /*e040*/  VIADD R4, R18.reuse, 0x60 ;  /* 0x0000006012047836 */ /* 0x040fe20000000000 */
[----:B------:R-:W-:Y:S01]  /*e050*/  UIMAD UR5, UR7, UR8, URZ ;  /* 0x00000008070572a4 */ /* 0x000fe2000f8e023f */
[----:B------:R-:W-:Y:S01]  /*e060*/  IMAD.IADD R3, R3, 0x1, R7 ;  /* 0x0000000103037824 */ /* 0x000fe200078e0207 */
[----:B------:R-:W-:Y:S01]  /*e070*/  SHF.R.S32.HI R7, RZ, 0x1f, R18 ;  /* 0x0000001fff077819 */ /* 0x000fe20000011412 */
[----:B------:R-:W-:Y:S01]  /*e080*/  IMAD.U32 R5, RZ, RZ, UR8 ;  /* 0x00000008ff057e24 */ /* 0x000fe2000f8e00ff */
[----:B------:R-:W-:Y:S01]  /*e090*/  UIMAD UR5, UR42, UR9, UR5 ;  /* 0x000000092a0572a4 */ /* 0x000fe2000f8e0205 */
[----:B------:R-:W-:Y:S01]  /*e0a0*/  VIADD R0, R18, 0x20 ;  /* 0x0000002012007836 */ /* 0x000fe20000000000 */
[----:B------:R-:W-:Y:S01]  /*e0b0*/  ISETP.GE.AND P0, PT, R4, UR6, PT ;  /* 0x0000000604007c0c */ /* 0x000fe2000bf06270 */
[----:B------:R-:W-:Y:S01]  /*e0c0*/  IMAD.WIDE.U32 R2, R5, UR42, R2 ;  /* 0x0000002a05027c25 */ /* 0x000fe2000f8e0002 */
[----:B------:R-:W-:-:S02]  /*e0d0*/  ULDC.64 UR8, c[0x0][0xae8] ;  /* 0x0002ba0000087ab9 */ /* 0x000fc40000000a00 */
[----:B------:R-:W-:Y:S01]  /*e0e0*/  UIMAD UR4, UR37, UR8, URZ ;  /* 0x00000008250472a4 */ /* 0x000fe2000f8e023f */
[----:B------:R-:W-:Y:S01]  /*e0f0*/  VIADD R3, R3, UR5 ;  /* 0x0000000503037c36 */ /* 0x000fe20008000000 */
[----:B------:R-:W-:Y:S01]  /*e100*/  ISETP.GE.AND P3, PT, R0, UR6, PT ;  /* 0x0000000600007c0c */ /* 0x000fe2000bf66270 */
[----:B------:R-:W-:Y:S01]  /*e110*/  IMAD.U32 R5, RZ, RZ, UR8 ;  /* 0x00000008ff057e24 */ /* 0x000fe2000f8e00ff */
[----:B------:R-:W-:Y:S01]  /*e120*/  UIMAD UR4, UR36, UR9, UR4 ;  /* 0x00000009240472a4 */ /* 0x000fe2000f8e0204 */
[----:B------:R-:W-:Y:S02]  /*e130*/  VIADD R0, R18, 0x40 ;  /* 0x0000004012007836 */ /* 0x000fe40000000000 */
[----:B------:R-:W-:-:S03]  /*e140*/  IMAD.WIDE.U32 R4, R5, UR36, R2 ;  /* 0x0000002405047c25 */ /* 0x000fc6000f8e0002 */
[----:B------:R-:W-:Y:S01]  /*e150*/  ISETP.GE.AND P1, PT, R0, UR6, PT ;  /* 0x0000000600007c0c */ /* 0x000fe2000bf26270 */
[----:B------:R-:W-:Y:S02]  /*e160*/  IMAD.U32 R9, RZ, RZ, UR43 ;  /* 0x0000002bff097e24 */ /* 0x000fe4000f8e00ff */
[----:B------:R-:W-:Y:S02]  /*e170*/  IMAD.MOV.U32 R6, RZ, RZ, R18 ;  /* 0x000000ffff067224 */ /* 0x000fe400078e0012 */
        /* <DEDUP_REMOVED lines=19> */
.L_x_2073:
[----:B------:R-:W-:Y:S05]  /*e2b0*/  BSYNC B1 ;  /* 0x0000000000017941 */ /* 0x000fea0003800000 */
.L_x_2072:
        /* <DEDUP_REMOVED lines=20> */
.L_x_2075:
[----:B------:R-:W-:Y:S05]  /*e400*/  BSYNC B1 ;  /* 0x0000000000017941 */ /* 0x000fea0003800000 */
.L_x_2074:
        /* <DEDUP_REMOVED lines=20> */
.L_x_2077:
[----:B------:R-:W-:Y:S05]  /*e550*/  BSYNC B1 ;  /* 0x0000000000017941 */ /* 0x000fea0003800000 */
.L_x_2076:
        /* <DEDUP_REMOVED lines=19> */
.L_x_2068:
[----:B------:R-:W-:Y:S05]  /*e690*/  BSYNC B0 ;  /* 0x0000000000007941 */ /* 0x000fea0003800000 */
.L_x_2059:
[----:B------:R-:W-:Y:S02]  /*e6a0*/  ULDC UR4, c[0x0][0xc14] ;  /* 0x0003050000047ab9 */ /* 0x000fe40000000800 */
[----:B------:R-:W-:-:S13]  /*e6b0*/  ISETP.GE.AND P0, PT, R47, UR4, PT ;  /* 0x000000042f007c0c */ /* 0x000fda000bf06270 */
[----:B------:R-:W-:Y:S05]  /*e6c0*/  @!P0 BRA `(.L_x_2078) ;  /* 0xffffff2400b08947 */ /* 0x000fea000383ffff */
[----:B------:R-:W-:Y:S05]  /*e6d0*/  EXIT ;  /* 0x000000000000794d */ /* 0x000fea0003800000 */
.L_x_2020:
[----:B------:R-:W-:-:S08]  /*e6e0*/  NOP ;  /* 0x0000000000007918 */ /* 0x000fd00000000000 */
[----:B------:R-:W0:-:S00]  /*e6f0*/  USETMAXREG.DEALLOC.CTAPOOL 0x18 ;  /* 0x00000018000079c8 */ /* 0x000e0000080e0500 */
[----:B0-----:R-:W-:Y:S01]  /*e700*/  LOP3.LUT R0, R0, 0x3, RZ, 0xc0, !PT ;  /* 0x0000000300007812 */ /* 0x001fe200078ec0ff */
[----:B------:R-:W-:-:S05]  /*e710*/  IMAD.MOV.U32 R6, RZ, RZ, RZ ;  /* 0x000000ffff067224 */ /* 0x000fca00078e00ff */
[----:B------:R-:W0:Y:S02]  /*e720*/  SHFL.IDX PT, R0, R0, RZ, 0x1f ;  /* 0x00001fff00007589 */ /* 0x000e2400000e0000 */
[----:B0-----:R-:W-:-:S04]  /*e730*/  ISETP.NE.AND P0, PT, R0, RZ, PT ;  /* 0x000000ff0000720c */ /* 0x001fc80003f05270 */
[----:B------:R-:W-:-:S05]  /*e740*/  P2R R0, PR, RZ, 0x1 ;  /* 0x00000001ff007803 */ /* 0x000fca0000000000 */
[----:B------:R0:W-:Y:S04]  /*e750*/  STL [R1+0x30], R0 ;  /* 0x0000300001007387 */ /* 0x0001e80000100800 */
        /* <DEDUP_REMOVED lines=12> */
.L_x_2079:
[----:B0-----:R-:W0:Y:S01]  /*e820*/  S2R R0, SR_TID.X ;  /* 0x0000000000007919 */ /* 0x001e220000002100 */
        /* <DEDUP_REMOVED lines=40> */
.L_x_2085:
        /* <DEDUP_REMOVED lines=14> */
.L_x_2084:
[----:B------:R-:W-:Y:S05]  /*eb90*/  BSYNC B0 ;  /* 0x0000000000007941 */ /* 0x000fea0003800000 */
.L_x_2083:
        /* <DEDUP_REMOVED lines=22> */
.L_x_2081:
        /* <DEDUP_REMOVED lines=25> */
.L_x_2086:
        /* <DEDUP_REMOVED lines=58> */
.L_x_2082:
[----:B------:R0:W-:Y:S01]  /*f230*/  STL [R1+0x20], R0 ;  /* 0x0000200001007387 */ /* 0x0001e20000100800 */
[----:B------:R-:W-:-:S03]  /*f240*/  UMOV UR38, URZ ;  /* 0x0000003f00267c82 */ /* 0x000fc60008000000 */
[----:B------:R0:W-:Y:S02]  /*f250*/  STL [R1+0x24], RZ ;  /* 0x000024ff01007387 */ /* 0x0001e40000100800 */
.L_x_2087:
        /* <DEDUP_REMOVED lines=11> */
.L_x_2080:
[----:B0-----:R-:W-:Y:S01]  /*f310*/  IMAD.MOV.U32 R0, RZ, RZ, 0x1 ;  /* 0x00000001ff007424 */ /* 0x001fe200078e00ff */
[----:B------:R-:W-:Y:S01]  /*f320*/  ULDC UR4, c[0x0][0xc14] ;  /* 0x0003050000047ab9 */ /* 0x000fe20000000800 */
[----:B------:R0:W-:Y:S01]  /*f330*/  STL [R1+0x2c], RZ ;  /* 0x00002cff01007387 */ /* 0x0001e20000100800 */
[----:B------:R-:W-:-:S03]  /*f340*/  UISETP.GE.AND UP0, UPT, UR48, UR4, UPT ;  /* 0x000000043000728c */ /* 0x000fc6000bf06270 */
[----:B------:R0:W-:Y:S03]  /*f350*/  STL [R1+0xc], R0 ;  /* 0x00000c0001007387 */ /* 0x0001e60000100800 */
[----:B------:R-:W-:Y:S01]  /*f360*/  PLOP3.LUT P0, PT, PT, PT, UP0, 0x80, 0x0 ;  /* 0x000000000000781c */ /* 0x000fe20003f0f008 */
[----:B------:R0:W-:-:S12]  /*f370*/  STL [R1], RZ ;  /* 0x000000ff01007387 */ /* 0x0001d80000100800 */
[----:B0-----:R-:W-:Y:S05]  /*f380*/  @P0 BRA `(.L_x_2088) ;  /* 0x0000003c00e80947 */ /* 0x001fea0003800000 */
        /* <DEDUP_REMOVED lines=26> */
[----:B------:R1:W-:Y:S01]  /*f530*/  STL [R1], RZ ;  /* 0x000000ff01007387 */ /* 0x0003e20000100800 */
[----:B0-----:R-:W-:-:S05]  /*f540*/  IMAD.MOV.U32 R0, RZ, RZ, 0x40 ;  /* 0x00000040ff007424 */ /* 0x001fca00078e00ff */
[----:B------:R-:W-:Y:S01]  /*f550*/  SEL R2, R0, 0xffffffc0, !P0 ;  /* 0xffffffc000027807 */ /* 0x000fe20004000000 */
[----:B------:R-:W-:-:S05]  /*f560*/  IMAD.MOV.U32 R0, RZ, RZ, 0x1 ;  /* 0x00000001ff007424 */ /* 0x000fca00078e00ff */
[----:B------:R1:W-:Y:S04]  /*f570*/  STL [R1+0xc], R0 ;  /* 0x00000c0001007387 */ /* 0x0003e80000100800 */
[----:B------:R1:W-:Y:S02]  /*f580*/  STL [R1+0x2c], RZ ;  /* 0x00002cff01007387 */ /* 0x0003e40000100800 */
.L_x_2150:
[----:B------:R-:W-:Y:S01]  /*f590*/  ULDC.64 UR4, c[0x0][0xc60] ;  /* 0x0003180000047ab9 */ /* 0x000fe20000000a00 */
[----:B------:R-:W-:Y:S01]  /*f5a0*/  ULDC.64 UR10, c[0x0][0xa00] ;  /* 0x00028000000a7ab9 */ /* 0x000fe20000000a00 */
[----:B------:R-:W-:Y:S01]  /*f5b0*/  UIMAD.WIDE UR4, UR48, 0x4, UR4 ;  /* 0x00000004300478a5 */ /* 0x000fe2000f8e0204 */
[----:B------:R-:W-:Y:S01]  /*f5c0*/  ULDC.64 UR6, c[0x0][0xa18] ;  /* 0x0002860000067ab9 */ /* 0x000fe20000000a00 */
[----:B------:R-:W-:-:S04]  /*f5d0*/  ULDC.64 UR12, c[0x0][0xa08] ;  /* 0x00028200000c7ab9 */ /* 0x000fc80000000a00 */
[----:B------:R-:W-:Y:S02]  /*f5e0*/  IMAD.U32 R2, RZ, RZ, UR4 ;  /* 0x00000004ff027e24 */ /* 0x000fe4000f8e00ff */
[----:B------:R-:W-:Y:S01]  /*f5f0*/  IMAD.U32 R3, RZ, RZ, UR5 ;  /* 0x00000005ff037e24 */ /* 0x000fe2000f8e00ff */
[----:B------:R-:W-:-:S04]  /*f600*/  ULDC.64 UR4, c[0x0][0xa28] ;  /* 0x00028a0000047ab9 */ /* 0x000fc80000000a00 */
[----:B--2---:R-:W2:Y:S01]  /*f610*/  LDG.E R2, desc[UR54][R2.64] ;  /* 0x0000003602027981 */ /* 0x004ea2000c1e1900 */
[----:B------:R-:W-:Y:S01]  /*f620*/  UISETP.NE.U32.AND UP0, UPT, UR4, URZ, UPT ;  /* 0x0000003f0400728c */ /* 0x000fe2000bf05070 */
[----:B-1----:R-:W-:-:S03]  /*f630*/  IMAD.MOV.U32 R0, RZ, RZ, RZ ;  /* 0x000000ffff007224 */ /* 0x002fc600078e00ff */
[----:B------:R-:W-:-:S06]  /*f640*/  UISETP.NE.AND.EX UP0, UPT, UR5, URZ, UPT, UP0 ;  /* 0x0000003f0500728c */ /* 0x000fcc000bf05300 */
[----:B------:R-:W-:Y:S02]  /*f650*/  PLOP3.LUT P0, PT, PT, PT, UP0, 0x80, 0x0 ;  /* 0x000000000000781c */ /* 0x000fe40003f0f008 */
[----:B------:R-:W-:-:S04]  /*f660*/  ISETP.NE.U32.AND P1, PT, RZ, UR12, PT ;  /* 0x0000000cff007c0c */ /* 0x000fc8000bf25070 */
[----:B------:R-:W-:Y:S01]  /*f670*/  ISETP.NE.AND.EX P1, PT, RZ, UR13, PT, P1 ;  /* 0x0000000dff007c0c */ /* 0x000fe2000bf25310 */
[----:B------:R-:W-:Y:S02]  /*f680*/  IMAD.MOV.U32 R18, RZ, RZ, RZ ;  /* 0x000000ffff127224 */ /* 0x000fe400078e00ff */
[----:B------:R-:W-:Y:S01]  /*f690*/  IMAD.MOV.U32 R9, RZ, RZ, RZ ;  /* 0x000000ffff097224 */ /* 0x000fe200078e00ff */
[----:B--2---:R-:W-:-:S13]  /*f6a0*/  R2UR UR45, R2 ;  /* 0x00000000022d72ca */ /* 0x004fda00000e0000 */
[----:B------:R-:W-:Y:S02]  /*f6b0*/  USHF.R.S32.HI UR44, URZ, 0x1f, UR45 ;  /* 0x0000001f3f2c7899 */ /* 0x000fe4000801142d */
[----:B------:R-:W-:-:S04]  /*f6c0*/  @UP0 ULEA UR4, UP1, UR45, UR4, 0x2 ;  /* 0x000000042d040291 */ /* 0x000fc8000f82103f */
[----:B------:R-:W-:Y:S02]  /*f6d0*/  @UP0 ULEA.HI.X UR5, UR45, UR5, UR44, 0x2, UP1 ;  /* 0x000000052d050291 */ /* 0x000fe400088f142c */
[----:B------:R-:W-:Y:S01]  /*f6e0*/  USHF.L.U32 UR43, UR45, 0x2, URZ ;  /* 0x000000022d2b7899 */ /* 0x000fe2000800063f */
[----:B------:R-:W-:Y:S01]  /*f6f0*/  IMAD.U32 R2, RZ, RZ, UR4 ;  /* 0x00000004ff027e24 */ /* 0x000fe2000f8e00ff */
[----:B------:R-:W-:Y:S02]  /*f700*/  USHF.L.U64.HI UR44, UR45, 0x2, UR44 ;  /* 0x000000022d2c7899 */ /* 0x000fe4000801022c */
[----:B------:R-:W-:Y:S01]  /*f710*/  IMAD.U32 R3, RZ, RZ, UR5 ;  /* 0x00000005ff037e24 */ /* 0x000fe2000f8e00ff */
[----:B------:R-:W-:-:S04]  /*f720*/  UIADD3 UR5, UP0, UR43, UR10, URZ ;  /* 0x0000000a2b057290 */ /* 0x000fc8000ff1e03f */
[----:B------:R-:W-:Y:S01]  /*f730*/  UIADD3.X UR8, UR44, UR11, URZ, UP0, !UPT ;  /* 0x0000000b2c087290 */ /* 0x000fe200087fe43f */
[----:B0-----:R0:W5:Y:S01]  /*f740*/  @P0 LDG.E R0, desc[UR54][R2.64] ;  /* 0x0000003602000981 */ /* 0x001162000c1e1900 */
[----:B------:R-:W-:Y:S01]  /*f750*/  UISETP.NE.U32.AND UP0, UPT, UR6, URZ, UPT ;  /* 0x0000003f0600728c */ /* 0x000fe2000bf05070 */
[----:B------:R-:W-:Y:S01]  /*f760*/  ISETP.NE.U32.AND P0, PT, RZ, UR10, PT ;  /* 0x0000000aff007c0c */ /* 0x000fe2000bf05070 */
[----:B------:R-:W-:Y:S02]  /*f770*/  UIADD3 UR9, UP1, UR43, UR12, URZ ;  /* 0x0000000c2b097290 */ /* 0x000fe4000ff3e03f */
[----:B------:R-:W-:Y:S01]  /*f780*/  UISETP.NE.AND.EX UP0, UPT, UR7, URZ, UPT, UP0 ;  /* 0x0000003f0700728c */ /* 0x000fe2000bf05300 */
[----:B------:R-:W-:Y:S01]  /*f790*/  ISETP.NE.AND.EX P0, PT, RZ, UR11, PT, P0 ;  /* 0x0000000bff007c0c */ /* 0x000fe2000bf05300 */
[----:B------:R-:W-:Y:S02]  /*f7a0*/  UIADD3.X UR4, UR44, UR13, URZ, UP1, !UPT ;  /* 0x0000000d2c047290 */ /* 0x000fe40008ffe43f */
[----:B------:R-:W-:-:S02]  /*f7b0*/  IMAD.U32 R4, RZ, RZ, UR9 ;  /* 0x00000009ff047e24 */ /* 0x000fc4000f8e00ff */
[----:B0-----:R-:W-:Y:S02]  /*f7c0*/  IMAD.U32 R2, RZ, RZ, UR5 ;  /* 0x00000005ff027e24 */ /* 0x001fe4000f8e00ff */
[----:B------:R-:W-:Y:S01]  /*f7d0*/  IMAD.U32 R5, RZ, RZ, UR4 ;  /* 0x00000004ff057e24 */ /* 0x000fe2000f8e00ff */
[----:B------:R-:W-:Y:S01]  /*f7e0*/  PLOP3.LUT P2, PT, PT, PT, UP0, 0x80, 0x0 ;  /* 0x000000000000781c */ /* 0x000fe20003f4f008 */
[----:B------:R-:W-:Y:S01]  /*f7f0*/  IMAD.U32 R3, RZ, RZ, UR8 ;  /* 0x00000008ff037e24 */ /* 0x000fe2000f8e00ff */
[----:B------:R-:W-:Y:S02]  /*f800*/  @UP0 UIADD3 UR4, UP1, UR43, UR6, URZ ;  /* 0x000000062b040290 */ /* 0x000fe4000ff3e03f */
[----:B------:R0:W5:Y:S02]  /*f810*/  @P1 LDG.E R9, desc[UR54][R4.64] ;  /* 0x0000003604091981 */ /* 0x000164000c1e1900 */
[----:B------:R-:W-:Y:S01]  /*f820*/  @UP0 UIADD3.X UR5, UR44, UR7, URZ, UP1, !UPT ;  /* 0x000000072c050290 */ /* 0x000fe20008ffe43f */
[----:B------:R-:W-:Y:S01]  /*f830*/  ULDC UR6, c[0x0][0x288] ;  /* 0x0000a20000067ab9 */ /* 0x000fe20000000800 */
[----:B------:R-:W-:Y:S01]  /*f840*/  IMAD.U32 R6, RZ, RZ, UR4 ;  /* 0x00000004ff067e24 */ /* 0x000fe2000f8e00ff */
[----:B------:R0:W5:Y:S01]  /*f850*/  @P0 LDG.E R18, desc[UR54][R2.64] ;  /* 0x0000003602120981 */ /* 0x000162000c1e1900 */
[----:B------:R-:W-:-:S02]  /*f860*/  IMAD.U32 R8, RZ, RZ, UR6 ;  /* 0x00000006ff087e24 */ /* 0x000fc4000f8e00ff */
[----:B------:R-:W-:-:S05]  /*f870*/  IMAD.U32 R7, RZ, RZ, UR5 ;  /* 0x00000005ff077e24 */ /* 0x000fca000f8e00ff */
[----:B------:R0:W5:Y:S01]  /*f880*/  @P2 LDG.E R8, desc[UR54][R6.64] ;  /* 0x0000003606082981 */ /* 0x000162000c1e1900 */
[----:B------:R-:W-:Y:S05]  /*f890*/  @P2 BRA `(.L_x_2089) ;  /* 0x0000000000102947 */ /* 0x000fea0003800000 */
[----:B------:R-:W-:Y:S05]  /*f8a0*/  @!P0 BRA `(.L_x_2089) ;  /* 0x00000000000c8947 */ /* 0x000fea0003800000 */
[----:B0-----:R-:W2:Y:S04]  /*f8b0*/  LDG.E R7, desc[UR54][R2.64] ;  /* 0x0000003602077981 */ /* 0x001ea8000c1e1900 */
[----:B-----5:R-:W2:Y:S02]  /*f8c0*/  LDG.E R8, desc[UR54][R2.64+0x4] ;  /* 0x0000043602087981 */ /* 0x020ea4000c1e1900 */
[----:B--2---:R-:W-:-:S07]  /*f8d0*/  IMAD.IADD R8, R8, 0x1, -R7 ;  /* 0x0000000108087824 */ /* 0x004fce00078e0a07 */
.L_x_2089:
[----:B0----5:R-:W-:Y:S01]  /*f8e0*/  IMAD.IADD R2, R9, 0x1, R0 ;  /* 0x0000000109027824 */ /* 0x021fe200078e0200 */
[----:B------:R-:W-:Y:S01]  /*f8f0*/  ULDC.64 UR4, c[0x0][0x3f8] ;  /* 0x0000fe0000047ab9 */ /* 0x000fe20000000a00 */
[----:B------:R-:W-:Y:S01]  /*f900*/  ULDC.64 UR6, c[0x0][0xa20] ;  /* 0x0002880000067ab9 */ /* 0x000fe20000000a00 */
[----:B------:R-:W-:Y:S01]  /*f910*/  UISETP.NE.U32.AND UP0, UPT, UR4, URZ, UPT ;  /* 0x0000003f0400728c */ /* 0x000fe2000bf05070 */
[----:B------:R-:W-:Y:S01]  /*f920*/  ISETP.NE.U32.AND P0, PT, RZ, UR6, PT ;  /* 0x00000006ff007c0c */ /* 0x000fe2000bf05070 */
[----:B------:R0:W-:Y:S01]  /*f930*/  STL [R1+0x18], R2 ;  /* 0x0000180201007387 */ /* 0x0001e20000100800 */
[----:B------:R-:W-:Y:S01]  /*f940*/  ULDC UR4, c[0x0][0x404] ;  /* 0x0001010000047ab9 */ /* 0x000fe20000000800 */
[----:B------:R-:W-:Y:S01]  /*f950*/  UISETP.NE.AND.EX UP0, UPT, UR5, URZ, UPT, UP0 ;  /* 0x0000003f0500728c */ /* 0x000fe2000bf05300 */
[----:B------:R-:W-:Y:S02]  /*f960*/  ISETP.NE.AND.EX P0, PT, RZ, UR7, PT, P0 ;  /* 0x00000007ff007c0c */ /* 0x000fe4000bf05300 */
[----:B------:R-:W-:Y:S01]  /*f970*/  ULDC UR5, c[0x0][0x2e0] ;  /* 0x0000b80000057ab9 */ /* 0x000fe20000000800 */
[----:B------:R-:W-:-:S04]  /*f980*/  USEL UR4, UR4, 0x1, UP0 ;  /* 0x0000000104047887 */ /* 0x000fc80008000000 */
[----:B------:R-:W-:-:S06]  /*f990*/  UIMAD UR4, UR4, UR5, URZ ;  /* 0x00000005040472a4 */ /* 0x000fcc000f8e023f */
[----:B------:R-:W-:Y:S01]  /*f9a0*/  IMAD.U32 R3, RZ, RZ, UR4 ;  /* 0x00000004ff037e24 */ /* 0x000fe2000f8e00ff */
[----:B0-----:R-:W-:Y:S06]  /*f9b0*/  @!P0 BRA `(.L_x_2090) ;  /* 0x0000000000188947 */ /* 0x001fec0003800000 */
[----:B------:R-:W-:-:S04]  /*f9c0*/  UIADD3 UR4, UP0, UR43, UR6, URZ ;  /* 0x000000062b047290 */ /* 0x000fc8000ff1e03f */
[----:B------:R-:W-:Y:S02]  /*f9d0*/  UIADD3.X UR5, UR44, UR7, URZ, UP0, !UPT ;  /* 0x000000072c057290 */ /* 0x000fe400087fe43f */
[----:B------:R-:W-:-:S04]  /*f9e0*/  IMAD.U32 R2, RZ, RZ, UR4 ;  /* 0x00000004ff027e24 */ /* 0x000fc8000f8e00ff */
[----:B------:R-:W-:-:S06]  /*f9f0*/  IMAD.U32 R3, RZ, RZ, UR5 ;  /* 0x00000005ff037e24 */ /* 0x000fcc000f8e00ff */
[----:B------:R0:W5:Y:S01]  /*fa00*/  LDG.E R3, desc[UR54][R2.64] ;  /* 0x0000003602037981 */ /* 0x000162000c1e1900 */
[----:B------:R-:W-:Y:S05]  /*fa10*/  BRA `(.L_x_2091) ;  /* 0x0000000000107947 */ /* 0x000fea0003800000 */
.L_x_2090:
[----:B------:R-:W-:Y:S05]  /*fa20*/  @!P1 BRA `(.L_x_2091) ;  /* 0x00000000000c9947 */ /* 0x000fea0003800000 */
[----:B------:R-:W2:Y:S04]  /*fa30*/  LDG.E R2, desc[UR54][R4.64] ;  /* 0x0000003604027981 */ /* 0x000ea8000c1e1900 */
[----:B------:R-:W2:Y:S02]  /*fa40*/  LDG.E R3, desc[UR54][R4.64+0x4] ;  /* 0x0000043604037981 */ /* 0x000ea4000c1e1900 */
[----:B--2---:R-:W-:-:S07]  /*fa50*/  IMAD.IADD R3, R3, 0x1, -R2 ;  /* 0x0000000103037824 */ /* 0x004fce00078e0a02 */
.L_x_2091:
[----:B------:R-:W2:Y:S01]  /*fa60*/  LDL R19, [R1+0x24] ;  /* 0x0000240001137983 */ /* 0x000ea20000100800 */
[----:B-----5:R-:W-:Y:S01]  /*fa70*/  IMAD.IADD R3, R3, 0x1, -R0 ;  /* 0x0000000103037824 */ /* 0x020fe200078e0a00 */
[----:B------:R-:W-:Y:S01]  /*fa80*/  BSSY B6, `(.L_x_2092) ;  /* 0x00002c2000067945 */ /* 0x000fe20003800000 */
[----:B--2---:R-:W-:-:S04]  /*fa90*/  LEA R0, R19, 0x11f, 0x7 ;  /* 0x0000011f13007811 */ /* 0x004fc800078e38ff */
[C---:B------:R-:W-:Y:S01]  /*faa0*/  IADD3 R0, R3.reuse, R0, -R8 ;  /* 0x0000000003007210 */ /* 0x040fe20007ffe808 */
[----:B------:R-:W-:-:S04]  /*fab0*/  VIADD R3, R3, 0x9f ;  /* 0x0000009f03037836 */ /* 0x000fc80000000000 */
[----:B------:R-:W-:-:S04]  /*fac0*/  IMAD.HI R3, R3, 0x66666667, RZ ;  /* 0x6666666703037827 */ /* 0x000fc800078e02ff */
[----:B0-----:R-:W-:Y:S01]  /*fad0*/  IMAD.HI R2, R0, 0x66666667, RZ ;  /* 0x6666666700027827 */ /* 0x001fe200078e02ff */
[----:B------:R-:W-:-:S04]  /*fae0*/  SHF.R.U32.HI R0, RZ, 0x1f, R3 ;  /* 0x0000001fff007819 */ /* 0x000fc80000011603 */
[----:B------:R-:W-:Y:S02]  /*faf0*/  LEA.HI.SX32 R0, R3, R0, 0x1a ;  /* 0x0000000003007211 */ /* 0x000fe400078fd2ff */
[----:B------:R-:W-:-:S04]  /*fb00*/  SHF.R.U32.HI R3, RZ, 0x1f, R2 ;  /* 0x0000001fff037819 */ /* 0x000fc80000011602 */
[----:B------:R-:W-:-:S04]  /*fb10*/  LEA.HI.SX32 R3, R2, R3, 0x1a ;  /* 0x0000000302037211 */ /* 0x000fc800078fd2ff */
[----:B------:R-:W-:-:S04]  /*fb20*/  VIMNMX R16, R0, R3, PT ;  /* 0x0000000300107248 */ /* 0x000fc80003fe0100 */
[----:B------:R-:W-:-:S13]  /*fb30*/  ISETP.GT.AND P0, PT, R16, RZ, PT ;  /* 0x000000ff1000720c */ /* 0x000fda0003f04270 */
[----:B------:R-:W-:Y:S05]  /*fb40*/  @P0 BRA `(.L_x_2093) ;  /* 0x0000000000480947 */ /* 0x000fea0003800000 */
        /* <DEDUP_REMOVED lines=18> */
.L_x_2093:
        /* <DEDUP_REMOVED lines=23> */
.L_x_2095:
        /* <DEDUP_REMOVED lines=20> */
.L_x_2096:
        /* <DEDUP_REMOVED lines=20> */
.L_x_2097:
        /* <DEDUP_REMOVED lines=18> */
.L_x_2098:
[----:B------:R-:W0:Y:S01]  /*10180*/  LDC R0, c[0x0][0x428] ;  /* 0x00010a00ff007b82 */ /* 0x000e220000000800 */
[----:B------:R-:W-:Y:S01]  /*10190*/  ULDC.64 UR4, c[0x0][0x9f8] ;  /* 0x00027e0000047ab9 */ /* 0x000fe20000000a00 */
[----:B------:R-:W-:Y:S01]  /*101a0*/  IMAD.U32 R2, RZ, RZ, UR38 ;  /* 0x00000026ff027e24 */ /* 0x000fe2000f8e00ff */
[----:B------:R-:W-:Y:S01]  /*101b0*/  UISETP.NE.U32.AND UP0, UPT, UR4, URZ, UPT ;  /* 0x0000003f0400728c */ /* 0x000fe2000bf05070 */
[----:B------:R-:W-:Y:S01]  /*101c0*/  IMAD.U32 R10, RZ, RZ, UR45 ;  /* 0x0000002dff0a7e24 */ /* 0x000fe2000f8e00ff */
[----:B------:R-:W1:Y:S01]  /*101d0*/  S2R R4, SR_TID.X ;  /* 0x0000000000047919 */ /* 0x000e620000002100 */
[----:B------:R-:W-:Y:S01]  /*101e0*/  IMAD R6, R19, 0x80, R18 ;  /* 0x0000008013067824 */ /* 0x000fe200078e0212 */
[----:B------:R-:W-:Y:S01]  /*101f0*/  UISETP.NE.AND.EX UP0, UPT, UR5, URZ, UPT, UP0 ;  /* 0x0000003f0500728c */ /* 0x000fe2000bf05300 */
[----:B------:R-:W-:-:S05]  /*10200*/  ULDC.64 UR14, c[0x0][0xa08] ;  /* 0x00028200000e7ab9 */ /* 0x000fca0000000a00 */
[----:B------:R-:W-:-:S05]  /*10210*/  PLOP3.LUT P1, PT, PT, PT, UP0, 0x80, 0x0 ;  /* 0x000000000000781c */ /* 0x000fca0003f2f008 */
[----:B------:R-:W-:-:S04]  /*10220*/  @UP0 UIADD3 UR4, UP1, UR43, UR4, URZ ;  /* 0x000000042b040290 */ /* 0x000fc8000ff3e03f */
[----:B------:R-:W-:Y:S01]  /*10230*/  @UP0 UIADD3.X UR5, UR44, UR5, URZ, UP1, !UPT ;  /* 0x000000052c050290 */ /* 0x000fe20008ffe43f */
[----:B0-----:R-:W-:-:S13]  /*10240*/  ISETP.NE.AND P0, PT, R0, 0x1, PT ;  /* 0x000000010000780c */ /* 0x001fda0003f05270 */
[----:B------:R-:W0:Y:S01]  /*10250*/  @P0 LDC R0, c[0x0][0x42c] ;  /* 0x00010b00ff000b82 */ /* 0x000e220000000800 */
[----:B-1----:R-:W-:-:S07]  /*10260*/  LOP3.LUT R17, R4, 0x7f, RZ, 0xc0, !PT ;  /* 0x0000007f04117812 */ /* 0x002fce00078ec0ff */
[----:B------:R-:W1:Y:S01]  /*10270*/  @P0 LDC R3, c[0x0][0x430] ;  /* 0x00010c00ff030b82 */ /* 0x000e620000000800 */
[----:B0-----:R-:W-:-:S05]  /*10280*/  @P0 IMAD.HI.U32 R0, R0, UR38, RZ ;  /* 0x0000002600000c27 */ /* 0x001fca000f8e00ff */
[----:B-1----:R-:W-:Y:S01]  /*10290*/  @P0 SHF.R.U32.HI R2, RZ, R3, R0 ;  /* 0x00000003ff020219 */ /* 0x002fe20000011600 */
[----:B------:R-:W-:-:S04]  /*102a0*/  IMAD.U32 R3, RZ, RZ, UR5 ;  /* 0x00000005ff037e24 */ /* 0x000fc8000f8e00ff */
[----:B------:R0:W-:Y:S02]  /*102b0*/  STL [R1+0x8], R2 ;  /* 0x0000080201007387 */ /* 0x0001e40000100800 */
[----:B0-----:R-:W-:Y:S01]  /*102c0*/  IMAD.U32 R2, RZ, RZ, UR4 ;  /* 0x00000004ff027e24 */ /* 0x001fe2000f8e00ff */
[----:B------:R-:W-:-:S04]  /*102d0*/  ULDC.64 UR4, c[0x0][0xa00] ;  /* 0x0002800000047ab9 */ /* 0x000fc80000000a00 */
[----:B------:R0:W2:Y:S01]  /*102e0*/  @P1 LDG.E R10, desc[UR54][R2.64] ;  /* 0x00000036020a1981 */ /* 0x0000a2000c1e1900 */
[----:B------:R-:W-:Y:S01]  /*102f0*/  ISETP.NE.AND P1, PT, R17, RZ, PT ;  /* 0x000000ff1100720c */ /* 0x000fe20003f25270 */
[----:B------:R-:W-:Y:S01]  /*10300*/  UMOV UR36, URZ ;  /* 0x0000003f00247c82 */ /* 0x000fe20008000000 */
[----:B------:R-:W-:Y:S01]  /*10310*/  ISETP.NE.U32.AND P0, PT, RZ, UR4, PT ;  /* 0x00000004ff007c0c */ /* 0x000fe2000bf05070 */
[----:B------:R-:W-:Y:S01]  /*10320*/  UMOV UR4, 0x40 ;  /* 0x0000004000047882 */ /* 0x000fe20000000000 */
[----:B------:R-:W-:Y:S01]  /*10330*/  R2UR UR37, R6 ;  /* 0x00000000062572ca */ /* 0x000fe200000e0000 */
[----:B------:R-:W-:Y:S01]  /*10340*/  UMOV UR6, UR38 ;  /* 0x0000002600067c82 */ /* 0x000fe20008000000 */
[----:B------:R-:W-:Y:S01]  /*10350*/  ISETP.NE.AND.EX P0, PT, RZ, UR5, PT, P0 ;  /* 0x00000005ff007c0c */ /* 0x000fe2000bf05300 */
[----:B------:R-:W-:Y:S01]  /*10360*/  UMOV UR8, 0x80 ;  /* 0x0000008000087882 */ /* 0x000fe20000000000 */
[----:B------:R-:W-:Y:S01]  /*10370*/  UMOV UR10, UR38 ;  /* 0x00000026000a7c82 */ /* 0x000fe20008000000 */
[----:B0-----:R-:W0:Y:S01]  /*10380*/  LDC.64 R2, c[0x0][0x3f8] ;  /* 0x0000fe00ff027b82 */ /* 0x001e220000000a00 */
[----:B------:R-:W-:-:S02]  /*10390*/  SEL R7, RZ, UR45, P0 ;  /* 0x0000002dff077c07 */ /* 0x000fc40008000000 */
[----:B------:R-:W-:Y:S01]  /*103a0*/  SHF.R.U32.HI R4, RZ, 0x5, R4 ;  /* 0x00000005ff047819 */ /* 0x000fe20000011604 */
[----:B------:R-:W-:Y:S01]  /*103b0*/  VOTEU.ALL UP1, P1 ;  /* 0x00000000003f7886 */ /* 0x000fe20000820000 */
[----:B------:R-:W-:Y:S02]  /*103c0*/  R2UR UR39, R7 ;  /* 0x00000000072772ca */ /* 0x000fe400000e0000 */
[----:B------:R-:W-:Y:S01]  /*103d0*/  LOP3.LUT R4, R4, 0x3, RZ, 0xc0, !PT ;  /* 0x0000000304047812 */ /* 0x000fe200078ec0ff */
[----:B------:R-:W-:Y:S01]  /*103e0*/  UMOV UR5, UR37 ;  /* 0x0000002500057c82 */ /* 0x000fe20008000000 */
[----:B------:R-:W-:Y:S01]  /*103f0*/  @!UP1 UIADD3 UR12, UP0, UR50, 0x270, URZ ;  /* 0x00000270320c9890 */ /* 0x000fe2000ff1e03f */
[----:B------:R-:W-:-:S03]  /*10400*/  UMOV UR9, UR37 ;  /* 0x0000002500097c82 */ /* 0x000fc60008000000 */
[----:B------:R-:W-:-:S05]  /*10410*/  @!UP1 UIADD3.X UR13, URZ, UR51, URZ, UP0, !UPT ;  /* 0x000000333f0d9290 */ /* 0x000fca00087fe43f */
[----:B------:R-:W-:Y:S01]  /*10420*/  UMOV UR7, UR39 ;  /* 0x0000002700077c82 */ /* 0x000fe20008000000 */
[----:B------:R-:W-:-:S03]  /*10430*/  UMOV UR11, UR39 ;  /* 0x00000027000b7c82 */ /* 0x000fc60008000000 */
[----:B------:R1:W-:Y:S01]  /*10440*/  @!UP1 UTMAPF.L2.4D [UR36], [UR12] ;  /* 0x000000240c0095b8 */ /* 0x0003e20008018000 */
[----:B0-----:R-:W-:Y:S01]  /*10450*/  LOP3.LUT P0, RZ, R2, UR14, RZ, 0xfc, !PT ;  /* 0x0000000e02ff7c12 */ /* 0x001fe2000f80fcff */
[----:B------:R-:W-:-:S03]  /*10460*/  UMOV UR14, 0xffffffff ;  /* 0xffffffff000e7882 */ /* 0x000fc60000000000 */
[----:B------:R-:W-:Y:S01]  /*10470*/  LOP3.LUT P0, RZ, R3, UR15, RZ, 0xfc, P0 ;  /* 0x0000000f03ff7c12 */ /* 0x000fe2000800fcff */
[----:B------:R1:W-:Y:S01]  /*10480*/  @!UP1 UTMAPF.L2.4D [UR4], [UR12] ;  /* 0x000000040c0095b8 */ /* 0x0003e20008018000 */
[----:B------:R1:W-:Y:S01]  /*10490*/  @!UP1 UTMAPF.L2.4D [UR8], [UR12] ;  /* 0x000000080c0095b8 */ /* 0x0003e20008018000 */
[----:B--2---:R-:W-:Y:S01]  /*104a0*/  SHF.R.S32.HI R19, RZ, 0x1f, R10 ;  /* 0x0000001fff137819 */ /* 0x004fe2000001140a */
[----:B------:R1:W-:Y:S01]  /*104b0*/  STL [R1+0x10], R10 ;  /* 0x0000100a01007387 */ /* 0x0003e20000100800 */
[----:B------:R-:W-:-:S03]  /*104c0*/  SEL R0, R10, RZ, !P0 ;  /* 0x000000ff0a007207 */ /* 0x000fc60004000000 */
[----:B------:R1:W-:Y:S01]  /*104d0*/  STL [R1+0x14], R19 ;  /* 0x0000141301007387 */ /* 0x0003e20000100800 */
[----:B------:R-:W-:Y:S05]  /*104e0*/  BRA.DIV UR14, `(.L_x_2099) ;  /* 0x000000360e447947 */ /* 0x000fea000b800000 */
[----:B------:R0:W2:Y:S02]  /*104f0*/  SHFL.IDX PT, R14, R4, RZ, 0x1f ;  /* 0x00001fff040e7589 */ /* 0x0000a400000e0000 */
.L_x_2169:
[----:B--2---:R-:W-:Y:S02]  /*10500*/  ISETP.NE.AND P0, PT, R14, RZ, PT ;  /* 0x000000ff0e00720c */ /* 0x004fe40003f05270 */
[----:B------:R-:W-:-:S11]  /*10510*/  PLOP3.LUT P6, PT, PT, PT, PT, 0x8, 0x0 ;  /* 0x000000000000781c */ /* 0x000fd60003fce170 */
[----:B------:R-:W-:Y:S05]  /*10520*/  @P0 BRA `(.L_x_2100) ;  /* 0x0000000800000947 */ /* 0x000fea0003800000 */
[----:B-1----:R-:W-:Y:S01]  /*10530*/  UMOV UR4, 0xffffffff ;  /* 0xffffffff00047882 */ /* 0x002fe20000000000 */
[----:B------:R-:W-:Y:S02]  /*10540*/  VIADD R8, R16, 0xffffffff ;  /* 0xffffffff10087836 */ /* 0x000fe40000000000 */
[----:B------:R-:W-:Y:S05]  /*10550*/  BRA.DIV UR4, `(.L_x_2101) ;  /* 0x0000003604487947 */ /* 0x000fea000b800000 */
[----:B------:R-:W-:-:S13]  /*10560*/  ELECT P6, URZ, PT ;  /* 0x00000000003f782f */ /* 0x000fda00038c0000 */
.L_x_2172:
        /* <DEDUP_REMOVED lines=22> */
.L_x_2103:
[----:B-1----:R-:W2:Y:S04]  /*106d0*/  LDL R3, [R1] ;  /* 0x0000000001037983 */ /* 0x002ea80000100800 */
[----:B------:R-:W3:Y:S01]  /*106e0*/  LDL R2, [R1+0xc] ;  /* 0x00000c0001027983 */ /* 0x000ee20000100800 */
[----:B------:R-:W-:Y:S02]  /*106f0*/  ISETP.NE.AND P0, PT, R17, RZ, PT ;  /* 0x000000ff1100720c */ /* 0x000fe40003f05270 */
[----:B--2---:R-:W-:Y:S02]  /*10700*/  LEA R3, R3, UR41, 0x3 ;  /* 0x0000002903037c11 */ /* 0x004fe4000f8e18ff */
[----:B---3--:R-:W-:-:S04]  /*10710*/  SHF.L.U32 R2, R2, 0x1f, RZ ;  /* 0x0000001f02027819 */ /* 0x008fc800000006ff */
[----:B------:R-:W1:Y:S02]  /*10720*/  SYNCS.PHASECHK.TRANS64.TRYWAIT P2, [R3+URZ+0x29880], R2 ;  /* 0x02988002030075a7 */ /* 0x000e64000804017f */
[----:B-1----:R-:W-:Y:S05]  /*10730*/  @!P2 BRA `(.L_x_2104) ;  /* 0x0000003000f0a947 */ /* 0x002fea0003800000 */
.L_x_2173:
        /* <DEDUP_REMOVED lines=8> */
.L_x_2105:
        /* <DEDUP_REMOVED lines=20> */
.L_x_2174:
        /* <DEDUP_REMOVED lines=8> */
.L_x_2107:
        /* <DEDUP_REMOVED lines=28> */
.L_x_2102:
        /* <DEDUP_REMOVED lines=31> */
.L_x_2100:
[----:B------:R-:W2:Y:S01]  /*10d30*/  LDL.LU R3, [R1+0x2c] ;  /* 0x00002c0001037983 */ /* 0x000ea20000300800 */
[----:B------:R-:W-:Y:S01]  /*10d40*/  BSSY B0, `(.L_x_2108) ;  /* 0x000000a000007945 */ /* 0x000fe20003800000 */
[----:B------:R-:W-:Y:S01]  /*10d50*/  ISETP.GE.AND P2, PT, R16, 0x2, PT ;  /* 0x000000021000780c */ /* 0x000fe20003f46270 */
        /* <DEDUP_REMOVED lines=8> */
.L_x_2175:
[----:B-1----:R-:W-:Y:S05]  /*10de0*/  BSYNC B0 ;  /* 0x0000000000007941 */ /* 0x002fea0003800000 */
.L_x_2108:
[----:B------:R-:W-:Y:S05]  /*10df0*/  @!P2 BRA `(.L_x_2110) ;  /* 0x000000100018a947 */ /* 0x000fea0003800000 */
[----:B------:R1:W5:Y:S01]  /*10e00*/  LDL.LU R6, [R1+0xc] ;  /* 0x00000c0001067983 */ /* 0x0003620000300800 */
[----:B------:R-:W-:-:S03]  /*10e10*/  VIADD R20, R16, 0xfffffffe ;  /* 0xfffffffe10147836 */ /* 0x000fc60000000000 */
[----:B------:R1:W5:Y:S04]  /*10e20*/  LDL.LU R7, [R1] ;  /* 0x0000000001077983 */ /* 0x0003680000300800 */
.L_x_2132:
        /* <DEDUP_REMOVED lines=18> */
[----:B0-----:R-:W2:Y:S01]  /*10f50*/  LDL R4, [R1+0x10] ;  /* 0x0000100001047983 */ /* 0x001ea20000100800 */
[----:B----4-:R-:W-:-:S13]  /*10f60*/  ISETP.NE.AND P0, PT, R8, 0x1, PT ;  /* 0x000000010800780c */ /* 0x010fda0003f05270 */
[----:B------:R-:W0:Y:S02]  /*10f70*/  @P0 LDC.64 R2, c[0x0][0x420] ;  /* 0x00010800ff020b82 */ /* 0x000e240000000a00 */
[----:B0-----:R-:W-:-:S04]  /*10f80*/  @P0 IMAD.HI.U32 R0, R20, R2, RZ ;  /* 0x0000000214000227 */ /* 0x001fc800078e00ff */
        /* <DEDUP_REMOVED lines=12> */
.L_x_2113:
[----:B0--3--:R-:W-:Y:S01]  /*11050*/  LEA R4, R10, UR41, 0x3 ;  /* 0x000000290a047c11 */ /* 0x009fe2000f8e18ff */
[----:B------:R-:W0:Y:S01]  /*11060*/  S2R R2, SR_TID.X ;  /* 0x0000000000027919 */ /* 0x000e220000002100 */
[----:B------:R-:W-:Y:S01]  /*11070*/  SHF.L.U32 R3, R9, 0x1f, RZ ;  /* 0x0000001f09037819 */ /* 0x000fe200000006ff */
[----:B------:R-:W-:Y:S03]  /*11080*/  BSSY B1, `(.L_x_2114) ;  /* 0x0000005000017945 */ /* 0x000fe60003800000 */
[----:B------:R-:W3:Y:S01]  /*11090*/  SYNCS.PHASECHK.TRANS64.TRYWAIT P0, [R4+URZ+0x29880], R3 ;  /* 0x02988003040075a7 */ /* 0x000ee2000800017f */
[----:B0-----:R-:W-:-:S04]  /*110a0*/  LOP3.LUT R2, R2, 0x7f, RZ, 0xc0, !PT ;  /* 0x0000007f02027812 */ /* 0x001fc800078ec0ff */
[----:B------:R-:W-:Y:S01]  /*110b0*/  ISETP.NE.AND P2, PT, R2, RZ, PT ;  /* 0x000000ff0200720c */ /* 0x000fe20003f45270 */
[----:B---3--:R-:W-:-:S12]  /*110c0*/  @!P0 BRA `(.L_x_2115) ;  /* 0x0000002800cc8947 */ /* 0x008fd80003800000 */
.L_x_2176:
[----:B------:R-:W-:Y:S05]  /*110d0*/  BSYNC B1 ;  /* 0x0000000000017941 */ /* 0x000fea0003800000 */
.L_x_2114:
        /* <DEDUP_REMOVED lines=9> */
.L_x_2117:
[----:B------:R-:W-:Y:S05]  /*11170*/  BSYNC B1 ;  /* 0x0000000000017941 */ /* 0x000fea0003800000 */
.L_x_2116:
        /* <DEDUP_REMOVED lines=16> */
.L_x_2118:
        /* <DEDUP_REMOVED lines=12> */
.L_x_2177:
[----:B------:R-:W-:Y:S05]  /*11340*/  BSYNC B1 ;  /* 0x0000000000017941 */ /* 0x000fea0003800000 */
.L_x_2119:
[----:B------:R-:W-:Y:S01]  /*11350*/  BSSY B1, `(.L_x_2121) ;  /* 0x000000b000017945 */ /* 0x000fe20003800000 */
[----:B------:R-:W-:Y:S02]  /*11360*/  IMAD.MOV.U32 R8, RZ, RZ, 0x0 ;  /* 0x00000000ff087424 */ /* 0x000fe400078e00ff */
[----:B------:R-:W-:Y:S01]  /*11370*/  IMAD.MOV.U32 R9, RZ, RZ, 0x14f00000 ;  /* 0x14f00000ff097424 */ /* 0x000fe200078e00ff */
[----:B------:R-:W-:Y:S06]  /*11380*/  @P2 BRA `(.L_x_2122) ;  /* 0x00000000001c2947 */ /* 0x000fec0003800000 */
[----:B------:R-:W3:Y:S01]  /*11390*/  S2R R11, SR_TID.X ;  /* 0x00000000000b7919 */ /* 0x000ee20000002100 */
[----:B0-2---:R-:W-:-:S04]  /*113a0*/  IMAD.MOV.U32 R3, RZ, RZ, 0x7800 ;  /* 0x00007800ff037424 */ /* 0x005fc800078e00ff */
[----:B------:R4:W-:Y:S01]  /*113b0*/  SYNCS.ARRIVE.TRANS64 RZ, [R4+URZ+0x29830], R3 ;  /* 0x0298300304ff79a7 */ /* 0x0009e2000800003f */
[----:B---3--:R-:W-:-:S04]  /*113c0*/  LOP3.LUT R11, R11, 0x1f, RZ, 0xc0, !PT ;  /* 0x0000001f0b0b7812 */ /* 0x008fc800078ec0ff */
[----:B------:R-:W-:-:S13]  /*113d0*/  ISETP.NE.AND P0, PT, R11, RZ, PT ;  /* 0x000000ff0b00720c */ /* 0x000fda0003f05270 */
[----:B----4-:R-:W-:Y:S05]  /*113e0*/  @!P0 BRA `(.L_x_2122) ;  /* 0x0000000000048947 */ /* 0x010fea0003800000 */
[----:B------:R-:W-:Y:S01]  /*113f0*/  BPT.TRAP 0x1 ;  /* 0x000000040000795c */ /* 0x000fe20000300000 */
.L_x_2122:
[----:B------:R-:W-:Y:S05]  /*11400*/  BSYNC B1 ;  /* 0x0000000000017941 */ /* 0x000fea0003800000 */
.L_x_2121:
[----:B------:R-:W3:Y:S04]  /*11410*/  LDL R11, [R1+0x8] ;  /* 0x00000800010b7983 */ /* 0x000ee80000100800 */
[----:B0-2---:R-:W2:Y:S01]  /*11420*/  LDL R3, [R1] ;  /* 0x0000000001037983 */ /* 0x005ea20000100800 */
        /* <DEDUP_REMOVED lines=10> */
.L_x_2123:
        /* <DEDUP_REMOVED lines=16> */
.L_x_2124:
        /* <DEDUP_REMOVED lines=16> */
.L_x_2125:
        /* <DEDUP_REMOVED lines=9> */
.L_x_2112:
[----:B------:R-:W-:Y:S05]  /*11760*/  BSYNC B0 ;  /* 0x0000000000007941 */ /* 0x000fea0003800000 */
.L_x_2111:
[----:B------:R-:W-:-:S06]  /*11770*/  UISETP.NE.AND UP0, UPT, UR42, 0x3, UPT ;  /* 0x000000032a00788c */ /* 0x000fcc000bf05270 */
[----:B------:R-:W-:-:S13]  /*11780*/  PLOP3.LUT P0, PT, PT, PT, UP0, 0x80, 0x0 ;  /* 0x000000000000781c */ /* 0x000fda0003f0f008 */
[----:B------:R-:W-:Y:S05]  /*11790*/  @!P0 BRA `(.L_x_2126) ;  /* 0x0000000000048947 */ /* 0x000fea0003800000 */
[----:B------:R-:W-:Y:S01]  /*117a0*/  BPT.TRAP 0x1 ;  /* 0x000000040000795c */ /* 0x000fe20000300000 */
.L_x_2126:
        /* <DEDUP_REMOVED lines=9> */
.L_x_2178:
[----:B------:R-:W-:Y:S05]  /*11840*/  BSYNC B0 ;  /* 0x0000000000007941 */ /* 0x000fea0003800000 */
.L_x_2127:
[----:B------:R-:W-:Y:S05]  /*11850*/  @!P0 BRA `(.L_x_2129) ;  /* 0x0000000000048947 */ /* 0x000fea0003800000 */
[----:B------:R-:W-:Y:S01]  /*11860*/  BPT.TRAP 0x1 ;  /* 0x000000040000795c */ /* 0x000fe20000300000 */
.L_x_2129:
[----:B---3--:R-:W3:Y:S01]  /*11870*/  LDL R2, [R1+0x4] ;  /* 0x0000040001027983 */ /* 0x008ee20000100800 */
[----:B------:R-:W-:-:S04]  /*11880*/  SHF.L.U32 R3, R6, 0x1f, RZ ;  /* 0x0000001f06037819 */ /* 0x000fc800000006ff */
[----:B---3--:R3:W4:Y:S02]  /*11890*/  SYNCS.PHASECHK.TRANS64.TRYWAIT P2, [R2+URZ+0x29860], R3 ;  /* 0x02986003020075a7 */ /* 0x008724000804017f */
[----:B---3--:R-:W-:Y:S01]  /*118a0*/  IMAD R2, R7, 0x5000, RZ ;  /* 0x0000500007027824 */ /* 0x008fe200078e02ff */
[----:B----4-:R-:W-:Y:S06]  /*118b0*/  @!P2 BRA `(.L_x_2130) ;  /* 0x000000240010a947 */ /* 0x010fec0003800000 */
.L_x_2179:
[----:B0-----:R-:W3:Y:S04]  /*118c0*/  LDL R4, [R1+0x28] ;  /* 0x0000280001047983 */ /* 0x001ee80000100800 */
[----:B------:R-:W4:Y:S01]  /*118d0*/  LDL R12, [R1+0x1c] ;  /* 0x00001c00010c7983 */ /* 0x000f220000100800 */
[----:B------:R-:W-:Y:S05]  /*118e0*/  WARPSYNC.ALL ;  /* 0x0000000000007948 */ /* 0x000fea0003800000 */
[----:B------:R-:W0:Y:S01]  /*118f0*/  S2R R8, SR_TID.X ;  /* 0x0000000000087919 */ /* 0x000e220000002100 */
[----:B--2---:R-:W-:Y:S01]  /*11900*/  IMAD.MOV.U32 R10, RZ, RZ, 0x40 ;  /* 0x00000040ff0a7424 */ /* 0x004fe200078e00ff */
[----:B0-----:R-:W-:-:S04]  /*11910*/  LOP3.LUT P2, RZ, R8, 0x4, RZ, 0xc0, !PT ;  /* 0x0000000408ff7812 */ /* 0x001fc8000784c0ff */
[----:B------:R-:W-:Y:S02]  /*11920*/  SEL R10, R10, 0xffffffc0, !P2 ;  /* 0xffffffc00a0a7807 */ /* 0x000fe40005000000 */
[C---:B---3--:R-:W-:Y:S02]  /*11930*/  LOP3.LUT R3, R2.reuse, R4, RZ, 0xfc, !PT ;  /* 0x0000000402037212 */ /* 0x048fe400078efcff */
[----:B----4-:R-:W-:-:S03]  /*11940*/  IADD3 R2, R2, UR41, R12 ;  /* 0x0000002902027c10 */ /* 0x010fc6000fffe00c */
        /* <DEDUP_REMOVED lines=70> */
.L_x_2131:
[----:B------:R-:W2:Y:S01]  /*11db0*/  LDL.LU R3, [R1+0x4] ;  /* 0x0000040001037983 */ /* 0x000ea20000300800 */
[C---:B------:R-:W-:Y:S01]  /*11dc0*/  ISETP.GT.AND P0, PT, R20.reuse, RZ, PT ;  /* 0x000000ff1400720c */ /* 0x040fe20003f04270 */
[----:B------:R-:W-:Y:S02]  /*11dd0*/  VIADD R20, R20, 0xffffffff ;  /* 0xffffffff14147836 */ /* 0x000fe40000000000 */
[----:B0-----:R3:W5:Y:S04]  /*11de0*/  LDL R6, [R1+0xc] ;  /* 0x00000c0001067983 */ /* 0x0017680000100800 */
[----:B------:R3:W5:Y:S01]  /*11df0*/  LDL R7, [R1] ;  /* 0x0000000001077983 */ /* 0x0007620000100800 */
[----:B--2---:R3:W-:Y:S01]  /*11e00*/  SYNCS.ARRIVE.TRANS64.A1T0 RZ, [R3+URZ+0x29850], RZ ;  /* 0x029850ff03ff79a7 */ /* 0x0047e2000810003f */
[----:B------:R-:W-:-:S05]  /*11e10*/  @!P1 VIADD R2, R3, 0x29880 ;  /* 0x0002988003029836 */ /* 0x000fca0000000000 */
[----:B------:R-:W-:Y:S01]  /*11e20*/  @!P1 PRMT R2, RZ, 0x654, R2 ;  /* 0x00000654ff029816 */ /* 0x000fe20000000002 */
[----:B------:R-:W-:Y:S06]  /*11e30*/  BAR.SYNC.DEFER_BLOCKING 0x2, 0x80 ;  /* 0x0082000000007b1d */ /* 0x000fec0000010000 */
[----:B------:R3:W-:Y:S01]  /*11e40*/  @!P1 SYNCS.ARRIVE.TRANS64.RED.A1T0 RZ, [R2+URZ], RZ ;  /* 0x000000ff02ff99a7 */ /* 0x0007e2000810043f */
[----:B------:R-:W-:Y:S05]  /*11e50*/  @P0 BRA `(.L_x_2132) ;  /* 0xffffffec00f40947 */ /* 0x000fea000383ffff */
.L_x_2110:
        /* <DEDUP_REMOVED lines=9> */
[----:B0-----:R-:W0:Y:S02]  /*11ef0*/  S2R R4, SR_LTMASK ;  /* 0x0000000000047919 */ /* 0x001e240000003900 */
[----:B0-----:R-:W-:-:S04]  /*11f00*/  LOP3.LUT R4, R4, UR4, RZ, 0xc0, !PT ;  /* 0x0000000404047c12 */ /* 0x001fc8000f8ec0ff */
[----:B-----5:R-:W0:Y:S01]  /*11f10*/  POPC R7, R4 ;  /* 0x0000000400077309 */ /* 0x020e220000000000 */
[----:B--2---:R-:W0:Y:S02]  /*11f20*/  SHFL.IDX PT, R0, R3, R0, 0x1f ;  /* 0x00001f0003007589 */ /* 0x004e2400000e0000 */
[----:B0-----:R-:W-:-:S05]  /*11f30*/  IADD3 R0, R0, UR46, R7 ;  /* 0x0000002e00007c10 */ /* 0x001fca000fffe007 */
[----:B------:R4:W-:Y:S02]  /*11f40*/  STL [R1+0x20], R0 ;  /* 0x0000200001007387 */ /* 0x0009e40000100800 */
.L_x_2134:
[----:B------:R-:W-:Y:S05]  /*11f50*/  BSYNC B0 ;  /* 0x0000000000007941 */ /* 0x000fea0003800000 */
.L_x_2133:
[----:B------:R-:W-:-:S06]  /*11f60*/  UISETP.NE.AND UP0, UPT, UR42, 0x3, UPT ;  /* 0x000000032a00788c */ /* 0x000fcc000bf05270 */
[----:B------:R-:W-:-:S13]  /*11f70*/  PLOP3.LUT P0, PT, PT, PT, UP0, 0x80, 0x0 ;  /* 0x000000000000781c */ /* 0x000fda0003f0f008 */
[----:B------:R-:W-:Y:S05]  /*11f80*/  @!P0 BRA `(.L_x_2135) ;  /* 0x0000000000048947 */ /* 0x000fea0003800000 */
[----:B------:R-:W-:Y:S01]  /*11f90*/  BPT.TRAP 0x1 ;  /* 0x000000040000795c */ /* 0x000fe20000300000 */
.L_x_2135:
        /* <DEDUP_REMOVED lines=10> */
.L_x_2180:
[----:B------:R-:W-:Y:S05]  /*12040*/  BSYNC B0 ;  /* 0x0000000000007941 */ /* 0x000fea0003800000 */
.L_x_2136:
[----:B------:R-:W-:Y:S05]  /*12050*/  @!P2 BRA `(.L_x_2138) ;  /* 0x000000000004a947 */ /* 0x000fea0003800000 */
[----:B------:R-:W-:Y:S01]  /*12060*/  BPT.TRAP 0x1 ;  /* 0x000000040000795c */ /* 0x000fe20000300000 */
.L_x_2138:
[----:B------:R-:W2:Y:S02]  /*12070*/  LDL R0, [R1+0xc] ;  /* 0x00000c0001007983 */ /* 0x000ea40000100800 */
[----:B--2---:R-:W-:-:S04]  /*12080*/  SHF.L.U32 R3, R0, 0x1f, RZ ;  /* 0x0000001f00037819 */ /* 0x004fc800000006ff */
[----:B------:R-:W2:Y:S02]  /*12090*/  SYNCS.PHASECHK.TRANS64.TRYWAIT P0, [R20+URZ+0x29860], R3 ;  /* 0x02986003140075a7 */ /* 0x000ea4000800017f */
[----:B--2---:R-:W-:Y:S05]  /*120a0*/  @!P0 BRA `(.L_x_2139) ;  /* 0x0000001c00408947 */ /* 0x004fea0003800000 */
.L_x_2181:
[----:B------:R-:W3:Y:S04]  /*120b0*/  LDL R0, [R1] ;  /* 0x0000000001007983 */ /* 0x000ee80000100800 */
[----:B------:R-:W4:Y:S04]  /*120c0*/  LDL R2, [R1+0x28] ;  /* 0x0000280001027983 */ /* 0x000f280000100800 */
[----:B------:R-:W2:Y:S01]  /*120d0*/  LDL R12, [R1+0x1c] ;  /* 0x00001c00010c7983 */ /* 0x000ea20000100800 */
[----:B------:R-:W-:Y:S05]  /*120e0*/  WARPSYNC.ALL ;  /* 0x0000000000007948 */ /* 0x000fea0003800000 */
[----:B------:R-:W0:Y:S01]  /*120f0*/  S2R R8, SR_TID.X ;  /* 0x0000000000087919 */ /* 0x000e220000002100 */
[----:B------:R-:W-:Y:S01]  /*12100*/  IMAD.MOV.U32 R10, RZ, RZ, 0x40 ;  /* 0x00000040ff0a7424 */ /* 0x000fe200078e00ff */
[----:B0-----:R-:W-:-:S04]  /*12110*/  LOP3.LUT P0, RZ, R8, 0x4, RZ, 0xc0, !PT ;  /* 0x0000000408ff7812 */ /* 0x001fc8000780c0ff */
[----:B------:R-:W-:Y:S01]  /*12120*/  SEL R10, R10, 0xffffffc0, !P0 ;  /* 0xffffffc00a0a7807 */ /* 0x000fe20004000000 */
[----:B---3--:R-:W-:-:S05]  /*12130*/  IMAD R0, R0, 0x5000, RZ ;  /* 0x0000500000007824 */ /* 0x008fca00078e02ff */
[C---:B----4-:R-:W-:Y:S02]  /*12140*/  LOP3.LUT R2, R0.reuse, R2, RZ, 0xfc, !PT ;  /* 0x0000000200027212 */ /* 0x050fe400078efcff */
[----:B--2---:R-:W-:-:S03]  /*12150*/  IADD3 R0, R0, UR41, R12 ;  /* 0x0000002900007c10 */ /* 0x004fc6000fffe00c */
        /* <DEDUP_REMOVED lines=70> */
.L_x_2140:
        /* <DEDUP_REMOVED lines=14> */
.L_x_2094:
[----:B------:R-:W-:Y:S05]  /*126a0*/  BSYNC B6 ;  /* 0x0000000000067941 */ /* 0x000fea0003800000 */
.L_x_2092:
[----:B0-2---:R-:W2:Y:S02]  /*126b0*/  LDL R0, [R1+0x30] ;  /* 0x0000300001007983 */ /* 0x005ea40000100800 */
[----:B--2---:R-:W-:-:S13]  /*126c0*/  ISETP.NE.AND P0, PT, R0, RZ, PT ;  /* 0x000000ff0000720c */ /* 0x004fda0003f05270 */
        /* <DEDUP_REMOVED lines=13> */
.L_x_2141:
        /* <DEDUP_REMOVED lines=41> */
.L_x_2147:
        /* <DEDUP_REMOVED lines=14> */
.L_x_2146:
[----:B------:R-:W-:Y:S05]  /*12b10*/  BSYNC B0 ;  /* 0x0000000000007941 */ /* 0x000fea0003800000 */
.L_x_2145:
        /* <DEDUP_REMOVED lines=21> */
.L_x_2143:
        /* <DEDUP_REMOVED lines=21> */
.L_x_2148:
        /* <DEDUP_REMOVED lines=64> */
.L_x_2144:
[----:B------:R0:W-:Y:S01]  /*131c0*/  STL [R1+0x20], R0 ;  /* 0x0000200001007387 */ /* 0x0001e20000100800 */
[----:B------:R-:W-:Y:S01]  /*131d0*/  ULDC UR48, c[0x0][0xc14] ;  /* 0x0003050000307ab9 */ /* 0x000fe20000000800 */
[----:B------:R-:W-:Y:S02]  /*131e0*/  UMOV UR38, URZ ;  /* 0x0000003f00267c82 */ /* 0x000fe40008000000 */
[----:B------:R0:W-:Y:S03]  /*131f0*/  STL [R1+0x24], RZ ;  /* 0x000024ff01007387 */ /* 0x0001e60000100800 */
.L_x_2149:
        /* <DEDUP_REMOVED lines=15> */
.L_x_2142:
[----:B------:R-:W-:Y:S02]  /*132f0*/  ULDC UR4, c[0x0][0xc14] ;  /* 0x0003050000047ab9 */ /* 0x000fe40000000800 */
[----:B------:R-:W-:-:S06]  /*13300*/  UISETP.GE.AND UP0, UPT, UR48, UR4, UPT ;  /* 0x000000043000728c */ /* 0x000fcc000bf06270 */
[----:B------:R-:W-:-:S13]  /*13310*/  PLOP3.LUT P0, PT, PT, PT, UP0, 0x80, 0x0 ;  /* 0x000000000000781c */ /* 0x000fda0003f0f008 */
[----:B------:R-:W-:Y:S05]  /*13320*/  @!P0 BRA `(.L_x_2150) ;  /* 0xffffffc000988947 */ /* 0x000fea000383ffff */
.L_x_2088:
        /* <DEDUP_REMOVED lines=12> */
.L_x_2182:
[----:B------:R-:W-:Y:S05]  /*133f0*/  BSYNC B0 ;  /* 0x0000000000007941 */ /* 0x000fea0003800000 */
.L_x_2151:
[----:B------:R-:W-:-:S03]  /*13400*/  UMOV UR4, 0xffffffff ;  /* 0xffffffff00047882 */ /* 0x000fc60000000000 */
[----:B------:R-:W-:Y:S05]  /*13410*/  BRA.DIV UR4, `(.L_x_2153) ;  /* 0x0000000a048c7947 */ /* 0x000fea000b800000 */
[----:B------:R-:W1:Y:S02]  /*13420*/  S2R R2, SR_TID.X ;  /* 0x0000000000027919 */ /* 0x000e640000002100 */
[----:B-1----:R-:W-:-:S04]  /*13430*/  SHF.R.U32.HI R2, RZ, 0x5, R2 ;  /* 0x00000005ff027819 */ /* 0x002fc80000011602 */
[----:B------:R-:W-:-:S05]  /*13440*/  LOP3.LUT R2, R2, 0x3, RZ, 0xc0, !PT ;  /* 0x0000000302027812 */ /* 0x000fca00078ec0ff */
[----:B------:R1:W2:Y:S02]  /*13450*/  SHFL.IDX PT, R14, R2, RZ, 0x1f ;  /* 0x00001fff020e7589 */ /* 0x0002a400000e0000 */
.L_x_2185:
[----:B--2---:R-:W-:Y:S01]  /*13460*/  ISETP.NE.AND P0, PT, R14, RZ, PT ;  /* 0x000000ff0e00720c */ /* 0x004fe20003f05270 */
[----:B------:R-:W-:-:S12]  /*13470*/  BSSY B0, `(.L_x_2154) ;  /* 0x000002e000007945 */ /* 0x000fd80003800000 */
[----:B------:R-:W-:Y:S05]  /*13480*/  @P0 BRA `(.L_x_2155) ;  /* 0x0000000000b00947 */ /* 0x000fea0003800000 */
[----:B------:R-:W-:-:S03]  /*13490*/  UMOV UR4, 0xffffffff ;  /* 0xffffffff00047882 */ /* 0x000fc60000000000 */
[----:B------:R-:W-:Y:S05]  /*134a0*/  BRA.DIV UR4, `(.L_x_2156) ;  /* 0x0000000a049c7947 */ /* 0x000fea000b800000 */
[----:B------:R-:W-:-:S13]  /*134b0*/  ELECT P6, URZ, PT ;  /* 0x00000000003f782f */ /* 0x000fda00038c0000 */
.L_x_2188:
[----:B------:R-:W-:Y:S05]  /*134c0*/  @!P6 BRA `(.L_x_2155) ;  /* 0x0000000000a0e947 */ /* 0x000fea0003800000 */
[----:B------:R-:W-:-:S06]  /*134d0*/  ULOP3.LUT UR4, UR40, 0x2, URZ, 0xfc, !UPT ;  /* 0x0000000228047892 */ /* 0x000fcc000f8efc3f */
[----:B-1----:R-:W-:-:S05]  /*134e0*/  IMAD.U32 R2, RZ, RZ, UR4 ;  /* 0x00000004ff027e24 */ /* 0x002fca000f8e00ff */
[----:B------:R-:W-:-:S13]  /*134f0*/  ISETP.NE.AND P0, PT, R2, 0x3, PT ;  /* 0x000000030200780c */ /* 0x000fda0003f05270 */
[----:B------:R-:W-:Y:S05]  /*13500*/  @!P0 BRA `(.L_x_2157) ;  /* 0x0000000000048947 */ /* 0x000fea0003800000 */
[----:B------:R-:W-:Y:S01]  /*13510*/  BPT.TRAP 0x1 ;  /* 0x000000040000795c */ /* 0x000fe20000300000 */
.L_x_2157:
        /* <DEDUP_REMOVED lines=14> */
.L_x_2189:
[----:B------:R-:W1:Y:S02]  /*13600*/  SYNCS.PHASECHK.TRANS64.TRYWAIT P1, [R7+URZ], R2 ;  /* 0x00000002070075a7 */ /* 0x000e64000802017f */
[----:B-1----:R-:W-:Y:S05]  /*13610*/  @!P1 BRA `(.L_x_2159) ;  /* 0x0000000800749947 */ /* 0x002fea0003800000 */
.L_x_2190:
[----:B------:R-:W-:Y:S05]  /*13620*/  @!P0 BRA `(.L_x_2160) ;  /* 0x0000000000048947 */ /* 0x000fea0003800000 */
[----:B------:R-:W-:Y:S01]  /*13630*/  BPT.TRAP 0x1 ;  /* 0x000000040000795c */ /* 0x000fe20000300000 */
.L_x_2160:
[----:B------:R-:W2:Y:S02]  /*13640*/  LDL.LU R4, [R1] ;  /* 0x0000000001047983 */ /* 0x000ea40000300800 */
[----:B--2---:R-:W-:-:S04]  /*13650*/  IMAD R4, R4, 0x8, R0 ;  /* 0x0000000804047824 */ /* 0x004fc800078e0200 */
[----:B------:R-:W2:Y:S02]  /*13660*/  SYNCS.PHASECHK.TRANS64.TRYWAIT P1, [R4+URZ+0x29860], R5 ;  /* 0x02986005040075a7 */ /* 0x000ea4000802017f */
[----:B--2---:R-:W-:Y:S05]  /*13670*/  @!P1 BRA `(.L_x_2161) ;  /* 0x0000000800709947 */ /* 0x004fea0003800000 */
.L_x_2191:
[----:B------:R-:W-:Y:S05]  /*13680*/  @!P0 BRA `(.L_x_2162) ;  /* 0x0000000000048947 */ /* 0x000fea0003800000 */
[----:B------:R-:W-:Y:S01]  /*13690*/  BPT.TRAP 0x1 ;  /* 0x000000040000795c */ /* 0x000fe20000300000 */
.L_x_2162:
[----:B------:R-:W-:-:S04]  /*136a0*/  IMAD R3, R3, 0x8, R0 ;  /* 0x0000000803037824 */ /* 0x000fc800078e0200 */
[----:B------:R-:W3:Y:S02]  /*136b0*/  SYNCS.PHASECHK.TRANS64.TRYWAIT P1, [R3+URZ+0x29860], R2 ;  /* 0x02986002030075a7 */ /* 0x000ee4000802017f */
[----:B---3--:R-:W-:Y:S05]  /*136c0*/  @!P1 BRA `(.L_x_2163) ;  /* 0x0000000800709947 */ /* 0x008fea0003800000 */
.L_x_2192:
[----:B------:R-:W-:Y:S05]  /*136d0*/  @!P0 BRA `(.L_x_2164) ;  /* 0x0000000000048947 */ /* 0x000fea0003800000 */
[----:B------:R-:W-:Y:S01]  /*136e0*/  BPT.TRAP 0x1 ;  /* 0x000000040000795c */ /* 0x000fe20000300000 */
.L_x_2164:
[----:B------:R-:W4:Y:S02]  /*136f0*/  SYNCS.PHASECHK.TRANS64.TRYWAIT P0, [R4+URZ+0x29880], R5 ;  /* 0x02988005040075a7 */ /* 0x000f24000800017f */
[----:B----4-:R-:W-:Y:S05]  /*13700*/  @!P0 BRA `(.L_x_2165) ;  /* 0x0000000800748947 */ /* 0x010fea0003800000 */
.L_x_2166:
[----:B------:R0:W0:Y:S02]  /*13710*/  SYNCS.PHASECHK.TRANS64.TRYWAIT P0, [R3+URZ+0x29880], R2 ;  /* 0x02988002030075a7 */ /* 0x000024000800017f */
[----:B0-----:R-:W-:Y:S05]  /*13720*/  @!P0 NANOSLEEP.SYNCS 0x989680 ;  /* 0x009896800000895d */ /* 0x001fea0003900000 */
[----:B------:R-:W0:Y:S02]  /*13730*/  @!P0 SYNCS.PHASECHK.TRANS64 P0, [R3+URZ+0x29880], R2 ;  /* 0x02988002030085a7 */ /* 0x000e24000800007f */
[----:B0-----:R-:W-:Y:S05]  /*13740*/  @!P0 BRA `(.L_x_2166) ;  /* 0xfffffffc00f08947 */ /* 0x001fea000383ffff */
.L_x_2155:
[----:B------:R-:W-:Y:S05]  /*13750*/  BSYNC B0 ;  /* 0x0000000000007941 */ /* 0x000fea0003800000 */
.L_x_2154:
[----:B------:R-:W-:Y:S05]  /*13760*/  EXIT ;  /* 0x000000000000794d */ /* 0x000fea0003800000 */
.L_x_2027:
[----:B0-----:R-:W-:-:S04]  /*13770*/  IMAD.U32 R3, RZ, RZ, UR41 ;  /* 0x00000029ff037e24 */ /* 0x001fc8000f8e00ff */
[----:B------:R0:W1:Y:S03]  /*13780*/  SYNCS.PHASECHK.TRANS64.TRYWAIT P1, [R3+URZ+0x29800], R0 ;  /* 0x02980000030075a7 */ /* 0x000066000802017f */
[----:B-1----:R-:W-:Y:S05]  /*13790*/  @!P1 NANOSLEEP.SYNCS 0x989680 ;  /* 0x009896800000995d */ /* 0x002fea0003900000 */
[----:B------:R-:W1:Y:S02]  /*137a0*/  @!P1 SYNCS.PHASECHK.TRANS64 P1, [R3+URZ+0x29800], R0 ;  /* 0x02980000030095a7 */ /* 0x000e64000802007f */
[----:B-1----:R-:W-:Y:S05]  /*137b0*/  @!P1 BRA `(.L_x_2027) ;  /* 0xfffffffc00ec9947 */ /* 0x002fea000383ffff */
[----:B------:R-:W-:Y:S05]  /*137c0*/  BRA `(.L_x_2167) ;  /* 0xfffffee000e47947 */ /* 0x000fea000383ffff */
.L_x_2031:
[----:B-1----:R1:W2:Y:S02]  /*137d0*/  SYNCS.PHASECHK.TRANS64.TRYWAIT P2, [R2+URZ+0x29830], R3 ;  /* 0x02983003020075a7 */ /* 0x0022a4000804017f */
[----:B--2---:R-:W-:Y:S05]  /*137e0*/  @!P2 NANOSLEEP.SYNCS 0x989680 ;  /* 0x009896800000a95d */ /* 0x004fea0003900000 */
[----:B------:R-:W2:Y:S02]  /*137f0*/  @!P2 SYNCS.PHASECHK.TRANS64 P2, [R2+URZ+0x29830], R3 ;  /* 0x029830030200a5a7 */ /* 0x000ea4000804007f */
[----:B--2---:R-:W-:Y:S05]  /*13800*/  @!P2 BRA `(.L_x_2031) ;  /* 0xfffffffc00f0a947 */ /* 0x004fea000383ffff */
[----:B------:R-:W-:Y:S05]  /*13810*/  BRA `(.L_x_2030) ;  /* 0xfffffee4000c7947 */ /* 0x000fea000383ffff */
.L_x_2036:
[----:B-1----:R-:W-:-:S04]  /*13820*/  IMAD.U32 R7, RZ, RZ, UR6 ;  /* 0x00000006ff077e24 */ /* 0x002fc8000f8e00ff */
[----:B------:R1:W2:Y:S03]  /*13830*/  SYNCS.PHASECHK.TRANS64.TRYWAIT P2, [R7+URZ+0x29830], R0 ;  /* 0x02983000070075a7 */ /* 0x0002a6000804017f */
[----:B--2---:R-:W-:Y:S05]  /*13840*/  @!P2 NANOSLEEP.SYNCS 0x989680 ;  /* 0x009896800000a95d */ /* 0x004fea0003900000 */
[----:B------:R-:W2:Y:S02]  /*13850*/  @!P2 SYNCS.PHASECHK.TRANS64 P2, [R7+URZ+0x29830], R0 ;  /* 0x029830000700a5a7 */ /* 0x000ea4000804007f */
[----:B--2---:R-:W-:Y:S05]  /*13860*/  @!P2 BRA `(.L_x_2036) ;  /* 0xfffffffc00eca947 */ /* 0x004fea000383ffff */
[----:B------:R-:W-:Y:S05]  /*13870*/  BRA `(.L_x_2033) ;  /* 0xffffff18008c7947 */ /* 0x000fea000383ffff */
.L_x_2040:
[----:B-1----:R-:W-:-:S04]  /*13880*/  IMAD.U32 R7, RZ, RZ, UR6 ;  /* 0x00000006ff077e24 */ /* 0x002fc8000f8e00ff */
[----:B------:R1:W2:Y:S03]  /*13890*/  SYNCS.PHASECHK.TRANS64.TRYWAIT P2, [R7+URZ+0x29850], R0 ;  /* 0x02985000070075a7 */ /* 0x0002a6000804017f */
[----:B--2---:R-:W-:Y:S05]  /*138a0*/  @!P2 NANOSLEEP.SYNCS 0x989680 ;  /* 0x009896800000a95d */ /* 0x004fea0003900000 */
[----:B------:R-:W2:Y:S02]  /*138b0*/  @!P2 SYNCS.PHASECHK.TRANS64 P2, [R7+URZ+0x29850], R0 ;  /* 0x029850000700a5a7 */ /* 0x000ea4000804007f */
[----:B--2---:R-:W-:Y:S05]  /*138c0*/  @!P2 BRA `(.L_x_2040) ;  /* 0xfffffffc00eca947 */ /* 0x004fea000383ffff */
[----:B------:R-:W-:Y:S05]  /*138d0*/  BRA `(.L_x_2037) ;  /* 0xffffff24008c7947 */ /* 0x000fea000383ffff */
.L_x_2047:
[----:B-1----:R-:W-:-:S04]  /*138e0*/  IMAD.U32 R9, RZ, RZ, UR6 ;  /* 0x00000006ff097e24 */ /* 0x002fc8000f8e00ff */
[----:B------:R1:W2:Y:S03]  /*138f0*/  SYNCS.PHASECHK.TRANS64.TRYWAIT P2, [R9+URZ+0x29830], R0 ;  /* 0x02983000090075a7 */ /* 0x0002a6000804017f */
[----:B--2---:R-:W-:Y:S05]  /*13900*/  @!P2 NANOSLEEP.SYNCS 0x989680 ;  /* 0x009896800000a95d */ /* 0x004fea0003900000 */
[----:B------:R-:W2:Y:S02]  /*13910*/  @!P2 SYNCS.PHASECHK.TRANS64 P2, [R9+URZ+0x29830], R0 ;  /* 0x029830000900a5a7 */ /* 0x000ea4000804007f */
[----:B--2---:R-:W-:Y:S05]  /*13920*/  @!P2 BRA `(.L_x_2047) ;  /* 0xfffffffc00eca947 */ /* 0x004fea000383ffff */
[----:B------:R-:W-:Y:S05]  /*13930*/  BRA `(.L_x_2044) ;  /* 0xffffff5000447947 */ /* 0x000fea000383ffff */
.L_x_2051:
[----:B-1----:R-:W-:-:S04]  /*13940*/  IMAD.U32 R9, RZ, RZ, UR6 ;  /* 0x00000006ff097e24 */ /* 0x002fc8000f8e00ff */
[----:B------:R1:W2:Y:S03]  /*13950*/  SYNCS.PHASECHK.TRANS64.TRYWAIT P2, [R9+URZ+0x29850], R0 ;  /* 0x02985000090075a7 */ /* 0x0002a6000804017f */
[----:B--2---:R-:W-:Y:S05]  /*13960*/  @!P2 NANOSLEEP.SYNCS 0x989680 ;  /* 0x009896800000a95d */ /* 0x004fea0003900000 */
[----:B------:R-:W2:Y:S02]  /*13970*/  @!P2 SYNCS.PHASECHK.TRANS64 P2, [R9+URZ+0x29850], R0 ;  /* 0x029850000900a5a7 */ /* 0x000ea4000804007f */
[----:B--2---:R-:W-:Y:S05]  /*13980*/  @!P2 BRA `(.L_x_2051) ;  /* 0xfffffffc00eca947 */ /* 0x004fea000383ffff */
[----:B------:R-:W-:Y:S05]  /*13990*/  BRA `(.L_x_2048) ;  /* 0xffffff5c00447947 */ /* 0x000fea000383ffff */
.L_x_2057:
[----:B-1----:R-:W-:-:S04]  /*139a0*/  IMAD.U32 R5, RZ, RZ, UR9 ;  /* 0x00000009ff057e24 */ /* 0x002fc8000f8e00ff */
[----:B------:R1:W2:Y:S03]  /*139b0*/  SYNCS.PHASECHK.TRANS64.TRYWAIT P1, [R5+URZ+0x29850], R4 ;  /* 0x02985004050075a7 */ /* 0x0002a6000802017f */
[----:B--2---:R-:W-:Y:S05]  /*139c0*/  @!P1 NANOSLEEP.SYNCS 0x989680 ;  /* 0x009896800000995d */ /* 0x004fea0003900000 */
[----:B------:R-:W2:Y:S02]  /*139d0*/  @!P1 SYNCS.PHASECHK.TRANS64 P1, [R5+URZ+0x29850], R4 ;  /* 0x02985004050095a7 */ /* 0x000ea4000802007f */
[----:B--2---:R-:W-:Y:S05]  /*139e0*/  @!P1 BRA `(.L_x_2057) ;  /* 0xfffffffc00ec9947 */ /* 0x004fea000383ffff */
[----:B------:R-:W-:Y:S05]  /*139f0*/  BRA `(.L_x_2056) ;  /* 0xffffff7c00107947 */ /* 0x000fea000383ffff */
.L_x_2099:
[----:B------:R-:W-:Y:S02]  /*13a00*/  IMAD.MOV.U32 R13, RZ, RZ, R4 ;  /* 0x000000ffff0d7224 */ /* 0x000fe400078e0004 */
[----:B------:R-:W-:Y:S02]  /*13a10*/  IMAD.MOV.U32 R12, RZ, RZ, RZ ;  /* 0x000000ffff0c7224 */ /* 0x000fe400078e00ff */
[----:B------:R-:W-:Y:S02]  /*13a20*/  IMAD.MOV.U32 R11, RZ, RZ, 0x1f ;  /* 0x0000001fff0b7424 */ /* 0x000fe400078e00ff */
[----:B------:R-:W-:-:S07]  /*13a30*/  IMAD.MOV.U32 R15, RZ, RZ, -0x1 ;  /* 0xffffffffff0f7424 */ /* 0x000fce00078e00ff */
[----:B-1----:R-:W-:Y:S05]  /*13a40*/  WARPSYNC.COLLECTIVE R15, `(.L_x_2168) ;  /* 0x000000000f087348 */ /* 0x002fea0003c00000 */
[----:B------:R0:W2:Y:S02]  /*13a50*/  SHFL.IDX P6, R14, R13, R12, R11 ;  /* 0x0000000c0d0e7389 */ /* 0x0000a400000c000b */
[----:B012---:R-:W-:Y:S01]  /*13a60*/  ENDCOLLECTIVE ;  /* 0x000000000000791b */ /* 0x007fe20003800000 */
.L_x_2168:
[----:B------:R-:W-:Y:S05]  /*13a70*/  BRA `(.L_x_2169) ;  /* 0xffffffc800a07947 */ /* 0x000fea000383ffff */
.L_x_2101:
[----:B------:R-:W-:Y:S01]  /*13a80*/  BSSY B0, `(.L_x_2170) ;  /* 0x0000006000007945 */ /* 0x000fe20003800000 */
[----:B------:R-:W-:-:S07]  /*13a90*/  IMAD.MOV.U32 R15, RZ, RZ, -0x1 ;  /* 0xffffffffff0f7424 */ /* 0x000fce00078e00ff */
[----:B0-----:R-:W-:Y:S05]  /*13aa0*/  WARPSYNC.COLLECTIVE R15, `(.L_x_2171) ;  /* 0x000000000f0c7348 */ /* 0x001fea0003c00000 */
[----:B------:R-:W-:Y:S02]  /*13ab0*/  ELECT P6, UR62, PT ;  /* 0x00000000003e782f */ /* 0x000fe400038c0000 */
[----:B------:R-:W-:Y:S01]  /*13ac0*/  MOV R14, UR62 ;  /* 0x0000003e000e7c02 */ /* 0x000fe20008000f00 */
[----:B0-----:R-:W-:Y:S10]  /*13ad0*/  ENDCOLLECTIVE ;  /* 0x000000000000791b */ /* 0x001ff40003800000 */
.L_x_2171:
[----:B------:R-:W-:Y:S05]  /*13ae0*/  BSYNC B0 ;  /* 0x0000000000007941 */ /* 0x000fea0003800000 */
.L_x_2170:
[----:B------:R-:W-:Y:S05]  /*13af0*/  BRA `(.L_x_2172) ;  /* 0xffffffc8009c7947 */ /* 0x000fea000383ffff */
.L_x_2104:
[----:B-1----:R1:W2:Y:S02]  /*13b00*/  SYNCS.PHASECHK.TRANS64.TRYWAIT P2, [R3+URZ+0x29880], R2 ;  /* 0x02988002030075a7 */ /* 0x0022a4000804017f */
[----:B--2---:R-:W-:Y:S05]  /*13b10*/  @!P2 NANOSLEEP.SYNCS 0x989680 ;  /* 0x009896800000a95d */ /* 0x004fea0003900000 */
[----:B------:R-:W2:Y:S02]  /*13b20*/  @!P2 SYNCS.PHASECHK.TRANS64 P2, [R3+URZ+0x29880], R2 ;  /* 0x029880020300a5a7 */ /* 0x000ea4000804007f */
[----:B--2---:R-:W-:Y:S05]  /*13b30*/  @!P2 BRA `(.L_x_2104) ;  /* 0xfffffffc00f0a947 */ /* 0x004fea000383ffff */
[----:B------:R-:W-:Y:S05]  /*13b40*/  BRA `(.L_x_2173) ;  /* 0xffffffc800fc7947 */ /* 0x000fea000383ffff */
.L_x_2106:
[----:B0-----:R0:W2:Y:S02]  /*13b50*/  SYNCS.PHASECHK.TRANS64.TRYWAIT P2, [R3+URZ+0x29840], R2 ;  /* 0x02984002030075a7 */ /* 0x0010a4000804017f */
[----:B--2---:R-:W-:Y:S05]  /*13b60*/  @!P2 NANOSLEEP.SYNCS 0x989680 ;  /* 0x009896800000a95d */ /* 0x004fea0003900000 */
[----:B------:R-:W2:Y:S02]  /*13b70*/  @!P2 SYNCS.PHASECHK.TRANS64 P2, [R3+URZ+0x29840], R2 ;  /* 0x029840020300a5a7 */ /* 0x000ea4000804007f */
[----:B--2---:R-:W-:Y:S05]  /*13b80*/  @!P2 BRA `(.L_x_2106) ;  /* 0xfffffffc00f0a947 */ /* 0x004fea000383ffff */
[----:B------:R-:W-:Y:S05]  /*13b90*/  BRA `(.L_x_2174) ;  /* 0xffffffcc00587947 */ /* 0x000fea000383ffff */
.L_x_2109:
[----:B--2---:R-:W-:-:S04]  /*13ba0*/  IMAD.U32 R3, RZ, RZ, UR41 ;  /* 0x00000029ff037e24 */ /* 0x004fc8000f8e00ff */
[----:B------:R2:W3:Y:S03]  /*13bb0*/  SYNCS.PHASECHK.TRANS64.TRYWAIT P0, [R3+URZ+0x29820], R2 ;  /* 0x02982002030075a7 */ /* 0x0004e6000800017f */
[----:B---3--:R-:W-:Y:S05]  /*13bc0*/  @!P0 NANOSLEEP.SYNCS 0x989680 ;  /* 0x009896800000895d */ /* 0x008fea0003900000 */
[----:B------:R-:W3:Y:S02]  /*13bd0*/  @!P0 SYNCS.PHASECHK.TRANS64 P0, [R3+URZ+0x29820], R2 ;  /* 0x02982002030085a7 */ /* 0x000ee4000800007f */
[----:B---3--:R-:W-:Y:S05]  /*13be0*/  @!P0 BRA `(.L_x_2109) ;  /* 0xfffffffc00ec8947 */ /* 0x008fea000383ffff */
[----:B------:R-:W-:Y:S05]  /*13bf0*/  BRA `(.L_x_2175) ;  /* 0xffffffd000787947 */ /* 0x000fea000383ffff */
.L_x_2115:
[----:B0-----:R0:W3:Y:S02]  /*13c00*/  SYNCS.PHASECHK.TRANS64.TRYWAIT P0, [R4+URZ+0x29880], R3 ;  /* 0x02988003040075a7 */ /* 0x0010e4000800017f */
[----:B---3--:R-:W-:Y:S05]  /*13c10*/  @!P0 NANOSLEEP.SYNCS 0x989680 ;  /* 0x009896800000895d */ /* 0x008fea0003900000 */
[----:B------:R-:W3:Y:S02]  /*13c20*/  @!P0 SYNCS.PHASECHK.TRANS64 P0, [R4+URZ+0x29880], R3 ;  /* 0x02988003040085a7 */ /* 0x000ee4000800007f */
[----:B---3--:R-:W-:Y:S05]  /*13c30*/  @!P0 BRA `(.L_x_2115) ;  /* 0xfffffffc00f08947 */ /* 0x008fea000383ffff */
[----:B------:R-:W-:Y:S05]  /*13c40*/  BRA `(.L_x_2176) ;  /* 0xffffffd400207947 */ /* 0x000fea000383ffff */
.L_x_2120:
[----:B--2---:R2:W3:Y:S02]  /*13c50*/  SYNCS.PHASECHK.TRANS64.TRYWAIT P0, [R4+URZ+0x29840], R3 ;  /* 0x02984003040075a7 */ /* 0x0044e4000800017f */
[----:B---3--:R-:W-:Y:S05]  /*13c60*/  @!P0 NANOSLEEP.SYNCS 0x989680 ;  /* 0x009896800000895d */ /* 0x008fea0003900000 */
[----:B------:R-:W3:Y:S02]  /*13c70*/  @!P0 SYNCS.PHASECHK.TRANS64 P0, [R4+URZ+0x29840], R3 ;  /* 0x02984003040085a7 */ /* 0x000ee4000800007f */
[----:B---3--:R-:W-:Y:S05]  /*13c80*/  @!P0 BRA `(.L_x_2120) ;  /* 0xfffffffc00f08947 */ /* 0x008fea000383ffff */
[----:B------:R-:W-:Y:S05]  /*13c90*/  BRA `(.L_x_2177) ;  /* 0xffffffd400a87947 */ /* 0x000fea000383ffff */
.L_x_2128:
[----:B---3--:R-:W3:Y:S02]  /*13ca0*/  LDL R3, [R1+0x4] ;  /* 0x0000040001037983 */ /* 0x008ee40000100800 */
[----:B---3--:R3:W4:Y:S02]  /*13cb0*/  SYNCS.PHASECHK.TRANS64.TRYWAIT P2, [R3+URZ+0x29870], R2 ;  /* 0x02987002030075a7 */ /* 0x008724000804017f */
[----:B----4-:R-:W-:Y:S05]  /*13cc0*/  @!P2 NANOSLEEP.SYNCS 0x989680 ;  /* 0x009896800000a95d */ /* 0x010fea0003900000 */
[----:B------:R-:W4:Y:S02]  /*13cd0*/  @!P2 SYNCS.PHASECHK.TRANS64 P2, [R3+URZ+0x29870], R2 ;  /* 0x029870020300a5a7 */ /* 0x000f24000804007f */
[----:B----4-:R-:W-:Y:S05]  /*13ce0*/  @!P2 BRA `(.L_x_2128) ;  /* 0xfffffffc00eca947 */ /* 0x010fea000383ffff */
[----:B------:R-:W-:Y:S05]  /*13cf0*/  BRA `(.L_x_2178) ;  /* 0xffffffd800d07947 */ /* 0x000fea000383ffff */
.L_x_2130:
[----:B0-----:R-:W3:Y:S02]  /*13d00*/  LDL R4, [R1+0x4] ;  /* 0x0000040001047983 */ /* 0x001ee40000100800 */
[----:B---3--:R0:W3:Y:S02]  /*13d10*/  SYNCS.PHASECHK.TRANS64.TRYWAIT P2, [R4+URZ+0x29860], R3 ;  /* 0x02986003040075a7 */ /* 0x0080e4000804017f */
[----:B---3--:R-:W-:Y:S05]  /*13d20*/  @!P2 NANOSLEEP.SYNCS 0x989680 ;  /* 0x009896800000a95d */ /* 0x008fea0003900000 */
[----:B------:R-:W3:Y:S02]  /*13d30*/  @!P2 SYNCS.PHASECHK.TRANS64 P2, [R4+URZ+0x29860], R3 ;  /* 0x029860030400a5a7 */ /* 0x000ee4000804007f */
[----:B---3--:R-:W-:Y:S05]  /*13d40*/  @!P2 BRA `(.L_x_2130) ;  /* 0xfffffffc00eca947 */ /* 0x008fea000383ffff */
[----:B------:R-:W-:Y:S05]  /*13d50*/  BRA `(.L_x_2179) ;  /* 0xffffffd800d87947 */ /* 0x000fea000383ffff */
.L_x_2137:
[----:B--2---:R2:W3:Y:S02]  /*13d60*/  SYNCS.PHASECHK.TRANS64.TRYWAIT P0, [R20+URZ+0x29870], R3 ;  /* 0x02987003140075a7 */ /* 0x0044e4000800017f */
[----:B---3--:R-:W-:Y:S05]  /*13d70*/  @!P0 NANOSLEEP.SYNCS 0x989680 ;  /* 0x009896800000895d */ /* 0x008fea0003900000 */
[----:B------:R-:W3:Y:S02]  /*13d80*/  @!P0 SYNCS.PHASECHK.TRANS64 P0, [R20+URZ+0x29870], R3 ;  /* 0x02987003140085a7 */ /* 0x000ee4000800007f */
[----:B---3--:R-:W-:Y:S05]  /*13d90*/  @!P0 BRA `(.L_x_2137) ;  /* 0xfffffffc00f08947 */ /* 0x008fea000383ffff */
[----:B------:R-:W-:Y:S05]  /*13da0*/  BRA `(.L_x_2180) ;  /* 0xffffffe000a47947 */ /* 0x000fea000383ffff */
.L_x_2139:
[----:B--2---:R2:W3:Y:S02]  /*13db0*/  SYNCS.PHASECHK.TRANS64.TRYWAIT P0, [R20+URZ+0x29860], R3 ;  /* 0x02986003140075a7 */ /* 0x0044e4000800017f */
[----:B---3--:R-:W-:Y:S05]  /*13dc0*/  @!P0 NANOSLEEP.SYNCS 0x989680 ;  /* 0x009896800000895d */ /* 0x008fea0003900000 */
[----:B------:R-:W3:Y:S02]  /*13dd0*/  @!P0 SYNCS.PHASECHK.TRANS64 P0, [R20+URZ+0x29860], R3 ;  /* 0x02986003140085a7 */ /* 0x000ee4000800007f */
[----:B---3--:R-:W-:Y:S05]  /*13de0*/  @!P0 BRA `(.L_x_2139) ;  /* 0xfffffffc00f08947 */ /* 0x008fea000383ffff */
[----:B------:R-:W-:Y:S05]  /*13df0*/  BRA `(.L_x_2181) ;  /* 0xffffffe000ac7947 */ /* 0x000fea000383ffff */
.L_x_2152:
[----:B0-----:R0:W1:Y:S02]  /*13e00*/  SYNCS.PHASECHK.TRANS64.TRYWAIT P0, [R0+URZ+0x29820], R3 ;  /* 0x02982003000075a7 */ /* 0x001064000800017f */
[----:B-1----:R-:W-:Y:S05]  /*13e10*/  @!P0 NANOSLEEP.SYNCS 0x989680 ;  /* 0x009896800000895d */ /* 0x002fea0003900000 */
[----:B------:R-:W1:Y:S02]  /*13e20*/  @!P0 SYNCS.PHASECHK.TRANS64 P0, [R0+URZ+0x29820], R3 ;  /* 0x02982003000085a7 */ /* 0x000e64000800007f */
[----:B-1----:R-:W-:Y:S05]  /*13e30*/  @!P0 BRA `(.L_x_2152) ;  /* 0xfffffffc00f08947 */ /* 0x002fea000383ffff */
[----:B------:R-:W-:Y:S05]  /*13e40*/  BRA `(.L_x_2182) ;  /* 0xfffffff400687947 */ /* 0x000fea000383ffff */
.L_x_2153:
        /* <DEDUP_REMOVED lines=11> */
.L_x_2184:
[----:B------:R-:W-:Y:S05]  /*13f00*/  BSYNC B0 ;  /* 0x0000000000007941 */ /* 0x000fea0003800000 */
.L_x_2183:
[----:B------:R-:W-:Y:S05]  /*13f10*/  BRA `(.L_x_2185) ;  /* 0xfffffff400507947 */ /* 0x000fea000383ffff */
.L_x_2156:
[----:B------:R-:W-:Y:S01]  /*13f20*/  BSSY B1, `(.L_x_2186) ;  /* 0x0000006000017945 */ /* 0x000fe20003800000 */
[----:B------:R-:W-:-:S07]  /*13f30*/  IMAD.MOV.U32 R15, RZ, RZ, -0x1 ;  /* 0xffffffffff0f7424 */ /* 0x000fce00078e00ff */
[----:B01----:R-:W-:Y:S05]  /*13f40*/  WARPSYNC.COLLECTIVE R15, `(.L_x_2187) ;  /* 0x000000000f0c7348 */ /* 0x003fea0003c00000 */
[----:B------:R-:W-:Y:S02]  /*13f50*/  ELECT P6, UR62, PT ;  /* 0x00000000003e782f */ /* 0x000fe400038c0000 */
[----:B------:R-:W-:Y:S01]  /*13f60*/  MOV R14, UR62 ;  /* 0x0000003e000e7c02 */ /* 0x000fe20008000f00 */
[----:B01----:R-:W-:Y:S10]  /*13f70*/  ENDCOLLECTIVE ;  /* 0x000000000000791b */ /* 0x003ff40003800000 */
.L_x_2187:
[----:B------:R-:W-:Y:S05]  /*13f80*/  BSYNC B1 ;  /* 0x0000000000017941 */ /* 0x000fea0003800000 */
.L_x_2186:
[----:B------:R-:W-:Y:S05]  /*13f90*/  BRA `(.L_x_2188) ;  /* 0xfffffff400487947 */ /* 0x000fea000383ffff */
.L_x_2158:
[----:B0-----:R0:W1:Y:S02]  /*13fa0*/  SYNCS.PHASECHK.TRANS64.TRYWAIT P1, [R6+URZ], R5 ;  /* 0x00000005060075a7 */ /* 0x001064000802017f */
[----:B-1----:R-:W-:Y:S05]  /*13fb0*/  @!P1 NANOSLEEP.SYNCS 0x989680 ;  /* 0x009896800000995d */ /* 0x002fea0003900000 */
[----:B------:R-:W1:Y:S02]  /*13fc0*/  @!P1 SYNCS.PHASECHK.TRANS64 P1, [R6+URZ], R5 ;  /* 0x00000005060095a7 */ /* 0x000e64000802007f */
[----:B-1----:R-:W-:Y:S05]  /*13fd0*/  @!P1 BRA `(.L_x_2158) ;  /* 0xfffffffc00f09947 */ /* 0x002fea000383ffff */
[----:B------:R-:W-:Y:S05]  /*13fe0*/  BRA `(.L_x_2189) ;  /* 0xfffffff400847947 */ /* 0x000fea000383ffff */
.L_x_2159:
[----:B-1----:R1:W2:Y:S02]  /*13ff0*/  SYNCS.PHASECHK.TRANS64.TRYWAIT P1, [R7+URZ], R2 ;  /* 0x00000002070075a7 */ /* 0x0022a4000802017f */
[----:B--2---:R-:W-:Y:S05]  /*14000*/  @!P1 NANOSLEEP.SYNCS 0x989680 ;  /* 0x009896800000995d */ /* 0x004fea0003900000 */
[----:B------:R-:W2:Y:S02]  /*14010*/  @!P1 SYNCS.PHASECHK.TRANS64 P1, [R7+URZ], R2 ;  /* 0x00000002070095a7 */ /* 0x000ea4000802007f */
[----:B--2---:R-:W-:Y:S05]  /*14020*/  @!P1 BRA `(.L_x_2159) ;  /* 0xfffffffc00f09947 */ /* 0x004fea000383ffff */
[----:B------:R-:W-:Y:S05]  /*14030*/  BRA `(.L_x_2190) ;  /* 0xfffffff400787947 */ /* 0x000fea000383ffff */
.L_x_2161:
[----:B--2---:R2:W3:Y:S02]  /*14040*/  SYNCS.PHASECHK.TRANS64.TRYWAIT P1, [R4+URZ+0x29860], R5 ;  /* 0x02986005040075a7 */ /* 0x0044e4000802017f */
[----:B---3--:R-:W-:Y:S05]  /*14050*/  @!P1 NANOSLEEP.SYNCS 0x989680 ;  /* 0x009896800000995d */ /* 0x008fea0003900000 */
[----:B------:R-:W3:Y:S02]  /*14060*/  @!P1 SYNCS.PHASECHK.TRANS64 P1, [R4+URZ+0x29860], R5 ;  /* 0x02986005040095a7 */ /* 0x000ee4000802007f */
[----:B---3--:R-:W-:Y:S05]  /*14070*/  @!P1 BRA `(.L_x_2161) ;  /* 0xfffffffc00f09947 */ /* 0x008fea000383ffff */
[----:B------:R-:W-:Y:S05]  /*14080*/  BRA `(.L_x_2191) ;  /* 0xfffffff4007c7947 */ /* 0x000fea000383ffff */
.L_x_2163:
[----:B---3--:R3:W4:Y:S02]  /*14090*/  SYNCS.PHASECHK.TRANS64.TRYWAIT P1, [R3+URZ+0x29860], R2 ;  /* 0x02986002030075a7 */ /* 0x008724000802017f */
[----:B----4-:R-:W-:Y:S05]  /*140a0*/  @!P1 NANOSLEEP.SYNCS 0x989680 ;  /* 0x009896800000995d */ /* 0x010fea0003900000 */
[----:B------:R-:W4:Y:S02]  /*140b0*/  @!P1 SYNCS.PHASECHK.TRANS64 P1, [R3+URZ+0x29860], R2 ;  /* 0x02986002030095a7 */ /* 0x000f24000802007f */
[----:B----4-:R-:W-:Y:S05]  /*140c0*/  @!P1 BRA `(.L_x_2163) ;  /* 0xfffffffc00f09947 */ /* 0x010fea000383ffff */
[----:B------:R-:W-:Y:S05]  /*140d0*/  BRA `(.L_x_2192) ;  /* 0xfffffff4007c7947 */ /* 0x000fea000383ffff */
.L_x_2165:
[----:B----4-:R4:W0:Y:S02]  /*140e0*/  SYNCS.PHASECHK.TRANS64.TRYWAIT P0, [R4+URZ+0x29880], R5 ;  /* 0x02988005040075a7 */ /* 0x010824000800017f */
[----:B0-----:R-:W-:Y:S05]  /*140f0*/  @!P0 NANOSLEEP.SYNCS 0x989680 ;  /* 0x009896800000895d */ /* 0x001fea0003900000 */
[----:B------:R-:W0:Y:S02]  /*14100*/  @!P0 SYNCS.PHASECHK.TRANS64 P0, [R4+URZ+0x29880], R5 ;  /* 0x02988005040085a7 */ /* 0x000e24000800007f */
[----:B0-----:R-:W-:Y:S05]  /*14110*/  @!P0 BRA `(.L_x_2165) ;  /* 0xfffffffc00f08947 */ /* 0x001fea000383ffff */
[----:B------:R-:W-:Y:S05]  /*14120*/  BRA `(.L_x_2166) ;  /* 0xfffffff400787947 */ /* 0x000fea000383ffff */
.L_x_2193:
        /* <DEDUP_REMOVED lines=13> */
.L_x_2675:


//--------------------- .text._ZN7cutlass13device_kernelIN5flash11enable_sm90INS1_16FlashAttnFwdSm90INS1_25CollectiveMainloopFwdSm90ILi2EN4cute5tupleIJNS5_1CILi1EEES8_S8_EEENS6_IJNS7_ILi128EEENS7_ILi160EEENS7_ILi192EEEEEELi128ENS_12float_e4m3_tEfNS_4arch4Sm90ELb1ELb0ELb0ELb1ELb0ELb1ELb0ELb1ELb1ELb0ELb0ELb0EEENS1_21CollectiveEpilogueFwdINS6_IJSA_SA_SB_EEES9_NS_10bfloat16_tESG_Li256ELb1ELb0ELb0ELb1EEENS1_36VarlenDynamicPersistentTileSchedulerILi128ELi160ELi256ELi128ELb0ELb0ELb1ELb1ELb1ELb1EEEEEEEEEvNT_6ParamsE --------------------------
	.section	.text._ZN7cutlass13device_kernelIN5flash11enable_sm90INS1_16FlashAttnFwdSm90INS1_25CollectiveMainloopFwdSm90ILi2EN4cute5tupleIJNS5_1CILi1EEES8_S8_EEENS6_IJNS7_ILi128EEENS7_ILi160EEENS7_ILi192EEEEEELi128ENS_12float_e4m3_tEfNS_4arch4Sm90ELb1ELb0ELb0ELb1ELb0ELb1ELb0ELb1ELb1ELb0ELb0ELb0EEENS1_21CollectiveEpilogueFwdINS6_IJSA_SA_SB_EEES9_NS_10bfloat16_tESG_Li256ELb1ELb0ELb0ELb1EEENS1_36VarlenDynamicPersistentTileSchedulerILi128ELi160ELi256ELi128ELb0ELb0ELb1ELb1ELb1ELb1EEEEEEEEEvNT_6ParamsE,"ax",@progbits
	.align	128
.text._ZN7cutlass13device_kernelIN5flash11enable_sm90INS1_16FlashAttnFwdSm90INS1_25CollectiveMainloopFwdSm90ILi2EN4cute5tupleIJNS5_1CILi1EEES8_S8_EEENS6_IJNS7_ILi128EEENS7_ILi160EEENS7_ILi192EEEEEELi128ENS_12float_e4m3_tEfNS_4arch4Sm90ELb1ELb0ELb0ELb1ELb0ELb1ELb0ELb1ELb1ELb0ELb0ELb0EEENS1_21CollectiveEpilogueFwdINS6_IJSA_SA_SB_EEES9_NS_10bfloat16_tESG_Li256ELb1ELb0ELb0ELb1EEENS1_36VarlenDynamicPersistentTileSchedulerILi128ELi160ELi256ELi128ELb0ELb0ELb1ELb1ELb1ELb1EEEEEEEEEvNT_6ParamsE:
        .type           _ZN7cutlass13device_kernelIN5flash11enable_sm90INS1_16FlashAttnFwdSm90INS1_25CollectiveMainloopFwdSm90ILi2EN4cute5tupleIJNS5_1CILi1EEES8_S8_EEENS6_IJNS7_ILi128EEENS7_ILi160EEENS7_ILi192EEEEEELi128ENS_12float_e4m3_tEfNS_4arch4Sm90ELb1ELb0ELb0ELb1ELb0ELb1ELb0ELb1ELb1ELb0ELb0ELb0EEENS1_21CollectiveEpilogueFwdINS6_IJSA_SA_SB_EEES9_NS_10bfloat16_tESG_Li256ELb1ELb0ELb0ELb1EEENS1_36VarlenDynamicPersistentTileSchedulerILi128ELi160ELi256ELi128ELb0ELb0ELb1ELb1ELb1ELb1EEEEEEEEEvNT_6ParamsE,@function
        .size           _ZN7cutlass13device_kernelIN5flash11enable_sm90INS1_16FlashAttnFwdSm90INS1_25CollectiveMainloopFwdSm90ILi2EN4cute5tupleIJNS5_1CILi1EEES8_S8_EEENS6_IJNS7_ILi128EEENS7_ILi160EEENS7_ILi192EEEEEELi128ENS_12float_e4m3_tEfNS_4arch4Sm90ELb1ELb0ELb0ELb1ELb0ELb1ELb0ELb1ELb1ELb0ELb0ELb0EEENS1_21CollectiveEpilogueFwdINS6_IJSA_SA_SB_EEES9_NS_10bfloat16_tESG_Li256ELb1ELb0ELb0ELb1EEENS1_36VarlenDynamicPersistentTileSchedulerILi128ELi160ELi256ELi128ELb0ELb0ELb1ELb1ELb1ELb1EEEEEEEEEvNT_6ParamsE,(.L_x_2676 - _ZN7cutlass13device_kernelIN5flash11enable_sm90INS1_16FlashAttnFwdSm90INS1_25CollectiveMainloopFwdSm90ILi2EN4cute5tupleIJNS5_1CILi1EEES8_S8_EEENS6_IJNS7_ILi128EEENS7_ILi160EEENS7_ILi192EEEEEELi128ENS_12float_e4m3_tEfNS_4arch4Sm90ELb1ELb0ELb0ELb1ELb0ELb1ELb0ELb1ELb1ELb0ELb0ELb0EEENS1_21CollectiveEpilogueFwdINS6_IJSA_SA_SB_EEES9_NS_10bfloat16_tESG_Li256ELb1ELb0ELb0ELb1EEENS1_36VarlenDynamicPersistentTileSchedulerILi128ELi160ELi256ELi128ELb0ELb0ELb1ELb1ELb1ELb1EEEEEEEEEvNT_6ParamsE)
        .other          _ZN7cutlass13device_kernelIN5flash11enable_sm90INS1_16FlashAttnFwdSm90INS1_25CollectiveMainloopFwdSm90ILi2EN4cute5tupleIJNS5_1CILi1EEES8_S8_EEENS6_IJNS7_ILi128EEENS7_ILi160EEENS7_ILi192EEEEEELi128ENS_12float_e4m3_tEfNS_4arch4Sm90ELb1ELb0ELb0ELb1ELb0ELb1ELb0ELb1ELb1ELb0ELb0ELb0EEENS1_21CollectiveEpilogueFwdINS6_IJSA_SA_SB_EEES9_NS_10bfloat16_tESG_Li256ELb1ELb0ELb0ELb1EEENS1_36VarlenDynamicPersistentTileSchedulerILi128ELi160ELi256ELi128ELb0ELb0ELb1ELb1ELb1ELb1EEEEEEEEEvNT_6ParamsE,@"STO_CUDA_ENTRY STV_DEFAULT"
_ZN7cutlass13device_kernelIN5flash11enable_sm90INS1_16FlashAttnFwdSm90INS1_25CollectiveMainloopFwdSm90ILi2EN4cute5tupleIJNS5_1CILi1EEES8_S8_EEENS6_IJNS7_ILi128EEENS7_ILi160EEENS7_ILi192EEEEEELi128ENS_12float_e4m3_tEfNS_4arch4Sm90ELb1ELb0ELb0ELb1ELb0ELb1ELb0ELb1ELb1ELb0ELb0ELb0EEENS1_21CollectiveEpilogueFwdINS6_IJSA_SA_SB_EEES9_NS_10bfloat16_tESG_Li256ELb1ELb0ELb0ELb1EEENS1_36VarlenDynamicPersistentTileSchedulerILi128ELi160ELi256ELi128ELb0ELb0ELb1ELb1ELb1ELb1EEEEEEEEEvNT_6ParamsE:
        /* <DEDUP_REMOVED lines=27> */
.L_x_2195:
[----:B------:R-:W-:Y:S05]  /*01b0*/  BSYNC B0 ;  /* 0x0000000000007941 */ /* 0x000fea0003800000 */
.L_x_2194:
        /* <DEDUP_REMOVED lines=41> */
.L_x_2196:
        /* <DEDUP_REMOVED lines=22> */
.L_x_2197:
        /* <DEDUP_REMOVED lines=18> */
.L_x_2198:
        /* <DEDUP_REMOVED lines=22> */
.L_x_2199:
        /* <DEDUP_REMOVED lines=22> */
.L_x_2200:
        /* <DEDUP_REMOVED lines=8> */
.L_x_2203:
        /* <DEDUP_REMOVED lines=24> */
[----:B------:R-:W-:Y:S01]  /*0b90*/  R2UR UR52, R16 ;  /* 0x00000000103472ca */ /* 0x000fe200000e0000 */
[----:B------:R-:W-:Y:S01]  /*0ba0*/  IMAD.MOV.U32 R218, RZ, RZ, 0x20 ;  /* 0x00000020ffda7424 */ /* 0x000fe200078e00ff */
[----:B------:R-:W-:Y:S01]  /*0bb0*/  MOV R145, RZ ;  /* 0x000000ff00917202 */ /* 0x000fe20000000f00 */
[----:B------:R-:W-:Y:S01]  /*0bc0*/  IMAD.MOV.U32 R17, RZ, RZ, RZ ;  /* 0x000000ffff117224 */ /* 0x000fe200078e00ff */
[----:B------:R-:W-:Y:S01]  /*0bd0*/  ULOP3.LUT UR53, UR36, 0x1, URZ, 0xfc, !UPT ;  /* 0x0000000124357892 */ /* 0x000fe2000f8efc3f */
[----:B------:R-:W-:Y:S01]  /*0be0*/  IMAD.MOV.U32 R194, RZ, RZ, RZ ;  /* 0x000000ffffc27224 */ /* 0x000fe200078e00ff */
[----:B------:R-:W-:Y:S01]  /*0bf0*/  UMOV UR43, URZ ;  /* 0x0000003f002b7c82 */ /* 0x000fe20008000000 */
[----:B------:R-:W-:-:S06]  /*0c00*/  IMAD.MOV.U32 R192, RZ, RZ, RZ ;  /* 0x000000ffffc07224 */ /* 0x000fcc00078e00ff */
        /* <DEDUP_REMOVED lines=10> */
[----:B------:R-:W-:Y:S01]  /*0cb0*/  SHF.R.S32.HI R5, RZ, 0x1f, R0 ;  /* 0x0000001fff057819 */ /* 0x000fe20000011400 */
[----:B------:R-:W-:Y:S01]  /*0cc0*/  IMAD.IADD R7, R234, 0x1, -R7 ;  /* 0x00000001ea077824 */ /* 0x000fe200078e0a07 */
[----:B------:R-:W-:Y:S02]  /*0cd0*/  LEA.HI R2, R2, R209, RZ, 0x1 ;  /* 0x000000d102027211 */ /* 0x000fe400078f08ff */
[----:B------:R-:W-:Y:S02]  /*0ce0*/  LOP3.LUT R6, R6, 0xfffffc00, RZ, 0xc0, !PT ;  /* 0xfffffc0006067812 */ /* 0x000fe400078ec0ff */
[----:B------:R-:W-:Y:S02]  /*0cf0*/  LEA.HI R5, R5, R4, RZ, 0x2 ;  /* 0x0000000405057211 */ /* 0x000fe400078f10ff */
[----:B------:R-:W-:Y:S02]  /*0d00*/  LOP3.LUT R0, R2, 0x1ffffffe, RZ, 0xc0, !PT ;  /* 0x1ffffffe02007812 */ /* 0x000fe400078ec0ff */
[----:B------:R-:W-:-:S02]  /*0d10*/  LEA.HI R2, R234, R234, RZ, 0x1 ;  /* 0x000000eaea027211 */ /* 0x000fc400078f08ff */
[----:B------:R-:W-:Y:S01]  /*0d20*/  LEA R7, R7, R6, 0x6 ;  /* 0x0000000607077211 */ /* 0x000fe200078e30ff */
[----:B------:R-:W-:Y:S01]  /*0d30*/  IMAD.IADD R0, R209, 0x1, -R0 ;  /* 0x00000001d1007824 */ /* 0x000fe200078e0a00 */
[----:B------:R-:W-:Y:S02]  /*0d40*/  LOP3.LUT R5, R5, 0xfffffffc, RZ, 0xc0, !PT ;  /* 0xfffffffc05057812 */ /* 0x000fe400078ec0ff */
[--C-:B------:R-:W-:Y:S01]  /*0d50*/  SHF.R.S32.HI R23, RZ, 0x1, R2.reuse ;  /* 0x00000001ff177819 */ /* 0x100fe20000011402 */
[----:B------:R-:W-:Y:S01]  /*0d60*/  IMAD R227, R0, 0x8, R7 ;  /* 0x0000000800e37824 */ /* 0x000fe200078e0207 */
[----:B------:R-:W-:Y:S01]  /*0d70*/  SHF.R.S32.HI R6, RZ, 0x1f, R2 ;  /* 0x0000001fff067819 */ /* 0x000fe20000011402 */
[----:B------:R-:W-:Y:S01]  /*0d80*/  IMAD.IADD R4, R4, 0x1, -R5 ;  /* 0x0000000104047824 */ /* 0x000fe200078e0a05 */
[----:B------:R-:W-:Y:S01]  /*0d90*/  LOP3.LUT R5, R2, 0xfffffffe, RZ, 0xc0, !PT ;  /* 0xfffffffe02057812 */ /* 0x000fe200078ec0ff */
[----:B------:R-:W-:Y:S01]  /*0da0*/  VIADD R216, R23, 0x80 ;  /* 0x0000008017d87836 */ /* 0x000fe20000000000 */
[----:B------:R-:W-:Y:S01]  /*0db0*/  LEA.HI R6, R6, R23, RZ, 0x3 ;  /* 0x0000001706067211 */ /* 0x000fe200078f18ff */
[----:B------:R-:W-:Y:S01]  /*0dc0*/  IMAD.SHL.U32 R196, R4, 0x80, RZ ;  /* 0x0000008004c47824 */ /* 0x000fe200078e00ff */
[----:B------:R-:W-:Y:S01]  /*0dd0*/  LEA.HI R0, R3, R234, RZ, 0x7 ;  /* 0x000000ea03007211 */ /* 0x000fe200078f38ff */
[----:B------:R-:W-:Y:S01]  /*0de0*/  IMAD.IADD R22, R234, 0x1, -R5 ;  /* 0x00000001ea167824 */ /* 0x000fe200078e0a05 */
[----:B------:R-:W-:-:S02]  /*0df0*/  LOP3.LUT R6, R6, 0xfffffff8, RZ, 0xc0, !PT ;  /* 0xfffffff806067812 */ /* 0x000fc400078ec0ff */
[----:B------:R-:W-:Y:S01]  /*0e00*/  LOP3.LUT R219, R0, 0xffffff80, RZ, 0xc0, !PT ;  /* 0xffffff8000db7812 */ /* 0x000fe200078ec0ff */
[----:B------:R-:W-:Y:S01]  /*0e10*/  IMAD.SHL.U32 R18, R22, 0x10, RZ ;  /* 0x0000001016127824 */ /* 0x000fe200078e00ff */
[----:B------:R-:W-:Y:S01]  /*0e20*/  SHF.R.S32.HI R5, RZ, 0x1f, R216 ;  /* 0x0000001fff057819 */ /* 0x000fe200000114d8 */
[----:B------:R-:W-:Y:S01]  /*0e30*/  IMAD.IADD R224, R23, 0x1, -R6 ;  /* 0x0000000117e07824 */ /* 0x000fe200078e0a06 */
[----:B------:R-:W-:Y:S01]  /*0e40*/  IADD3 R219, R234, -R219, RZ ;  /* 0x800000dbeadb7210 */ /* 0x000fe20007ffe0ff */
[----:B------:R-:W-:Y:S01]  /*0e50*/  VIADD R193, R18, 0x20 ;  /* 0x0000002012c17836 */ /* 0x000fe20000000000 */
[-C--:B------:R-:W-:Y:S01]  /*0e60*/  LEA.HI R11, R216, R216.reuse, RZ, 0x1 ;  /* 0x000000d8d80b7211 */ /* 0x080fe200078f08ff */
[----:B------:R-:W-:Y:S01]  /*0e70*/  IMAD.SHL.U32 R19, R22, 0x8, RZ ;  /* 0x0000000816137824 */ /* 0x000fe200078e00ff */
[----:B------:R-:W-:Y:S01]  /*0e80*/  LEA.HI R6, R5, R216, RZ, 0x3 ;  /* 0x000000d805067211 */ /* 0x000fe200078f18ff */
[----:B------:R-:W-:Y:S01]  /*0e90*/  IMAD.SHL.U32 R5, R224, 0x80, RZ ;  /* 0x00000080e0057824 */ /* 0x000fe200078e00ff */
[----:B------:R-:W-:-:S02]  /*0ea0*/  SHF.R.S32.HI R8, RZ, 0x1f, R219 ;  /* 0x0000001fff087819 */ /* 0x000fc400000114db */
[----:B------:R-:W-:Y:S01]  /*0eb0*/  LEA.HI R2, R2, R23, RZ, 0x1 ;  /* 0x0000001702027211 */ /* 0x000fe200078f08ff */
[----:B------:R-:W-:Y:S01]  /*0ec0*/  IMAD.SHL.U32 R6, R6, 0x40, RZ ;  /* 0x0000004006067824 */ /* 0x000fe200078e00ff */
[----:B------:R-:W-:Y:S02]  /*0ed0*/  LOP3.LUT R9, R11, 0x3fffffe, RZ, 0xc0, !PT ;  /* 0x03fffffe0b097812 */ /* 0x000fe400078ec0ff */
[----:B------:R-:W-:Y:S02]  /*0ee0*/  LEA.HI R7, R8, R219, RZ, 0x2 ;  /* 0x000000db08077211 */ /* 0x000fe400078f10ff */
[----:B------:R-:W-:Y:S01]  /*0ef0*/  LOP3.LUT R2, R2, 0x3fffffe, RZ, 0xc0, !PT ;  /* 0x03fffffe02027812 */ /* 0x000fe200078ec0ff */
[----:B------:R-:W-:Y:S01]  /*0f00*/  IMAD.IADD R200, R216, 0x1, -R9 ;  /* 0x00000001d8c87824 */ /* 0x000fe200078e0a09 */
[----:B------:R-:W-:Y:S02]  /*0f10*/  LOP3.LUT R5, R5, 0x380, RZ, 0xc0, !PT ;  /* 0x0000038005057812 */ /* 0x000fe400078ec0ff */
[----:B------:R-:W-:Y:S01]  /*0f20*/  LOP3.LUT R13, R6, 0xfffffe00, RZ, 0xc0, !PT ;  /* 0xfffffe00060d7812 */ /* 0x000fe200078ec0ff */
[----:B------:R-:W-:Y:S01]  /*0f30*/  IMAD.IADD R2, R23, 0x1, -R2 ;  /* 0x0000000117027824 */ /* 0x000fe200078e0a02 */
[----:B------:R-:W-:-:S02]  /*0f40*/  SHF.R.S32.HI R9, RZ, 0x2, R7 ;  /* 0x00000002ff097819 */ /* 0x000fc40000011407 */
[----:B------:R-:W-:Y:S01]  /*0f50*/  SHF.R.S32.HI R10, RZ, 0x1f, R7 ;  /* 0x0000001fff0a7819 */ /* 0x000fe20000011407 */
[----:B------:R-:W-:Y:S01]  /*0f60*/  IMAD R198, R209, 0x8, R2 ;  /* 0x00000008d1c67824 */ /* 0x000fe200078e0202 */
[----:B------:R-:W-:Y:S02]  /*0f70*/  SHF.R.U32.HI R6, RZ, 0x3, R5 ;  /* 0x00000003ff067819 */ /* 0x000fe40000011605 */
[----:B------:R-:W-:Y:S01]  /*0f80*/  LOP3.LUT R5, R5, 0x10, R18, 0xf8, !PT ;  /* 0x0000001005057812 */ /* 0x000fe200078ef812 */
[----:B------:R-:W-:Y:S01]  /*0f90*/  IMAD.SHL.U32 R198, R198, 0x40, RZ ;  /* 0x00000040c6c67824 */ /* 0x000fe200078e00ff */
[----:B------:R-:W-:Y:S02]  /*0fa0*/  LEA.HI R10, R10, R9, RZ, 0x3 ;  /* 0x000000090a0a7211 */ /* 0x000fe400078f18ff */
[----:B------:R-:W-:Y:S02]  /*0fb0*/  SHF.R.S32.HI R223, RZ, 0x7, R0 ;  /* 0x00000007ffdf7819 */ /* 0x000fe40000011400 */
[----:B------:R-:W-:-:S02]  /*0fc0*/  LOP3.LUT R6, R5, R6, RZ, 0x3c, !PT ;  /* 0x0000000605067212 */ /* 0x000fc400078e3cff */
[----:B------:R-:W-:Y:S02]  /*0fd0*/  SHF.R.S32.HI R2, RZ, 0x1f, R193 ;  /* 0x0000001fff027819 */ /* 0x000fe400000114c1 */
[----:B------:R-:W-:Y:S01]  /*0fe0*/  LOP3.LUT R10, R10, 0xfffffff8, RZ, 0xc0, !PT ;  /* 0xfffffff80a0a7812 */ /* 0x000fe200078ec0ff */
[----:B------:R-:W-:Y:S01]  /*0ff0*/  IMAD R209, R209, 0x400, R6 ;  /* 0x00000400d1d17824 */ /* 0x000fe200078e0206 */
[----:B------:R-:W-:Y:S02]  /*1000*/  LEA.HI R0, R0, R223, RZ, 0x1 ;  /* 0x000000df00007211 */ /* 0x000fe400078f08ff */
[----:B------:R-:W-:Y:S01]  /*1010*/  IADD3 R195, R18, 0x40, RZ ;  /* 0x0000004012c37810 */ /* 0x000fe20007ffe0ff */
[----:B------:R-:W-:Y:S01]  /*1020*/  IMAD.IADD R9, R9, 0x1, -R10 ;  /* 0x0000000109097824 */ /* 0x000fe200078e0a0a */
[----:B------:R-:W-:Y:S02]  /*1030*/  LEA.HI R8, R8, R219, RZ, 0x5 ;  /* 0x000000db08087211 */ /* 0x000fe400078f28ff */
[----:B------:R-:W-:-:S02]  /*1040*/  LEA R200, R200, R13, 0x6 ;  /* 0x0000000dc8c87211 */ /* 0x000fc400078e30ff */
[-C--:B------:R-:W-:Y:S02]  /*1050*/  LEA.HI R13, R2, R193.reuse, RZ, 0x4 ;  /* 0x000000c1020d7211 */ /* 0x080fe400078f20ff */
[----:B------:R-:W-:Y:S02]  /*1060*/  LOP3.LUT R0, R0, 0x3fffffe, RZ, 0xc0, !PT ;  /* 0x03fffffe00007812 */ /* 0x000fe400078ec0ff */
[----:B------:R-:W-:Y:S02]  /*1070*/  SHF.R.S32.HI R6, RZ, 0x1f, R195 ;  /* 0x0000001fff067819 */ /* 0x000fe400000114c3 */
[----:B------:R-:W-:Y:S02]  /*1080*/  SHF.R.S32.HI R8, RZ, 0x5, R8 ;  /* 0x00000005ff087819 */ /* 0x000fe40000011408 */
[----:B------:R-:W-:Y:S02]  /*1090*/  LEA.HI R2, R2, R193, RZ, 0x6 ;  /* 0x000000c102027211 */ /* 0x000fe400078f30ff */
[----:B------:R-:W-:Y:S01]  /*10a0*/  LOP3.LUT R196, R196, 0x180, RZ, 0xc0, !PT ;  /* 0x00000180c4c47812 */ /* 0x000fe200078ec0ff */
[----:B------:R-:W-:Y:S01]  /*10b0*/  IMAD R9, R8, 0x10, R9 ;  /* 0x0000001008097824 */ /* 0x000fe200078e0209 */
[----:B------:R-:W-:Y:S01]  /*10c0*/  LOP3.LUT P0, RZ, R4, 0x2, RZ, 0xc0, !PT ;  /* 0x0000000204ff7812 */ /* 0x000fe2000780c0ff */
[----:B------:R-:W-:Y:S01]  /*10d0*/  IMAD.SHL.U32 R4, R2, 0x80, RZ ;  /* 0x0000008002047824 */ /* 0x000fe200078e00ff */
[----:B------:R-:W-:-:S02]  /*10e0*/  LEA.HI R5, R6, R195, RZ, 0x6 ;  /* 0x000000c306057211 */ /* 0x000fc400078f30ff */
[----:B------:R-:W-:Y:S02]  /*10f0*/  IADD3 R0, R223, -R0, RZ ;  /* 0x80000000df007210 */ /* 0x000fe40007ffe0ff */
[----:B------:R-:W-:Y:S01]  /*1100*/  LOP3.LUT R2, R196, 0x30, R13, 0xf8, !PT ;  /* 0x00000030c4027812 */ /* 0x000fe200078ef80d */
[----:B------:R-:W-:Y:S01]  /*1110*/  IMAD.SHL.U32 R10, R5, 0x80, RZ ;  /* 0x00000080050a7824 */ /* 0x000fe200078e00ff */
[----:B------:R-:W-:Y:S01]  /*1120*/  SHF.R.U32.HI R197, RZ, 0x3, R196 ;  /* 0x00000003ffc57819 */ /* 0x000fe200000116c4 */
[----:B------:R-:W-:Y:S01]  /*1130*/  IMAD R206, R0, 0x40, R9 ;  /* 0x0000004000ce7824 */ /* 0x000fe200078e0209 */
[----:B------:R-:W-:Y:S02]  /*1140*/  LEA.HI R225, R6, R195, RZ, 0x4 ;  /* 0x000000c306e17211 */ /* 0x000fe400078f20ff */
[----:B------:R-:W-:Y:S02]  /*1150*/  LOP3.LUT R5, R4, 0xffffe000, RZ, 0xc0, !PT ;  /* 0xffffe00004057812 */ /* 0x000fe400078ec0ff */
[----:B------:R-:W-:-:S02]  /*1160*/  LOP3.LUT R2, R2, R197, RZ, 0x3c, !PT ;  /* 0x000000c502027212 */ /* 0x000fc400078e3cff */
[C---:B------:R-:W-:Y:S02]  /*1170*/  LOP3.LUT R0, R196.reuse, 0x10, R18, 0xf8, !PT ;  /* 0x00000010c4007812 */ /* 0x040fe400078ef812 */
[----:B------:R-:W-:Y:S02]  /*1180*/  LOP3.LUT R6, R196, 0x30, R225, 0xf8, !PT ;  /* 0x00000030c4067812 */ /* 0x000fe400078ef8e1 */
[----:B------:R-:W-:Y:S02]  /*1190*/  LEA.HI R3, R3, R234, RZ, 0x3 ;  /* 0x000000ea03037211 */ /* 0x000fe400078f18ff */
[----:B------:R-:W-:Y:S02]  /*11a0*/  IADD3 R221, R2, R198, R5 ;  /* 0x000000c602dd7210 */ /* 0x000fe40007ffe005 */
[----:B------:R-:W-:Y:S02]  /*11b0*/  SHF.R.S32.HI R11, RZ, 0x1, R11 ;  /* 0x00000001ff0b7819 */ /* 0x000fe4000001140b */
[-C--:B------:R-:W-:Y:S01]  /*11c0*/  LOP3.LUT R207, R0, R197.reuse, RZ, 0x3c, !PT ;  /* 0x000000c500cf7212 */ /* 0x080fe200078e3cff */
[----:B------:R-:W-:Y:S01]  /*11d0*/  IMAD.IADD R221, R16, 0x1, R221 ;  /* 0x0000000110dd7824 */ /* 0x000fe200078e02dd */
[----:B------:R-:W-:Y:S01]  /*11e0*/  LOP3.LUT R15, R10, 0xffffe000, RZ, 0xc0, !PT ;  /* 0xffffe0000a0f7812 */ /* 0x000fe200078ec0ff */
[----:B------:R-:W-:Y:S01]  /*11f0*/  IMAD.SHL.U32 R11, R11, 0x80, RZ ;  /* 0x000000800b0b7824 */ /* 0x000fe200078e00ff */
[----:B------:R-:W-:-:S02]  /*1200*/  LOP3.LUT R6, R6, R197, RZ, 0x3c, !PT ;  /* 0x000000c506067212 */ /* 0x000fc400078e3cff */
[----:B------:R-:W-:Y:S02]  /*1210*/  LOP3.LUT R5, R3, 0x1ffffff8, RZ, 0xc0, !PT ;  /* 0x1ffffff803057812 */ /* 0x000fe400078ec0ff */
[----:B------:R-:W-:Y:S02]  /*1220*/  LOP3.LUT R4, R196, 0x30, R18, 0xf8, !PT ;  /* 0x00000030c4047812 */ /* 0x000fe400078ef812 */
[----:B------:R-:W-:Y:S01]  /*1230*/  SEL R218, R218, 0xffffffe0, !P0 ;  /* 0xffffffe0dada7807 */ /* 0x000fe20004000000 */
[----:B------:R-:W-:Y:S01]  /*1240*/  IMAD.IADD R5, R234, 0x1, -R5 ;  /* 0x00000001ea057824 */ /* 0x000fe200078e0a05 */
[----:B------:R-:W-:Y:S02]  /*1250*/  IADD3 R207, R198, R207, RZ ;  /* 0x000000cfc6cf7210 */ /* 0x000fe40007ffe0ff */
[----:B------:R-:W-:Y:S01]  /*1260*/  IADD3 R15, R6, R198, R15 ;  /* 0x000000c6060f7210 */ /* 0x000fe20007ffe00f */
[----:B------:R-:W-:Y:S01]  /*1270*/  IMAD.SHL.U32 R201, R5, 0x8, RZ ;  /* 0x0000000805c97824 */ /* 0x000fe200078e00ff */
[----:B------:R-:W-:Y:S01]  /*1280*/  SHF.R.S32.HI R204, RZ, 0x3, R3 ;  /* 0x00000003ffcc7819 */ /* 0x000fe20000011403 */
[----:B------:R-:W-:Y:S01]  /*1290*/  IMAD.IADD R208, R218, 0x1, R207 ;  /* 0x00000001dad07824 */ /* 0x000fe200078e02cf */
[----:B------:R-:W-:Y:S01]  /*12a0*/  LOP3.LUT R2, R7, 0x7ffffffc, RZ, 0xc0, !PT ;  /* 0x7ffffffc07027812 */ /* 0x000fe200078ec0ff */
[----:B------:R-:W-:Y:S01]  /*12b0*/  IMAD.IADD R220, R16, 0x1, R15 ;  /* 0x0000000110dc7824 */ /* 0x000fe200078e020f */
[----:B------:R-:W-:-:S02]  /*12c0*/  LOP3.LUT R3, R4, R197, RZ, 0x3c, !PT ;  /* 0x000000c504037212 */ /* 0x000fc400078e3cff */
[----:B------:R-:W-:Y:S01]  /*12d0*/  SHF.R.S32.HI R215, RZ, 0x1f, R23 ;  /* 0x0000001fffd77819 */ /* 0x000fe20000011417 */
[----:B------:R-:W-:Y:S01]  /*12e0*/  IMAD.IADD R203, R219, 0x1, -R2 ;  /* 0x00000001dbcb7824 */ /* 0x000fe200078e0a02 */
[----:B------:R-:W-:Y:S02]  /*12f0*/  LOP3.LUT R199, R11, 0x180, RZ, 0xc0, !PT ;  /* 0x000001800bc77812 */ /* 0x000fe400078ec0ff */
[----:B------:R-:W-:Y:S02]  /*1300*/  SHF.R.S32.HI R226, RZ, 0x4, R13 ;  /* 0x00000004ffe27819 */ /* 0x000fe4000001140d */
[----:B------:R-:W-:Y:S02]  /*1310*/  SHF.R.S32.HI R225, RZ, 0x4, R225 ;  /* 0x00000004ffe17819 */ /* 0x000fe400000114e1 */
[----:B------:R-:W-:Y:S02]  /*1320*/  IADD3 R222, R16, R198, R3 ;  /* 0x000000c610de7210 */ /* 0x000fe40007ffe003 */
[----:B------:R-:W-:-:S07]  /*1330*/  IADD3 R218, R218, UR52, R207 ;  /* 0x00000034dada7c10 */ /* 0x000fce000fffe0cf */
.L_x_2410:
[----:B0-----:R-:W0:Y:S02]  /*1340*/  LDC.64 R210, c[0x0][0xc60] ;  /* 0x00031800ffd27b82 */ /* 0x001e240000000a00 */
[----:B0-----:R-:W-:-:S06]  /*1350*/  IMAD.WIDE R210, R191, 0x4, R210 ;  /* 0x00000004bfd27825 */ /* 0x001fcc00078e02d2 */
[----:B------:R-:W2:Y:S01]  /*1360*/  LDG.E R210, desc[UR54][R210.64] ;  /* 0x00000036d2d27981 */ /* 0x000ea2000c1e1900 */
[----:B------:R-:W-:Y:S05]  /*1370*/  YIELD ;  /* 0x0000000000007946 */ /* 0x000fea0003800000 */
[----:B------:R-:W-:Y:S01]  /*1380*/  ULDC.64 UR4, c[0x0][0xa28] ;  /* 0x00028a0000047ab9 */ /* 0x000fe20000000a00 */
[----:B------:R-:W-:Y:S01]  /*1390*/  ULDC.64 UR8, c[0x0][0xa18] ;  /* 0x0002860000087ab9 */ /* 0x000fe20000000a00 */
[----:B------:R-:W-:Y:S01]  /*13a0*/  ISETP.NE.U32.AND P1, PT, RZ, UR4, PT ;  /* 0x00000004ff007c0c */ /* 0x000fe2000bf25070 */
[----:B------:R-:W-:Y:S01]  /*13b0*/  ULDC.64 UR6, c[0x0][0xa08] ;  /* 0x0002820000067ab9 */ /* 0x000fe20000000a00 */
[----:B-1-345:R-:W-:Y:S01]  /*13c0*/  IMAD.MOV.U32 R9, RZ, RZ, RZ ;  /* 0x000000ffff097224 */ /* 0x03afe200078e00ff */
[----:B------:R-:W-:-:S02]  /*13d0*/  ISETP.NE.U32.AND P0, PT, RZ, UR6, PT ;  /* 0x00000006ff007c0c */ /* 0x000fc4000bf05070 */
[----:B------:R-:W-:Y:S02]  /*13e0*/  ISETP.NE.AND.EX P1, PT, RZ, UR5, PT, P1 ;  /* 0x00000005ff007c0c */ /* 0x000fe4000bf25310 */
[----:B------:R-:W-:Y:S02]  /*13f0*/  ISETP.NE.AND.EX P0, PT, RZ, UR7, PT, P0 ;  /* 0x00000007ff007c0c */ /* 0x000fe4000bf05300 */
[----:B------:R-:W-:Y:S02]  /*1400*/  MOV R27, RZ ;  /* 0x000000ff001b7202 */ /* 0x000fe40000000f00 */
[----:B--2---:R-:W-:Y:S01]  /*1410*/  SHF.R.S32.HI R214, RZ, 0x1f, R210 ;  /* 0x0000001fffd67819 */ /* 0x004fe200000114d2 */
[----:B------:R-:W-:-:S06]  /*1420*/  IMAD.SHL.U32 R212, R210, 0x4, RZ ;  /* 0x00000004d2d47824 */ /* 0x000fcc00078e00ff */
[C---:B------:R-:W-:Y:S02]  /*1430*/  @P1 LEA R2, P2, R210.reuse, UR4, 0x2 ;  /* 0x00000004d2021c11 */ /* 0x040fe4000f8410ff */
[C-C-:B------:R-:W-:Y:S02]  /*1440*/  SHF.L.U64.HI R213, R210.reuse, 0x2, R214.reuse ;  /* 0x00000002d2d57819 */ /* 0x140fe400000102d6 */
[----:B------:R-:W-:Y:S02]  /*1450*/  @P1 LEA.HI.X R3, R210, UR5, R214, 0x2, P2 ;  /* 0x00000005d2031c11 */ /* 0x000fe400090f14d6 */
[----:B------:R-:W-:Y:S01]  /*1460*/  ISETP.NE.U32.AND P2, PT, RZ, UR8, PT ;  /* 0x00000008ff007c0c */ /* 0x000fe2000bf45070 */
[----:B------:R-:W-:Y:S01]  /*1470*/  ULDC UR4, c[0x0][0x288] ;  /* 0x0000a20000047ab9 */ /* 0x000fe20000000800 */
[----:B------:R-:W-:Y:S01]  /*1480*/  IADD3 R6, P3, R212, UR6, RZ ;  /* 0x00000006d4067c10 */ /* 0x000fe2000ff7e0ff */
[----:B------:R0:W5:Y:S01]  /*1490*/  @P1 LDG.E R9, desc[UR54][R2.64] ;  /* 0x0000003602091981 */ /* 0x000162000c1e1900 */
[----:B------:R-:W-:Y:S01]  /*14a0*/  ISETP.NE.AND.EX P2, PT, RZ, UR9, PT, P2 ;  /* 0x00000009ff007c0c */ /* 0x000fe2000bf45320 */
[----:B------:R-:W-:Y:S01]  /*14b0*/  IMAD.U32 R191, RZ, RZ, UR4 ;  /* 0x00000004ffbf7e24 */ /* 0x000fe2000f8e00ff */
[----:B------:R-:W-:Y:S01]  /*14c0*/  IADD3.X R7, R213, UR7, RZ, P3, !PT ;  /* 0x00000007d5077c10 */ /* 0x000fe20009ffe4ff */
[----:B------:R-:W-:-:S04]  /*14d0*/  ULDC.64 UR4, c[0x0][0x3f8] ;  /* 0x0000fe0000047ab9 */ /* 0x000fc80000000a00 */
[----:B------:R1:W5:Y:S06]  /*14e0*/  @P0 LDG.E R27, desc[UR54][R6.64] ;  /* 0x00000036061b0981 */ /* 0x00036c000c1e1900 */
        /* <DEDUP_REMOVED lines=10> */
[----:B0-----:R-:W-:Y:S02]  /*1590*/  IMAD.U32 R2, RZ, RZ, UR5 ;  /* 0x00000005ff027e24 */ /* 0x001fe4000f8e00ff */
[----:B------:R-:W-:Y:S02]  /*15a0*/  IMAD.U32 R26, RZ, RZ, UR4 ;  /* 0x00000004ff1a7e24 */ /* 0x000fe4000f8e00ff */
[----:B------:R-:W-:Y:S01]  /*15b0*/  IMAD.MOV.U32 R25, RZ, RZ, R210 ;  /* 0x000000ffff197224 */ /* 0x000fe200078e00d2 */
        /* <DEDUP_REMOVED lines=10> */
.L_x_2205:
        /* <DEDUP_REMOVED lines=10> */
.L_x_2206:
[----:B------:R-:W-:Y:S05]  /*1700*/  @!P0 BRA `(.L_x_2207) ;  /* 0x00000000000c8947 */ /* 0x000fea0003800000 */
[----:B------:R-:W2:Y:S04]  /*1710*/  LDG.E R3, desc[UR54][R6.64] ;  /* 0x0000003606037981 */ /* 0x000ea8000c1e1900 */
[----:B------:R-:W2:Y:S02]  /*1720*/  LDG.E R26, desc[UR54][R6.64+0x4] ;  /* 0x00000436061a7981 */ /* 0x000ea4000c1e1900 */
[----:B--2---:R-:W-:-:S07]  /*1730*/  IMAD.IADD R26, R26, 0x1, -R3 ;  /* 0x000000011a1a7824 */ /* 0x004fce00078e0a03 */
.L_x_2207:
        /* <DEDUP_REMOVED lines=8> */
[----:B------:R-:W2:Y:S01]  /*17c0*/  @P0 LDG.E R3, desc[UR54][R4.64+0x4] ;  /* 0x0000043604030981 */ /* 0x000ea2000c1e1900 */
[----:B------:R-:W-:Y:S01]  /*17d0*/  ISETP.NE.U32.AND P1, PT, RZ, UR4, PT ;  /* 0x00000004ff007c0c */ /* 0x000fe2000bf25070 */
[----:B------:R-:W-:-:S03]  /*17e0*/  IMAD.MOV.U32 R143, RZ, RZ, R26 ;  /* 0x000000ffff8f7224 */ /* 0x000fc600078e001a */
[----:B------:R-:W-:-:S13]  /*17f0*/  ISETP.NE.AND.EX P1, PT, RZ, UR5, PT, P1 ;  /* 0x00000005ff007c0c */ /* 0x000fda000bf25310 */
[----:B------:R-:W-:-:S04]  /*1800*/  @P1 IADD3 R6, P2, R212, UR4, RZ ;  /* 0x00000004d4061c10 */ /* 0x000fc8000ff5e0ff */
[----:B------:R-:W-:-:S05]  /*1810*/  @P1 IADD3.X R7, R213, UR5, RZ, P2, !PT ;  /* 0x00000005d5071c10 */ /* 0x000fca00097fe4ff */
[----:B------:R0:W5:Y:S01]  /*1820*/  @P1 LDG.E R143, desc[UR54][R6.64] ;  /* 0x00000036068f1981 */ /* 0x000162000c1e1900 */
[----:B--2---:R-:W-:Y:S01]  /*1830*/  @P0 IMAD.IADD R2, R3, 0x1, -R0 ;  /* 0x0000000103020824 */ /* 0x004fe200078e0a00 */
[----:B------:R-:W-:-:S04]  /*1840*/  LEA R3, R189, 0x11f, 0x7 ;  /* 0x0000011fbd037811 */ /* 0x000fc800078e38ff */
[----:B------:R-:W-:-:S04]  /*1850*/  IADD3 R202, R9, R2, RZ ;  /* 0x0000000209ca7210 */ /* 0x000fc80007ffe0ff */
[C---:B------:R-:W-:Y:S01]  /*1860*/  IADD3 R3, R202.reuse, R3, -R191 ;  /* 0x00000003ca037210 */ /* 0x040fe20007ffe8bf */
[----:B------:R-:W-:-:S04]  /*1870*/  VIADD R0, R202, 0x9f ;  /* 0x0000009fca007836 */ /* 0x000fc80000000000 */
[----:B------:R-:W-:-:S04]  /*1880*/  IMAD.HI R0, R0, 0x66666667, RZ ;  /* 0x6666666700007827 */ /* 0x000fc800078e02ff */
[----:B------:R-:W-:Y:S01]  /*1890*/  IMAD.HI R3, R3, 0x66666667, RZ ;  /* 0x6666666703037827 */ /* 0x000fe200078e02ff */
[----:B------:R-:W-:-:S04]  /*18a0*/  SHF.R.U32.HI R157, RZ, 0x1f, R0 ;  /* 0x0000001fff9d7819 */ /* 0x000fc80000011600 */
[----:B------:R-:W-:Y:S02]  /*18b0*/  SHF.R.U32.HI R4, RZ, 0x1f, R3 ;  /* 0x0000001fff047819 */ /* 0x000fe40000011603 */
[----:B------:R-:W-:Y:S01]  /*18c0*/  LEA.HI.SX32 R157, R0, R157, 0x1a ;  /* 0x0000009d009d7211 */ /* 0x000fe200078fd2ff */
[----:B------:R-:W-:Y:S01]  /*18d0*/  IMAD.MOV R0, RZ, RZ, -R9 ;  /* 0x000000ffff007224 */ /* 0x000fe200078e0a09 */
[----:B------:R-:W-:-:S04]  /*18e0*/  LEA.HI.SX32 R4, R3, R4, 0x1a ;  /* 0x0000000403047211 */ /* 0x000fc800078fd2ff */
[----:B------:R-:W-:-:S05]  /*18f0*/  VIMNMX R4, R157, R4, PT ;  /* 0x000000049d047248 */ /* 0x000fca0003fe0100 */
[----:B------:R-:W-:Y:S01]  /*1900*/  IMAD R3, R4, 0xa0, -R9 ;  /* 0x000000a004037824 */ /* 0x000fe200078e0a09 */
[----:B------:R-:W-:-:S04]  /*1910*/  VIMNMX R4, RZ, R0, !PT ;  /* 0x00000000ff047248 */ /* 0x000fc80007fe0100 */
        /* <DEDUP_REMOVED lines=19> */
[----:B------:R-:W-:Y:S01]  /*1a50*/  MOV R4, UR4 ;  /* 0x0000000400047c02 */ /* 0x000fe20008000f00 */
[----:B------:R0:W1:Y:S01]  /*1a60*/  LDC.64 R14, c[0x4][R0] ;  /* 0x01000000000e7b82 */ /* 0x0000620000000a00 */
[----:B------:R-:W-:Y:S01]  /*1a70*/  IMAD.U32 R5, RZ, RZ, UR5 ;  /* 0x00000005ff057e24 */ /* 0x000fe2000f8e00ff */
[----:B------:R-:W-:Y:S01]  /*1a80*/  ULDC.64 UR4, c[0x4][0xa8] ;  /* 0x01002a0000047ab9 */ /* 0x000fe20000000a00 */
[----:B------:R-:W-:Y:S01]  /*1a90*/  IMAD.U32 R10, RZ, RZ, UR6 ;  /* 0x00000006ff0a7e24 */ /* 0x000fe2000f8e00ff */
[----:B------:R-:W-:Y:S01]  /*1aa0*/  MOV R8, 0x70 ;  /* 0x0000007000087802 */ /* 0x000fe20000000f00 */
[----:B------:R-:W-:Y:S02]  /*1ab0*/  IMAD.U32 R6, RZ, RZ, UR4 ;  /* 0x00000004ff067e24 */ /* 0x000fe4000f8e00ff */
[----:B------:R-:W-:-:S02]  /*1ac0*/  IMAD.U32 R7, RZ, RZ, UR5 ;  /* 0x00000005ff077e24 */ /* 0x000fc4000f8e00ff */
[----:B------:R-:W-:Y:S02]  /*1ad0*/  IMAD.U32 R11, RZ, RZ, UR7 ;  /* 0x00000007ff0b7e24 */ /* 0x000fe4000f8e00ff */
[----:B------:R-:W-:Y:S02]  /*1ae0*/  IMAD.MOV.U32 R12, RZ, RZ, 0x1 ;  /* 0x00000001ff0c7424 */ /* 0x000fe400078e00ff */
[----:B0-----:R-:W-:-:S07]  /*1af0*/  IMAD.MOV.U32 R13, RZ, RZ, RZ ;  /* 0x000000ffff0d7224 */ /* 0x001fce00078e00ff */
[----:B------:R-:W-:-:S07]  /*1b00*/  LEPC R20, `(.L_x_2210) ;  /* 0x000000001014794e */ /* 0x000fce0000000000 */
[----:B-1---5:R-:W-:Y:S05]  /*1b10*/  CALL.ABS.NOINC R14 ;  /* 0x000000000e007343 */ /* 0x022fea0003c00000 */
.L_x_2210:
[----:B------:R-:W-:Y:S05]  /*1b20*/  BSYNC B6 ;  /* 0x0000000000067941 */ /* 0x000fea0003800000 */
.L_x_2209:
        /* <DEDUP_REMOVED lines=11> */
[----:B------:R-:W-:Y:S01]  /*1be0*/  MOV R6, UR6 ;  /* 0x0000000600067c02 */ /* 0x000fe20008000f00 */
[----:B------:R-:W-:Y:S01]  /*1bf0*/  IMAD.U32 R7, RZ, RZ, UR7 ;  /* 0x00000007ff077e24 */ /* 0x000fe2000f8e00ff */
[----:B------:R-:W-:Y:S01]  /*1c00*/  MOV R13, RZ ;  /* 0x000000ff000d7202 */ /* 0x000fe20000000f00 */
[----:B------:R-:W-:-:S02]  /*1c10*/  IMAD.U32 R10, RZ, RZ, UR4 ;  /* 0x00000004ff0a7e24 */ /* 0x000fc4000f8e00ff */
[----:B------:R-:W-:Y:S02]  /*1c20*/  IMAD.U32 R11, RZ, RZ, UR5 ;  /* 0x00000005ff0b7e24 */ /* 0x000fe4000f8e00ff */
[----:B------:R-:W-:Y:S02]  /*1c30*/  IMAD.MOV.U32 R8, RZ, RZ, 0x70 ;  /* 0x00000070ff087424 */ /* 0x000fe400078e00ff */
[----:B0-----:R-:W-:-:S07]  /*1c40*/  IMAD.MOV.U32 R12, RZ, RZ, 0x1 ;  /* 0x00000001ff0c7424 */ /* 0x001fce00078e00ff */
[----:B------:R-:W-:-:S07]  /*1c50*/  LEPC R20, `(.L_x_2212) ;  /* 0x000000001014794e */ /* 0x000fce0000000000 */
[----:B-1---5:R-:W-:Y:S05]  /*1c60*/  CALL.ABS.NOINC R14 ;  /* 0x000000000e007343 */ /* 0x022fea0003c00000 */
.L_x_2212:
[----:B------:R-:W-:Y:S05]  /*1c70*/  BSYNC B6 ;  /* 0x0000000000067941 */ /* 0x000fea0003800000 */
.L_x_2211:
[----:B------:R-:W-:Y:S01]  /*1c80*/  ULDC.64 UR4, c[0x0][0x9f8] ;  /* 0x00027e0000047ab9 */ /* 0x000fe20000000a00 */
[----:B------:R-:W0:Y:S01]  /*1c90*/  S2R R21, SR_TID.X ;  /* 0x0000000000157919 */ /* 0x000e220000002100 */
[----:B------:R-:W-:Y:S01]  /*1ca0*/  ISETP.NE.U32.AND P0, PT, RZ, UR4, PT ;  /* 0x00000004ff007c0c */ /* 0x000fe2000bf05070 */
[----:B------:R-:W1:Y:S08]  /*1cb0*/  LDC R0, c[0x0][0x428] ;  /* 0x00010a00ff007b82 */ /* 0x000e700000000800 */
[----:B------:R-:W2:Y:S01]  /*1cc0*/  LDC.64 R112, c[0x0][0x2f0] ;  /* 0x0000bc00ff707b82 */ /* 0x000ea20000000a00 */
[----:B------:R-:W-:Y:S01]  /*1cd0*/  ISETP.NE.AND.EX P0, PT, RZ, UR5, PT, P0 ;  /* 0x00000005ff007c0c */ /* 0x000fe2000bf05300 */
[----:B------:R-:W-:Y:S01]  /*1ce0*/  IMAD.IADD R98, R27, 0x1, R26 ;  /* 0x000000011b627824 */ /* 0x000fe200078e021a */
[----:B------:R-:W-:Y:S01]  /*1cf0*/  ULDC.64 UR6, c[0x0][0xa08] ;  /* 0x0002820000067ab9 */ /* 0x000fe20000000a00 */
[----:B------:R-:W-:-:S02]  /*1d00*/  IMAD.MOV.U32 R7, RZ, RZ, R190 ;  /* 0x000000ffff077224 */ /* 0x000fc400078e00be */
[----:B------:R-:W-:Y:S02]  /*1d10*/  IMAD.MOV.U32 R8, RZ, RZ, R18 ;  /* 0x000000ffff087224 */ /* 0x000fe400078e0012 */
[----:B------:R-:W3:Y:S06]  /*1d20*/  LDC R97, c[0x0][0x3d4] ;  /* 0x0000f500ff617b82 */ /* 0x000eec0000000800 */
[----:B------:R-:W-:Y:S02]  /*1d30*/  @P0 IADD3 R4, P1, R212, UR4, RZ ;  /* 0x00000004d4040c10 */ /* 0x000fe4000ff3e0ff */
[----:B------:R-:W4:Y:S02]  /*1d40*/  LDC.64 R106, c[0x0][0x3d8] ;  /* 0x0000f600ff6a7b82 */ /* 0x000f240000000a00 */
[----:B------:R-:W-:Y:S01]  /*1d50*/  @P0 IADD3.X R5, R213, UR5, RZ, P1, !PT ;  /* 0x00000005d5050c10 */ /* 0x000fe20008ffe4ff */
[----:B------:R-:W-:-:S04]  /*1d60*/  ULDC.64 UR4, c[0x0][0x2f8] ;  /* 0x0000be0000047ab9 */ /* 0x000fc80000000a00 */
[----:B------:R2:W4:Y:S01]  /*1d70*/  @P0 LDG.E R25, desc[UR54][R4.64] ;  /* 0x0000003604190981 */ /* 0x000522000c1e1900 */
[----:B0-----:R-:W-:Y:S01]  /*1d80*/  SHF.R.U32.HI R28, RZ, 0x7, R21 ;  /* 0x00000007ff1c7819 */ /* 0x001fe20000011615 */
[----:B------:R-:W0:Y:S01]  /*1d90*/  LDC.64 R100, c[0x0][0x3e8] ;  /* 0x0000fa00ff647b82 */ /* 0x000e220000000a00 */
[----:B-1----:R-:W-:Y:S01]  /*1da0*/  ISETP.NE.AND P0, PT, R0, 0x1, PT ;  /* 0x000000010000780c */ /* 0x002fe20003f05270 */
[----:B------:R-:W4:Y:S01]  /*1db0*/  LDL.LU R21, [R1+0x20] ;  /* 0x0000200001157983 */ /* 0x000f220000300800 */
[----:B------:R-:W-:-:S05]  /*1dc0*/  SHF.R.S32.HI R26, RZ, 0x1f, R98 ;  /* 0x0000001fff1a7819 */ /* 0x000fca0000011462 */
[-C--:B--2---:R-:W-:Y:S02]  /*1dd0*/  IMAD R6, R26, R112.reuse, RZ ;  /* 0x000000701a067224 */ /* 0x084fe400078e02ff */
[----:B------:R-:W-:-:S04]  /*1de0*/  IMAD.WIDE.U32 R4, R98, R112, RZ ;  /* 0x0000007062047225 */ /* 0x000fc800078e00ff */
[----:B------:R-:W1:Y:S08]  /*1df0*/  @P0 LDC R3, c[0x0][0x42c] ;  /* 0x00010b00ff030b82 */ /* 0x000e700000000800 */
[----:B------:R-:W2:Y:S01]  /*1e00*/  @P0 LDC R9, c[0x0][0x430] ;  /* 0x00010c00ff090b82 */ /* 0x000ea20000000800 */
[----:B-1----:R-:W-:-:S04]  /*1e10*/  @P0 IMAD.HI.U32 R0, R190, R3, RZ ;  /* 0x00000003be000227 */ /* 0x002fc800078e00ff */
[----:B------:R-:W-:Y:S01]  /*1e20*/  IMAD R3, R98, R113, R6 ;  /* 0x0000007162037224 */ /* 0x000fe200078e0206 */
[----:B--2---:R-:W-:-:S03]  /*1e30*/  @P0 SHF.R.U32.HI R7, RZ, R9, R0 ;  /* 0x00000009ff070219 */ /* 0x004fc60000011600 */
[----:B------:R-:W-:Y:S01]  /*1e40*/  IMAD.IADD R5, R5, 0x1, R3 ;  /* 0x0000000105057824 */ /* 0x000fe200078e0203 */
[----:B------:R-:W-:Y:S02]  /*1e50*/  ISETP.NE.U32.AND P0, PT, RZ, UR6, PT ;  /* 0x00000006ff007c0c */ /* 0x000fe4000bf05070 */
[----:B------:R-:W-:Y:S01]  /*1e60*/  SHF.R.S32.HI R10, RZ, 0x1f, R7 ;  /* 0x0000001fff0a7819 */ /* 0x000fe20000011407 */
[----:B------:R-:W-:Y:S01]  /*1e70*/  IMAD.WIDE.U32 R4, R7, UR4, R4 ;  /* 0x0000000407047c25 */ /* 0x000fe2000f8e0004 */
[----:B------:R-:W-:Y:S02]  /*1e80*/  ISETP.NE.AND.EX P0, PT, RZ, UR7, PT, P0 ;  /* 0x00000007ff007c0c */ /* 0x000fe4000bf05300 */
[----:B------:R-:W-:Y:S01]  /*1e90*/  ISETP.NE.AND P6, PT, R28, 0x1, PT ;  /* 0x000000011c00780c */ /* 0x000fe20003fc5270 */
[----:B------:R-:W-:Y:S01]  /*1ea0*/  IMAD R0, R10, UR4, RZ ;  /* 0x000000040a007c24 */ /* 0x000fe2000f8e02ff */
[----:B------:R-:W-:-:S03]  /*1eb0*/  SHF.R.S32.HI R9, RZ, 0x1f, R18 ;  /* 0x0000001fff097819 */ /* 0x000fc60000011412 */
[----:B------:R-:W-:Y:S01]  /*1ec0*/  IMAD R3, R7, UR5, R0 ;  /* 0x0000000507037c24 */ /* 0x000fe2000f8e0200 */
[----:B------:R-:W-:-:S03]  /*1ed0*/  ULDC.64 UR4, c[0x0][0x300] ;  /* 0x0000c00000047ab9 */ /* 0x000fc60000000a00 */
[----:B------:R-:W-:Y:S02]  /*1ee0*/  IMAD.IADD R5, R5, 0x1, R3 ;  /* 0x0000000105057824 */ /* 0x000fe400078e0203 */
[----:B------:R-:W-:-:S04]  /*1ef0*/  IMAD R6, R215, R112, RZ ;  /* 0x00000070d7067224 */ /* 0x000fc800078e02ff */
[----:B------:R-:W-:Y:S01]  /*1f00*/  IMAD R11, R23, R113, R6 ;  /* 0x00000071170b7224 */ /* 0x000fe200078e0206 */
[-C--:B---3--:R-:W-:Y:S01]  /*1f10*/  ISETP.GE.AND P3, PT, R193, R97.reuse, PT ;  /* 0x00000061c100720c */ /* 0x088fe20003f66270 */
[----:B----4-:R-:W-:Y:S01]  /*1f20*/  IMAD.WIDE.U32 R108, R23, R106, R8 ;  /* 0x0000006a176c7225 */ /* 0x010fe200078e0008 */
[----:B------:R-:W-:-:S03]  /*1f30*/  ISETP.GE.AND P5, PT, R195, R97, PT ;  /* 0x00000061c300720c */ /* 0x000fc60003fa6270 */
[----:B0-----:R-:W-:-:S04]  /*1f40*/  IMAD.WIDE.U32 R102, R23, R100, R8 ;  /* 0x0000006417667225 */ /* 0x001fc800078e0008 */
[----:B------:R-:W-:-:S04]  /*1f50*/  IMAD R14, R215, R106, RZ ;  /* 0x0000006ad70e7224 */ /* 0x000fc800078e02ff */
[----:B------:R-:W-:-:S04]  /*1f60*/  IMAD R13, R23, R107, R14 ;  /* 0x0000006b170d7224 */ /* 0x000fc800078e020e */
[----:B------:R-:W-:Y:S02]  /*1f70*/  IMAD.IADD R109, R13, 0x1, R109 ;  /* 0x000000010d6d7824 */ /* 0x000fe400078e026d */
[----:B------:R-:W-:Y:S01]  /*1f80*/  IMAD.MOV.U32 R120, RZ, RZ, 0x40 ;  /* 0x00000040ff787424 */ /* 0x000fe200078e00ff */
[C---:B------:R-:W-:Y:S01]  /*1f90*/  SHF.L.U64.HI R127, R112.reuse, 0x7, R113 ;  /* 0x00000007707f7819 */ /* 0x040fe20000010271 */
[----:B------:R-:W-:Y:S02]  /*1fa0*/  IMAD.SHL.U32 R128, R112, 0x80, RZ ;  /* 0x0000008070807824 */ /* 0x000fe400078e00ff */
[----:B-----5:R-:W-:-:S04]  /*1fb0*/  IMAD.WIDE.U32 R108, R143, R106, R108 ;  /* 0x0000006a8f6c7225 */ /* 0x020fc800078e006c */
[----:B------:R-:W-:Y:S02]  /*1fc0*/  IMAD.MOV.U32 R119, RZ, RZ, 0x20 ;  /* 0x00000020ff777424 */ /* 0x000fe400078e00ff */
[----:B------:R-:W-:Y:S01]  /*1fd0*/  IMAD R123, R107, 0xa0, RZ ;  /* 0x000000a06b7b7824 */ /* 0x000fe200078e02ff */
[----:B------:R-:W-:Y:S01]  /*1fe0*/  SHF.R.S32.HI R144, RZ, 0x1f, R216 ;  /* 0x0000001fff907819 */ /* 0x000fe200000114d8 */
[----:B------:R-:W-:Y:S02]  /*1ff0*/  VIADD R156, R28, 0x8 ;  /* 0x000000081c9c7836 */ /* 0x000fe40000000000 */
[----:B------:R-:W-:Y:S01]  /*2000*/  IMAD.SHL.U32 R118, R97, 0x2, RZ ;  /* 0x0000000261767824 */ /* 0x000fe200078e00ff */
[----:B------:R-:W-:Y:S02]  /*2010*/  SHF.R.S32.HI R0, RZ, 0x1f, R25 ;  /* 0x0000001fff007819 */ /* 0x000fe40000011419 */
[----:B------:R-:W-:Y:S02]  /*2020*/  SEL R15, R25, RZ, !P0 ;  /* 0x000000ff190f7207 */ /* 0x000fe40004000000 */
[----:B------:R-:W-:-:S05]  /*2030*/  SEL R20, R0, RZ, !P0 ;  /* 0x000000ff00147207 */ /* 0x000fca0004000000 */
[----:B------:R-:W-:Y:S02]  /*2040*/  IMAD R0, R20, UR4, RZ ;  /* 0x0000000414007c24 */ /* 0x000fe4000f8e02ff */
[----:B------:R-:W-:-:S04]  /*2050*/  IMAD.WIDE.U32 R116, R15, UR4, R4 ;  /* 0x000000040f747c25 */ /* 0x000fc8000f8e0004 */
[----:B------:R-:W-:Y:S01]  /*2060*/  IMAD R3, R15, UR5, R0 ;  /* 0x000000050f037c24 */ /* 0x000fe2000f8e0200 */
[----:B------:R-:W-:Y:S05]  /*2070*/  @!P6 WARPSYNC.ALL ;  /* 0x000000000000e948 */ /* 0x000fea0003800000 */
[----:B------:R-:W-:Y:S01]  /*2080*/  IMAD.WIDE.U32 R4, R23, R112, R8 ;  /* 0x0000007017047225 */ /* 0x000fe200078e0008 */
[----:B------:R-:W-:Y:S01]  /*2090*/  ULDC.64 UR4, c[0x0][0x320] ;  /* 0x0000c80000047ab9 */ /* 0x000fe20000000a00 */
[----:B------:R-:W-:Y:S02]  /*20a0*/  IADD3 R0, R117, R3, RZ ;  /* 0x0000000375007210 */ /* 0x000fe40007ffe0ff */
[----:B------:R-:W-:Y:S01]  /*20b0*/  IMAD R6, R10, UR4, RZ ;  /* 0x000000040a067c24 */ /* 0x000fe2000f8e02ff */
[----:B------:R-:W-:Y:S01]  /*20c0*/  @!P6 BAR.SYNC.DEFER_BLOCKING 0x9, 0x100 ;  /* 0x024400000000eb1d */ /* 0x000fe20000010000 */
[----:B------:R-:W-:-:S02]  /*20d0*/  IADD3 R3, P0, R116, R4, RZ ;  /* 0x0000000474037210 */ /* 0x000fc40007f1e0ff */
[C---:B------:R-:W-:Y:S02]  /*20e0*/  IMAD R115, R7.reuse, UR5, R6 ;  /* 0x0000000507737c24 */ /* 0x040fe4000f8e0206 */
[----:B------:R-:W-:Y:S01]  /*20f0*/  IADD3.X R4, R0, R5, R11, P0, !PT ;  /* 0x0000000500047210 */ /* 0x000fe200007fe40b */
[----:B------:R-:W-:Y:S01]  /*2100*/  IMAD.WIDE.U32 R6, R7, UR4, R8 ;  /* 0x0000000407067c25 */ /* 0x000fe2000f8e0008 */
[----:B------:R-:W-:-:S03]  /*2110*/  ULDC UR4, c[0x0][0x2e4] ;  /* 0x0000b90000047ab9 */ /* 0x000fc60000000800 */
[----:B------:R-:W-:Y:S01]  /*2120*/  VIADD R5, R18, 0x80 ;  /* 0x0000008012057836 */ /* 0x000fe20000000000 */
[----:B------:R-:W-:-:S04]  /*2130*/  ISETP.GE.AND P1, PT, R193, UR4, PT ;  /* 0x00000004c1007c0c */ /* 0x000fc8000bf26270 */
[----:B------:R-:W-:Y:S02]  /*2140*/  ISETP.GE.AND P2, PT, R5, UR4, PT ;  /* 0x0000000405007c0c */ /* 0x000fe4000bf46270 */
[----:B------:R-:W-:Y:S02]  /*2150*/  SEL R5, RZ, 0xffffffff, P1 ;  /* 0xffffffffff057807 */ /* 0x000fe40000800000 */
[C---:B------:R-:W-:Y:S01]  /*2160*/  ISETP.GE.AND P0, PT, R18.reuse, UR4, PT ;  /* 0x0000000412007c0c */ /* 0x040fe2000bf06270 */
[C---:B------:R-:W-:Y:S02]  /*2170*/  VIADD R10, R18.reuse, 0xa0 ;  /* 0x000000a0120a7836 */ /* 0x040fe40000000000 */
[----:B------:R-:W-:Y:S01]  /*2180*/  IMAD.SHL.U32 R11, R5, 0x2, RZ ;  /* 0x00000002050b7824 */ /* 0x000fe200078e00ff */
[----:B------:R-:W-:Y:S01]  /*2190*/  IADD3 R5, R18, 0x60, RZ ;  /* 0x0000006012057810 */ /* 0x000fe20007ffe0ff */
[----:B------:R-:W-:Y:S01]  /*21a0*/  IMAD.MOV.U32 R114, RZ, RZ, R6 ;  /* 0x000000ffff727224 */ /* 0x000fe200078e0006 */
[----:B------:R-:W-:Y:S01]  /*21b0*/  SEL R6, RZ, 0x1, P0 ;  /* 0x00000001ff067807 */ /* 0x000fe20000000000 */
[----:B------:R-:W-:Y:S01]  /*21c0*/  IMAD.IADD R115, R7, 0x1, R115 ;  /* 0x0000000107737824 */ /* 0x000fe200078e0273 */
[----:B------:R-:W-:-:S02]  /*21d0*/  ISETP.GE.AND P0, PT, R195, UR4, PT ;  /* 0x00000004c3007c0c */ /* 0x000fc4000bf06270 */
[----:B------:R-:W-:Y:S02]  /*21e0*/  ISETP.GE.AND P1, PT, R5, UR4, PT ;  /* 0x0000000405007c0c */ /* 0x000fe4000bf26270 */
[----:B------:R-:W-:Y:S01]  /*21f0*/  ISETP.GE.AND P4, PT, R10, UR4, PT ;  /* 0x000000040a007c0c */ /* 0x000fe2000bf86270 */
[----:B------:R-:W-:Y:S01]  /*2200*/  ULDC.64 UR4, c[0x0][0x328] ;  /* 0x0000ca0000047ab9 */ /* 0x000fe20000000a00 */
[--C-:B------:R-:W-:Y:S02]  /*2210*/  SHF.R.S32.HI R7, RZ, 0x1f, R19.reuse ;  /* 0x0000001fff077819 */ /* 0x100fe40000011413 */
[----:B------:R-:W-:Y:S01]  /*2220*/  LOP3.LUT R10, R11, 0x2, R6, 0xe2, !PT ;  /* 0x000000020b0a7812 */ /* 0x000fe200078ee206 */
[----:B------:R-:W-:Y:S01]  /*2230*/  IMAD.MOV.U32 R6, RZ, RZ, R19 ;  /* 0x000000ffff067224 */ /* 0x000fe200078e0013 */
[----:B------:R-:W-:Y:S02]  /*2240*/  SEL R11, RZ, 0x4, P0 ;  /* 0x00000004ff0b7807 */ /* 0x000fe40000000000 */
[----:B------:R-:W-:-:S02]  /*2250*/  SEL R12, RZ, 0x8, P1 ;  /* 0x00000008ff0c7807 */ /* 0x000fc40000800000 */
[----:B------:R-:W-:Y:S01]  /*2260*/  ISETP.GE.AND P0, PT, R18, R97, PT ;  /* 0x000000611200720c */ /* 0x000fe20003f06270 */
[----:B------:R-:W-:Y:S01]  /*2270*/  IMAD.WIDE.U32 R110, R23, R106, R6 ;  /* 0x0000006a176e7225 */ /* 0x000fe200078e0006 */
[----:B------:R-:W-:-:S03]  /*2280*/  LOP3.LUT R10, R12, R10, R11, 0xfe, !PT ;  /* 0x0000000a0c0a7212 */ /* 0x000fc600078efe0b */
[-C--:B------:R-:W-:Y:S01]  /*2290*/  IMAD.WIDE.U32 R104, R23, R100.reuse, R6 ;  /* 0x0000006417687225 */ /* 0x080fe200078e0006 */
[C---:B------:R-:W-:Y:S02]  /*22a0*/  SEL R6, R97.reuse, RZ, P3 ;  /* 0x000000ff61067207 */ /* 0x040fe40001800000 */
[----:B------:R-:W-:Y:S02]  /*22b0*/  SEL R11, RZ, 0x10, P2 ;  /* 0x00000010ff0b7807 */ /* 0x000fe40001000000 */
[----:B------:R-:W-:Y:S01]  /*22c0*/  SEL R7, R97, RZ, P0 ;  /* 0x000000ff61077207 */ /* 0x000fe20000000000 */
[----:B------:R-:W-:Y:S01]  /*22d0*/  IMAD.IADD R8, R193, 0x1, R6 ;  /* 0x00000001c1087824 */ /* 0x000fe200078e0206 */
[----:B------:R-:W-:Y:S01]  /*22e0*/  LOP3.LUT R33, R10, R11, RZ, 0xfc, !PT ;  /* 0x0000000b0a217212 */ /* 0x000fe200078efcff */
[----:B------:R-:W-:Y:S01]  /*22f0*/  IMAD R10, R215, R100, RZ ;  /* 0x00000064d70a7224 */ /* 0x000fe200078e02ff */
[----:B------:R-:W-:Y:S01]  /*2300*/  IADD3 R7, R18, R7, RZ ;  /* 0x0000000712077210 */ /* 0x000fe20007ffe0ff */
[----:B------:R-:W-:Y:S01]  /*2310*/  IMAD R12, R20, UR4, RZ ;  /* 0x00000004140c7c24 */ /* 0x000fe2000f8e02ff */
[----:B------:R-:W-:Y:S01]  /*2320*/  SHF.R.S32.HI R9, RZ, 0x1f, R8 ;  /* 0x0000001fff097819 */ /* 0x000fe20000011408 */
[----:B------:R-:W-:Y:S01]  /*2330*/  IMAD R11, R23, R101, R10 ;  /* 0x00000065170b7224 */ /* 0x000fe200078e020a */
[----:B------:R-:W-:-:S02]  /*2340*/  SHF.R.S32.HI R6, RZ, 0x1f, R7 ;  /* 0x0000001fff067819 */ /* 0x000fc40000011407 */
[----:B------:R-:W-:Y:S02]  /*2350*/  SEL R10, R97, RZ, P5 ;  /* 0x000000ff610a7207 */ /* 0x000fe40002800000 */
[CC--:B------:R-:W-:Y:S01]  /*2360*/  LEA.HI R20, R6.reuse, R7.reuse, RZ, 0x4 ;  /* 0x0000000706147211 */ /* 0x0c0fe200078f20ff */
[----:B------:R-:W-:Y:S01]  /*2370*/  IMAD R31, R15, UR5, R12 ;  /* 0x000000050f1f7c24 */ /* 0x000fe2000f8e020c */
[----:B------:R-:W-:Y:S02]  /*2380*/  LEA.HI R7, R6, R7, RZ, 0x6 ;  /* 0x0000000706077211 */ /* 0x000fe400078f30ff */
[-C--:B------:R-:W-:Y:S01]  /*2390*/  LEA.HI R25, R9, R8.reuse, RZ, 0x4 ;  /* 0x0000000809197211 */ /* 0x080fe200078f20ff */
[----:B------:R-:W-:Y:S01]  /*23a0*/  IMAD.IADD R12, R195, 0x1, R10 ;  /* 0x00000001c30c7824 */ /* 0x000fe200078e020a */
[----:B------:R-:W-:Y:S02]  /*23b0*/  LEA.HI R8, R9, R8, RZ, 0x6 ;  /* 0x0000000809087211 */ /* 0x000fe400078f30ff */
[----:B------:R-:W-:Y:S01]  /*23c0*/  SHF.R.S32.HI R7, RZ, 0x6, R7 ;  /* 0x00000006ff077819 */ /* 0x000fe20000011407 */
[----:B------:R-:W-:Y:S01]  /*23d0*/  IMAD.IADD R111, R111, 0x1, R13 ;  /* 0x000000016f6f7824 */ /* 0x000fe200078e020d */
[----:B------:R-:W-:Y:S01]  /*23e0*/  SHF.R.S32.HI R9, RZ, 0x6, R8 ;  /* 0x00000006ff097819 */ /* 0x000fe20000011408 */
[----:B------:R-:W-:Y:S01]  /*23f0*/  IMAD.IADD R105, R105, 0x1, R11 ;  /* 0x0000000169697824 */ /* 0x000fe200078e020b */
[C---:B------:R-:W-:Y:S01]  /*2400*/  LOP3.LUT R8, R196.reuse, 0x30, R20, 0xf8, !PT ;  /* 0x00000030c4087812 */ /* 0x040fe200078ef814 */
[----:B------:R-:W-:Y:S01]  /*2410*/  IMAD.IADD R103, R11, 0x1, R103 ;  /* 0x000000010b677824 */ /* 0x000fe200078e0267 */
[----:B------:R-:W-:-:S02]  /*2420*/  LOP3.LUT R10, R196, 0x30, R25, 0xf8, !PT ;  /* 0x00000030c40a7812 */ /* 0x000fc400078ef819 */
[----:B------:R-:W-:Y:S02]  /*2430*/  SHF.R.S32.HI R13, RZ, 0x1f, R12 ;  /* 0x0000001fff0d7819 */ /* 0x000fe4000001140c */
[----:B------:R-:W-:Y:S02]  /*2440*/  SHF.R.U32.HI R6, RZ, 0x3, R199 ;  /* 0x00000003ff067819 */ /* 0x000fe400000116c7 */
[----:B------:R-:W-:Y:S01]  /*2450*/  LOP3.LUT R11, R199, 0x30, R20, 0xf8, !PT ;  /* 0x00000030c70b7812 */ /* 0x000fe200078ef814 */
[C---:B------:R-:W-:Y:S01]  /*2460*/  IMAD R142, R7.reuse, 0x2800, R198 ;  /* 0x00002800078e7824 */ /* 0x040fe200078e02c6 */
[-C--:B------:R-:W-:Y:S01]  /*2470*/  LOP3.LUT R10, R10, R197.reuse, RZ, 0x3c, !PT ;  /* 0x000000c50a0a7212 */ /* 0x080fe200078e3cff */
[----:B------:R-:W-:Y:S01]  /*2480*/  IMAD R133, R7, 0x2800, R200 ;  /* 0x0000280007857824 */ /* 0x000fe200078e02c8 */
[----:B------:R-:W-:Y:S01]  /*2490*/  LOP3.LUT R7, R8, R197, RZ, 0x3c, !PT ;  /* 0x000000c508077212 */ /* 0x000fe200078e3cff */
[----:B------:R-:W-:Y:S01]  /*24a0*/  IMAD R135, R9, 0x2800, R198 ;  /* 0x0000280009877824 */ /* 0x000fe200078e02c6 */
[----:B------:R-:W-:-:S02]  /*24b0*/  LEA.HI R27, R13, R12, RZ, 0x4 ;  /* 0x0000000c0d1b7211 */ /* 0x000fc400078f20ff */
[----:B------:R-:W-:Y:S02]  /*24c0*/  LOP3.LUT R8, R11, R6, RZ, 0x3c, !PT ;  /* 0x000000060b087212 */ /* 0x000fe400078e3cff */
[----:B------:R-:W-:Y:S02]  /*24d0*/  LEA.HI R12, R13, R12, RZ, 0x6 ;  /* 0x0000000c0d0c7211 */ /* 0x000fe400078f30ff */
[----:B------:R-:W-:Y:S01]  /*24e0*/  LOP3.LUT R11, R199, 0x30, R25, 0xf8, !PT ;  /* 0x00000030c70b7812 */ /* 0x000fe200078ef819 */
[----:B------:R-:W-:Y:S01]  /*24f0*/  IMAD.IADD R142, R142, 0x1, R7 ;  /* 0x000000018e8e7824 */ /* 0x000fe200078e0207 */
[----:B------:R-:W-:Y:S01]  /*2500*/  LOP3.LUT R21, R21, 0xfffffffe, RZ, 0xc0, !PT ;  /* 0xfffffffe15157812 */ /* 0x000fe200078ec0ff */
[----:B------:R-:W-:Y:S01]  /*2510*/  IMAD.IADD R135, R135, 0x1, R10 ;  /* 0x0000000187877824 */ /* 0x000fe200078e020a */
[----:B------:R-:W-:Y:S01]  /*2520*/  SHF.R.S32.HI R7, RZ, 0x6, R12 ;  /* 0x00000006ff077819 */ /* 0x000fe2000001140c */
[----:B------:R-:W-:Y:S01]  /*2530*/  IMAD R131, R9, 0x2800, R200 ;  /* 0x0000280009837824 */ /* 0x000fe200078e02c8 */
[----:B------:R-:W-:-:S02]  /*2540*/  LOP3.LUT R13, R199, 0x30, R27, 0xf8, !PT ;  /* 0x00000030c70d7812 */ /* 0x000fc400078ef81b */
[-C--:B------:R-:W-:Y:S02]  /*2550*/  LOP3.LUT R10, R11, R6.reuse, RZ, 0x3c, !PT ;  /* 0x000000060b0a7212 */ /* 0x080fe400078e3cff */
[----:B------:R-:W-:Y:S01]  /*2560*/  SHF.R.S32.HI R9, RZ, 0x1f, R143 ;  /* 0x0000001fff097819 */ /* 0x000fe2000001148f */
[----:B------:R-:W-:Y:S01]  /*2570*/  IMAD.IADD R133, R133, 0x1, R8 ;  /* 0x0000000185857824 */ /* 0x000fe200078e0208 */
[----:B------:R-:W-:Y:S02]  /*2580*/  @P5 LOP3.LUT R21, R21, 0x1, RZ, 0xfc, !PT ;  /* 0x0000000115155812 */ /* 0x000fe400078efcff */
[----:B------:R-:W-:Y:S01]  /*2590*/  LOP3.LUT R8, R196, 0x30, R27, 0xf8, !PT ;  /* 0x00000030c4087812 */ /* 0x000fe200078ef81b */
[----:B------:R-:W-:Y:S01]  /*25a0*/  IMAD R130, R7, 0x2800, R200 ;  /* 0x0000280007827824 */ /* 0x000fe200078e02c8 */
[----:B------:R-:W-:Y:S02]  /*25b0*/  LOP3.LUT R13, R13, R6, RZ, 0x3c, !PT ;  /* 0x000000060d0d7212 */ /* 0x000fe400078e3cff */
[----:B------:R-:W-:Y:S01]  /*25c0*/  IADD3 R131, R131, R10, RZ ;  /* 0x0000000a83837210 */ /* 0x000fe20007ffe0ff */
[----:B------:R-:W-:Y:S01]  /*25d0*/  IMAD R10, R9, R100, RZ ;  /* 0x00000064090a7224 */ /* 0x000fe200078e02ff */
[----:B------:R-:W-:Y:S01]  /*25e0*/  R2P PR, R224, 0x6 ;  /* 0x00000006e0007804 */ /* 0x000fe20000000000 */
[----:B------:R-:W-:Y:S01]  /*25f0*/  IMAD R132, R7, 0x2800, R198 ;  /* 0x0000280007847824 */ /* 0x000fe200078e02c6 */
[----:B------:R-:W-:Y:S01]  /*2600*/  LOP3.LUT R7, R8, R197, RZ, 0x3c, !PT ;  /* 0x000000c508077212 */ /* 0x000fe200078e3cff */
[----:B------:R0:W-:Y:S01]  /*2610*/  STL [R1+0x20], R21 ;  /* 0x0000201501007387 */ /* 0x0001e20000100800 */
[----:B------:R-:W-:Y:S01]  /*2620*/  IMAD R8, R9, R106, RZ ;  /* 0x0000006a09087224 */ /* 0x000fe200078e02ff */
[----:B------:R-:W-:Y:S01]  /*2630*/  SHF.L.U64.HI R9, R100, 0x7, R101 ;  /* 0x0000000764097819 */ /* 0x000fe20000010265 */
[----:B------:R-:W-:Y:S01]  /*2640*/  IMAD.IADD R130, R130, 0x1, R13 ;  /* 0x0000000182827824 */ /* 0x000fe200078e020d */
[----:B------:R-:W-:Y:S01]  /*2650*/  SEL R120, R120, 0xffffffc0, !P2 ;  /* 0xffffffc078787807 */ /* 0x000fe20005000000 */
[----:B------:R-:W-:Y:S01]  /*2660*/  IMAD R11, R113, 0xa0, RZ ;  /* 0x000000a0710b7824 */ /* 0x000fe200078e02ff */
[----:B------:R-:W-:Y:S01]  /*2670*/  IADD3 R98, P2, R23, R98, RZ ;  /* 0x0000006217627210 */ /* 0x000fe20007f5e0ff */
[----:B------:R-:W-:-:S04]  /*2680*/  IMAD.WIDE.U32 R112, R112, 0xa0, RZ ;  /* 0x000000a070707825 */ /* 0x000fc800078e00ff */
[----:B0-----:R-:W-:Y:S01]  /*2690*/  IMAD R21, R143, R101, R10 ;  /* 0x000000658f157224 */ /* 0x001fe200078e020a */
[----:B------:R-:W-:Y:S01]  /*26a0*/  SHF.L.U32 R10, R100, 0x7, RZ ;  /* 0x00000007640a7819 */ /* 0x000fe200000006ff */
[----:B------:R-:W-:Y:S02]  /*26b0*/  IMAD R13, R101, 0xa0, RZ ;  /* 0x000000a0650d7824 */ /* 0x000fe400078e02ff */
[----:B------:R-:W-:Y:S01]  /*26c0*/  IMAD.WIDE.U32 R104, R143, R100, R104 ;  /* 0x000000648f687225 */ /* 0x000fe200078e0068 */
[----:B------:R-:W-:-:S03]  /*26d0*/  SEL R30, RZ, 0x20, P4 ;  /* 0x00000020ff1e7807 */ /* 0x000fc60002000000 */
[----:B------:R-:W-:-:S04]  /*26e0*/  IMAD.WIDE.U32 R102, R143, R100, R102 ;  /* 0x000000648f667225 */ /* 0x000fc800078e0066 */
[----:B------:R-:W-:-:S04]  /*26f0*/  IMAD.WIDE.U32 R114, R15, UR4, R114 ;  /* 0x000000040f727c25 */ /* 0x000fc8000f8e0072 */
[----:B------:R-:W-:Y:S01]  /*2700*/  IMAD.WIDE.U32 R100, R100, 0xa0, RZ ;  /* 0x000000a064647825 */ /* 0x000fe200078e00ff */
[----:B------:R-:W-:-:S03]  /*2710*/  IADD3 R122, R113, R11, RZ ;  /* 0x0000000b717a7210 */ /* 0x000fc60007ffe0ff */
[C---:B------:R-:W-:Y:S02]  /*2720*/  IMAD R15, R143.reuse, R107, R8 ;  /* 0x0000006b8f0f7224 */ /* 0x040fe400078e0208 */
[----:B------:R-:W-:Y:S01]  /*2730*/  IMAD.WIDE.U32 R110, R143, R106, R110 ;  /* 0x0000006a8f6e7225 */ /* 0x000fe200078e006e */
[----:B------:R-:W-:-:S03]  /*2740*/  IADD3 R14, R21, R103, RZ ;  /* 0x00000067150e7210 */ /* 0x000fc60007ffe0ff */
[----:B------:R-:W-:Y:S01]  /*2750*/  IMAD.IADD R126, R101, 0x1, R13 ;  /* 0x00000001657e7824 */ /* 0x000fe200078e020d */
[----:B------:R-:W-:Y:S01]  /*2760*/  SEL R119, R119, 0xffffffe0, !P1 ;  /* 0xffffffe077777807 */ /* 0x000fe20004800000 */
[----:B------:R-:W-:Y:S01]  /*2770*/  IMAD.IADD R132, R132, 0x1, R7 ;  /* 0x0000000184847824 */ /* 0x000fe200078e0207 */
[C---:B------:R-:W-:Y:S01]  /*2780*/  SHF.L.U64.HI R7, R106.reuse, 0x7, R107 ;  /* 0x000000076a077819 */ /* 0x040fe2000001026b */
[----:B------:R-:W-:Y:S01]  /*2790*/  IMAD.X R99, R215, 0x1, R26, P2 ;  /* 0x00000001d7637824 */ /* 0x000fe200010e061a */
[----:B------:R-:W-:Y:S01]  /*27a0*/  SHF.R.S32.HI R26, RZ, 0x4, R27 ;  /* 0x00000004ff1a7819 */ /* 0x000fe2000001141b */
[----:B------:R-:W-:Y:S01]  /*27b0*/  IMAD.IADD R11, R111, 0x1, R15 ;  /* 0x000000016f0b7824 */ /* 0x000fe200078e020f */
[----:B------:R-:W-:Y:S01]  /*27c0*/  LOP3.LUT R37, R33, R30, RZ, 0xfc, !PT ;  /* 0x0000001e21257212 */ /* 0x000fe200078efcff */
[----:B------:R-:W-:Y:S01]  /*27d0*/  IMAD.IADD R12, R15, 0x1, R109 ;  /* 0x000000010f0c7824 */ /* 0x000fe200078e026d */
[----:B------:R-:W-:Y:S01]  /*27e0*/  SHF.R.S32.HI R15, RZ, 0x4, R20 ;  /* 0x00000004ff0f7819 */ /* 0x000fe20000011414 */
[----:B------:R-:W-:Y:S01]  /*27f0*/  IMAD.IADD R13, R105, 0x1, R21 ;  /* 0x00000001690d7824 */ /* 0x000fe200078e0215 */
[----:B------:R-:W-:Y:S01]  /*2800*/  SHF.R.S32.HI R21, RZ, 0x4, R25 ;  /* 0x00000004ff157819 */ /* 0x000fe20000011419 */
[----:B------:R-:W-:Y:S01]  /*2810*/  IMAD.SHL.U32 R8, R106, 0x80, RZ ;  /* 0x000000806a087824 */ /* 0x000fe200078e00ff */
[----:B------:R-:W-:Y:S01]  /*2820*/  LOP3.LUT R20, R20, 0xfffffff0, RZ, 0xc0, !PT ;  /* 0xfffffff014147812 */ /* 0x000fe200078ec0ff */
[----:B------:R-:W-:Y:S01]  /*2830*/  IMAD.WIDE.U32 R106, R106, 0xa0, RZ ;  /* 0x000000a06a6a7825 */ /* 0x000fe200078e00ff */
[----:B------:R-:W-:-:S02]  /*2840*/  LOP3.LUT R25, R25, 0xfffffff0, RZ, 0xc0, !PT ;  /* 0xfffffff019197812 */ /* 0x000fc400078ec0ff */
[----:B------:R-:W-:Y:S02]  /*2850*/  LOP3.LUT R27, R27, 0xfffffff0, RZ, 0xc0, !PT ;  /* 0xfffffff01b1b7812 */ /* 0x000fe400078ec0ff */
[----:B------:R-:W-:Y:S01]  /*2860*/  LOP3.LUT R32, R33, 0x1, RZ, 0xc0, !PT ;  /* 0x0000000121207812 */ /* 0x000fe200078ec0ff */
[----:B------:R-:W-:Y:S01]  /*2870*/  IMAD.IADD R129, R120, 0x1, R119 ;  /* 0x0000000178817824 */ /* 0x000fe200078e0277 */
[----:B------:R-:W-:Y:S01]  /*2880*/  LOP3.LUT R33, R37, 0x2, RZ, 0xc0, !PT ;  /* 0x0000000225217812 */ /* 0x000fe200078ec0ff */
[----:B------:R-:W-:Y:S01]  /*2890*/  IMAD.IADD R123, R107, 0x1, R123 ;  /* 0x000000016b7b7824 */ /* 0x000fe200078e027b */
[----:B------:R-:W-:Y:S01]  /*28a0*/  LOP3.LUT R34, R37, 0x4, RZ, 0xc0, !PT ;  /* 0x0000000425227812 */ /* 0x000fe200078ec0ff */
[----:B------:R-:W-:Y:S01]  /*28b0*/  IMAD.IADD R31, R115, 0x1, R31 ;  /* 0x00000001731f7824 */ /* 0x000fe200078e021f */
[C---:B------:R-:W-:Y:S02]  /*28c0*/  LOP3.LUT R35, R37.reuse, 0x8, RZ, 0xc0, !PT ;  /* 0x0000000825237812 */ /* 0x040fe400078ec0ff */
[----:B------:R-:W-:-:S02]  /*28d0*/  LOP3.LUT R36, R37, 0x10, RZ, 0xc0, !PT ;  /* 0x0000001025247812 */ /* 0x000fc400078ec0ff */
[----:B------:R-:W-:Y:S02]  /*28e0*/  SHF.R.S32.HI R28, RZ, 0x1f, R20 ;  /* 0x0000001fff1c7819 */ /* 0x000fe40000011414 */
[----:B------:R-:W-:Y:S02]  /*28f0*/  SHF.R.S32.HI R29, RZ, 0x1f, R25 ;  /* 0x0000001fff1d7819 */ /* 0x000fe40000011419 */
[----:B------:R-:W-:Y:S02]  /*2900*/  SHF.R.S32.HI R30, RZ, 0x1f, R27 ;  /* 0x0000001fff1e7819 */ /* 0x000fe4000001141b */
[----:B------:R-:W-:-:S07]  /*2910*/  LOP3.LUT R37, R37, 0x20, RZ, 0xc0, !PT ;  /* 0x0000002025257812 */ /* 0x000fce00078ec0ff */
.L_x_2312:
        /* <DEDUP_REMOVED lines=98> */
.L_x_2217:
[----:B------:R-:W-:Y:S05]  /*2f40*/  BSYNC B1 ;  /* 0x0000000000017941 */ /* 0x000fea0003800000 */
.L_x_2216:
        /* <DEDUP_REMOVED lines=61> */
.L_x_2219:
[----:B------:R-:W-:Y:S05]  /*3320*/  BSYNC B1 ;  /* 0x0000000000017941 */ /* 0x000fea0003800000 */
.L_x_2218:
        /* <DEDUP_REMOVED lines=26> */
.L_x_2220:
[----:B------:R-:W-:Y:S01]  /*34d0*/  IMAD R39, R17, 0x8, R16 ;  /* 0x0000000811277824 */ /* 0x000fe200078e0210 */
[----:B------:R-:W-:Y:S01]  /*34e0*/  SHF.L.U32 R96, R194, 0x1f, RZ ;  /* 0x0000001fc2607819 */ /* 0x000fe200000006ff */
[----:B------:R-:W-:Y:S03]  /*34f0*/  BSSY B1, `(.L_x_2221) ;  /* 0x0000003000017945 */ /* 0x000fe60003800000 */
[----:B------:R-:W3:Y:S02]  /*3500*/  SYNCS.PHASECHK.TRANS64.TRYWAIT P5, [R39+URZ+0x29890], R96 ;  /* 0x02989060270075a7 */ /* 0x000ee400080a017f */
[----:B---3--:R-:W-:Y:S05]  /*3510*/  @!P5 BRA `(.L_x_2222) ;  /* 0x00000280000cd947 */ /* 0x008fea0003800000 */
.L_x_2540:
[----:B------:R-:W-:Y:S05]  /*3520*/  BSYNC B1 ;  /* 0x0000000000017941 */ /* 0x000fea0003800000 */
.L_x_2221:
        /* <DEDUP_REMOVED lines=10> */
[--C-:B------:R-:W-:Y:S02]  /*35d0*/  SHF.R.U32.HI R138, RZ, 0x8, R139.reuse ;  /* 0x00000008ff8a7819 */ /* 0x100fe4000001168b */
[----:B------:R-:W-:Y:S01]  /*35e0*/  SHF.R.U32.HI R167, RZ, 0x10, R139 ;  /* 0x00000010ffa77819 */ /* 0x000fe2000001168b */
[----:B------:R-:W-:Y:S01]  /*35f0*/  IMAD.SHL.U32 R136, R136, 0x100, RZ ;  /* 0x0000010088887824 */ /* 0x000fe200078e00ff */
[----:B------:R-:W-:Y:S01]  /*3600*/  LOP3.LUT R166, R139, 0xff0000ff, RZ, 0xc0, !PT ;  /* 0xff0000ff8ba67812 */ /* 0x000fe200078ec0ff */
[----:B------:R-:W-:Y:S01]  /*3610*/  IMAD.SHL.U32 R139, R138, 0x100, RZ ;  /* 0x000001008a8b7824 */ /* 0x000fe200078e00ff */
[----:B------:R-:W-:Y:S01]  /*3620*/  SHF.R.U32.HI R169, RZ, 0x10, R137 ;  /* 0x00000010ffa97819 */ /* 0x000fe20000011689 */
[----:B-1----:R-:W-:Y:S01]  /*3630*/  IMAD.MOV.U32 R138, RZ, RZ, R40 ;  /* 0x000000ffff8a7224 */ /* 0x002fe200078e0028 */
[----:B------:R-:W-:-:S02]  /*3640*/  LOP3.LUT R137, R137, 0xff0000ff, RZ, 0xc0, !PT ;  /* 0xff0000ff89897812 */ /* 0x000fc400078ec0ff */
[----:B------:R-:W-:Y:S01]  /*3650*/  LOP3.LUT R168, R166, 0xff00, R139, 0xf8, !PT ;  /* 0x0000ff00a6a87812 */ /* 0x000fe200078ef88b */
[----:B------:R-:W-:Y:S01]  /*3660*/  IMAD.U32 R139, R167, 0x10000, RZ ;  /* 0x00010000a78b7824 */ /* 0x000fe200078e00ff */
        /* <DEDUP_REMOVED lines=47> */
[--C-:B------:R-:W-:Y:S01]  /*3960*/  HADD2.F32 R169, -RZ, R166.reuse.H1_H1 ;  /* 0x300000a6ffa97230 */ /* 0x100fe20000004100 */
[----:B------:R-:W-:Y:S01]  /*3970*/  F2FP.SATFINITE.E4M3.F32.PACK_AB_MERGE_C R165, R168, R165, RZ ;  /* 0x000000a5a8a5723e */ /* 0x000fe200048070ff */
[----:B------:R-:W-:Y:S01]  /*3980*/  HADD2.F32 R168, -RZ, R166.H0_H0 ;  /* 0x200000a6ffa87230 */ /* 0x000fe20000004100 */
[----:B------:R-:W-:Y:S01]  /*3990*/  F2FP.F16.E4M3.UNPACK_B R167, R42.H1 ;  /* 0x0000002affa7723e */ /* 0x000fe200030006ff */
[--C-:B------:R-:W-:Y:S01]  /*39a0*/  HADD2.F32 R172, -RZ, R174.reuse.H1_H1 ;  /* 0x300000aeffac7230 */ /* 0x100fe20000004100 */
[----:B------:R-:W-:Y:S01]  /*39b0*/  F2FP.F16.E4M3.UNPACK_B R173, R137 ;  /* 0x00000089ffad723e */ /* 0x000fe200020006ff */
[----:B------:R-:W-:Y:S01]  /*39c0*/  HADD2.F32 R174, -RZ, R174.H0_H0 ;  /* 0x200000aeffae7230 */ /* 0x000fe20000004100 */
[-C--:B------:R-:W-:Y:S01]  /*39d0*/  F2FP.F16.E4M3.UNPACK_B R166, R136.reuse.H1 ;  /* 0x00000088ffa6723e */ /* 0x080fe200030006ff */
[----:B------:R-:W-:Y:S01]  /*39e0*/  HADD2.F32 R137, -RZ, R167.H1_H1 ;  /* 0x300000a7ff897230 */ /* 0x000fe20000004100 */
[----:B------:R-:W-:Y:S01]  /*39f0*/  F2FP.F16.E4M3.UNPACK_B R170, R136 ;  /* 0x00000088ffaa723e */ /* 0x000fe200020006ff */
[----:B------:R-:W-:-:S02]  /*3a00*/  HADD2.F32 R176, -RZ, R173.H1_H1 ;  /* 0x300000adffb07230 */ /* 0x000fc40000004100 */
[-C--:B------:R-:W-:Y:S01]  /*3a10*/  FMUL.FTZ R175, R169, R172.reuse ;  /* 0x000000aca9af7220 */ /* 0x080fe20000410000 */
[----:B------:R-:W-:Y:S02]  /*3a20*/  HADD2.F32 R171, -RZ, R166.H1_H1 ;  /* 0x300000a6ffab7230 */ /* 0x000fe40000004100 */
[C---:B------:R-:W-:Y:S01]  /*3a30*/  FMUL.FTZ R180, R168.reuse, R172 ;  /* 0x000000aca8b47220 */ /* 0x040fe20000410000 */
[----:B------:R-:W-:Y:S02]  /*3a40*/  HADD2.F32 R167, -RZ, R167.H0_H0 ;  /* 0x200000a7ffa77230 */ /* 0x000fe40000004100 */
[----:B------:R-:W-:Y:S01]  /*3a50*/  FMUL.FTZ R178, R137, R176 ;  /* 0x000000b089b27220 */ /* 0x000fe20000410000 */
[----:B------:R-:W-:Y:S02]  /*3a60*/  HADD2.F32 R172, -RZ, R170.H1_H1 ;  /* 0x300000aaffac7230 */ /* 0x000fe40000004100 */
[----:B------:R-:W-:Y:S01]  /*3a70*/  FFMA.FTZ R136, R168, R171, -R175 ;  /* 0x000000aba8887223 */ /* 0x000fe200000108af */
[----:B------:R-:W-:Y:S01]  /*3a80*/  F2FP.F16.E4M3.UNPACK_B R42, R42 ;  /* 0x0000002aff2a723e */ /* 0x000fe200020006ff */
[----:B------:R-:W-:Y:S01]  /*3a90*/  FMUL.FTZ R176, R167, R176 ;  /* 0x000000b0a7b07220 */ /* 0x000fe20000410000 */
[----:B------:R-:W-:Y:S01]  /*3aa0*/  F2FP.F16.E4M3.UNPACK_B R168, R43 ;  /* 0x0000002bffa8723e */ /* 0x000fe200020006ff */
[----:B------:R-:W-:Y:S01]  /*3ab0*/  FFMA.FTZ R43, R169, R171, R180 ;  /* 0x000000aba92b7223 */ /* 0x000fe200000100b4 */
[-C--:B------:R-:W-:Y:S01]  /*3ac0*/  FFMA.FTZ R178, R167, R172.reuse, -R178 ;  /* 0x000000aca7b27223 */ /* 0x080fe200000108b2 */
[----:B------:R-:W-:Y:S01]  /*3ad0*/  FFMA.FTZ R169, R137, R172, R176 ;  /* 0x000000ac89a97223 */ /* 0x000fe200000100b0 */
[----:B------:R-:W-:Y:S01]  /*3ae0*/  HADD2.F32 R137, -RZ, R42.H0_H0 ;  /* 0x2000002aff897230 */ /* 0x000fe20000004100 */
[----:B------:R-:W-:Y:S01]  /*3af0*/  F2FP.SATFINITE.E4M3.F32.PACK_AB_MERGE_C R41, R41, R40, R164 ;  /* 0x000000282929723e */ /* 0x000fe200048070a4 */
[----:B------:R-:W-:Y:S01]  /*3b00*/  HADD2.F32 R167, -RZ, R168.H0_H0 ;  /* 0x200000a8ffa77230 */ /* 0x000fe20000004100 */
[----:B------:R-:W-:Y:S01]  /*3b10*/  F2FP.SATFINITE.E4M3.F32.PACK_AB_MERGE_C R43, R43, R136, RZ ;  /* 0x000000882b2b723e */ /* 0x000fe200048070ff */
[----:B------:R-:W-:Y:S01]  /*3b20*/  HADD2.F32 R42, -RZ, R42.H1_H1 ;  /* 0x3000002aff2a7230 */ /* 0x000fe20000004100 */
[----:B------:R-:W-:Y:S01]  /*3b30*/  F2FP.SATFINITE.E4M3.F32.PACK_AB_MERGE_C R169, R169, R178, RZ ;  /* 0x000000b2a9a9723e */ /* 0x000fe200048070ff */
[----:B------:R-:W-:-:S02]  /*3b40*/  HADD2.F32 R173, -RZ, R173.H0_H0 ;  /* 0x200000adffad7230 */ /* 0x000fc40000004100 */
[----:B------:R-:W-:Y:S01]  /*3b50*/  FMUL.FTZ R171, R167, R174 ;  /* 0x000000aea7ab7220 */ /* 0x000fe20000410000 */
[----:B------:R-:W-:Y:S01]  /*3b60*/  HADD2.F32 R168, -RZ, R168.H1_H1 ;  /* 0x300000a8ffa87230 */ /* 0x000fe20000004100 */
[----:B------:R-:W-:Y:S01]  /*3b70*/  F2FP.SATFINITE.E4M3.F32.PACK_AB_MERGE_C R40, R139, R138, R165 ;  /* 0x0000008a8b28723e */ /* 0x000fe200048070a5 */
[----:B------:R-:W-:Y:S02]  /*3b80*/  HADD2.F32 R166, -RZ, R166.H0_H0 ;  /* 0x200000a6ffa67230 */ /* 0x000fe40000004100 */
[-C--:B------:R-:W-:Y:S01]  /*3b90*/  FMUL.FTZ R172, R42, R173.reuse ;  /* 0x000000ad2aac7220 */ /* 0x080fe20000410000 */
[----:B------:R-:W-:Y:S02]  /*3ba0*/  HADD2.F32 R170, -RZ, R170.H0_H0 ;  /* 0x200000aaffaa7230 */ /* 0x000fe40000004100 */
[C---:B------:R-:W-:Y:S01]  /*3bb0*/  FMUL.FTZ R176, R168.reuse, R174 ;  /* 0x000000aea8b07220 */ /* 0x040fe20000410000 */
[----:B------:R-:W-:Y:S01]  /*3bc0*/  FMUL.FTZ R173, R137, R173 ;  /* 0x000000ad89ad7220 */ /* 0x000fe20000410000 */
[----:B------:R-:W-:-:S02]  /*3bd0*/  FFMA.FTZ R171, R168, R166, R171 ;  /* 0x000000a6a8ab7223 */ /* 0x000fc400000100ab */
[----:B------:R-:W-:Y:S01]  /*3be0*/  FFMA.FTZ R176, R167, R166, -R176 ;  /* 0x000000a6a7b07223 */ /* 0x000fe200000108b0 */
[-C--:B------:R-:W-:Y:S01]  /*3bf0*/  FFMA.FTZ R172, R137, R170.reuse, -R172 ;  /* 0x000000aa89ac7223 */ /* 0x080fe200000108ac */
[----:B------:R-:W-:-:S03]  /*3c00*/  FFMA.FTZ R173, R42, R170, R173 ;  /* 0x000000aa2aad7223 */ /* 0x000fc600000100ad */
[----:B------:R-:W-:Y:S02]  /*3c10*/  F2FP.SATFINITE.E4M3.F32.PACK_AB_MERGE_C R43, R171, R176, R43 ;  /* 0x000000b0ab2b723e */ /* 0x000fe4000480702b */
[----:B------:R-:W-:-:S07]  /*3c20*/  F2FP.SATFINITE.E4M3.F32.PACK_AB_MERGE_C R42, R173, R172, R169 ;  /* 0x000000acad2a723e */ /* 0x000fce00048070a9 */
.L_x_2228:
[----:B------:R-:W-:Y:S05]  /*3c30*/  BSYNC B3 ;  /* 0x0000000000037941 */ /* 0x000fea0003800000 */
.L_x_2227:
[----:B-1----:R4:W-:Y:S02]  /*3c40*/  STG.E.128 desc[UR54][R48.64], R40 ;  /* 0x0000002830007986 */ /* 0x0029e4000c101d36 */
.L_x_2226:
[----:B------:R-:W-:Y:S05]  /*3c50*/  BSYNC B2 ;  /* 0x0000000000027941 */ /* 0x000fea0003800000 */
.L_x_2225:
        /* <DEDUP_REMOVED lines=17> */
[----:B-1----:R-:W-:Y:S01]  /*3d70*/  IMAD.MOV.U32 R124, RZ, RZ, R40 ;  /* 0x000000ffff7c7224 */ /* 0x002fe200078e0028 */
[----:B------:R-:W-:Y:S01]  /*3d80*/  SHF.L.U32 R95, R137, 0x10, RZ ;  /* 0x00000010895f7819 */ /* 0x000fe200000006ff */
        /* <DEDUP_REMOVED lines=46> */
[----:B------:R-:W-:Y:S01]  /*4070*/  F2FP.SATFINITE.E4M3.F32.PACK_AB_MERGE_C R137, R138, R137, RZ ;  /* 0x000000898a89723e */ /* 0x000fe200048070ff */
[--C-:B------:R-:W-:Y:S01]  /*4080*/  HADD2.F32 R162, -RZ, R139.reuse.H0_H0 ;  /* 0x2000008bffa27230 */ /* 0x100fe20000004100 */
[-C--:B------:R-:W-:Y:S01]  /*4090*/  F2FP.F16.E4M3.UNPACK_B R167, R95.reuse.H1 ;  /* 0x0000005fffa7723e */ /* 0x080fe200030006ff */
[----:B------:R-:W-:Y:S01]  /*40a0*/  HADD2.F32 R139, -RZ, R139.H1_H1 ;  /* 0x3000008bff8b7230 */ /* 0x000fe20000004100 */
[----:B------:R-:W-:Y:S02]  /*40b0*/  F2FP.F16.E4M3.UNPACK_B R138, R42.H1 ;  /* 0x0000002aff8a723e */ /* 0x000fe400030006ff */
[----:B------:R-:W-:Y:S01]  /*40c0*/  F2FP.F16.E4M3.UNPACK_B R166, R95 ;  /* 0x0000005fffa6723e */ /* 0x000fe200020006ff */
[----:B------:R-:W-:Y:S01]  /*40d0*/  HADD2.F32 R169, -RZ, R167.H1_H1 ;  /* 0x300000a7ffa97230 */ /* 0x000fe20000004100 */
[-C--:B------:R-:W-:Y:S01]  /*40e0*/  F2FP.F16.E4M3.UNPACK_B R163, R94.reuse ;  /* 0x0000005effa3723e */ /* 0x080fe200020006ff */
        /* <DEDUP_REMOVED lines=38> */
.L_x_2232:
[----:B------:R-:W-:Y:S05]  /*4350*/  BSYNC B3 ;  /* 0x0000000000037941 */ /* 0x000fea0003800000 */
.L_x_2231:
[----:B-1----:R0:W-:Y:S02]  /*4360*/  STG.E.128 desc[UR54][R48.64+0x20], R40 ;  /* 0x0000202830007986 */ /* 0x0021e4000c101d36 */
.L_x_2230:
[----:B------:R-:W-:Y:S05]  /*4370*/  BSYNC B2 ;  /* 0x0000000000027941 */ /* 0x000fea0003800000 */
.L_x_2229:
        /* <DEDUP_REMOVED lines=111> */
.L_x_2236:
[----:B------:R-:W-:Y:S05]  /*4a70*/  BSYNC B3 ;  /* 0x0000000000037941 */ /* 0x000fea0003800000 */
.L_x_2235:
[----:B-1----:R0:W-:Y:S02]  /*4a80*/  STG.E.128 desc[UR54][R48.64+0x40], R40 ;  /* 0x0000402830007986 */ /* 0x0021e4000c101d36 */
.L_x_2234:
[----:B------:R-:W-:Y:S05]  /*4a90*/  BSYNC B2 ;  /* 0x0000000000027941 */ /* 0x000fea0003800000 */
.L_x_2233:
        /* <DEDUP_REMOVED lines=112> */
.L_x_2240:
[----:B------:R-:W-:Y:S05]  /*51a0*/  BSYNC B3 ;  /* 0x0000000000037941 */ /* 0x000fea0003800000 */
.L_x_2239:
[----:B-1----:R0:W-:Y:S02]  /*51b0*/  STG.E.128 desc[UR54][R48.64+0x60], R40 ;  /* 0x0000602830007986 */ /* 0x0021e4000c101d36 */
.L_x_2238:
[----:B------:R-:W-:Y:S05]  /*51c0*/  BSYNC B2 ;  /* 0x0000000000027941 */ /* 0x000fea0003800000 */
.L_x_2237:
        /* <DEDUP_REMOVED lines=17> */
[----:B------:R-:W-:Y:S01]  /*52e0*/  IMAD.U32 R79, R85, 0x10000, RZ ;  /* 0x00010000554f7824 */ /* 0x000fe200078e00ff */
[----:B-1----:R-:W-:-:S02]  /*52f0*/  MOV R78, R40 ;  /* 0x00000028004e7202 */ /* 0x002fc40000000f00 */
        /* <DEDUP_REMOVED lines=92> */
.L_x_2244:
[----:B------:R-:W-:Y:S05]  /*58c0*/  BSYNC B3 ;  /* 0x0000000000037941 */ /* 0x000fea0003800000 */
.L_x_2243:
[----:B-1----:R0:W-:Y:S02]  /*58d0*/  STG.E.128 desc[UR54][R48.64+0x80], R40 ;  /* 0x0000802830007986 */ /* 0x0021e4000c101d36 */
.L_x_2242:
[----:B------:R-:W-:Y:S05]  /*58e0*/  BSYNC B2 ;  /* 0x0000000000027941 */ /* 0x000fea0003800000 */
.L_x_2241:
        /* <DEDUP_REMOVED lines=16> */
[----:B------:R-:W-:Y:S01]  /*59f0*/  IMAD.U32 R76, R80, 0x10000, RZ ;  /* 0x00010000504c7824 */ /* 0x000fe200078e00ff */
[----:B-1----:R-:W-:Y:S01]  /*5a00*/  MOV R74, R40 ;  /* 0x00000028004a7202 */ /* 0x002fe20000000f00 */
[----:B------:R-:W-:Y:S01]  /*5a10*/  IMAD.U32 R79, R79, 0x10000, RZ ;  /* 0x000100004f4f7824 */ /* 0x000fe200078e00ff */
[----:B------:R-:W-:-:S02]  /*5a20*/  LOP3.LUT R78, R78, 0xff00, R77, 0xf8, !PT ;  /* 0x0000ff004e4e7812 */ /* 0x000fc400078ef84d */
        /* <DEDUP_REMOVED lines=90> */
.L_x_2246:
[----:B------:R-:W-:Y:S05]  /*5fd0*/  BSYNC B2 ;  /* 0x0000000000027941 */ /* 0x000fea0003800000 */
.L_x_2245:
[----:B-1----:R0:W-:Y:S02]  /*5fe0*/  STG.E.128 desc[UR54][R48.64+0xa0], R40 ;  /* 0x0000a02830007986 */ /* 0x0021e4000c101d36 */
.L_x_2224:
[----:B------:R-:W-:Y:S05]  /*5ff0*/  BSYNC B1 ;  /* 0x0000000000017941 */ /* 0x000fea0003800000 */
.L_x_2223:
        /* <DEDUP_REMOVED lines=11> */
[----:B------:R-:W-:Y:S01]  /*60b0*/  LOP3.LUT R49, R71, 0xff0000ff, RZ, 0xc0, !PT ;  /* 0xff0000ff47317812 */ /* 0x000fe200078ec0ff */
[----:B------:R-:W-:Y:S01]  /*60c0*/  IMAD.SHL.U32 R70, R70, 0x100, RZ ;  /* 0x0000010046467824 */ /* 0x000fe200078e00ff */
[----:B------:R-:W-:Y:S01]  /*60d0*/  SHF.R.U32.HI R74, RZ, 0x10, R71 ;  /* 0x00000010ff4a7819 */ /* 0x000fe20000011647 */
[----:B------:R-:W-:Y:S01]  /*60e0*/  IMAD.SHL.U32 R72, R72, 0x100, RZ ;  /* 0x0000010048487824 */ /* 0x000fe200078e00ff */
[----:B------:R-:W-:Y:S02]  /*60f0*/  LOP3.LUT R71, R73, 0xff0000ff, RZ, 0xc0, !PT ;  /* 0xff0000ff49477812 */ /* 0x000fe400078ec0ff */
[----:B------:R-:W-:-:S02]  /*6100*/  SHF.R.U32.HI R73, RZ, 0x10, R73 ;  /* 0x00000010ff497819 */ /* 0x000fc40000011649 */
[----:B------:R-:W-:Y:S02]  /*6110*/  LOP3.LUT R49, R49, 0xff00, R70, 0xf8, !PT ;  /* 0x0000ff0031317812 */ /* 0x000fe400078ef846 */
[----:B------:R-:W-:Y:S01]  /*6120*/  LOP3.LUT R72, R71, 0xff00, R72, 0xf8, !PT ;  /* 0x0000ff0047487812 */ /* 0x000fe200078ef848 */
[----:B------:R-:W-:Y:S01]  /*6130*/  IMAD.U32 R73, R73, 0x10000, RZ ;  /* 0x0001000049497824 */ /* 0x000fe200078e00ff */
[----:B------:R-:W-:Y:S02]  /*6140*/  SHF.L.U32 R70, R74, 0x10, RZ ;  /* 0x000000104a467819 */ /* 0x000fe400000006ff */
        /* <DEDUP_REMOVED lines=90> */
.L_x_2251:
[----:B------:R-:W-:Y:S05]  /*66f0*/  BSYNC B2 ;  /* 0x0000000000027941 */ /* 0x000fea0003800000 */
.L_x_2250:
[----:B-1----:R0:W-:Y:S02]  /*6700*/  STG.E.128 desc[UR54][R44.64], R40 ;  /* 0x000000282c007986 */ /* 0x0021e4000c101d36 */
.L_x_2249:
[----:B------:R-:W-:Y:S05]  /*6710*/  BSYNC B1 ;  /* 0x0000000000017941 */ /* 0x000fea0003800000 */
.L_x_2248:
        /* <DEDUP_REMOVED lines=14> */
[----:B------:R-:W-:Y:S02]  /*6800*/  SHF.R.U32.HI R71, RZ, 0x10, R69 ;  /* 0x00000010ff477819 */ /* 0x000fe40000011645 */
[----:B------:R-:W-:Y:S01]  /*6810*/  LOP3.LUT R68, R69, 0xff0000ff, RZ, 0xc0, !PT ;  /* 0xff0000ff45447812 */ /* 0x000fe200078ec0ff */
[----:B------:R-:W-:Y:S01]  /*6820*/  IMAD.SHL.U32 R67, R67, 0x100, RZ ;  /* 0x0000010043437824 */ /* 0x000fe200078e00ff */
[----:B------:R-:W-:-:S02]  /*6830*/  LOP3.LUT R66, R66, 0xff00, R49, 0xf8, !PT ;  /* 0x0000ff0042427812 */ /* 0x000fc400078ef831 */
[-C--:B------:R-:W-:Y:S02]  /*6840*/  F2FP.F16.E4M3.UNPACK_B R40, R41.reuse ;  /* 0x00000029ff28723e */ /* 0x080fe400020006ff */
[----:B------:R-:W-:Y:S01]  /*6850*/  LOP3.LUT R70, R68, 0xff00, R67, 0xf8, !PT ;  /* 0x0000ff0044467812 */ /* 0x000fe200078ef843 */
[----:B------:R-:W-:Y:S01]  /*6860*/  IMAD.U32 R67, R71, 0x10000, RZ ;  /* 0x0001000047437824 */ /* 0x000fe200078e00ff */
[----:B------:R-:W-:Y:S02]  /*6870*/  SHF.L.U32 R49, R72, 0x10, RZ ;  /* 0x0000001048317819 */ /* 0x000fe400000006ff */
        /* <DEDUP_REMOVED lines=89> */
.L_x_2255:
[----:B------:R-:W-:Y:S05]  /*6e10*/  BSYNC B2 ;  /* 0x0000000000027941 */ /* 0x000fea0003800000 */
.L_x_2254:
[----:B-1----:R0:W-:Y:S02]  /*6e20*/  STG.E.128 desc[UR54][R44.64+0x20], R40 ;  /* 0x000020282c007986 */ /* 0x0021e4000c101d36 */
.L_x_2253:
[----:B------:R-:W-:Y:S05]  /*6e30*/  BSYNC B1 ;  /* 0x0000000000017941 */ /* 0x000fea0003800000 */
.L_x_2252:
        /* <DEDUP_REMOVED lines=113> */
.L_x_2259:
[----:B------:R-:W-:Y:S05]  /*7550*/  BSYNC B2 ;  /* 0x0000000000027941 */ /* 0x000fea0003800000 */
.L_x_2258:
[----:B-1----:R0:W-:Y:S02]  /*7560*/  STG.E.128 desc[UR54][R44.64+0x40], R40 ;  /* 0x000040282c007986 */ /* 0x0021e4000c101d36 */
.L_x_2257:
[----:B------:R-:W-:Y:S05]  /*7570*/  BSYNC B1 ;  /* 0x0000000000017941 */ /* 0x000fea0003800000 */
.L_x_2256:
        /* <DEDUP_REMOVED lines=16> */
[----:B------:R-:W-:-:S02]  /*7680*/  SHF.R.U32.HI R63, RZ, 0x10, R61 ;  /* 0x00000010ff3f7819 */ /* 0x000fc4000001163d */
[----:B------:R-:W-:Y:S02]  /*7690*/  LOP3.LUT R60, R61, 0xff0000ff, RZ, 0xc0, !PT ;  /* 0xff0000ff3d3c7812 */ /* 0x000fe400078ec0ff */
        /* <DEDUP_REMOVED lines=95> */
.L_x_2263:
[----:B------:R-:W-:Y:S05]  /*7c90*/  BSYNC B2 ;  /* 0x0000000000027941 */ /* 0x000fea0003800000 */
.L_x_2262:
[----:B-1----:R0:W-:Y:S02]  /*7ca0*/  STG.E.128 desc[UR54][R44.64+0x60], R40 ;  /* 0x000060282c007986 */ /* 0x0021e4000c101d36 */
.L_x_2261:
[----:B------:R-:W-:Y:S05]  /*7cb0*/  BSYNC B1 ;  /* 0x0000000000017941 */ /* 0x000fea0003800000 */
.L_x_2260:
        /* <DEDUP_REMOVED lines=8> */
[----:B------:R-:W-:Y:S01]  /*7d40*/  SHF.R.U32.HI R59, RZ, 0x8, R55 ;  /* 0x00000008ff3b7819 */ /* 0x000fe20000011637 */
[----:B-1----:R-:W-:Y:S01]  /*7d50*/  IMAD.MOV.U32 R49, RZ, RZ, R43 ;  /* 0x000000ffff317224 */ /* 0x002fe200078e002b */
        /* <DEDUP_REMOVED lines=9> */
[----:B------:R-:W-:Y:S02]  /*7df0*/  SHF.L.U32 R58, R58, 0x10, RZ ;  /* 0x000000103a3a7819 */ /* 0x000fe400000006ff */
[----:B------:R-:W-:Y:S01]  /*7e00*/  LOP3.LUT R43, R54, 0xff00, R43, 0xf8, !PT ;  /* 0x0000ff00362b7812 */ /* 0x000fe200078ef82b */
[----:B------:R-:W-:Y:S01]  /*7e10*/  IMAD.U32 R54, R56, 0x10000, RZ ;  /* 0x0001000038367824 */ /* 0x000fe200078e00ff */
[----:B------:R-:W-:Y:S02]  /*7e20*/  F2FP.F16.E4M3.UNPACK_B R55, R91.H1 ;  /* 0x0000005bff37723e */ /* 0x000fe400030006ff */
[-C--:B------:R-:W-:Y:S02]  /*7e30*/  F2FP.F16.E4M3.UNPACK_B R42, R41.reuse ;  /* 0x00000029ff2a723e */ /* 0x080fe400020006ff */
[----:B------:R-:W-:Y:S01]  /*7e40*/  LOP3.LUT R56, R47, 0xff0000, R54, 0xf8, !PT ;  /* 0x00ff00002f387812 */ /* 0x000fe200078ef836 */
[--C-:B------:R-:W-:Y:S01]  /*7e50*/  HADD2.F32 R57, -RZ, R55.reuse.H0_H0 ;  /* 0x20000037ff397230 */ /* 0x100fe20000004100 */
        /* <DEDUP_REMOVED lines=86> */
.L_x_2267:
[----:B------:R-:W-:Y:S05]  /*83c0*/  BSYNC B2 ;  /* 0x0000000000027941 */ /* 0x000fea0003800000 */
.L_x_2266:
[----:B-1----:R0:W-:Y:S02]  /*83d0*/  STG.E.128 desc[UR54][R44.64+0x80], R40 ;  /* 0x000080282c007986 */ /* 0x0021e4000c101d36 */
.L_x_2265:
[----:B------:R-:W-:Y:S05]  /*83e0*/  BSYNC B1 ;  /* 0x0000000000017941 */ /* 0x000fea0003800000 */
.L_x_2264:
        /* <DEDUP_REMOVED lines=112> */
.L_x_2269:
[----:B------:R-:W-:Y:S05]  /*8af0*/  BSYNC B1 ;  /* 0x0000000000017941 */ /* 0x000fea0003800000 */
.L_x_2268:
[----:B-1----:R0:W-:Y:S01]  /*8b00*/  STG.E.128 desc[UR54][R44.64+0xa0], R40 ;  /* 0x0000a0282c007986 */ /* 0x0021e2000c101d36 */
[----:B------:R-:W-:Y:S05]  /*8b10*/  BRA `(.L_x_2247) ;  /* 0x0000006800507947 */ /* 0x000fea0003800000 */
.L_x_2215:
        /* <DEDUP_REMOVED lines=43> */
.L_x_2271:
[----:B------:R-:W-:Y:S05]  /*8dd0*/  BSYNC B1 ;  /* 0x0000000000017941 */ /* 0x000fea0003800000 */
.L_x_2270:
        /* <DEDUP_REMOVED lines=47> */
.L_x_2273:
[----:B------:R-:W-:Y:S05]  /*90d0*/  BSYNC B1 ;  /* 0x0000000000017941 */ /* 0x000fea0003800000 */
.L_x_2272:
        /* <DEDUP_REMOVED lines=26> */
.L_x_2274:
[----:B------:R-:W-:Y:S01]  /*9280*/  IMAD R39, R17, 0x8, R16 ;  /* 0x0000000811277824 */ /* 0x000fe200078e0210 */
[----:B------:R-:W-:Y:S01]  /*9290*/  SHF.L.U32 R96, R194, 0x1f, RZ ;  /* 0x0000001fc2607819 */ /* 0x000fe200000006ff */
[----:B------:R-:W1:Y:S01]  /*92a0*/  LDC R146, c[0x0][0x2e4] ;  /* 0x0000b900ff927b82 */ /* 0x000e620000000800 */
[----:B------:R-:W-:Y:S02]  /*92b0*/  BSSY B1, `(.L_x_2275) ;  /* 0x0000004000017945 */ /* 0x000fe40003800000 */
[----:B------:R-:W2:Y:S05]  /*92c0*/  SYNCS.PHASECHK.TRANS64.TRYWAIT P5, [R39+URZ+0x29890], R96 ;  /* 0x02989060270075a7 */ /* 0x000eaa00080a017f */
[----:B------:R-:W3:Y:S01]  /*92d0*/  LDC.64 R136, c[0x0][0x2f0] ;  /* 0x0000bc00ff887b82 */ /* 0x000ee20000000a00 */
[----:B--2---:R-:W-:Y:S05]  /*92e0*/  @!P5 BRA `(.L_x_2276) ;  /* 0x0000022000acd947 */ /* 0x004fea0003800000 */
.L_x_2541:
[----:B------:R-:W-:Y:S05]  /*92f0*/  BSYNC B1 ;  /* 0x0000000000017941 */ /* 0x000fea0003800000 */
.L_x_2275:
        /* <DEDUP_REMOVED lines=8> */
[----:B------:R-:W-:-:S05]  /*9380*/  IMAD R89, R23, R137, R88 ;  /* 0x0000008917597224 */ /* 0x000fca00078e0258 */
[----:B------:R-:W-:Y:S01]  /*9390*/  IADD3 R166, R89, R141, RZ ;  /* 0x0000008d59a67210 */ /* 0x000fe20007ffe0ff */
[----:B------:R-:W-:Y:S06]  /*93a0*/  @!P4 BRA `(.L_x_2280) ;  /* 0x0000000c00bcc947 */ /* 0x000fec0003800000 */
        /* <DEDUP_REMOVED lines=23> */
[----:B------:R-:W-:Y:S01]  /*9520*/  F2FP.F16.E4M3.UNPACK_B R180, R176.H1 ;  /* 0x000000b0ffb4723e */ /* 0x000fe200030006ff */
[----:B-1----:R-:W-:Y:S01]  /*9530*/  IMAD.MOV.U32 R186, RZ, RZ, R94 ;  /* 0x000000ffffba7224 */ /* 0x002fe200078e005e */
[----:B------:R-:W-:Y:S02]  /*9540*/  F2FP.F16.E4M3.UNPACK_B R177, R92.H1 ;  /* 0x0000005cffb1723e */ /* 0x000fe400030006ff */
        /* <DEDUP_REMOVED lines=16> */
[C---:B------:R-:W-:Y:S01]  /*9650*/  FMUL.FTZ R179, R177.reuse, R180 ;  /* 0x000000b4b1b37220 */ /* 0x040fe20000410000 */
[----:B------:R-:W-:Y:S01]  /*9660*/  F2FP.F16.E4M3.UNPACK_B R188, R186.H1 ;  /* 0x000000baffbc723e */ /* 0x000fe200030006ff */
[C---:B------:R-:W-:Y:S01]  /*9670*/  FMUL.FTZ R180, R54.reuse, R180 ;  /* 0x000000b436b47220 */ /* 0x040fe20000410000 */
[----:B------:R-:W-:Y:S01]  /*9680*/  F2FP.F16.E4M3.UNPACK_B R187, R90.H1 ;  /* 0x0000005affbb723e */ /* 0x000fe200030006ff */
[-C--:B------:R-:W-:Y:S01]  /*9690*/  FFMA.FTZ R179, R54, R52.reuse, -R179 ;  /* 0x0000003436b37223 */ /* 0x080fe200000108b3 */
[----:B------:R-:W-:Y:S02]  /*96a0*/  HADD2.F32 R233, -RZ, R94.H0_H0 ;  /* 0x2000005effe97230 */ /* 0x000fe40000004100 */
[----:B------:R-:W-:Y:S01]  /*96b0*/  FFMA.FTZ R177, R177, R52, R180 ;  /* 0x00000034b1b17223 */ /* 0x000fe200000100b4 */
[----:B------:R-:W-:Y:S01]  /*96c0*/  F2FP.F16.E4M3.UNPACK_B R180, R176 ;  /* 0x000000b0ffb4723e */ /* 0x000fe200020006ff */
[----:B------:R-:W-:Y:S01]  /*96d0*/  HADD2.F32 R176, -RZ, R88.H0_H0 ;  /* 0x20000058ffb07230 */ /* 0x000fe20000004100 */
[----:B------:R-:W-:Y:S01]  /*96e0*/  F2FP.F16.E4M3.UNPACK_B R52, R92 ;  /* 0x0000005cff34723e */ /* 0x000fe200020006ff */
[----:B------:R-:W-:Y:S01]  /*96f0*/  HADD2.F32 R228, -RZ, R188.H0_H0 ;  /* 0x200000bcffe47230 */ /* 0x000fe20000004100 */
[----:B------:R-:W-:Y:S01]  /*9700*/  F2FP.F16.E4M3.UNPACK_B R92, R178 ;  /* 0x000000b2ff5c723e */ /* 0x000fe200020006ff */
[----:B------:R-:W-:Y:S01]  /*9710*/  HADD2.F32 R183, -RZ, R180.H0_H0 ;  /* 0x200000b4ffb77230 */ /* 0x000fe20000004100 */
[----:B------:R-:W-:Y:S01]  /*9720*/  F2FP.F16.E4M3.UNPACK_B R229, R173.H1 ;  /* 0x000000adffe5723e */ /* 0x000fe200030006ff */
[----:B------:R-:W-:-:S02]  /*9730*/  HADD2.F32 R54, -RZ, R52.H0_H0 ;  /* 0x20000034ff367230 */ /* 0x000fc40000004100 */
[----:B------:R-:W-:Y:S01]  /*9740*/  FMUL.FTZ R232, R228, R233 ;  /* 0x000000e9e4e87220 */ /* 0x000fe20000410000 */
[----:B------:R-:W-:Y:S01]  /*9750*/  HADD2.F32 R181, -RZ, R92.H0_H0 ;  /* 0x2000005cffb57230 */ /* 0x000fe20000004100 */
[----:B------:R-:W-:Y:S01]  /*9760*/  F2FP.F16.E4M3.UNPACK_B R171, R171 ;  /* 0x000000abffab723e */ /* 0x000fe200020006ff */
[----:B------:R-:W-:Y:S02]  /*9770*/  HADD2.F32 R230, -RZ, R187.H0_H0 ;  /* 0x200000bbffe67230 */ /* 0x000fe40000004100 */
[-C--:B------:R-:W-:Y:S01]  /*9780*/  FMUL.FTZ R185, R54, R183.reuse ;  /* 0x000000b736b97220 */ /* 0x080fe20000410000 */
[----:B------:R-:W-:Y:S01]  /*9790*/  FMUL.FTZ R183, R176, R183 ;  /* 0x000000b7b0b77220 */ /* 0x000fe20000410000 */
[----:B------:R-:W-:Y:S01]  /*97a0*/  HADD2.F32 R231, -RZ, R229.H0_H0 ;  /* 0x200000e5ffe77230 */ /* 0x000fe20000004100 */
[----:B------:R-:W-:Y:S01]  /*97b0*/  F2FP.F16.E4M3.UNPACK_B R186, R186 ;  /* 0x000000baffba723e */ /* 0x000fe200020006ff */
[----:B------:R-:W-:Y:S01]  /*97c0*/  FMUL.FTZ R233, R230, R233 ;  /* 0x000000e9e6e97220 */ /* 0x000fe20000410000 */
[----:B------:R-:W-:Y:S01]  /*97d0*/  FFMA.FTZ R54, R54, R181, R183 ;  /* 0x000000b536367223 */ /* 0x000fe200000100b7 */
[----:B------:R-:W-:-:S02]  /*97e0*/  HADD2.F32 R94, -RZ, R94.H1_H1 ;  /* 0x3000005eff5e7230 */ /* 0x000fc40000004100 */
[----:B------:R-:W-:Y:S01]  /*97f0*/  FFMA.FTZ R176, R176, R181, -R185 ;  /* 0x000000b5b0b07223 */ /* 0x000fe200000108b9 */
[----:B------:R-:W-:Y:S02]  /*9800*/  HADD2.F32 R188, -RZ, R188.H1_H1 ;  /* 0x300000bcffbc7230 */ /* 0x000fe40000004100 */
[-C--:B------:R-:W-:Y:S01]  /*9810*/  FFMA.FTZ R233, R228, R231.reuse, R233 ;  /* 0x000000e7e4e97223 */ /* 0x080fe200000100e9 */
[----:B------:R-:W-:Y:S01]  /*9820*/  HADD2.F32 R183, -RZ, R180.H1_H1 ;  /* 0x300000b4ffb77230 */ /* 0x000fe20000004100 */
[----:B------:R-:W-:Y:S01]  /*9830*/  SHF.R.U32.HI R182, RZ, 0x8, R41 ;  /* 0x00000008ffb67819 */ /* 0x000fe20000011629 */
[----:B------:R-:W-:Y:S02]  /*9840*/  HADD2.F32 R52, -RZ, R52.H1_H1 ;  /* 0x30000034ff347230 */ /* 0x000fe40000004100 */
[----:B------:R-:W-:Y:S01]  /*9850*/  FMUL.FTZ R228, R188, R94 ;  /* 0x0000005ebce47220 */ /* 0x000fe20000410000 */
[----:B------:R-:W-:Y:S02]  /*9860*/  HADD2.F32 R187, -RZ, R187.H1_H1 ;  /* 0x300000bbffbb7230 */ /* 0x000fe40000004100 */
[----:B------:R-:W-:Y:S01]  /*9870*/  FFMA.FTZ R232, R230, R231, -R232 ;  /* 0x000000e7e6e87223 */ /* 0x000fe200000108e8 */
[----:B------:R-:W-:-:S02]  /*9880*/  HADD2.F32 R88, -RZ, R88.H1_H1 ;  /* 0x30000058ff587230 */ /* 0x000fc40000004100 */
[-C--:B------:R-:W-:Y:S01]  /*9890*/  FMUL.FTZ R185, R52, R183.reuse ;  /* 0x000000b734b97220 */ /* 0x080fe20000410000 */
[----:B------:R-:W-:Y:S02]  /*98a0*/  HADD2.F32 R181, -RZ, R92.H1_H1 ;  /* 0x3000005cffb57230 */ /* 0x000fe40000004100 */
[----:B------:R-:W-:Y:S01]  /*98b0*/  FMUL.FTZ R94, R187, R94 ;  /* 0x0000005ebb5e7220 */ /* 0x000fe20000410000 */
[----:B------:R-:W-:Y:S02]  /*98c0*/  HADD2.F32 R229, -RZ, R229.H1_H1 ;  /* 0x300000e5ffe57230 */ /* 0x000fe40000004100 */
[C---:B------:R-:W-:Y:S01]  /*98d0*/  FMUL.FTZ R183, R88.reuse, R183 ;  /* 0x000000b758b77220 */ /* 0x040fe20000410000 */
[----:B------:R-:W-:Y:S01]  /*98e0*/  F2FP.F16.E4M3.UNPACK_B R90, R90 ;  /* 0x0000005aff5a723e */ /* 0x000fe200020006ff */
[----:B------:R-:W-:Y:S01]  /*98f0*/  FFMA.FTZ R92, R88, R181, -R185 ;  /* 0x000000b5585c7223 */ /* 0x000fe200000108b9 */
[----:B------:R-:W-:Y:S01]  /*9900*/  F2FP.F16.E4M3.UNPACK_B R173, R173 ;  /* 0x000000adffad723e */ /* 0x000fe200020006ff */
[----:B------:R-:W-:Y:S01]  /*9910*/  FFMA.FTZ R94, R188, R229, R94 ;  /* 0x000000e5bc5e7223 */ /* 0x000fe2000001005e */
[----:B------:R-:W-:Y:S01]  /*9920*/  SHF.R.U32.HI R88, RZ, 0x8, R53 ;  /* 0x00000008ff587819 */ /* 0x000fe20000011635 */
[----:B------:R-:W-:-:S02]  /*9930*/  HADD2.F32 R231, -RZ, R171.H0_H0 ;  /* 0x200000abffe77230 */ /* 0x000fc40000004100 */
[----:B------:R-:W-:Y:S01]  /*9940*/  FFMA.FTZ R52, R52, R181, R183 ;  /* 0x000000b534347223 */ /* 0x000fe200000100b7 */
[----:B------:R-:W-:Y:S01]  /*9950*/  HADD2.F32 R188, -RZ, R186.H0_H0 ;  /* 0x200000baffbc7230 */ /* 0x000fe20000004100 */
[----:B------:R-:W-:Y:S01]  /*9960*/  SHF.R.U32.HI R178, RZ, 0x10, R53 ;  /* 0x00000010ffb27819 */ /* 0x000fe20000011635 */
[----:B------:R-:W-:Y:S01]  /*9970*/  FFMA.FTZ R187, R187, R229, -R228 ;  /* 0x000000e5bbbb7223 */ /* 0x000fe200000108e4 */
[----:B------:R-:W-:Y:S01]  /*9980*/  LOP3.LUT R181, R53, 0xff0000ff, RZ, 0xc0, !PT ;  /* 0xff0000ff35b57812 */ /* 0x000fe200078ec0ff */
[----:B------:R-:W-:Y:S01]  /*9990*/  IMAD.SHL.U32 R182, R182, 0x100, RZ ;  /* 0x00000100b6b67824 */ /* 0x000fe200078e00ff */
[--C-:B------:R-:W-:Y:S01]  /*99a0*/  SHF.R.U32.HI R180, RZ, 0x10, R55.reuse ;  /* 0x00000010ffb47819 */ /* 0x100fe20000011637 */
[----:B------:R-:W-:Y:S01]  /*99b0*/  HADD2.F32 R229, -RZ, R90.H0_H0 ;  /* 0x2000005affe57230 */ /* 0x000fe20000004100 */
[----:B------:R-:W-:Y:S01]  /*99c0*/  SHF.R.U32.HI R53, RZ, 0x8, R55 ;  /* 0x00000008ff357819 */ /* 0x000fe20000011637 */
[----:B------:R-:W-:Y:S01]  /*99d0*/  HADD2.F32 R228, -RZ, R173.H0_H0 ;  /* 0x200000adffe47230 */ /* 0x000fe20000004100 */
[----:B------:R-:W-:Y:S01]  /*99e0*/  LOP3.LUT R183, R55, 0xff0000ff, RZ, 0xc0, !PT ;  /* 0xff0000ff37b77812 */ /* 0x000fe200078ec0ff */
[-C--:B------:R-:W-:Y:S01]  /*99f0*/  FMUL.FTZ R230, R188, R231.reuse ;  /* 0x000000e7bce67220 */ /* 0x080fe20000410000 */
[----:B------:R-:W-:Y:S01]  /*9a00*/  SHF.R.U32.HI R55, RZ, 0x10, R41 ;  /* 0x00000010ff377819 */ /* 0x000fe20000011629 */
[----:B------:R-:W-:Y:S01]  /*9a10*/  HADD2.F32 R171, -RZ, R171.H1_H1 ;  /* 0x300000abffab7230 */ /* 0x000fe20000004100 */
[----:B------:R-:W-:Y:S01]  /*9a20*/  LOP3.LUT R185, R41, 0xff0000ff, RZ, 0xc0, !PT ;  /* 0xff0000ff29b97812 */ /* 0x000fe200078ec0ff */
[----:B------:R-:W-:Y:S01]  /*9a30*/  HADD2.F32 R186, -RZ, R186.H1_H1 ;  /* 0x300000baffba7230 */ /* 0x000fe20000004100 */
[----:B------:R-:W-:Y:S01]  /*9a40*/  SHF.L.U32 R88, R88, 0x8, RZ ;  /* 0x0000000858587819 */ /* 0x000fe200000006ff */
[----:B------:R-:W-:Y:S01]  /*9a50*/  HADD2.F32 R90, -RZ, R90.H1_H1 ;  /* 0x3000005aff5a7230 */ /* 0x000fe20000004100 */
[----:B------:R-:W-:Y:S01]  /*9a60*/  LOP3.LUT R182, R185, 0xff00, R182, 0xf8, !PT ;  /* 0x0000ff00b9b67812 */ /* 0x000fe200078ef8b6 */
[----:B------:R-:W-:Y:S01]  /*9a70*/  FMUL.FTZ R231, R229, R231 ;  /* 0x000000e7e5e77220 */ /* 0x000fe20000410000 */
[----:B------:R-:W-:Y:S01]  /*9a80*/  LOP3.LUT R181, R181, 0xff00, R88, 0xf8, !PT ;  /* 0x0000ff00b5b57812 */ /* 0x000fe200078ef858 */
[----:B------:R-:W-:Y:S01]  /*9a90*/  FFMA.FTZ R230, R229, R228, -R230 ;  /* 0x000000e4e5e67223 */ /* 0x000fe200000108e6 */
[----:B------:R-:W-:Y:S01]  /*9aa0*/  SHF.L.U32 R55, R55, 0x10, RZ ;  /* 0x0000001037377819 */ /* 0x000fe200000006ff */
[----:B------:R-:W-:-:S02]  /*9ab0*/  IMAD.SHL.U32 R88, R53, 0x100, RZ ;  /* 0x0000010035587824 */ /* 0x000fc400078e00ff */
[-C--:B------:R-:W-:Y:S01]  /*9ac0*/  FMUL.FTZ R229, R186, R171.reuse ;  /* 0x000000abbae57220 */ /* 0x080fe20000410000 */
[----:B------:R-:W-:Y:S02]  /*9ad0*/  HADD2.F32 R173, -RZ, R173.H1_H1 ;  /* 0x300000adffad7230 */ /* 0x000fe40000004100 */
[----:B------:R-:W-:Y:S01]  /*9ae0*/  FMUL.FTZ R171, R90, R171 ;  /* 0x000000ab5aab7220 */ /* 0x000fe20000410000 */
[----:B------:R-:W-:Y:S01]  /*9af0*/  F2FP.SATFINITE.E4M3.F32.PACK_AB_MERGE_C R179, R179, R42, RZ ;  /* 0x0000002ab3b3723e */ /* 0x000fe200048070ff */
[----:B------:R-:W-:Y:S01]  /*9b00*/  IMAD.U32 R178, R178, 0x10000, RZ ;  /* 0x00010000b2b27824 */ /* 0x000fe200078e00ff */
[----:B------:R-:W-:Y:S01]  /*9b10*/  LOP3.LUT R55, R182, 0xff0000, R55, 0xf8, !PT ;  /* 0x00ff0000b6377812 */ /* 0x000fe200078ef837 */
[-C--:B------:R-:W-:Y:S01]  /*9b20*/  FFMA.FTZ R186, R186, R173.reuse, R171 ;  /* 0x000000adbaba7223 */ /* 0x080fe200000100ab */
[----:B------:R-:W-:Y:S01]  /*9b30*/  F2FP.SATFINITE.E4M3.F32.PACK_AB_MERGE_C R177, R177, R40, RZ ;  /* 0x00000028b1b1723e */ /* 0x000fe200048070ff */
[----:B------:R-:W-:Y:S01]  /*9b40*/  FFMA.FTZ R229, R90, R173, -R229 ;  /* 0x000000ad5ae57223 */ /* 0x000fe200000108e5 */
[----:B------:R-:W-:Y:S01]  /*9b50*/  LOP3.LUT R183, R183, 0xff00, R88, 0xf8, !PT ;  /* 0x0000ff00b7b77812 */ /* 0x000fe200078ef858 */
[----:B------:R-:W-:Y:S01]  /*9b60*/  IMAD.U32 R180, R180, 0x10000, RZ ;  /* 0x00010000b4b47824 */ /* 0x000fe200078e00ff */
[----:B------:R-:W-:Y:S01]  /*9b70*/  F2FP.SATFINITE.E4M3.F32.PACK_AB_MERGE_C R88, R92, R176, R179 ;  /* 0x000000b05c58723e */ /* 0x000fe200048070b3 */
[----:B------:R-:W-:Y:S01]  /*9b80*/  FFMA.FTZ R231, R188, R228, R231 ;  /* 0x000000e4bce77223 */ /* 0x000fe200000100e7 */
[----:B------:R-:W-:-:S02]  /*9b90*/  F2FP.F16.E4M3.UNPACK_B R171, R93 ;  /* 0x0000005dffab723e */ /* 0x000fc400020006ff */
[----:B------:R-:W-:Y:S02]  /*9ba0*/  F2FP.SATFINITE.E4M3.F32.PACK_AB_MERGE_C R92, R52, R54, R177 ;  /* 0x00000036345c723e */ /* 0x000fe400048070b1 */
[----:B------:R-:W-:Y:S01]  /*9bb0*/  F2FP.F16.E4M3.UNPACK_B R176, R55 ;  /* 0x00000037ffb0723e */ /* 0x000fe200020006ff */
[--C-:B------:R-:W-:Y:S01]  /*9bc0*/  HADD2.F32 R40, -RZ, R171.reuse.H0_H0 ;  /* 0x200000abff287230 */ /* 0x100fe20000004100 */
[----:B------:R-:W-:Y:S01]  /*9bd0*/  LOP3.LUT R53, R181, 0xff0000, R178, 0xf8, !PT ;  /* 0x00ff0000b5357812 */ /* 0x000fe200078ef8b2 */
[----:B------:R-:W-:Y:S01]  /*9be0*/  HADD2.F32 R171, -RZ, R171.H1_H1 ;  /* 0x300000abffab7230 */ /* 0x000fe20000004100 */
[----:B------:R-:W-:Y:S01]  /*9bf0*/  F2FP.F16.E4M3.UNPACK_B R52, R89 ;  /* 0x00000059ff34723e */ /* 0x000fe200020006ff */
[----:B------:R-:W-:Y:S01]  /*9c00*/  HADD2.F32 R177, -RZ, R176.H0_H0 ;  /* 0x200000b0ffb17230 */ /* 0x000fe20000004100 */
[----:B------:R-:W-:Y:S02]  /*9c10*/  F2FP.F16.E4M3.UNPACK_B R54, R53 ;  /* 0x00000035ff36723e */ /* 0x000fe400020006ff */
[----:B------:R-:W-:Y:S01]  /*9c20*/  SHF.R.U32.HI R184, RZ, 0x8, R43 ;  /* 0x00000008ffb87819 */ /* 0x000fe2000001162b */
[----:B------:R-:W-:-:S02]  /*9c30*/  HADD2.F32 R42, -RZ, R52.H0_H0 ;  /* 0x20000034ff2a7230 */ /* 0x000fc40000004100 */
[-C--:B------:R-:W-:Y:S01]  /*9c40*/  FMUL.FTZ R179, R40, R177.reuse ;  /* 0x000000b128b37220 */ /* 0x080fe20000410000 */
[----:B------:R-:W-:Y:S01]  /*9c50*/  HADD2.F32 R173, -RZ, R54.H0_H0 ;  /* 0x20000036ffad7230 */ /* 0x000fe20000004100 */
[----:B------:R-:W-:Y:S01]  /*9c60*/  SHF.R.U32.HI R41, RZ, 0x10, R43 ;  /* 0x00000010ff297819 */ /* 0x000fe2000001162b */
[----:B------:R-:W-:Y:S02]  /*9c70*/  IMAD.SHL.U32 R184, R184, 0x100, RZ ;  /* 0x00000100b8b87824 */ /* 0x000fe400078e00ff */
[C---:B------:R-:W-:Y:S01]  /*9c80*/  FMUL.FTZ R177, R42.reuse, R177 ;  /* 0x000000b12ab17220 */ /* 0x040fe20000410000 */
[----:B------:R-:W-:Y:S01]  /*9c90*/  LOP3.LUT R43, R43, 0xff0000ff, RZ, 0xc0, !PT ;  /* 0xff0000ff2b2b7812 */ /* 0x000fe200078ec0ff */
[-C--:B------:R-:W-:Y:S01]  /*9ca0*/  FFMA.FTZ R42, R42, R173.reuse, -R179 ;  /* 0x000000ad2a2a7223 */ /* 0x080fe200000108b3 */
[----:B------:R-:W-:Y:S02]  /*9cb0*/  HADD2.F32 R52, -RZ, R52.H1_H1 ;  /* 0x30000034ff347230 */ /* 0x000fe40000004100 */
[----:B------:R-:W-:Y:S01]  /*9cc0*/  FFMA.FTZ R40, R40, R173, R177 ;  /* 0x000000ad28287223 */ /* 0x000fe200000100b1 */
[----:B------:R-:W-:Y:S01]  /*9cd0*/  HADD2.F32 R173, -RZ, R176.H1_H1 ;  /* 0x300000b0ffad7230 */ /* 0x000fe20000004100 */
[----:B------:R-:W-:Y:S01]  /*9ce0*/  F2FP.F16.E4M3.UNPACK_B R93, R93.H1 ;  /* 0x0000005dff5d723e */ /* 0x000fe200030006ff */
[----:B------:R-:W-:Y:S01]  /*9cf0*/  HADD2.F32 R176, -RZ, R54.H1_H1 ;  /* 0x30000036ffb07230 */ /* 0x000fe20000004100 */
[----:B------:R-:W-:Y:S01]  /*9d00*/  F2FP.F16.E4M3.UNPACK_B R178, R55.H1 ;  /* 0x00000037ffb2723e */ /* 0x000fe200030006ff */
[----:B------:R-:W-:Y:S01]  /*9d10*/  IMAD.U32 R41, R41, 0x10000, RZ ;  /* 0x0001000029297824 */ /* 0x000fe200078e00ff */
[----:B------:R-:W-:Y:S01]  /*9d20*/  LOP3.LUT R184, R43, 0xff00, R184, 0xf8, !PT ;  /* 0x0000ff002bb87812 */ /* 0x000fe200078ef8b8 */
[----:B------:R-:W-:Y:S01]  /*9d30*/  FMUL.FTZ R55, R171, R173 ;  /* 0x000000adab377220 */ /* 0x000fe20000410000 */
[----:B------:R-:W-:Y:S01]  /*9d40*/  F2FP.F16.E4M3.UNPACK_B R89, R89.H1 ;  /* 0x00000059ff59723e */ /* 0x000fe200030006ff */
[----:B------:R-:W-:Y:S01]  /*9d50*/  HADD2.F32 R54, -RZ, R93.H0_H0 ;  /* 0x2000005dff367230 */ /* 0x000fe20000004100 */
[----:B------:R-:W-:Y:S01]  /*9d60*/  LOP3.LUT R43, R183, 0xff0000, R180, 0xf8, !PT ;  /* 0x00ff0000b72b7812 */ /* 0x000fe200078ef8b4 */
[----:B------:R-:W-:Y:S01]  /*9d70*/  FMUL.FTZ R180, R52, R173 ;  /* 0x000000ad34b47220 */ /* 0x000fe20000410000 */
[----:B------:R-:W-:Y:S01]  /*9d80*/  F2FP.F16.E4M3.UNPACK_B R173, R53.H1 ;  /* 0x00000035ffad723e */ /* 0x000fe200030006ff */
[----:B------:R-:W-:-:S02]  /*9d90*/  HADD2.F32 R179, -RZ, R178.H0_H0 ;  /* 0x200000b2ffb37230 */ /* 0x000fc40000004100 */
[-C--:B------:R-:W-:Y:S01]  /*9da0*/  FFMA.FTZ R53, R52, R176.reuse, -R55 ;  /* 0x000000b034357223 */ /* 0x080fe20000010837 */
[----:B------:R-:W-:Y:S01]  /*9db0*/  HADD2.F32 R52, -RZ, R89.H0_H0 ;  /* 0x20000059ff347230 */ /* 0x000fe20000004100 */
[----:B------:R-:W-:Y:S01]  /*9dc0*/  LOP3.LUT R41, R184, 0xff0000, R41, 0xf8, !PT ;  /* 0x00ff0000b8297812 */ /* 0x000fe200078ef829 */
[----:B------:R-:W-:Y:S02]  /*9dd0*/  HADD2.F32 R177, -RZ, R93.H1_H1 ;  /* 0x3000005dffb17230 */ /* 0x000fe40000004100 */
[----:B------:R-:W-:Y:S01]  /*9de0*/  FFMA.FTZ R55, R171, R176, R180 ;  /* 0x000000b0ab377223 */ /* 0x000fe200000100b4 */
[----:B------:R-:W-:Y:S02]  /*9df0*/  HADD2.F32 R178, -RZ, R178.H1_H1 ;  /* 0x300000b2ffb27230 */ /* 0x000fe40000004100 */
[-C--:B------:R-:W-:Y:S01]  /*9e00*/  FMUL.FTZ R181, R54, R179.reuse ;  /* 0x000000b336b57220 */ /* 0x080fe20000410000 */
[----:B------:R-:W-:Y:S02]  /*9e10*/  HADD2.F32 R89, -RZ, R89.H1_H1 ;  /* 0x30000059ff597230 */ /* 0x000fe40000004100 */
[----:B------:R-:W-:Y:S01]  /*9e20*/  FMUL.FTZ R179, R52, R179 ;  /* 0x000000b334b37220 */ /* 0x000fe20000410000 */
[----:B------:R-:W-:-:S02]  /*9e30*/  HADD2.F32 R171, -RZ, R173.H0_H0 ;  /* 0x200000adffab7230 */ /* 0x000fc40000004100 */
[-C--:B------:R-:W-:Y:S01]  /*9e40*/  FMUL.FTZ R180, R177, R178.reuse ;  /* 0x000000b2b1b47220 */ /* 0x080fe20000410000 */
[----:B------:R-:W-:Y:S02]  /*9e50*/  HADD2.F32 R176, -RZ, R173.H1_H1 ;  /* 0x300000adffb07230 */ /* 0x000fe40000004100 */
[----:B------:R-:W-:Y:S01]  /*9e60*/  FMUL.FTZ R178, R89, R178 ;  /* 0x000000b259b27220 */ /* 0x000fe20000410000 */
[----:B------:R-:W-:Y:S01]  /*9e70*/  F2FP.F16.E4M3.UNPACK_B R173, R41 ;  /* 0x00000029ffad723e */ /* 0x000fe200020006ff */
[----:B------:R-:W-:Y:S01]  /*9e80*/  FFMA.FTZ R52, R52, R171, -R181 ;  /* 0x000000ab34347223 */ /* 0x000fe200000108b5 */
[----:B------:R-:W-:Y:S01]  /*9e90*/  F2FP.F16.E4M3.UNPACK_B R93, R91 ;  /* 0x0000005bff5d723e */ /* 0x000fe200020006ff */
[----:B------:R-:W-:Y:S01]  /*9ea0*/  FFMA.FTZ R54, R54, R171, R179 ;  /* 0x000000ab36367223 */ /* 0x000fe200000100b3 */
[----:B------:R-:W-:Y:S01]  /*9eb0*/  F2FP.F16.E4M3.UNPACK_B R171, R95 ;  /* 0x0000005fffab723e */ /* 0x000fe200020006ff */
[-C--:B------:R-:W-:Y:S01]  /*9ec0*/  FFMA.FTZ R177, R177, R176.reuse, R178 ;  /* 0x000000b0b1b17223 */ /* 0x080fe200000100b2 */
[----:B------:R-:W-:Y:S01]  /*9ed0*/  FFMA.FTZ R89, R89, R176, -R180 ;  /* 0x000000b059597223 */ /* 0x000fe200000108b4 */
[----:B------:R-:W-:Y:S01]  /*9ee0*/  F2FP.F16.E4M3.UNPACK_B R178, R43 ;  /* 0x0000002bffb2723e */ /* 0x000fe200020006ff */
[----:B------:R-:W-:Y:S01]  /*9ef0*/  HADD2.F32 R181, -RZ, R173.H0_H0 ;  /* 0x200000adffb57230 */ /* 0x000fe20000004100 */
[----:B------:R-:W-:Y:S01]  /*9f00*/  F2FP.F16.E4M3.UNPACK_B R95, R95.H1 ;  /* 0x0000005fff5f723e */ /* 0x000fe200030006ff */
[----:B------:R-:W-:Y:S01]  /*9f10*/  HADD2.F32 R176, -RZ, R93.H0_H0 ;  /* 0x2000005dffb07230 */ /* 0x000fe20000004100 */
[----:B------:R-:W-:Y:S01]  /*9f20*/  F2FP.F16.E4M3.UNPACK_B R91, R91.H1 ;  /* 0x0000005bff5b723e */ /* 0x000fe200030006ff */
[----:B------:R-:W-:Y:S01]  /*9f30*/  HADD2.F32 R179, -RZ, R171.H0_H0 ;  /* 0x200000abffb37230 */ /* 0x000fe20000004100 */
[----:B------:R-:W-:Y:S01]  /*9f40*/  F2FP.SATFINITE.E4M3.F32.PACK_AB_MERGE_C R94, R94, R233, RZ ;  /* 0x000000e95e5e723e */ /* 0x000fe200048070ff */
[----:B------:R-:W-:-:S02]  /*9f50*/  HADD2.F32 R180, -RZ, R178.H0_H0 ;  /* 0x200000b2ffb47230 */ /* 0x000fc40000004100 */
[CC--:B------:R-:W-:Y:S01]  /*9f60*/  FMUL.FTZ R182, R176.reuse, R181.reuse ;  /* 0x000000b5b0b67220 */ /* 0x0c0fe20000410000 */
[----:B------:R-:W-:Y:S02]  /*9f70*/  HADD2.F32 R171, -RZ, R171.H1_H1 ;  /* 0x300000abffab7230 */ /* 0x000fe40000004100 */
[C---:B------:R-:W-:Y:S01]  /*9f80*/  FMUL.FTZ R183, R179.reuse, R181 ;  /* 0x000000b5b3b77220 */ /* 0x040fe20000410000 */
[----:B------:R-:W-:Y:S01]  /*9f90*/  F2FP.F16.E4M3.UNPACK_B R181, R43.H1 ;  /* 0x0000002bffb5723e */ /* 0x000fe200030006ff */
[-C--:B------:R-:W-:Y:S01]  /*9fa0*/  FFMA.FTZ R179, R179, R180.reuse, R182 ;  /* 0x000000b4b3b37223 */ /* 0x080fe200000100b6 */
[----:B------:R-:W-:Y:S01]  /*9fb0*/  F2FP.F16.E4M3.UNPACK_B R182, R41.H1 ;  /* 0x00000029ffb6723e */ /* 0x000fe200030006ff */
[----:B------:R-:W-:Y:S01]  /*9fc0*/  FFMA.FTZ R176, R176, R180, -R183 ;  /* 0x000000b4b0b07223 */ /* 0x000fe200000108b7 */
[----:B------:R-:W-:Y:S01]  /*9fd0*/  HADD2.F32 R180, -RZ, R95.H0_H0 ;  /* 0x2000005fffb47230 */ /* 0x000fe20000004100 */
[----:B------:R-:W-:Y:S01]  /*9fe0*/  F2FP.SATFINITE.E4M3.F32.PACK_AB_MERGE_C R94, R186, R231, R94 ;  /* 0x000000e7ba5e723e */ /* 0x000fe2000480705e */
[----:B------:R-:W-:Y:S01]  /*9ff0*/  HADD2.F32 R41, -RZ, R91.H0_H0 ;  /* 0x2000005bff297230 */ /* 0x000fe20000004100 */
[----:B------:R-:W-:Y:S01]  /*a000*/  F2FP.SATFINITE.E4M3.F32.PACK_AB_MERGE_C R90, R187, R232, RZ ;  /* 0x000000e8bb5a723e */ /* 0x000fe200048070ff */
[----:B------:R-:W-:Y:S01]  /*a010*/  HADD2.F32 R183, -RZ, R182.H0_H0 ;  /* 0x200000b6ffb77230 */ /* 0x000fe20000004100 */
[----:B------:R-:W-:Y:S01]  /*a020*/  F2FP.SATFINITE.E4M3.F32.PACK_AB_MERGE_C R52, R89, R52, RZ ;  /* 0x000000345934723e */ /* 0x000fe200048070ff */
[----:B------:R-:W-:Y:S01]  /*a030*/  HADD2.F32 R43, -RZ, R181.H0_H0 ;  /* 0x200000b5ff2b7230 */ /* 0x000fe20000004100 */
[----:B------:R-:W-:Y:S01]  /*a040*/  F2FP.SATFINITE.E4M3.F32.PACK_AB_MERGE_C R54, R177, R54, RZ ;  /* 0x00000036b136723e */ /* 0x000fe200048070ff */
[----:B------:R-:W-:-:S02]  /*a050*/  HADD2.F32 R95, -RZ, R95.H1_H1 ;  /* 0x3000005fff5f7230 */ /* 0x000fc40000004100 */
[CC--:B------:R-:W-:Y:S01]  /*a060*/  FMUL.FTZ R184, R180.reuse, R183.reuse ;  /* 0x000000b7b4b87220 */ /* 0x0c0fe20000410000 */
[----:B------:R-:W-:Y:S01]  /*a070*/  FMUL.FTZ R183, R41, R183 ;  /* 0x000000b729b77220 */ /* 0x000fe20000410000 */
        /* <DEDUP_REMOVED lines=8> */
[----:B------:R-:W-:Y:S01]  /*a100*/  HADD2.F32 R93, -RZ, R93.H1_H1 ;  /* 0x3000005dff5d7230 */ /* 0x000fe20000004100 */
[----:B------:R-:W-:Y:S01]  /*a110*/  F2FP.SATFINITE.E4M3.F32.PACK_AB_MERGE_C R89, R53, R42, R52 ;  /* 0x0000002a3559723e */ /* 0x000fe20004807034 */
[-C--:B------:R-:W-:Y:S01]  /*a120*/  FFMA.FTZ R184, R91, R180.reuse, -R184 ;  /* 0x000000b45bb87223 */ /* 0x080fe200000108b8 */
[----:B------:R-:W-:Y:S01]  /*a130*/  FFMA.FTZ R186, R95, R180, R182 ;  /* 0x000000b45fba7223 */ /* 0x000fe200000100b6 */
[----:B------:R-:W-:-:S02]  /*a140*/  HADD2.F32 R180, -RZ, R173.H1_H1 ;  /* 0x300000adffb47230 */ /* 0x000fc40000004100 */
[----:B------:R-:W-:Y:S01]  /*a150*/  HADD2.F32 R178, -RZ, R178.H1_H1 ;  /* 0x300000b2ffb27230 */ /* 0x000fe20000004100 */
[----:B------:R-:W-:Y:S02]  /*a160*/  F2FP.SATFINITE.E4M3.F32.PACK_AB_MERGE_C R41, R184, R41, RZ ;  /* 0x00000029b829723e */ /* 0x000fe400048070ff */
[-C--:B------:R-:W-:Y:S01]  /*a170*/  FMUL.FTZ R182, R171, R180.reuse ;  /* 0x000000b4abb67220 */ /* 0x080fe20000410000 */
[C---:B------:R-:W-:Y:S01]  /*a180*/  FMUL.FTZ R180, R93.reuse, R180 ;  /* 0x000000b45db47220 */ /* 0x040fe20000410000 */
[----:B------:R-:W-:Y:S02]  /*a190*/  F2FP.SATFINITE.E4M3.F32.PACK_AB_MERGE_C R43, R186, R43, RZ ;  /* 0x0000002bba2b723e */ /* 0x000fe400048070ff */
[-C--:B------:R-:W-:Y:S01]  /*a1a0*/  FFMA.FTZ R93, R93, R178.reuse, -R182 ;  /* 0x000000b25d5d7223 */ /* 0x080fe200000108b6 */
[----:B------:R-:W-:-:S04]  /*a1b0*/  FFMA.FTZ R180, R171, R178, R180 ;  /* 0x000000b2abb47223 */ /* 0x000fc800000100b4 */
[----:B------:R-:W-:Y:S02]  /*a1c0*/  F2FP.SATFINITE.E4M3.F32.PACK_AB_MERGE_C R91, R93, R176, R41 ;  /* 0x000000b05d5b723e */ /* 0x000fe40004807029 */
[----:B------:R-:W-:Y:S02]  /*a1d0*/  F2FP.SATFINITE.E4M3.F32.PACK_AB_MERGE_C R93, R55, R40, R54 ;  /* 0x00000028375d723e */ /* 0x000fe40004807036 */
[----:B------:R-:W-:-:S07]  /*a1e0*/  F2FP.SATFINITE.E4M3.F32.PACK_AB_MERGE_C R95, R180, R179, R43 ;  /* 0x000000b3b45f723e */ /* 0x000fce000480702b */
.L_x_2282:
[----:B------:R-:W-:Y:S05]  /*a1f0*/  BSYNC B3 ;  /* 0x0000000000037941 */ /* 0x000fea0003800000 */
.L_x_2281:
        /* <DEDUP_REMOVED lines=10> */
.L_x_2280:
[----:B------:R-:W-:Y:S05]  /*a2a0*/  BSYNC B2 ;  /* 0x0000000000027941 */ /* 0x000fea0003800000 */
.L_x_2279:
        /* <DEDUP_REMOVED lines=20> */
[----:B------:R-:W-:-:S03]  /*a3f0*/  IMAD R43, R17, 0x7800, R40 ;  /* 0x00007800112b7824 */ /* 0x000fc600078e0228 */
[C---:B------:R-:W-:Y:S01]  /*a400*/  IADD3 R52, R16.reuse, R41, RZ ;  /* 0x0000002910347210 */ /* 0x040fe20007ffe0ff */
[----:B------:R-:W-:-:S05]  /*a410*/  IMAD.IADD R43, R16, 0x1, R43 ;  /* 0x00000001102b7824 */ /* 0x000fca00078e022b */
[----:B------:R-:W0:Y:S04]  /*a420*/  LDS.128 R52, [R52+0x1a400] ;  /* 0x01a4000034347984 */ /* 0x000e280000000c00 */
[----:B------:R-:W1:Y:S01]  /*a430*/  LDS.128 R40, [R43+0x1a400] ;  /* 0x01a400002b287984 */ /* 0x000e620000000c00 */
[----:B------:R-:W-:Y:S05]  /*a440*/  @P4 BRA `(.L_x_2286) ;  /* 0x0000000c00444947 */ /* 0x000fea0003800000 */
[----:B------:R-:W-:Y:S01]  /*a450*/  SHF.R.U32.HI R173, RZ, 0x8, R57 ;  /* 0x00000008ffad7819 */ /* 0x000fe20000011639 */
[----:B0-----:R-:W-:Y:S01]  /*a460*/  IMAD.MOV.U32 R56, RZ, RZ, R52 ;  /* 0x000000ffff387224 */ /* 0x001fe200078e0034 */
[--C-:B------:R-:W-:Y:S01]  /*a470*/  SHF.R.U32.HI R171, RZ, 0x8, R47.reuse ;  /* 0x00000008ffab7819 */ /* 0x100fe2000001162f */
[----:B-1----:R-:W-:Y:S01]  /*a480*/  IMAD.MOV.U32 R52, RZ, RZ, R42 ;  /* 0x000000ffff347224 */ /* 0x002fe200078e002a */
[----:B------:R-:W-:Y:S02]  /*a490*/  LOP3.LUT R92, R47, 0xff0000ff, RZ, 0xc0, !PT ;  /* 0xff0000ff2f5c7812 */ /* 0x000fe400078ec0ff */
[----:B------:R-:W-:Y:S01]  /*a4a0*/  SHF.R.U32.HI R46, RZ, 0x10, R47 ;  /* 0x00000010ff2e7819 */ /* 0x000fe2000001162f */
[----:B------:R-:W-:Y:S01]  /*a4b0*/  IMAD.SHL.U32 R47, R173, 0x100, RZ ;  /* 0x00000100ad2f7824 */ /* 0x000fe200078e00ff */
[----:B------:R-:W-:Y:S01]  /*a4c0*/  LOP3.LUT R44, R57, 0xff0000ff, RZ, 0xc0, !PT ;  /* 0xff0000ff392c7812 */ /* 0x000fe200078ec0ff */
[----:B------:R-:W-:Y:S01]  /*a4d0*/  IMAD.SHL.U32 R171, R171, 0x100, RZ ;  /* 0x00000100abab7824 */ /* 0x000fe200078e00ff */
[----:B------:R-:W-:Y:S01]  /*a4e0*/  SHF.R.U32.HI R172, RZ, 0x10, R57 ;  /* 0x00000010ffac7819 */ /* 0x000fe20000011639 */
[----:B------:R-:W-:Y:S01]  /*a4f0*/  IMAD.MOV.U32 R57, RZ, RZ, R40 ;  /* 0x000000ffff397224 */ /* 0x000fe200078e0028 */
[----:B------:R-:W-:-:S02]  /*a500*/  SHF.R.U32.HI R93, RZ, 0x8, R45 ;  /* 0x00000008ff5d7819 */ /* 0x000fc4000001162d */
[----:B------:R-:W-:Y:S02]  /*a510*/  SHF.R.U32.HI R95, RZ, 0x8, R59 ;  /* 0x00000008ff5f7819 */ /* 0x000fe4000001163b */
[----:B------:R-:W-:Y:S01]  /*a520*/  LOP3.LUT R44, R44, 0xff00, R47, 0xf8, !PT ;  /* 0x0000ff002c2c7812 */ /* 0x000fe200078ef82f */
[----:B------:R-:W-:Y:S01]  /*a530*/  IMAD.SHL.U32 R93, R93, 0x100, RZ ;  /* 0x000001005d5d7824 */ /* 0x000fe200078e00ff */
[----:B------:R-:W-:Y:S01]  /*a540*/  LOP3.LUT R58, R59, 0xff0000ff, RZ, 0xc0, !PT ;  /* 0xff0000ff3b3a7812 */ /* 0x000fe200078ec0ff */
[----:B------:R-:W-:Y:S01]  /*a550*/  IMAD.U32 R47, R172, 0x10000, RZ ;  /* 0x00010000ac2f7824 */ /* 0x000fe200078e00ff */
[----:B------:R-:W-:Y:S02]  /*a560*/  SHF.R.U32.HI R94, RZ, 0x10, R59 ;  /* 0x00000010ff5e7819 */ /* 0x000fe4000001163b */
[----:B------:R-:W-:Y:S02]  /*a570*/  LOP3.LUT R90, R45, 0xff0000ff, RZ, 0xc0, !PT ;  /* 0xff0000ff2d5a7812 */ /* 0x000fe400078ec0ff */
[----:B------:R-:W-:-:S02]  /*a580*/  SHF.L.U32 R59, R95, 0x8, RZ ;  /* 0x000000085f3b7819 */ /* 0x000fc400000006ff */
[----:B------:R-:W-:Y:S02]  /*a590*/  LOP3.LUT R95, R90, 0xff00, R93, 0xf8, !PT ;  /* 0x0000ff005a5f7812 */ /* 0x000fe400078ef85d */
[----:B------:R-:W-:Y:S01]  /*a5a0*/  LOP3.LUT R44, R44, 0xff0000, R47, 0xf8, !PT ;  /* 0x00ff00002c2c7812 */ /* 0x000fe200078ef82f */
[----:B------:R-:W-:Y:S01]  /*a5b0*/  IMAD.U32 R47, R94, 0x10000, RZ ;  /* 0x000100005e2f7824 */ /* 0x000fe200078e00ff */
[----:B------:R-:W-:Y:S02]  /*a5c0*/  LOP3.LUT R40, R58, 0xff00, R59, 0xf8, !PT ;  /* 0x0000ff003a287812 */ /* 0x000fe400078ef83b */
[----:B------:R-:W-:Y:S02]  /*a5d0*/  F2FP.F16.E4M3.UNPACK_B R93, R167.H1 ;  /* 0x000000a7ff5d723e */ /* 0x000fe400030006ff */
[----:B------:R-:W-:Y:S02]  /*a5e0*/  F2FP.F16.E4M3.UNPACK_B R90, R57.H1 ;  /* 0x00000039ff5a723e */ /* 0x000fe400030006ff */
[----:B------:R-:W-:Y:S01]  /*a5f0*/  F2FP.F16.E4M3.UNPACK_B R58, R56.H1 ;  /* 0x00000038ff3a723e */ /* 0x000fe200030006ff */
[--C-:B------:R-:W-:Y:S01]  /*a600*/  HADD2.F32 R42, -RZ, R93.reuse.H0_H0 ;  /* 0x2000005dff2a7230 */ /* 0x100fe20000004100 */
[----:B------:R-:W-:Y:S01]  /*a610*/  LOP3.LUT R171, R92, 0xff00, R171, 0xf8, !PT ;  /* 0x0000ff005cab7812 */ /* 0x000fe200078ef8ab */
[----:B------:R-:W-:Y:S01]  /*a620*/  HADD2.F32 R59, -RZ, R90.H0_H0 ;  /* 0x2000005aff3b7230 */ /* 0x000fe20000004100 */
[----:B------:R-:W-:Y:S01]  /*a630*/  F2FP.F16.E4M3.UNPACK_B R92, R169.H1 ;  /* 0x000000a9ff5c723e */ /* 0x000fe200030006ff */
[----:B------:R-:W-:Y:S01]  /*a640*/  HADD2.F32 R93, -RZ, R93.H1_H1 ;  /* 0x3000005dff5d7230 */ /* 0x000fe20000004100 */
[----:B------:R-:W-:-:S02]  /*a650*/  SHF.R.U32.HI R45, RZ, 0x10, R45 ;  /* 0x00000010ff2d7819 */ /* 0x000fc4000001162d */
[----:B------:R-:W-:Y:S01]  /*a660*/  LOP3.LUT R40, R40, 0xff0000, R47, 0xf8, !PT ;  /* 0x00ff000028287812 */ /* 0x000fe200078ef82f */
[----:B------:R-:W-:Y:S01]  /*a670*/  HADD2.F32 R47, -RZ, R58.H0_H0 ;  /* 0x2000003aff2f7230 */ /* 0x000fe20000004100 */
[----:B------:R-:W-:Y:S01]  /*a680*/  SHF.L.U32 R46, R46, 0x10, RZ ;  /* 0x000000102e2e7819 */ /* 0x000fe200000006ff */
[--C-:B------:R-:W-:Y:S02]  /*a690*/  HADD2.F32 R94, -RZ, R92.reuse.H0_H0 ;  /* 0x2000005cff5e7230 */ /* 0x100fe40000004100 */
[-C--:B------:R-:W-:Y:S01]  /*a6a0*/  FMUL.FTZ R174, R59, R42.reuse ;  /* 0x0000002a3bae7220 */ /* 0x080fe20000410000 */
[----:B------:R-:W-:Y:S02]  /*a6b0*/  IMAD.U32 R172, R45, 0x10000, RZ ;  /* 0x000100002dac7824 */ /* 0x000fe400078e00ff */
[----:B------:R-:W-:Y:S01]  /*a6c0*/  FMUL.FTZ R176, R47, R42 ;  /* 0x0000002a2fb07220 */ /* 0x000fe20000410000 */
[----:B------:R-:W-:Y:S01]  /*a6d0*/  LOP3.LUT R42, R171, 0xff0000, R46, 0xf8, !PT ;  /* 0x00ff0000ab2a7812 */ /* 0x000fe200078ef82e */
[-C--:B------:R-:W-:Y:S01]  /*a6e0*/  FFMA.FTZ R46, R47, R94.reuse, -R174 ;  /* 0x0000005e2f2e7223 */ /* 0x080fe200000108ae */
[----:B------:R-:W-:Y:S01]  /*a6f0*/  F2FP.F16.E4M3.UNPACK_B R167, R167 ;  /* 0x000000a7ffa7723e */ /* 0x000fe200020006ff */
[----:B------:R-:W-:Y:S01]  /*a700*/  FFMA.FTZ R47, R59, R94, R176 ;  /* 0x0000005e3b2f7223 */ /* 0x000fe200000100b0 */
[----:B------:R-:W-:Y:S01]  /*a710*/  LOP3.LUT R45, R95, 0xff0000, R172, 0xf8, !PT ;  /* 0x00ff00005f2d7812 */ /* 0x000fe200078ef8ac */
        /* <DEDUP_REMOVED lines=44> */
[----:B------:R-:W-:Y:S01]  /*a9e0*/  FFMA.FTZ R92, R94, R172, -R175 ;  /* 0x000000ac5e5c7223 */ /* 0x000fe200000108af */
[--C-:B------:R-:W-:Y:S02]  /*a9f0*/  HADD2.F32 R171, -RZ, R168.reuse.H1_H1 ;  /* 0x300000a8ffab7230 */ /* 0x100fe40000004100 */
[----:B------:R-:W-:Y:S01]  /*aa00*/  FMUL.FTZ R176, R95, R176 ;  /* 0x000000b05fb07220 */ /* 0x000fe20000410000 */
[----:B------:R-:W-:Y:S01]  /*aa10*/  FFMA.FTZ R94, R167, R172, R178 ;  /* 0x000000aca75e7223 */ /* 0x000fe200000100b2 */
[----:B------:R-:W-:Y:S01]  /*aa20*/  FFMA.FTZ R175, R95, R174, -R180 ;  /* 0x000000ae5faf7223 */ /* 0x000fe200000108b4 */
[----:B------:R-:W-:Y:S01]  /*aa30*/  F2FP.F16.E4M3.UNPACK_B R95, R52 ;  /* 0x00000034ff5f723e */ /* 0x000fe200020006ff */
[----:B------:R-:W-:Y:S01]  /*aa40*/  FFMA.FTZ R177, R169, R174, R176 ;  /* 0x000000aea9b17223 */ /* 0x000fe200000100b0 */
[----:B------:R-:W-:Y:S01]  /*aa50*/  HADD2.F32 R169, -RZ, R168.H0_H0 ;  /* 0x200000a8ffa97230 */ /* 0x000fe20000004100 */
[----:B------:R-:W-:Y:S01]  /*aa60*/  F2FP.SATFINITE.E4M3.F32.PACK_AB_MERGE_C R46, R57, R46, RZ ;  /* 0x0000002e392e723e */ /* 0x000fe200048070ff */
[----:B------:R-:W-:Y:S01]  /*aa70*/  HADD2.F32 R52, -RZ, R54.H0_H0 ;  /* 0x20000036ff347230 */ /* 0x000fe20000004100 */
[----:B------:R-:W-:Y:S01]  /*aa80*/  F2FP.SATFINITE.E4M3.F32.PACK_AB_MERGE_C R175, R175, R92, RZ ;  /* 0x0000005cafaf723e */ /* 0x000fe200048070ff */
[----:B------:R-:W-:Y:S01]  /*aa90*/  HADD2.F32 R167, -RZ, R95.H0_H0 ;  /* 0x2000005fffa77230 */ /* 0x000fe20000004100 */
[----:B------:R-:W-:Y:S01]  /*aaa0*/  F2FP.SATFINITE.E4M3.F32.PACK_AB_MERGE_C R47, R56, R47, RZ ;  /* 0x0000002f382f723e */ /* 0x000fe200048070ff */
[----:B------:R-:W-:-:S02]  /*aab0*/  HADD2.F32 R168, -RZ, R170.H0_H0 ;  /* 0x200000aaffa87230 */ /* 0x000fc40000004100 */
[CC--:B------:R-:W-:Y:S01]  /*aac0*/  FMUL.FTZ R172, R52.reuse, R169.reuse ;  /* 0x000000a934ac7220 */ /* 0x0c0fe20000410000 */
[----:B------:R-:W-:Y:S02]  /*aad0*/  HADD2.F32 R54, -RZ, R54.H1_H1 ;  /* 0x30000036ff367230 */ /* 0x000fe40000004100 */
[----:B------:R-:W-:Y:S01]  /*aae0*/  FMUL.FTZ R173, R167, R169 ;  /* 0x000000a9a7ad7220 */ /* 0x000fe20000410000 */
[----:B------:R-:W-:Y:S01]  /*aaf0*/  HADD2.F32 R95, -RZ, R95.H1_H1 ;  /* 0x3000005fff5f7230 */ /* 0x000fe20000004100 */
[----:B------:R-:W-:Y:S01]  /*ab00*/  F2FP.F16.E4M3.UNPACK_B R92, R41 ;  /* 0x00000029ff5c723e */ /* 0x000fe200020006ff */
[----:B------:R-:W-:Y:S02]  /*ab10*/  HADD2.F32 R170, -RZ, R170.H1_H1 ;  /* 0x300000aaffaa7230 */ /* 0x000fe40000004100 */
[----:B------:R-:W-:Y:S01]  /*ab20*/  FFMA.FTZ R173, R52, R168, -R173 ;  /* 0x000000a834ad7223 */ /* 0x000fe200000108ad */
[----:B------:R-:W-:Y:S01]  /*ab30*/  F2FP.SATFINITE.E4M3.F32.PACK_AB_MERGE_C R52, R93, R58, R46 ;  /* 0x0000003a5d34723e */ /* 0x000fe2000480702e */
[----:B------:R-:W-:Y:S01]  /*ab40*/  FMUL.FTZ R174, R54, R171 ;  /* 0x000000ab36ae7220 */ /* 0x000fe20000410000 */
[----:B------:R-:W-:Y:S01]  /*ab50*/  F2FP.F16.E4M3.UNPACK_B R58, R45 ;  /* 0x0000002dff3a723e */ /* 0x000fe200020006ff */
[----:B------:R-:W-:Y:S01]  /*ab60*/  FMUL.FTZ R169, R95, R171 ;  /* 0x000000ab5fa97220 */ /* 0x000fe20000410000 */
[----:B------:R-:W-:Y:S01]  /*ab70*/  F2FP.F16.E4M3.UNPACK_B R57, R53 ;  /* 0x00000035ff39723e */ /* 0x000fe200020006ff */
[----:B------:R-:W-:Y:S01]  /*ab80*/  FFMA.FTZ R172, R167, R168, R172 ;  /* 0x000000a8a7ac7223 */ /* 0x000fe200000100ac */
[----:B------:R-:W-:Y:S01]  /*ab90*/  F2FP.SATFINITE.E4M3.F32.PACK_AB_MERGE_C R177, R177, R94, RZ ;  /* 0x0000005eb1b1723e */ /* 0x000fe200048070ff */
[----:B------:R-:W-:Y:S01]  /*aba0*/  HADD2.F32 R94, -RZ, R58.H0_H0 ;  /* 0x2000003aff5e7230 */ /* 0x000fe20000004100 */
[----:B------:R-:W-:Y:S01]  /*abb0*/  F2FP.SATFINITE.E4M3.F32.PACK_AB_MERGE_C R47, R90, R59, R47 ;  /* 0x0000003b5a2f723e */ /* 0x000fe2000480702f */
[----:B------:R-:W-:Y:S01]  /*abc0*/  HADD2.F32 R59, -RZ, R92.H0_H0 ;  /* 0x2000005cff3b7230 */ /* 0x000fe20000004100 */
[----:B------:R-:W-:Y:S01]  /*abd0*/  F2FP.F16.E4M3.UNPACK_B R90, R44 ;  /* 0x0000002cff5a723e */ /* 0x000fe200020006ff */
[----:B------:R-:W-:Y:S01]  /*abe0*/  FFMA.FTZ R95, R95, R170, R174 ;  /* 0x000000aa5f5f7223 */ /* 0x000fe200000100ae */
[----:B------:R-:W-:Y:S01]  /*abf0*/  HADD2.F32 R56, -RZ, R57.H0_H0 ;  /* 0x20000039ff387230 */ /* 0x000fe20000004100 */
[----:B------:R-:W-:Y:S01]  /*ac00*/  F2FP.F16.E4M3.UNPACK_B R53, R53.H1 ;  /* 0x00000035ff35723e */ /* 0x000fe200030006ff */
[----:B------:R-:W-:Y:S01]  /*ac10*/  FMUL.FTZ R167, R59, R94 ;  /* 0x0000005e3ba77220 */ /* 0x000fe20000410000 */
[----:B------:R-:W-:Y:S01]  /*ac20*/  HADD2.F32 R93, -RZ, R90.H0_H0 ;  /* 0x2000005aff5d7230 */ /* 0x000fe20000004100 */
[----:B------:R-:W-:Y:S01]  /*ac30*/  F2FP.SATFINITE.E4M3.F32.PACK_AB_MERGE_C R46, R95, R172, R177 ;  /* 0x000000ac5f2e723e */ /* 0x000fe200048070b1 */
[----:B------:R-:W-:Y:S01]  /*ac40*/  FMUL.FTZ R94, R56, R94 ;  /* 0x0000005e385e7220 */ /* 0x000fe20000410000 */
[----:B------:R-:W-:Y:S01]  /*ac50*/  HADD2.F32 R92, -RZ, R92.H1_H1 ;  /* 0x3000005cff5c7230 */ /* 0x000fe20000004100 */
[----:B------:R-:W-:Y:S01]  /*ac60*/  F2FP.F16.E4M3.UNPACK_B R44, R44.H1 ;  /* 0x0000002cff2c723e */ /* 0x000fe200030006ff */
[----:B------:R-:W-:-:S02]  /*ac70*/  HADD2.F32 R95, -RZ, R58.H1_H1 ;  /* 0x3000003aff5f7230 */ /* 0x000fc40000004100 */
[-C--:B------:R-:W-:Y:S01]  /*ac80*/  FFMA.FTZ R56, R56, R93.reuse, -R167 ;  /* 0x0000005d38387223 */ /* 0x080fe200000108a7 */
[----:B------:R-:W-:Y:S02]  /*ac90*/  HADD2.F32 R58, -RZ, R57.H1_H1 ;  /* 0x30000039ff3a7230 */ /* 0x000fe40000004100 */
[----:B------:R-:W-:Y:S01]  /*aca0*/  FFMA.FTZ R57, R59, R93, R94 ;  /* 0x0000005d3b397223 */ /* 0x000fe2000001005e */
[----:B------:R-:W-:Y:S02]  /*acb0*/  HADD2.F32 R93, -RZ, R90.H1_H1 ;  /* 0x3000005aff5d7230 */ /* 0x000fe40000004100 */
[----:B------:R-:W-:Y:S01]  /*acc0*/  FMUL.FTZ R167, R92, R95 ;  /* 0x0000005f5ca77220 */ /* 0x000fe20000410000 */
[----:B------:R-:W-:Y:S01]  /*acd0*/  F2FP.F16.E4M3.UNPACK_B R59, R41.H1 ;  /* 0x00000029ff3b723e */ /* 0x000fe200030006ff */
[C---:B------:R-:W-:Y:S01]  /*ace0*/  FMUL.FTZ R95, R58.reuse, R95 ;  /* 0x0000005f3a5f7220 */ /* 0x040fe20000410000 */
[----:B------:R-:W-:Y:S01]  /*acf0*/  F2FP.F16.E4M3.UNPACK_B R94, R45.H1 ;  /* 0x0000002dff5e723e */ /* 0x000fe200030006ff */
[----:B------:R-:W-:Y:S01]  /*ad00*/  FFMA.FTZ R41, R58, R93, -R167 ;  /* 0x0000005d3a297223 */ /* 0x000fe200000108a7 */
[----:B------:R-:W-:-:S02]  /*ad10*/  HADD2.F32 R45, -RZ, R53.H0_H0 ;  /* 0x20000035ff2d7230 */ /* 0x000fc40000004100 */
[----:B------:R-:W-:Y:S01]  /*ad20*/  FFMA.FTZ R58, R92, R93, R95 ;  /* 0x0000005d5c3a7223 */ /* 0x000fe2000001005f */
[--C-:B------:R-:W-:Y:S02]  /*ad30*/  HADD2.F32 R90, -RZ, R59.reuse.H0_H0 ;  /* 0x2000003bff5a7230 */ /* 0x100fe40000004100 */
[----:B------:R-:W-:Y:S01]  /*ad40*/  FFMA.FTZ R54, R54, R170, -R169 ;  /* 0x000000aa36367223 */ /* 0x000fe200000108a9 */
[--C-:B------:R-:W-:Y:S01]  /*ad50*/  HADD2.F32 R93, -RZ, R94.reuse.H0_H0 ;  /* 0x2000005eff5d7230 */ /* 0x100fe20000004100 */
[-C--:B------:R-:W-:Y:S01]  /*ad60*/  F2FP.F16.E4M3.UNPACK_B R172, R42.reuse.H1 ;  /* 0x0000002affac723e */ /* 0x080fe200030006ff */
[----:B------:R-:W-:Y:S01]  /*ad70*/  HADD2.F32 R92, -RZ, R59.H1_H1 ;  /* 0x3000003bff5c7230 */ /* 0x000fe20000004100 */
[----:B------:R-:W-:Y:S01]  /*ad80*/  F2FP.F16.E4M3.UNPACK_B R171, R42 ;  /* 0x0000002affab723e */ /* 0x000fe200020006ff */
[----:B------:R-:W-:Y:S02]  /*ad90*/  HADD2.F32 R95, -RZ, R94.H1_H1 ;  /* 0x3000005eff5f7230 */ /* 0x000fe40000004100 */
[----:B------:R-:W-:Y:S01]  /*ada0*/  FMUL.FTZ R168, R90, R93 ;  /* 0x0000005d5aa87220 */ /* 0x000fe20000410000 */
[----:B------:R-:W-:-:S02]  /*adb0*/  HADD2.F32 R53, -RZ, R53.H1_H1 ;  /* 0x30000035ff357230 */ /* 0x000fc40000004100 */
[----:B------:R-:W-:Y:S01]  /*adc0*/  FMUL.FTZ R93, R45, R93 ;  /* 0x0000005d2d5d7220 */ /* 0x000fe20000410000 */
[--C-:B------:R-:W-:Y:S02]  /*add0*/  HADD2.F32 R59, -RZ, R44.reuse.H0_H0 ;  /* 0x2000002cff3b7230 */ /* 0x100fe40000004100 */
[-C--:B------:R-:W-:Y:S01]  /*ade0*/  FMUL.FTZ R170, R92, R95.reuse ;  /* 0x0000005f5caa7220 */ /* 0x080fe20000410000 */
[----:B------:R-:W-:Y:S02]  /*adf0*/  HADD2.F32 R94, -RZ, R44.H1_H1 ;  /* 0x3000002cff5e7230 */ /* 0x000fe40000004100 */
[----:B------:R-:W-:Y:S01]  /*ae00*/  FMUL.FTZ R95, R53, R95 ;  /* 0x0000005f355f7220 */ /* 0x000fe20000410000 */
[----:B------:R-:W-:Y:S01]  /*ae10*/  F2FP.SATFINITE.E4M3.F32.PACK_AB_MERGE_C R54, R54, R173, R175 ;  /* 0x000000ad3636723e */ /* 0x000fe200048070af */
[-C--:B------:R-:W-:Y:S01]  /*ae20*/  FFMA.FTZ R44, R45, R59.reuse, -R168 ;  /* 0x0000003b2d2c7223 */ /* 0x080fe200000108a8 */
[----:B------:R-:W-:Y:S01]  /*ae30*/  FFMA.FTZ R45, R90, R59, R93 ;  /* 0x0000003b5a2d7223 */ /* 0x000fe2000001005d */
[-C--:B------:R-:W-:Y:S01]  /*ae40*/  FFMA.FTZ R53, R53, R94.reuse, -R170 ;  /* 0x0000005e35357223 */ /* 0x080fe200000108aa */
[----:B------:R-:W-:Y:S01]  /*ae50*/  FFMA.FTZ R90, R92, R94, R95 ;  /* 0x0000005e5c5a7223 */ /* 0x000fe2000001005f */
[-C--:B------:R-:W-:Y:S01]  /*ae60*/  F2FP.F16.E4M3.UNPACK_B R94, R43.reuse.H1 ;  /* 0x0000002bff5e723e */ /* 0x080fe200030006ff */
[--C-:B------:R-:W-:Y:S01]  /*ae70*/  HADD2.F32 R173, -RZ, R172.reuse.H0_H0 ;  /* 0x200000acffad7230 */ /* 0x100fe20000004100 */
[----:B------:R-:W-:Y:S01]  /*ae80*/  F2FP.F16.E4M3.UNPACK_B R93, R43 ;  /* 0x0000002bff5d723e */ /* 0x000fe200020006ff */
[----:B------:R-:W-:Y:S01]  /*ae90*/  HADD2.F32 R172, -RZ, R172.H1_H1 ;  /* 0x300000acffac7230 */ /* 0x000fe20000004100 */
[-C--:B------:R-:W-:Y:S01]  /*aea0*/  F2FP.F16.E4M3.UNPACK_B R59, R55.reuse ;  /* 0x00000037ff3b723e */ /* 0x080fe200020006ff */
        /* <DEDUP_REMOVED lines=37> */
[----:B------:R-:W-:Y:S02]  /*b100*/  F2FP.SATFINITE.E4M3.F32.PACK_AB_MERGE_C R53, R41, R56, R44 ;  /* 0x000000382935723e */ /* 0x000fe4000480702c */
[----:B------:R-:W-:Y:S01]  /*b110*/  F2FP.SATFINITE.E4M3.F32.PACK_AB_MERGE_C R55, R59, R40, R174 ;  /* 0x000000283b37723e */ /* 0x000fe200048070ae */
[----:B------:R-:W-:Y:S01]  /*b120*/  IMAD.MOV.U32 R40, RZ, RZ, R47 ;  /* 0x000000ffff287224 */ /* 0x000fe200078e002f */
[----:B------:R-:W-:Y:S01]  /*b130*/  F2FP.SATFINITE.E4M3.F32.PACK_AB_MERGE_C R43, R93, R42, R43 ;  /* 0x0000002a5d2b723e */ /* 0x000fe2000480702b */
[----:B------:R-:W-:Y:S01]  /*b140*/  IMAD.MOV.U32 R42, RZ, RZ, R46 ;  /* 0x000000ffff2a7224 */ /* 0x000fe200078e002e */
[----:B------:R-:W-:-:S07]  /*b150*/  F2FP.SATFINITE.E4M3.F32.PACK_AB_MERGE_C R41, R58, R57, R45 ;  /* 0x000000393a29723e */ /* 0x000fce000480702d */
.L_x_2286:
[----:B------:R-:W-:Y:S05]  /*b160*/  BSYNC B3 ;  /* 0x0000000000037941 */ /* 0x000fea0003800000 */
.L_x_2285:
        /* <DEDUP_REMOVED lines=10> */
.L_x_2284:
[----:B------:R-:W-:Y:S05]  /*b210*/  BSYNC B2 ;  /* 0x0000000000027941 */ /* 0x000fea0003800000 */
.L_x_2283:
        /* <DEDUP_REMOVED lines=17> */
[----:B------:R-:W-:-:S04]  /*b330*/  LOP3.LUT R40, R40, R197, RZ, 0x3c, !PT ;  /* 0x000000c528287212 */ /* 0x000fc800078e3cff */
[----:B------:R-:W-:Y:S01]  /*b340*/  IADD3 R40, R41, R40, RZ ;  /* 0x0000002829287210 */ /* 0x000fe20007ffe0ff */
[----:B------:R-:W-:-:S04]  /*b350*/  IMAD R41, R17, 0x7800, R132 ;  /* 0x0000780011297824 */ /* 0x000fc800078e0284 */
        /* <DEDUP_REMOVED lines=11> */
[----:B------:R-:W-:Y:S01]  /*b410*/  IMAD.MOV.U32 R48, RZ, RZ, R41 ;  /* 0x000000ffff307224 */ /* 0x000fe200078e0029 */
[----:B------:R-:W-:Y:S02]  /*b420*/  SHF.R.U32.HI R61, RZ, 0x8, R63 ;  /* 0x00000008ff3d7819 */ /* 0x000fe4000001163f */
[----:B------:R-:W-:Y:S02]  /*b430*/  SHF.L.U32 R40, R89, 0x8, RZ ;  /* 0x0000000859287819 */ /* 0x000fe400000006ff */
[----:B------:R-:W-:-:S02]  /*b440*/  SHF.R.U32.HI R88, RZ, 0x10, R49 ;  /* 0x00000010ff587819 */ /* 0x000fc40000011631 */
[----:B------:R-:W-:Y:S02]  /*b450*/  SHF.R.U32.HI R60, RZ, 0x8, R49 ;  /* 0x00000008ff3c7819 */ /* 0x000fe40000011631 */
[----:B------:R-:W-:Y:S01]  /*b460*/  LOP3.LUT R50, R49, 0xff0000ff, RZ, 0xc0, !PT ;  /* 0xff0000ff31327812 */ /* 0x000fe200078ec0ff */
[----:B------:R-:W-:Y:S01]  /*b470*/  IMAD.MOV.U32 R49, RZ, RZ, R42 ;  /* 0x000000ffff317224 */ /* 0x000fe200078e002a */
[----:B------:R-:W-:Y:S01]  /*b480*/  LOP3.LUT R57, R57, 0xff00, R40, 0xf8, !PT ;  /* 0x0000ff0039397812 */ /* 0x000fe200078ef828 */
[----:B------:R-:W-:Y:S01]  /*b490*/  IMAD.SHL.U32 R40, R61, 0x100, RZ ;  /* 0x000001003d287824 */ /* 0x000fe200078e00ff */
[----:B------:R-:W-:Y:S01]  /*b4a0*/  LOP3.LUT R59, R63, 0xff0000ff, RZ, 0xc0, !PT ;  /* 0xff0000ff3f3b7812 */ /* 0x000fe200078ec0ff */
[----:B------:R-:W-:Y:S01]  /*b4b0*/  IMAD.U32 R42, R91, 0x10000, RZ ;  /* 0x000100005b2a7824 */ /* 0x000fe200078e00ff */
[----:B------:R-:W-:Y:S01]  /*b4c0*/  SHF.R.U32.HI R58, RZ, 0x8, R51 ;  /* 0x00000008ff3a7819 */ /* 0x000fe20000011633 */
[----:B------:R-:W-:Y:S01]  /*b4d0*/  IMAD.SHL.U32 R41, R60, 0x100, RZ ;  /* 0x000001003c297824 */ /* 0x000fe200078e00ff */
[----:B------:R-:W-:-:S02]  /*b4e0*/  SHF.R.U32.HI R90, RZ, 0x10, R63 ;  /* 0x00000010ff5a7819 */ /* 0x000fc4000001163f */
[----:B------:R-:W-:Y:S01]  /*b4f0*/  LOP3.LUT R59, R59, 0xff00, R40, 0xf8, !PT ;  /* 0x0000ff003b3b7812 */ /* 0x000fe200078ef828 */
[----:B------:R-:W-:Y:S01]  /*b500*/  IMAD.SHL.U32 R44, R58, 0x100, RZ ;  /* 0x000001003a2c7824 */ /* 0x000fe200078e00ff */
[----:B------:R-:W-:Y:S02]  /*b510*/  SHF.R.U32.HI R62, RZ, 0x10, R51 ;  /* 0x00000010ff3e7819 */ /* 0x000fe40000011633 */
[----:B------:R-:W-:Y:S02]  /*b520*/  LOP3.LUT R42, R57, 0xff0000, R42, 0xf8, !PT ;  /* 0x00ff0000392a7812 */ /* 0x000fe400078ef82a */
[----:B------:R-:W-:Y:S01]  /*b530*/  SHF.L.U32 R40, R90, 0x10, RZ ;  /* 0x000000105a287819 */ /* 0x000fe200000006ff */
[----:B------:R-:W-:Y:S01]  /*b540*/  IMAD.U32 R62, R62, 0x10000, RZ ;  /* 0x000100003e3e7824 */ /* 0x000fe200078e00ff */
[----:B------:R-:W-:Y:S02]  /*b550*/  LOP3.LUT R51, R51, 0xff0000ff, RZ, 0xc0, !PT ;  /* 0xff0000ff33337812 */ /* 0x000fe400078ec0ff */
        /* <DEDUP_REMOVED lines=9> */
[----:B------:R-:W-:Y:S01]  /*b5f0*/  HADD2.F32 R50, -RZ, R57.H0_H0 ;  /* 0x20000039ff327230 */ /* 0x000fe20000004100 */
[----:B------:R-:W-:Y:S01]  /*b600*/  F2FP.F16.E4M3.UNPACK_B R163, R163 ;  /* 0x000000a3ffa3723e */ /* 0x000fe200020006ff */
[----:B------:R-:W-:-:S02]  /*b610*/  IMAD.U32 R44, R88, 0x10000, RZ ;  /* 0x00010000582c7824 */ /* 0x000fc400078e00ff */
[-C--:B------:R-:W-:Y:S01]  /*b620*/  FMUL.FTZ R91, R51, R41.reuse ;  /* 0x00000029335b7220 */ /* 0x080fe20000410000 */
[----:B------:R-:W-:Y:S02]  /*b630*/  HADD2.F32 R60, -RZ, R59.H0_H0 ;  /* 0x2000003bff3c7230 */ /* 0x000fe40000004100 */
[C---:B------:R-:W-:Y:S01]  /*b640*/  FMUL.FTZ R88, R50.reuse, R41 ;  /* 0x0000002932587220 */ /* 0x040fe20000410000 */
[----:B------:R-:W-:Y:S01]  /*b650*/  LOP3.LUT R41, R89, 0xff0000, R62, 0xf8, !PT ;  /* 0x00ff000059297812 */ /* 0x000fe200078ef83e */
[----:B------:R-:W-:Y:S01]  /*b660*/  HADD2.F32 R57, -RZ, R57.H1_H1 ;  /* 0x30000039ff397230 */ /* 0x000fe20000004100 */
[----:B------:R-:W-:Y:S01]  /*b670*/  F2FP.F16.E4M3.UNPACK_B R164, R164 ;  /* 0x000000a4ffa4723e */ /* 0x000fe200020006ff */
[-C--:B------:R-:W-:Y:S01]  /*b680*/  FFMA.FTZ R50, R50, R60.reuse, -R91 ;  /* 0x0000003c32327223 */ /* 0x080fe2000001085b */
        /* <DEDUP_REMOVED lines=8> */
[----:B------:R-:W-:Y:S01]  /*b710*/  FMUL.FTZ R54, R61, R60 ;  /* 0x0000003c3d367220 */ /* 0x000fe20000410000 */
[----:B------:R-:W-:Y:S01]  /*b720*/  HADD2.F32 R89, -RZ, R163.H0_H0 ;  /* 0x200000a3ff597230 */ /* 0x000fe20000004100 */
[----:B------:R-:W-:Y:S01]  /*b730*/  F2FP.F16.E4M3.UNPACK_B R90, R162.H1 ;  /* 0x000000a2ff5a723e */ /* 0x000fe200030006ff */
        /* <DEDUP_REMOVED lines=156> */
.L_x_2288:
[----:B------:R-:W-:Y:S05]  /*c100*/  BSYNC B2 ;  /* 0x0000000000027941 */ /* 0x000fea0003800000 */
.L_x_2287:
        /* <DEDUP_REMOVED lines=10> */
.L_x_2278:
[----:B------:R-:W-:Y:S05]  /*c1b0*/  BSYNC B1 ;  /* 0x0000000000017941 */ /* 0x000fea0003800000 */
.L_x_2277:
        /* <DEDUP_REMOVED lines=22> */
[----:B------:R-:W-:-:S04]  /*c320*/  @!P2 IADD3 R50, P4, R51, R124, RZ ;  /* 0x0000007c3332a210 */ /* 0x000fc80007f9e0ff */
[----:B------:R-:W-:Y:S02]  /*c330*/  @!P2 IADD3.X R51, R40, R125, RZ, P4, !PT ;  /* 0x0000007d2833a210 */ /* 0x000fe400027fe4ff */
[----:B------:R-:W-:Y:S02]  /*c340*/  SHF.R.S32.HI R40, RZ, 0x1f, R41 ;  /* 0x0000001fff287819 */ /* 0x000fe40000011429 */
[----:B------:R-:W-:Y:S02]  /*c350*/  ISETP.GE.AND P4, PT, R18, R134, PT ;  /* 0x000000861200720c */ /* 0x000fe40003f86270 */
[----:B------:R-:W-:Y:S02]  /*c360*/  LEA.HI R40, R40, R41, RZ, 0x2 ;  /* 0x0000002928287211 */ /* 0x000fe400078f10ff */
[----:B------:R-:W-:Y:S02]  /*c370*/  LOP3.LUT R41, R199, 0x30, R43, 0xf8, !PT ;  /* 0x00000030c7297812 */ /* 0x000fe400078ef82b */
[----:B------:R-:W-:-:S02]  /*c380*/  SHF.R.S32.HI R45, RZ, 0x2, R40 ;  /* 0x00000002ff2d7819 */ /* 0x000fc40000011428 */
        /* <DEDUP_REMOVED lines=10> */
[----:B------:R-:W-:Y:S01]  /*c430*/  SHF.R.U32.HI R54, RZ, 0x8, R77 ;  /* 0x00000008ff367819 */ /* 0x000fe2000001164d */
[----:B0-----:R-:W-:Y:S01]  /*c440*/  IMAD.MOV.U32 R57, RZ, RZ, R40 ;  /* 0x000000ffff397224 */ /* 0x001fe200078e0028 */
[----:B------:R-:W-:Y:S01]  /*c450*/  SHF.R.U32.HI R61, RZ, 0x8, R65 ;  /* 0x00000008ff3d7819 */ /* 0x000fe20000011641 */
[----:B------:R-:W-:Y:S01]  /*c460*/  IMAD.MOV.U32 R52, RZ, RZ, R41 ;  /* 0x000000ffff347224 */ /* 0x000fe200078e0029 */
[----:B------:R-:W-:Y:S01]  /*c470*/  SHF.R.U32.HI R63, RZ, 0x8, R67 ;  /* 0x00000008ff3f7819 */ /* 0x000fe20000011643 */
[----:B------:R-:W-:Y:S01]  /*c480*/  IMAD.SHL.U32 R40, R54, 0x100, RZ ;  /* 0x0000010036287824 */ /* 0x000fe200078e00ff */
[----:B------:R-:W-:Y:S01]  /*c490*/  LOP3.LUT R55, R77, 0xff0000ff, RZ, 0xc0, !PT ;  /* 0xff0000ff4d377812 */ /* 0x000fe200078ec0ff */
[----:B------:R-:W-:Y:S01]  /*c4a0*/  IMAD.SHL.U32 R61, R61, 0x100, RZ ;  /* 0x000001003d3d7824 */ /* 0x000fe200078e00ff */
[----:B------:R-:W-:Y:S01]  /*c4b0*/  SHF.R.U32.HI R66, RZ, 0x10, R77 ;  /* 0x00000010ff427819 */ /* 0x000fe2000001164d */
[----:B------:R-:W-:Y:S01]  /*c4c0*/  IMAD.SHL.U32 R63, R63, 0x100, RZ ;  /* 0x000001003f3f7824 */ /* 0x000fe200078e00ff */
[--C-:B------:R-:W-:Y:S01]  /*c4d0*/  SHF.R.U32.HI R64, RZ, 0x8, R79.reuse ;  /* 0x00000008ff407819 */ /* 0x100fe2000001164f */
[----:B------:R-:W-:Y:S01]  /*c4e0*/  IMAD.MOV.U32 R54, RZ, RZ, R42 ;  /* 0x000000ffff367224 */ /* 0x000fe200078e002a */
[----:B------:R-:W-:-:S02]  /*c4f0*/  SHF.R.U32.HI R62, RZ, 0x10, R79 ;  /* 0x00000010ff3e7819 */ /* 0x000fc4000001164f */
[----:B------:R-:W-:Y:S01]  /*c500*/  LOP3.LUT R40, R55, 0xff00, R40, 0xf8, !PT ;  /* 0x0000ff0037287812 */ /* 0x000fe200078ef828 */
[----:B------:R-:W-:Y:S01]  /*c510*/  IMAD.SHL.U32 R55, R64, 0x100, RZ ;  /* 0x0000010040377824 */ /* 0x000fe200078e00ff */
[----:B------:R-:W-:Y:S02]  /*c520*/  SHF.L.U32 R41, R66, 0x10, RZ ;  /* 0x0000001042297819 */ /* 0x000fe400000006ff */
[----:B------:R-:W-:Y:S02]  /*c530*/  LOP3.LUT R58, R65, 0xff0000ff, RZ, 0xc0, !PT ;  /* 0xff0000ff413a7812 */ /* 0x000fe400078ec0ff */
[----:B------:R-:W-:Y:S02]  /*c540*/  LOP3.LUT R60, R67, 0xff0000ff, RZ, 0xc0, !PT ;  /* 0xff0000ff433c7812 */ /* 0x000fe400078ec0ff */
[----:B------:R-:W-:Y:S02]  /*c550*/  LOP3.LUT R56, R79, 0xff0000ff, RZ, 0xc0, !PT ;  /* 0xff0000ff4f387812 */ /* 0x000fe400078ec0ff */
[----:B-1----:R-:W-:-:S02]  /*c560*/  MOV R59, R44 ;  /* 0x0000002c003b7202 */ /* 0x002fc40000000f00 */
[----:B------:R-:W-:Y:S01]  /*c570*/  LOP3.LUT R42, R40, 0xff0000, R41, 0xf8, !PT ;  /* 0x00ff0000282a7812 */ /* 0x000fe200078ef829 */
[----:B------:R-:W-:Y:S01]  /*c580*/  IMAD.U32 R40, R62, 0x10000, RZ ;  /* 0x000100003e287824 */ /* 0x000fe200078e00ff */
[----:B------:R-:W-:Y:S02]  /*c590*/  LOP3.LUT R44, R58, 0xff00, R61, 0xf8, !PT ;  /* 0x0000ff003a2c7812 */ /* 0x000fe400078ef83d */
[----:B------:R-:W-:Y:S02]  /*c5a0*/  LOP3.LUT R64, R60, 0xff00, R63, 0xf8, !PT ;  /* 0x0000ff003c407812 */ /* 0x000fe400078ef83f */
[----:B------:R-:W-:Y:S02]  /*c5b0*/  LOP3.LUT R55, R56, 0xff00, R55, 0xf8, !PT ;  /* 0x0000ff0038377812 */ /* 0x000fe400078ef837 */
[----:B------:R-:W-:Y:S02]  /*c5c0*/  F2FP.F16.E4M3.UNPACK_B R63, R158.H1 ;  /* 0x0000009eff3f723e */ /* 0x000fe400030006ff */
[----:B------:R-:W-:-:S02]  /*c5d0*/  F2FP.F16.E4M3.UNPACK_B R60, R59.H1 ;  /* 0x0000003bff3c723e */ /* 0x000fc400030006ff */
[----:B------:R-:W-:Y:S01]  /*c5e0*/  F2FP.F16.E4M3.UNPACK_B R58, R57.H1 ;  /* 0x00000039ff3a723e */ /* 0x000fe200030006ff */
[----:B------:R-:W-:Y:S01]  /*c5f0*/  HADD2.F32 R41, -RZ, R63.H0_H0 ;  /* 0x2000003fff297230 */ /* 0x000fe20000004100 */
[----:B------:R-:W-:Y:S01]  /*c600*/  LOP3.LUT R40, R55, 0xff0000, R40, 0xf8, !PT ;  /* 0x00ff000037287812 */ /* 0x000fe200078ef828 */
[----:B------:R-:W-:Y:S01]  /*c610*/  HADD2.F32 R56, -RZ, R60.H0_H0 ;  /* 0x2000003cff387230 */ /* 0x000fe20000004100 */
[----:B------:R-:W-:Y:S01]  /*c620*/  F2FP.F16.E4M3.UNPACK_B R61, R160.H1 ;  /* 0x000000a0ff3d723e */ /* 0x000fe200030006ff */
[--C-:B------:R-:W-:Y:S01]  /*c630*/  HADD2.F32 R55, -RZ, R58.reuse.H0_H0 ;  /* 0x2000003aff377230 */ /* 0x100fe20000004100 */
[----:B------:R-:W-:Y:S01]  /*c640*/  SHF.R.U32.HI R67, RZ, 0x10, R67 ;  /* 0x00000010ff437819 */ /* 0x000fe20000011643 */
[----:B------:R-:W-:Y:S02]  /*c650*/  HADD2.F32 R58, -RZ, R58.H1_H1 ;  /* 0x3000003aff3a7230 */ /* 0x000fe40000004100 */
[----:B------:R-:W-:Y:S01]  /*c660*/  FMUL.FTZ R66, R56, R41 ;  /* 0x0000002938427220 */ /* 0x000fe20000410000 */
[----:B------:R-:W-:-:S02]  /*c670*/  HADD2.F32 R62, -RZ, R61.H0_H0 ;  /* 0x2000003dff3e7230 */ /* 0x000fc40000004100 */
[----:B------:R-:W-:Y:S01]  /*c680*/  FMUL.FTZ R77, R55, R41 ;  /* 0x00000029374d7220 */ /* 0x000fe20000410000 */
[----:B------:R-:W-:Y:S01]  /*c690*/  IMAD.U32 R67, R67, 0x10000, RZ ;  /* 0x0001000043437824 */ /* 0x000fe200078e00ff */
[----:B------:R-:W-:Y:S01]  /*c6a0*/  SHF.R.U32.HI R65, RZ, 0x10, R65 ;  /* 0x00000010ff417819 */ /* 0x000fe20000011641 */
[-C--:B------:R-:W-:Y:S01]  /*c6b0*/  FFMA.FTZ R55, R55, R62.reuse, -R66 ;  /* 0x0000003e37377223 */ /* 0x080fe20000010842 */
[----:B------:R-:W-:Y:S02]  /*c6c0*/  FFMA.FTZ R56, R56, R62, R77 ;  /* 0x0000003e38387223 */ /* 0x000fe4000001004d */
[----:B------:R-:W-:Y:S01]  /*c6d0*/  LOP3.LUT R41, R64, 0xff0000, R67, 0xf8, !PT ;  /* 0x00ff000040297812 */ /* 0x000fe200078ef843 */
[----:B------:R-:W-:Y:S01]  /*c6e0*/  HADD2.F32 R62, -RZ, R63.H1_H1 ;  /* 0x3000003fff3e7230 */ /* 0x000fe20000004100 */
[----:B------:R-:W-:Y:S01]  /*c6f0*/  F2FP.F16.E4M3.UNPACK_B R158, R158 ;  /* 0x0000009eff9e723e */ /* 0x000fe200020006ff */
[----:B------:R-:W-:Y:S01]  /*c700*/  IMAD.U32 R65, R65, 0x10000, RZ ;  /* 0x0001000041417824 */ /* 0x000fe200078e00ff */
[----:B------:R-:W-:Y:S01]  /*c710*/  F2FP.F16.E4M3.UNPACK_B R160, R160 ;  /* 0x000000a0ffa0723e */ /* 0x000fe200020006ff */
[----:B------:R-:W-:Y:S01]  /*c720*/  HADD2.F32 R64, -RZ, R61.H1_H1 ;  /* 0x3000003dff407230 */ /* 0x000fe20000004100 */
[----:B------:R-:W-:Y:S01]  /*c730*/  F2FP.F16.E4M3.UNPACK_B R61, R59 ;  /* 0x0000003bff3d723e */ /* 0x000fe200020006ff */
[----:B------:R-:W-:Y:S01]  /*c740*/  HADD2.F32 R63, -RZ, R60.H1_H1 ;  /* 0x3000003cff3f7230 */ /* 0x000fe20000004100 */
[----:B------:R-:W-:Y:S01]  /*c750*/  F2FP.F16.E4M3.UNPACK_B R60, R57 ;  /* 0x00000039ff3c723e */ /* 0x000fe200020006ff */
[----:B------:R-:W-:Y:S01]  /*c760*/  FMUL.FTZ R66, R58, R62 ;  /* 0x0000003e3a427220 */ /* 0x000fe20000410000 */
[----:B------:R-:W-:Y:S01]  /*c770*/  LOP3.LUT R44, R44, 0xff0000, R65, 0xf8, !PT ;  /* 0x00ff00002c2c7812 */ /* 0x000fe200078ef841 */
[----:B------:R-:W-:-:S02]  /*c780*/  HADD2.F32 R65, -RZ, R158.H0_H0 ;  /* 0x2000009eff417230 */ /* 0x000fc40000004100 */
[C---:B------:R-:W-:Y:S01]  /*c790*/  FMUL.FTZ R57, R63.reuse, R62 ;  /* 0x0000003e3f397220 */ /* 0x040fe20000410000 */
[--C-:B------:R-:W-:Y:S02]  /*c7a0*/  HADD2.F32 R62, -RZ, R61.reuse.H0_H0 ;  /* 0x2000003dff3e7230 */ /* 0x100fe40000004100 */
[----:B------:R-:W-:Y:S02]  /*c7b0*/  HADD2.F32 R59, -RZ, R60.H0_H0 ;  /* 0x2000003cff3b7230 */ /* 0x000fe40000004100 */
[-C--:B------:R-:W-:Y:S01]  /*c7c0*/  FFMA.FTZ R58, R58, R64.reuse, -R57 ;  /* 0x000000403a3a7223 */ /* 0x080fe20000010839 */
[----:B------:R-:W-:Y:S01]  /*c7d0*/  FFMA.FTZ R57, R63, R64, R66 ;  /* 0x000000403f397223 */ /* 0x000fe20000010042 */
[----:B------:R-:W-:Y:S02]  /*c7e0*/  HADD2.F32 R63, -RZ, R160.H0_H0 ;  /* 0x200000a0ff3f7230 */ /* 0x000fe40000004100 */
[-C--:B------:R-:W-:Y:S01]  /*c7f0*/  FMUL.FTZ R64, R62, R65.reuse ;  /* 0x000000413e407220 */ /* 0x080fe20000410000 */
[----:B------:R-:W-:Y:S01]  /*c800*/  FMUL.FTZ R65, R59, R65 ;  /* 0x000000413b417220 */ /* 0x000fe20000410000 */
[----:B------:R-:W-:Y:S01]  /*c810*/  HADD2.F32 R158, -RZ, R158.H1_H1 ;  /* 0x3000009eff9e7230 */ /* 0x000fe20000004100 */
[----:B------:R-:W-:Y:S01]  /*c820*/  F2FP.SATFINITE.E4M3.F32.PACK_AB_MERGE_C R55, R58, R55, RZ ;  /* 0x000000373a37723e */ /* 0x000fe200048070ff */
[----:B------:R-:W-:-:S02]  /*c830*/  HADD2.F32 R61, -RZ, R61.H1_H1 ;  /* 0x3000003dff3d7230 */ /* 0x000fc40000004100 */
[-C--:B------:R-:W-:Y:S01]  /*c840*/  FFMA.FTZ R59, R59, R63.reuse, -R64 ;  /* 0x0000003f3b3b7223 */ /* 0x080fe20000010840 */
[----:B------:R-:W-:Y:S01]  /*c850*/  FFMA.FTZ R67, R62, R63, R65 ;  /* 0x0000003f3e437223 */ /* 0x000fe20000010041 */
[----:B------:R-:W-:Y:S01]  /*c860*/  HADD2.F32 R60, -RZ, R60.H1_H1 ;  /* 0x3000003cff3c7230 */ /* 0x000fe20000004100 */
[----:B------:R-:W-:Y:S01]  /*c870*/  F2FP.F16.E4M3.UNPACK_B R65, R159.H1 ;  /* 0x0000009fff41723e */ /* 0x000fe200030006ff */
        /* <DEDUP_REMOVED lines=23> */
[--C-:B------:R-:W-:Y:S02]  /*c9f0*/  HADD2.F32 R63, -RZ, R159.reuse.H0_H0 ;  /* 0x2000009fff3f7230 */ /* 0x100fe40000004100 */
[C---:B------:R-:W-:Y:S01]  /*ca00*/  FMUL.FTZ R65, R60.reuse, R65 ;  /* 0x000000413c417220 */ /* 0x040fe20000410000 */
[----:B------:R-:W-:Y:S01]  /*ca10*/  F2FP.F16.E4M3.UNPACK_B R161, R161 ;  /* 0x000000a1ffa1723e */ /* 0x000fe200020006ff */
[-C--:B------:R-:W-:Y:S01]  /*ca20*/  FFMA.FTZ R77, R60, R61.reuse, -R77 ;  /* 0x0000003d3c4d7223 */ /* 0x080fe2000001084d */
[----:B------:R-:W-:Y:S01]  /*ca30*/  F2FP.F16.E4M3.UNPACK_B R60, R46 ;  /* 0x0000002eff3c723e */ /* 0x000fe200020006ff */
[----:B------:R-:W-:Y:S01]  /*ca40*/  FFMA.FTZ R79, R62, R61, R65 ;  /* 0x0000003d3e4f7223 */ /* 0x000fe20000010041 */
[----:B------:R-:W-:Y:S01]  /*ca50*/  HADD2.F32 R46, -RZ, R54.H0_H0 ;  /* 0x20000036ff2e7230 */ /* 0x000fe20000004100 */
[----:B------:R-:W-:Y:S01]  /*ca60*/  F2FP.SATFINITE.E4M3.F32.PACK_AB_MERGE_C R57, R57, R56, RZ ;  /* 0x000000383939723e */ /* 0x000fe200048070ff */
[----:B------:R-:W-:Y:S01]  /*ca70*/  HADD2.F32 R159, -RZ, R159.H1_H1 ;  /* 0x3000009fff9f7230 */ /* 0x000fe20000004100 */
[----:B------:R-:W-:Y:S01]  /*ca80*/  F2FP.F16.E4M3.UNPACK_B R58, R52 ;  /* 0x00000034ff3a723e */ /* 0x000fe200020006ff */
[----:B------:R-:W-:-:S02]  /*ca90*/  HADD2.F32 R61, -RZ, R60.H0_H0 ;  /* 0x2000003cff3d7230 */ /* 0x000fc40000004100 */
[----:B------:R-:W-:Y:S01]  /*caa0*/  FMUL.FTZ R64, R46, R63 ;  /* 0x0000003f2e407220 */ /* 0x000fe20000410000 */
[----:B------:R-:W-:Y:S01]  /*cab0*/  HADD2.F32 R60, -RZ, R60.H1_H1 ;  /* 0x3000003cff3c7230 */ /* 0x000fe20000004100 */
[----:B------:R-:W-:Y:S01]  /*cac0*/  F2FP.SATFINITE.E4M3.F32.PACK_AB_MERGE_C R56, R78, R59, R55 ;  /* 0x0000003b4e38723e */ /* 0x000fe20004807037 */
[----:B------:R-:W-:Y:S02]  /*cad0*/  HADD2.F32 R54, -RZ, R54.H1_H1 ;  /* 0x30000036ff367230 */ /* 0x000fe40000004100 */
[----:B------:R-:W-:Y:S01]  /*cae0*/  FMUL.FTZ R65, R61, R63 ;  /* 0x0000003f3d417220 */ /* 0x000fe20000410000 */
[--C-:B------:R-:W-:Y:S02]  /*caf0*/  HADD2.F32 R62, -RZ, R161.reuse.H0_H0 ;  /* 0x200000a1ff3e7230 */ /* 0x100fe40000004100 */
[-C--:B------:R-:W-:Y:S01]  /*cb00*/  FMUL.FTZ R63, R60, R159.reuse ;  /* 0x0000009f3c3f7220 */ /* 0x080fe20000410000 */
[----:B------:R-:W-:Y:S02]  /*cb10*/  HADD2.F32 R161, -RZ, R161.H1_H1 ;  /* 0x300000a1ffa17230 */ /* 0x000fe40000004100 */
[----:B------:R-:W-:Y:S01]  /*cb20*/  FMUL.FTZ R159, R54, R159 ;  /* 0x0000009f369f7220 */ /* 0x000fe20000410000 */
[----:B------:R-:W-:Y:S01]  /*cb30*/  F2FP.SATFINITE.E4M3.F32.PACK_AB_MERGE_C R77, R77, R88, RZ ;  /* 0x000000584d4d723e */ /* 0x000fe200048070ff */
[-C--:B------:R-:W-:Y:S01]  /*cb40*/  FFMA.FTZ R65, R46, R62.reuse, -R65 ;  /* 0x0000003e2e417223 */ /* 0x080fe20000010841 */
[----:B------:R-:W-:Y:S01]  /*cb50*/  FFMA.FTZ R46, R61, R62, R64 ;  /* 0x0000003e3d2e7223 */ /* 0x000fe20000010040 */
[-C--:B------:R-:W-:Y:S01]  /*cb60*/  FFMA.FTZ R54, R54, R161.reuse, -R63 ;  /* 0x000000a136367223 */ /* 0x080fe2000001083f */
[----:B------:R-:W-:Y:S01]  /*cb70*/  FFMA.FTZ R159, R60, R161, R159 ;  /* 0x000000a13c9f7223 */ /* 0x000fe2000001009f */
[----:B------:R-:W-:-:S02]  /*cb80*/  F2FP.F16.E4M3.UNPACK_B R60, R45 ;  /* 0x0000002dff3c723e */ /* 0x000fc400020006ff */
[----:B------:R-:W-:Y:S02]  /*cb90*/  F2FP.F16.E4M3.UNPACK_B R63, R44 ;  /* 0x0000002cff3f723e */ /* 0x000fe400020006ff */
[----:B------:R-:W-:Y:S01]  /*cba0*/  F2FP.SATFINITE.E4M3.F32.PACK_AB_MERGE_C R76, R79, R76, RZ ;  /* 0x0000004c4f4c723e */ /* 0x000fe200048070ff */
[----:B------:R-:W-:Y:S01]  /*cbb0*/  HADD2.F32 R59, -RZ, R60.H0_H0 ;  /* 0x2000003cff3b7230 */ /* 0x000fe20000004100 */
[----:B------:R-:W-:Y:S01]  /*cbc0*/  F2FP.SATFINITE.E4M3.F32.PACK_AB_MERGE_C R55, R158, R67, R57 ;  /* 0x000000439e37723e */ /* 0x000fe20004807039 */
[----:B------:R-:W-:Y:S01]  /*cbd0*/  HADD2.F32 R66, -RZ, R63.H0_H0 ;  /* 0x2000003fff427230 */ /* 0x000fe20000004100 */
[----:B------:R-:W-:Y:S01]  /*cbe0*/  F2FP.F16.E4M3.UNPACK_B R61, R42 ;  /* 0x0000002aff3d723e */ /* 0x000fe200020006ff */
[----:B------:R-:W-:Y:S01]  /*cbf0*/  HADD2.F32 R57, -RZ, R58.H0_H0 ;  /* 0x2000003aff397230 */ /* 0x000fe20000004100 */
[----:B------:R-:W-:Y:S01]  /*cc00*/  F2FP.SATFINITE.E4M3.F32.PACK_AB_MERGE_C R54, R54, R65, R77 ;  /* 0x000000413636723e */ /* 0x000fe2000480704d */
[----:B------:R-:W-:Y:S01]  /*cc10*/  HADD2.F32 R62, -RZ, R60.H1_H1 ;  /* 0x3000003cff3e7230 */ /* 0x000fe20000004100 */
[----:B------:R-:W-:Y:S01]  /*cc20*/  F2FP.SATFINITE.E4M3.F32.PACK_AB_MERGE_C R46, R159, R46, R76 ;  /* 0x0000002e9f2e723e */ /* 0x000fe2000480704c */
        /* <DEDUP_REMOVED lines=18> */
[----:B------:R-:W-:Y:S01]  /*cd50*/  F2FP.F16.E4M3.UNPACK_B R66, R41.H1 ;  /* 0x00000029ff42723e */ /* 0x000fe200030006ff */
[----:B------:R-:W-:Y:S02]  /*cd60*/  HADD2.F32 R44, -RZ, R59.H0_H0 ;  /* 0x2000003bff2c7230 */ /* 0x000fe40000004100 */
[----:B------:R-:W-:-:S02]  /*cd70*/  HADD2.F32 R61, -RZ, R61.H1_H1 ;  /* 0x3000003dff3d7230 */ /* 0x000fc40000004100 */
[-C--:B------:R-:W-:Y:S01]  /*cd80*/  FMUL.FTZ R67, R60, R65.reuse ;  /* 0x000000413c437220 */ /* 0x080fe20000410000 */
[----:B------:R-:W-:Y:S02]  /*cd90*/  HADD2.F32 R64, -RZ, R64.H1_H1 ;  /* 0x30000040ff407230 */ /* 0x000fe40000004100 */
[----:B------:R-:W-:Y:S01]  /*cda0*/  FMUL.FTZ R65, R44, R65 ;  /* 0x000000412c417220 */ /* 0x000fe20000410000 */
[----:B------:R-:W-:Y:S02]  /*cdb0*/  HADD2.F32 R59, -RZ, R59.H1_H1 ;  /* 0x3000003bff3b7230 */ /* 0x000fe40000004100 */
        /* <DEDUP_REMOVED lines=8> */
[----:B------:R-:W-:Y:S01]  /*ce40*/  FFMA.FTZ R77, R44, R63, -R67 ;  /* 0x0000003f2c4d7223 */ /* 0x000fe20000010843 */
[-C--:B------:R-:W-:Y:S01]  /*ce50*/  F2FP.F16.E4M3.UNPACK_B R59, R47.reuse ;  /* 0x0000002fff3b723e */ /* 0x080fe200020006ff */
        /* <DEDUP_REMOVED lines=48> */
[----:B------:R-:W-:-:S07]  /*d160*/  MOV R44, R55 ;  /* 0x00000037002c7202 */ /* 0x000fce0000000f00 */
.L_x_2292:
[----:B------:R-:W-:Y:S05]  /*d170*/  BSYNC B2 ;  /* 0x0000000000027941 */ /* 0x000fea0003800000 */
.L_x_2291:
[----:B0-----:R0:W-:Y:S04]  /*d180*/  STG.E.128 desc[UR54][R48.64], R40 ;  /* 0x0000002830007986 */ /* 0x0011e8000c101d36 */
[----:B-1----:R0:W-:Y:S02]  /*d190*/  @!P2 STG.E.128 desc[UR54][R50.64], R44 ;  /* 0x0000002c3200a986 */ /* 0x0021e4000c101d36 */
.L_x_2290:
[----:B------:R-:W-:Y:S05]  /*d1a0*/  BSYNC B1 ;  /* 0x0000000000017941 */ /* 0x000fea0003800000 */
.L_x_2289:
        /* <DEDUP_REMOVED lines=48> */
[----:B------:R-:W-:Y:S02]  /*d4b0*/  LOP3.LUT R61, R69, 0xff0000ff, RZ, 0xc0, !PT ;  /* 0xff0000ff453d7812 */ /* 0x000fe400078ec0ff */
[----:B------:R-:W-:Y:S01]  /*d4c0*/  SHF.R.U32.HI R56, RZ, 0x8, R71 ;  /* 0x00000008ff387819 */ /* 0x000fe20000011647 */
[----:B------:R-:W-:Y:S01]  /*d4d0*/  IMAD.U32 R44, R66, 0x10000, RZ ;  /* 0x00010000422c7824 */ /* 0x000fe200078e00ff */
[----:B------:R-:W-:Y:S01]  /*d4e0*/  LOP3.LUT R59, R59, 0xff00, R40, 0xf8, !PT ;  /* 0x0000ff003b3b7812 */ /* 0x000fe200078ef828 */
[----:B------:R-:W-:Y:S01]  /*d4f0*/  IMAD.U32 R40, R64, 0x10000, RZ ;  /* 0x0001000040287824 */ /* 0x000fe200078e00ff */
[----:B------:R-:W-:Y:S02]  /*d500*/  LOP3.LUT R63, R61, 0xff00, R42, 0xf8, !PT ;  /* 0x0000ff003d3f7812 */ /* 0x000fe400078ef82a */
[----:B------:R-:W-:Y:S02]  /*d510*/  F2FP.F16.E4M3.UNPACK_B R64, R151.H1 ;  /* 0x00000097ff40723e */ /* 0x000fe400030006ff */
[----:B------:R-:W-:-:S02]  /*d520*/  F2FP.F16.E4M3.UNPACK_B R61, R60.H1 ;  /* 0x0000003cff3d723e */ /* 0x000fc400030006ff */
[----:B------:R-:W-:Y:S01]  /*d530*/  F2FP.F16.E4M3.UNPACK_B R58, R57.H1 ;  /* 0x00000039ff3a723e */ /* 0x000fe200030006ff */
[----:B------:R-:W-:Y:S01]  /*d540*/  HADD2.F32 R42, -RZ, R64.H0_H0 ;  /* 0x20000040ff2a7230 */ /* 0x000fe20000004100 */
[----:B------:R-:W-:Y:S01]  /*d550*/  MOV R54, R46 ;  /* 0x0000002e00367202 */ /* 0x000fe20000000f00 */
[----:B------:R-:W-:Y:S01]  /*d560*/  IMAD.SHL.U32 R46, R56, 0x100, RZ ;  /* 0x00000100382e7824 */ /* 0x000fe200078e00ff */
[----:B------:R-:W-:Y:S01]  /*d570*/  SHF.R.U32.HI R62, RZ, 0x10, R71 ;  /* 0x00000010ff3e7819 */ /* 0x000fe20000011647 */
[----:B------:R-:W-:Y:S01]  /*d580*/  HADD2.F32 R56, -RZ, R61.H0_H0 ;  /* 0x2000003dff387230 */ /* 0x000fe20000004100 */
[----:B------:R-:W-:Y:S02]  /*d590*/  LOP3.LUT R65, R71, 0xff0000ff, RZ, 0xc0, !PT ;  /* 0xff0000ff47417812 */ /* 0x000fe400078ec0ff */
[----:B------:R-:W-:Y:S02]  /*d5a0*/  LOP3.LUT R40, R59, 0xff0000, R40, 0xf8, !PT ;  /* 0x00ff00003b287812 */ /* 0x000fe400078ef828 */
[----:B------:R-:W-:Y:S01]  /*d5b0*/  LOP3.LUT R44, R55, 0xff0000, R44, 0xf8, !PT ;  /* 0x00ff0000372c7812 */ /* 0x000fe200078ef82c */
[----:B------:R-:W-:Y:S01]  /*d5c0*/  HADD2.F32 R55, -RZ, R58.H0_H0 ;  /* 0x2000003aff377230 */ /* 0x000fe20000004100 */
[----:B------:R-:W-:Y:S01]  /*d5d0*/  F2FP.F16.E4M3.UNPACK_B R59, R153.H1 ;  /* 0x00000099ff3b723e */ /* 0x000fe200030006ff */
[----:B------:R-:W-:Y:S01]  /*d5e0*/  FMUL.FTZ R68, R56, R42 ;  /* 0x0000002a38447220 */ /* 0x000fe20000410000 */
[----:B------:R-:W-:-:S02]  /*d5f0*/  SHF.R.U32.HI R67, RZ, 0x10, R69 ;  /* 0x00000010ff437819 */ /* 0x000fc40000011645 */
[----:B------:R-:W-:Y:S01]  /*d600*/  LOP3.LUT R66, R65, 0xff00, R46, 0xf8, !PT ;  /* 0x0000ff0041427812 */ /* 0x000fe200078ef82e */
[----:B------:R-:W-:Y:S01]  /*d610*/  IMAD.U32 R65, R62, 0x10000, RZ ;  /* 0x000100003e417824 */ /* 0x000fe200078e00ff */
[----:B------:R-:W-:Y:S01]  /*d620*/  SHF.L.U32 R46, R67, 0x10, RZ ;  /* 0x00000010432e7819 */ /* 0x000fe200000006ff */
[--C-:B------:R-:W-:Y:S02]  /*d630*/  HADD2.F32 R62, -RZ, R59.reuse.H0_H0 ;  /* 0x2000003bff3e7230 */ /* 0x100fe40000004100 */
[----:B------:R-:W-:Y:S01]  /*d640*/  FMUL.FTZ R67, R55, R42 ;  /* 0x0000002a37437220 */ /* 0x000fe20000410000 */
[----:B------:R-:W-:Y:S02]  /*d650*/  F2FP.F16.E4M3.UNPACK_B R151, R151 ;  /* 0x00000097ff97723e */ /* 0x000fe400020006ff */
        /* <DEDUP_REMOVED lines=10> */
[----:B------:R-:W-:-:S02]  /*d700*/  HADD2.F32 R59, -RZ, R58.H1_H1 ;  /* 0x3000003aff3b7230 */ /* 0x000fc40000004100 */
[----:B------:R-:W-:Y:S02]  /*d710*/  HADD2.F32 R64, -RZ, R151.H0_H0 ;  /* 0x20000097ff407230 */ /* 0x000fe40000004100 */
        /* <DEDUP_REMOVED lines=49> */
[----:B------:R-:W-:Y:S01]  /*da30*/  HADD2.F32 R57, -RZ, R57.H1_H1 ;  /* 0x30000039ff397230 */ /* 0x000fe20000004100 */
[----:B------:R-:W-:Y:S01]  /*da40*/  F2FP.SATFINITE.E4M3.F32.PACK_AB_MERGE_C R67, R67, R56, RZ ;  /* 0x000000384343723e */ /* 0x000fe200048070ff */
[----:B------:R-:W-:-:S02]  /*da50*/  HADD2.F32 R59, -RZ, R154.H0_H0 ;  /* 0x2000009aff3b7230 */ /* 0x000fc40000004100 */
[-C--:B------:R-:W-:Y:S01]  /*da60*/  FMUL.FTZ R63, R58, R61.reuse ;  /* 0x0000003d3a3f7220 */ /* 0x080fe20000410000 */
[----:B------:R-:W-:Y:S02]  /*da70*/  HADD2.F32 R52, -RZ, R52.H1_H1 ;  /* 0x30000034ff347230 */ /* 0x000fe40000004100 */
[C---:B------:R-:W-:Y:S01]  /*da80*/  FMUL.FTZ R61, R54.reuse, R61 ;  /* 0x0000003d363d7220 */ /* 0x040fe20000410000 */
[----:B------:R-:W-:Y:S02]  /*da90*/  HADD2.F32 R154, -RZ, R154.H1_H1 ;  /* 0x3000009aff9a7230 */ /* 0x000fe40000004100 */
[CC--:B------:R-:W-:Y:S01]  /*daa0*/  FMUL.FTZ R69, R57.reuse, R152.reuse ;  /* 0x0000009839457220 */ /* 0x0c0fe20000410000 */
[-C--:B------:R-:W-:Y:S01]  /*dab0*/  FFMA.FTZ R54, R54, R59.reuse, -R63 ;  /* 0x0000003b36367223 */ /* 0x080fe2000001083f */
[----:B------:R-:W-:Y:S01]  /*dac0*/  FFMA.FTZ R61, R58, R59, R61 ;  /* 0x0000003b3a3d7223 */ /* 0x000fe2000001003d */
[C---:B------:R-:W-:Y:S01]  /*dad0*/  FMUL.FTZ R152, R52.reuse, R152 ;  /* 0x0000009834987220 */ /* 0x040fe20000410000 */
[----:B------:R-:W-:Y:S01]  /*dae0*/  F2FP.F16.E4M3.UNPACK_B R59, R45 ;  /* 0x0000002dff3b723e */ /* 0x000fe200020006ff */
[-C--:B------:R-:W-:Y:S01]  /*daf0*/  FFMA.FTZ R69, R52, R154.reuse, -R69 ;  /* 0x0000009a34457223 */ /* 0x080fe20000010845 */
[----:B------:R-:W-:Y:S01]  /*db00*/  F2FP.F16.E4M3.UNPACK_B R58, R41 ;  /* 0x00000029ff3a723e */ /* 0x000fe200020006ff */
[----:B------:R-:W-:Y:S01]  /*db10*/  FFMA.FTZ R52, R57, R154, R152 ;  /* 0x0000009a39347223 */ /* 0x000fe20000010098 */
[----:B------:R-:W-:Y:S01]  /*db20*/  F2FP.SATFINITE.E4M3.F32.PACK_AB_MERGE_C R71, R60, R71, RZ ;  /* 0x000000473c47723e */ /* 0x000fe200048070ff */
[--C-:B------:R-:W-:Y:S01]  /*db30*/  HADD2.F32 R60, -RZ, R59.reuse.H0_H0 ;  /* 0x2000003bff3c7230 */ /* 0x100fe20000004100 */
[----:B------:R-:W-:Y:S01]  /*db40*/  F2FP.SATFINITE.E4M3.F32.PACK_AB_MERGE_C R56, R68, R65, R55 ;  /* 0x000000414438723e */ /* 0x000fe20004807037 */
[----:B------:R-:W-:Y:S01]  /*db50*/  HADD2.F32 R65, -RZ, R64.H0_H0 ;  /* 0x20000040ff417230 */ /* 0x000fe20000004100 */
[----:B------:R-:W-:Y:S01]  /*db60*/  F2FP.F16.E4M3.UNPACK_B R62, R44 ;  /* 0x0000002cff3e723e */ /* 0x000fe200020006ff */
[----:B------:R-:W-:Y:S01]  /*db70*/  HADD2.F32 R57, -RZ, R58.H0_H0 ;  /* 0x2000003aff397230 */ /* 0x000fe20000004100 */
[----:B------:R-:W-:Y:S01]  /*db80*/  F2FP.SATFINITE.E4M3.F32.PACK_AB_MERGE_C R76, R77, R76, RZ ;  /* 0x0000004c4d4c723e */ /* 0x000fe200048070ff */
[----:B------:R-:W-:Y:S01]  /*db90*/  HADD2.F32 R64, -RZ, R64.H1_H1 ;  /* 0x30000040ff407230 */ /* 0x000fe20000004100 */
[----:B------:R-:W-:Y:S01]  /*dba0*/  F2FP.SATFINITE.E4M3.F32.PACK_AB_MERGE_C R55, R151, R66, R67 ;  /* 0x000000429737723e */ /* 0x000fe20004807043 */
[----:B------:R-:W-:Y:S01]  /*dbb0*/  HADD2.F32 R63, -RZ, R62.H0_H0 ;  /* 0x2000003eff3f7230 */ /* 0x000fe20000004100 */
[----:B------:R-:W-:Y:S01]  /*dbc0*/  F2FP.SATFINITE.E4M3.F32.PACK_AB_MERGE_C R52, R52, R61, R76 ;  /* 0x0000003d3434723e */ /* 0x000fe2000480704c */
[----:B------:R-:W-:Y:S01]  /*dbd0*/  FMUL.FTZ R66, R60, R65 ;  /* 0x000000413c427220 */ /* 0x000fe20000410000 */
[----:B------:R-:W-:-:S02]  /*dbe0*/  HADD2.F32 R61, -RZ, R59.H1_H1 ;  /* 0x3000003bff3d7230 */ /* 0x000fc40000004100 */
[C---:B------:R-:W-:Y:S01]  /*dbf0*/  FMUL.FTZ R65, R57.reuse, R65 ;  /* 0x0000004139417220 */ /* 0x040fe20000410000 */
[----:B------:R-:W-:Y:S02]  /*dc00*/  HADD2.F32 R59, -RZ, R58.H1_H1 ;  /* 0x3000003aff3b7230 */ /* 0x000fe40000004100 */
[-C--:B------:R-:W-:Y:S01]  /*dc10*/  FFMA.FTZ R57, R57, R63.reuse, -R66 ;  /* 0x0000003f39397223 */ /* 0x080fe20000010842 */
[----:B------:R-:W-:Y:S02]  /*dc20*/  HADD2.F32 R62, -RZ, R62.H1_H1 ;  /* 0x3000003eff3e7230 */ /* 0x000fe40000004100 */
[-C--:B------:R-:W-:Y:S01]  /*dc30*/  FMUL.FTZ R66, R61, R64.reuse ;  /* 0x000000403d427220 */ /* 0x080fe20000410000 */
[----:B------:R-:W-:Y:S01]  /*dc40*/  FFMA.FTZ R58, R60, R63, R65 ;  /* 0x0000003f3c3a7223 */ /* 0x000fe20000010041 */
[C---:B------:R-:W-:Y:S01]  /*dc50*/  FMUL.FTZ R64, R59.reuse, R64 ;  /* 0x000000403b407220 */ /* 0x040fe20000410000 */
[----:B------:R-:W-:Y:S01]  /*dc60*/  F2FP.F16.E4M3.UNPACK_B R60, R45.H1 ;  /* 0x0000002dff3c723e */ /* 0x000fe200030006ff */
[----:B------:R-:W-:Y:S01]  /*dc70*/  FFMA.FTZ R68, R59, R62, -R66 ;  /* 0x0000003e3b447223 */ /* 0x000fe20000010842 */
[----:B------:R-:W-:Y:S01]  /*dc80*/  F2FP.F16.E4M3.UNPACK_B R59, R46.H1 ;  /* 0x0000002eff3b723e */ /* 0x000fe200030006ff */
[----:B------:R-:W-:Y:S01]  /*dc90*/  FFMA.FTZ R67, R61, R62, R64 ;  /* 0x0000003e3d437223 */ /* 0x000fe20000010040 */
[----:B------:R-:W-:Y:S01]  /*dca0*/  F2FP.F16.E4M3.UNPACK_B R41, R41.H1 ;  /* 0x00000029ff29723e */ /* 0x000fe200030006ff */
[--C-:B------:R-:W-:Y:S01]  /*dcb0*/  HADD2.F32 R46, -RZ, R60.reuse.H0_H0 ;  /* 0x2000003cff2e7230 */ /* 0x100fe20000004100 */
[----:B------:R-:W-:Y:S01]  /*dcc0*/  F2FP.F16.E4M3.UNPACK_B R44, R44.H1 ;  /* 0x0000002cff2c723e */ /* 0x000fe200030006ff */
        /* <DEDUP_REMOVED lines=68> */
.L_x_2296:
[----:B------:R-:W-:Y:S05]  /*e110*/  BSYNC B2 ;  /* 0x0000000000027941 */ /* 0x000fea0003800000 */
.L_x_2295:
[----:B0-----:R3:W-:Y:S04]  /*e120*/  STG.E.128 desc[UR54][R48.64], R40 ;  /* 0x0000002830007986 */ /* 0x0017e8000c101d36 */
[----:B-1----:R3:W-:Y:S02]  /*e130*/  @!P2 STG.E.128 desc[UR54][R50.64], R44 ;  /* 0x0000002c3200a986 */ /* 0x0027e4000c101d36 */
.L_x_2294:
[----:B------:R-:W-:Y:S05]  /*e140*/  BSYNC B1 ;  /* 0x0000000000017941 */ /* 0x000fea0003800000 */
.L_x_2293:
        /* <DEDUP_REMOVED lines=13> */
[----:B------:R-:W-:Y:S02]  /*e220*/  SHF.R.S32.HI R40, RZ, 0x1f, R155 ;  /* 0x0000001fff287819 */ /* 0x000fe4000001149b */
[----:B------:R-:W-:Y:S02]  /*e230*/  SHF.L.U32 R51, R155, 0x4, RZ ;  /* 0x000000049b337819 */ /* 0x000fe400000006ff */
[----:B------:R-:W-:Y:S02]  /*e240*/  LEA.HI R40, R40, R155, RZ, 0x2 ;  /* 0x0000009b28287211 */ /* 0x000fe400078f10ff */
[----:B------:R-:W-:-:S02]  /*e250*/  LOP3.LUT R41, R199, 0x30, R51, 0xf8, !PT ;  /* 0x00000030c7297812 */ /* 0x000fc400078ef833 */
        /* <DEDUP_REMOVED lines=15> */
[----:B------:R-:W-:Y:S01]  /*e350*/  LOP3.LUT R52, R85, 0xff0000ff, RZ, 0xc0, !PT ;  /* 0xff0000ff55347812 */ /* 0x000fe200078ec0ff */
[----:B------:R-:W-:Y:S01]  /*e360*/  IMAD.SHL.U32 R57, R57, 0x100, RZ ;  /* 0x0000010039397824 */ /* 0x000fe200078e00ff */
[----:B------:R-:W-:Y:S01]  /*e370*/  SHF.R.U32.HI R66, RZ, 0x10, R85 ;  /* 0x00000010ff427819 */ /* 0x000fe20000011655 */
[----:B------:R-:W-:Y:S01]  /*e380*/  IMAD.SHL.U32 R61, R61, 0x100, RZ ;  /* 0x000001003d3d7824 */ /* 0x000fe200078e00ff */
[----:B-1----:R-:W-:Y:S01]  /*e390*/  MOV R56, R44 ;  /* 0x0000002c00387202 */ /* 0x002fe20000000f00 */
[----:B------:R-:W-:Y:S01]  /*e3a0*/  IMAD.MOV.U32 R59, RZ, RZ, R46 ;  /* 0x000000ffff3b7224 */ /* 0x000fe200078e002e */
[----:B------:R-:W-:Y:S01]  /*e3b0*/  LOP3.LUT R44, R52, 0xff00, R57, 0xf8, !PT ;  /* 0x0000ff00342c7812 */ /* 0x000fe200078ef839 */
[----:B------:R-:W-:Y:S01]  /*e3c0*/  IMAD.U32 R57, R66, 0x10000, RZ ;  /* 0x0001000042397824 */ /* 0x000fe200078e00ff */
[----:B------:R-:W-:-:S02]  /*e3d0*/  LOP3.LUT R54, R87, 0xff0000ff, RZ, 0xc0, !PT ;  /* 0xff0000ff57367812 */ /* 0x000fc400078ec0ff */
[----:B------:R-:W-:Y:S02]  /*e3e0*/  SHF.R.U32.HI R62, RZ, 0x10, R87 ;  /* 0x00000010ff3e7819 */ /* 0x000fe40000011657 */
[----:B------:R-:W-:Y:S02]  /*e3f0*/  SHF.R.U32.HI R63, RZ, 0x8, R73 ;  /* 0x00000008ff3f7819 */ /* 0x000fe40000011649 */
[----:B------:R-:W-:Y:S02]  /*e400*/  SHF.R.U32.HI R65, RZ, 0x8, R75 ;  /* 0x00000008ff417819 */ /* 0x000fe4000001164b */
[----:B------:R-:W-:Y:S01]  /*e410*/  LOP3.LUT R40, R54, 0xff00, R61, 0xf8, !PT ;  /* 0x0000ff0036287812 */ /* 0x000fe200078ef83d */
[----:B------:R-:W-:Y:S01]  /*e420*/  IMAD.SHL.U32 R63, R63, 0x100, RZ ;  /* 0x000001003f3f7824 */ /* 0x000fe200078e00ff */
[----:B------:R-:W-:Y:S01]  /*e430*/  LOP3.LUT R44, R44, 0xff0000, R57, 0xf8, !PT ;  /* 0x00ff00002c2c7812 */ /* 0x000fe200078ef839 */
[----:B------:R-:W-:Y:S01]  /*e440*/  IMAD.U32 R61, R62, 0x10000, RZ ;  /* 0x000100003e3d7824 */ /* 0x000fe200078e00ff */
[----:B------:R-:W-:-:S02]  /*e450*/  LOP3.LUT R58, R73, 0xff0000ff, RZ, 0xc0, !PT ;  /* 0xff0000ff493a7812 */ /* 0x000fc400078ec0ff */
[----:B------:R-:W-:Y:S02]  /*e460*/  LOP3.LUT R60, R75, 0xff0000ff, RZ, 0xc0, !PT ;  /* 0xff0000ff4b3c7812 */ /* 0x000fe400078ec0ff */
[----:B------:R-:W-:Y:S02]  /*e470*/  SHF.L.U32 R65, R65, 0x8, RZ ;  /* 0x0000000841417819 */ /* 0x000fe400000006ff */
[----:B------:R-:W-:Y:S02]  /*e480*/  F2FP.F16.E4M3.UNPACK_B R62, R150.H1 ;  /* 0x00000096ff3e723e */ /* 0x000fe400030006ff */
        /* <DEDUP_REMOVED lines=13> */
[----:B------:R-:W-:Y:S01]  /*e560*/  F2FP.F16.E4M3.UNPACK_B R150, R150 ;  /* 0x00000096ff96723e */ /* 0x000fe200020006ff */
        /* <DEDUP_REMOVED lines=8> */
[----:B------:R-:W-:Y:S01]  /*e5f0*/  LOP3.LUT R46, R46, 0xff0000, R65, 0xf8, !PT ;  /* 0x00ff00002e2e7812 */ /* 0x000fe200078ef841 */
[----:B------:R-:W-:Y:S01]  /*e600*/  HADD2.F32 R61, -RZ, R60.H1_H1 ;  /* 0x3000003cff3d7230 */ /* 0x000fe20000004100 */
[----:B------:R-:W-:Y:S01]  /*e610*/  F2FP.F16.E4M3.UNPACK_B R148, R148 ;  /* 0x00000094ff94723e */ /* 0x000fe200020006ff */
[----:B------:R-:W-:Y:S01]  /*e620*/  FMUL.FTZ R65, R58, R63 ;  /* 0x0000003f3a417220 */ /* 0x000fe20000410000 */
[----:B------:R-:W-:-:S02]  /*e630*/  HADD2.F32 R60, -RZ, R150.H0_H0 ;  /* 0x20000096ff3c7230 */ /* 0x000fc40000004100 */
        /* <DEDUP_REMOVED lines=9> */
[----:B------:R-:W-:Y:S01]  /*e6d0*/  HADD2.F32 R56, -RZ, R56.H1_H1 ;  /* 0x30000038ff387230 */ /* 0x000fe20000004100 */
[----:B------:R-:W-:Y:S01]  /*e6e0*/  SHF.R.U32.HI R67, RZ, 0x10, R75 ;  /* 0x00000010ff437819 */ /* 0x000fe2000001164b */
[-C--:B------:R-:W-:Y:S01]  /*e6f0*/  FFMA.FTZ R62, R52, R54.reuse, -R61 ;  /* 0x00000036343e7223 */ /* 0x080fe2000001083d */
[----:B------:R-:W-:Y:S01]  /*e700*/  FFMA.FTZ R64, R57, R54, R60 ;  /* 0x0000003639407223 */ /* 0x000fe2000001003c */
[----:B------:R-:W-:Y:S02]  /*e710*/  HADD2.F32 R50, -RZ, R50.H1_H1 ;  /* 0x30000032ff327230 */ /* 0x000fe40000004100 */
[----:B------:R-:W-:Y:S01]  /*e720*/  FMUL.FTZ R57, R56, R63 ;  /* 0x0000003f38397220 */ /* 0x000fe20000410000 */
[----:B------:R-:W-:Y:S01]  /*e730*/  HADD2.F32 R61, -RZ, R148.H1_H1 ;  /* 0x30000094ff3d7230 */ /* 0x000fe20000004100 */
[----:B------:R-:W-:Y:S01]  /*e740*/  F2FP.F16.E4M3.UNPACK_B R52, R149.H1 ;  /* 0x00000095ff34723e */ /* 0x000fe200030006ff */
[----:B------:R-:W-:Y:S01]  /*e750*/  IMAD.U32 R67, R67, 0x10000, RZ ;  /* 0x0001000043437824 */ /* 0x000fe200078e00ff */
[----:B------:R-:W-:Y:S01]  /*e760*/  F2FP.F16.E4M3.UNPACK_B R54, R59.H1 ;  /* 0x0000003bff36723e */ /* 0x000fe200030006ff */
[C---:B------:R-:W-:Y:S01]  /*e770*/  FMUL.FTZ R63, R50.reuse, R63 ;  /* 0x0000003f323f7220 */ /* 0x040fe20000410000 */
[----:B------:R-:W-:Y:S01]  /*e780*/  FFMA.FTZ R65, R50, R61, -R57 ;  /* 0x0000003d32417223 */ /* 0x000fe20000010839 */
[----:B------:R-:W-:Y:S01]  /*e790*/  F2FP.F16.E4M3.UNPACK_B R50, R55.H1 ;  /* 0x00000037ff32723e */ /* 0x000fe200030006ff */
[----:B------:R-:W-:Y:S01]  /*e7a0*/  HADD2.F32 R60, -RZ, R52.H0_H0 ;  /* 0x20000034ff3c7230 */ /* 0x000fe20000004100 */
[----:B------:R-:W-:Y:S01]  /*e7b0*/  F2FP.F16.E4M3.UNPACK_B R58, R147.H1 ;  /* 0x00000093ff3a723e */ /* 0x000fe200030006ff */
[----:B------:R-:W-:Y:S01]  /*e7c0*/  HADD2.F32 R57, -RZ, R54.H0_H0 ;  /* 0x20000036ff397230 */ /* 0x000fe20000004100 */
[----:B------:R-:W-:Y:S01]  /*e7d0*/  LOP3.LUT R42, R42, 0xff0000, R67, 0xf8, !PT ;  /* 0x00ff00002a2a7812 */ /* 0x000fe200078ef843 */
[----:B------:R-:W-:Y:S01]  /*e7e0*/  FFMA.FTZ R67, R56, R61, R63 ;  /* 0x0000003d38437223 */ /* 0x000fe2000001003f */
[----:B------:R-:W-:Y:S01]  /*e7f0*/  HADD2.F32 R63, -RZ, R52.H1_H1 ;  /* 0x30000034ff3f7230 */ /* 0x000fe20000004100 */
[----:B------:R-:W-:Y:S01]  /*e800*/  F2FP.F16.E4M3.UNPACK_B R149, R149 ;  /* 0x00000095ff95723e */ /* 0x000fe200020006ff */
[----:B------:R-:W-:-:S02]  /*e810*/  HADD2.F32 R52, -RZ, R50.H0_H0 ;  /* 0x20000032ff347230 */ /* 0x000fc40000004100 */
[CC--:B------:R-:W-:Y:S01]  /*e820*/  FMUL.FTZ R61, R57.reuse, R60.reuse ;  /* 0x0000003c393d7220 */ /* 0x0c0fe20000410000 */
[----:B------:R-:W-:Y:S01]  /*e830*/  HADD2.F32 R56, -RZ, R58.H0_H0 ;  /* 0x2000003aff387230 */ /* 0x000fe20000004100 */
[----:B------:R-:W-:Y:S01]  /*e840*/  F2FP.F16.E4M3.UNPACK_B R59, R59 ;  /* 0x0000003bff3b723e */ /* 0x000fe200020006ff */
[----:B------:R-:W-:Y:S02]  /*e850*/  HADD2.F32 R54, -RZ, R54.H1_H1 ;  /* 0x30000036ff367230 */ /* 0x000fe40000004100 */
[C---:B------:R-:W-:Y:S01]  /*e860*/  FMUL.FTZ R70, R52.reuse, R60 ;  /* 0x0000003c34467220 */ /* 0x040fe20000410000 */
[----:B------:R-:W-:Y:S02]  /*e870*/  HADD2.F32 R50, -RZ, R50.H1_H1 ;  /* 0x30000032ff327230 */ /* 0x000fe40000004100 */
[-C--:B------:R-:W-:Y:S01]  /*e880*/  FFMA.FTZ R60, R52, R56.reuse, -R61 ;  /* 0x00000038343c7223 */ /* 0x080fe2000001083d */
[----:B------:R-:W-:Y:S02]  /*e890*/  HADD2.F32 R61, -RZ, R58.H1_H1 ;  /* 0x3000003aff3d7230 */ /* 0x000fe40000004100 */
[----:B------:R-:W-:Y:S01]  /*e8a0*/  FMUL.FTZ R73, R54, R63 ;  /* 0x0000003f36497220 */ /* 0x000fe20000410000 */
[----:B------:R-:W-:Y:S01]  /*e8b0*/  F2FP.F16.E4M3.UNPACK_B R55, R55 ;  /* 0x00000037ff37723e */ /* 0x000fe200020006ff */
[C---:B------:R-:W-:Y:S01]  /*e8c0*/  FMUL.FTZ R63, R50.reuse, R63 ;  /* 0x0000003f323f7220 */ /* 0x040fe20000410000 */
[----:B------:R-:W-:Y:S01]  /*e8d0*/  FFMA.FTZ R74, R57, R56, R70 ;  /* 0x00000038394a7223 */ /* 0x000fe20000010046 */
[----:B------:R-:W-:Y:S01]  /*e8e0*/  FFMA.FTZ R75, R50, R61, -R73 ;  /* 0x0000003d324b7223 */ /* 0x000fe20000010849 */
[----:B------:R-:W-:Y:S01]  /*e8f0*/  F2FP.F16.E4M3.UNPACK_B R147, R147 ;  /* 0x00000093ff93723e */ /* 0x000fe200020006ff */
[----:B------:R-:W-:Y:S01]  /*e900*/  FFMA.FTZ R77, R54, R61, R63 ;  /* 0x0000003d364d7223 */ /* 0x000fe2000001003f */
[----:B------:R-:W-:-:S02]  /*e910*/  HADD2.F32 R61, -RZ, R149.H0_H0 ;  /* 0x20000095ff3d7230 */ /* 0x000fc40000004100 */
[----:B------:R-:W-:Y:S02]  /*e920*/  HADD2.F32 R52, -RZ, R59.H0_H0 ;  /* 0x2000003bff347230 */ /* 0x000fe40000004100 */
[----:B------:R-:W-:Y:S02]  /*e930*/  HADD2.F32 R56, -RZ, R149.H1_H1 ;  /* 0x30000095ff387230 */ /* 0x000fe40000004100 */
[----:B------:R-:W-:Y:S02]  /*e940*/  HADD2.F32 R50, -RZ, R55.H0_H0 ;  /* 0x20000037ff327230 */ /* 0x000fe40000004100 */
[-C--:B------:R-:W-:Y:S01]  /*e950*/  FMUL.FTZ R63, R52, R61.reuse ;  /* 0x0000003d343f7220 */ /* 0x080fe20000410000 */
[----:B------:R-:W-:Y:S02]  /*e960*/  HADD2.F32 R59, -RZ, R59.H1_H1 ;  /* 0x3000003bff3b7230 */ /* 0x000fe40000004100 */
[----:B------:R-:W-:Y:S02]  /*e970*/  HADD2.F32 R55, -RZ, R55.H1_H1 ;  /* 0x30000037ff377230 */ /* 0x000fe40000004100 */
[----:B------:R-:W-:Y:S01]  /*e980*/  FMUL.FTZ R61, R50, R61 ;  /* 0x0000003d323d7220 */ /* 0x000fe20000410000 */
[----:B------:R-:W-:-:S02]  /*e990*/  HADD2.F32 R57, -RZ, R147.H0_H0 ;  /* 0x20000093ff397230 */ /* 0x000fc40000004100 */
[-C--:B------:R-:W-:Y:S01]  /*e9a0*/  FMUL.FTZ R58, R59, R56.reuse ;  /* 0x000000383b3a7220 */ /* 0x080fe20000410000 */
[----:B------:R-:W-:Y:S02]  /*e9b0*/  HADD2.F32 R54, -RZ, R147.H1_H1 ;  /* 0x30000093ff367230 */ /* 0x000fe40000004100 */
[C---:B------:R-:W-:Y:S01]  /*e9c0*/  FMUL.FTZ R56, R55.reuse, R56 ;  /* 0x0000003837387220 */ /* 0x040fe20000410000 */
[-C--:B------:R-:W-:Y:S01]  /*e9d0*/  FFMA.FTZ R63, R50, R57.reuse, -R63 ;  /* 0x00000039323f7223 */ /* 0x080fe2000001083f */
[----:B------:R-:W-:Y:S01]  /*e9e0*/  FFMA.FTZ R70, R52, R57, R61 ;  /* 0x0000003934467223 */ /* 0x000fe2000001003d */
[-C--:B------:R-:W-:Y:S01]  /*e9f0*/  FFMA.FTZ R72, R55, R54.reuse, -R58 ;  /* 0x0000003637487223 */ /* 0x080fe2000001083a */
[----:B------:R-:W-:Y:S01]  /*ea00*/  FFMA.FTZ R73, R59, R54, R56 ;  /* 0x000000363b497223 */ /* 0x000fe20000010038 */
[----:B------:R-:W-:Y:S02]  /*ea10*/  F2FP.SATFINITE.E4M3.F32.PACK_AB_MERGE_C R50, R71, R66, RZ ;  /* 0x000000424732723e */ /* 0x000fe400048070ff */
[----:B------:R-:W-:-:S02]  /*ea20*/  F2FP.F16.E4M3.UNPACK_B R58, R45 ;  /* 0x0000002dff3a723e */ /* 0x000fc400020006ff */
[----:B------:R-:W-:Y:S02]  /*ea30*/  F2FP.F16.E4M3.UNPACK_B R61, R46 ;  /* 0x0000002eff3d723e */ /* 0x000fe400020006ff */
[----:B------:R-:W-:Y:S01]  /*ea40*/  F2FP.F16.E4M3.UNPACK_B R56, R41 ;  /* 0x00000029ff38723e */ /* 0x000fe200020006ff */
[--C-:B------:R-:W-:Y:S01]  /*ea50*/  HADD2.F32 R59, -RZ, R58.reuse.H0_H0 ;  /* 0x2000003aff3b7230 */ /* 0x100fe20000004100 */
[----:B------:R-:W-:Y:S01]  /*ea60*/  F2FP.SATFINITE.E4M3.F32.PACK_AB_MERGE_C R55, R75, R60, RZ ;  /* 0x0000003c4b37723e */ /* 0x000fe200048070ff */
[----:B------:R-:W-:Y:S01]  /*ea70*/  HADD2.F32 R58, -RZ, R58.H1_H1 ;  /* 0x3000003aff3a7230 */ /* 0x000fe20000004100 */
[----:B------:R-:W-:Y:S01]  /*ea80*/  F2FP.SATFINITE.E4M3.F32.PACK_AB_MERGE_C R50, R67, R64, R50 ;  /* 0x000000404332723e */ /* 0x000fe20004807032 */
[--C-:B------:R-:W-:Y:S01]  /*ea90*/  HADD2.F32 R64, -RZ, R61.reuse.H0_H0 ;  /* 0x2000003dff407230 */ /* 0x100fe20000004100 */
[----:B------:R-:W-:Y:S01]  /*eaa0*/  F2FP.SATFINITE.E4M3.F32.PACK_AB_MERGE_C R52, R68, R69, RZ ;  /* 0x000000454434723e */ /* 0x000fe200048070ff */
[----:B------:R-:W-:Y:S01]  /*eab0*/  HADD2.F32 R57, -RZ, R56.H0_H0 ;  /* 0x20000038ff397230 */ /* 0x000fe20000004100 */
[----:B------:R-:W-:Y:S01]  /*eac0*/  F2FP.F16.E4M3.UNPACK_B R60, R44 ;  /* 0x0000002cff3c723e */ /* 0x000fe200020006ff */
[----:B------:R-:W-:Y:S01]  /*ead0*/  HADD2.F32 R61, -RZ, R61.H1_H1 ;  /* 0x3000003dff3d7230 */ /* 0x000fe20000004100 */
[----:B------:R-:W-:Y:S01]  /*eae0*/  F2FP.SATFINITE.E4M3.F32.PACK_AB_MERGE_C R52, R65, R62, R52 ;  /* 0x0000003e4134723e */ /* 0x000fe20004807034 */
[-C--:B------:R-:W-:Y:S01]  /*eaf0*/  FMUL.FTZ R66, R59, R64.reuse ;  /* 0x000000403b427220 */ /* 0x080fe20000410000 */
[----:B------:R-:W-:Y:S01]  /*eb00*/  FMUL.FTZ R64, R57, R64 ;  /* 0x0000004039407220 */ /* 0x000fe20000410000 */
[----:B------:R-:W-:Y:S01]  /*eb10*/  HADD2.F32 R62, -RZ, R60.H0_H0 ;  /* 0x2000003cff3e7230 */ /* 0x000fe20000004100 */
[----:B------:R-:W-:Y:S01]  /*eb20*/  F2FP.SATFINITE.E4M3.F32.PACK_AB_MERGE_C R55, R72, R63, R55 ;  /* 0x0000003f4837723e */ /* 0x000fe20004807037 */
[----:B------:R-:W-:-:S02]  /*eb30*/  HADD2.F32 R56, -RZ, R56.H1_H1 ;  /* 0x30000038ff387230 */ /* 0x000fc40000004100 */
[----:B------:R-:W-:Y:S01]  /*eb40*/  FMUL.FTZ R63, R58, R61 ;  /* 0x0000003d3a3f7220 */ /* 0x000fe20000410000 */
[----:B------:R-:W-:Y:S01]  /*eb50*/  F2FP.F16.E4M3.UNPACK_B R41, R41.H1 ;  /* 0x00000029ff29723e */ /* 0x000fe200030006ff */
[-C--:B------:R-:W-:Y:S01]  /*eb60*/  FFMA.FTZ R64, R59, R62.reuse, R64 ;  /* 0x0000003e3b407223 */ /* 0x080fe20000010040 */
[----:B------:R-:W-:Y:S02]  /*eb70*/  HADD2.F32 R59, -RZ, R60.H1_H1 ;  /* 0x3000003cff3b7230 */ /* 0x000fe40000004100 */
[----:B------:R-:W-:Y:S01]  /*eb80*/  FFMA.FTZ R66, R57, R62, -R66 ;  /* 0x0000003e39427223 */ /* 0x000fe20000010842 */
[C---:B------:R-:W-:Y:S01]  /*eb90*/  FMUL.FTZ R61, R56.reuse, R61 ;  /* 0x0000003d383d7220 */ /* 0x040fe20000410000 */
[----:B------:R-:W-:Y:S01]  /*eba0*/  F2FP.F16.E4M3.UNPACK_B R57, R45.H1 ;  /* 0x0000002dff39723e */ /* 0x000fe200030006ff */
[----:B------:R-:W-:Y:S02]  /*ebb0*/  HADD2.F32 R45, -RZ, R41.H0_H0 ;  /* 0x20000029ff2d7230 */ /* 0x000fe40000004100 */
[-C--:B------:R-:W-:Y:S01]  /*ebc0*/  FFMA.FTZ R65, R56, R59.reuse, -R63 ;  /* 0x0000003b38417223 */ /* 0x080fe2000001083f */
[----:B------:R-:W-:Y:S01]  /*ebd0*/  F2FP.F16.E4M3.UNPACK_B R56, R46.H1 ;  /* 0x0000002eff38723e */ /* 0x000fe200030006ff */
[----:B------:R-:W-:Y:S01]  /*ebe0*/  FFMA.FTZ R67, R58, R59, R61 ;  /* 0x0000003b3a437223 */ /* 0x000fe2000001003d */
[--C-:B------:R-:W-:Y:S01]  /*ebf0*/  HADD2.F32 R46, -RZ, R57.reuse.H0_H0 ;  /* 0x20000039ff2e7230 */ /* 0x100fe20000004100 */
[----:B------:R-:W-:Y:S01]  /*ec00*/  F2FP.F16.E4M3.UNPACK_B R44, R44.H1 ;  /* 0x0000002cff2c723e */ /* 0x000fe200030006ff */
[----:B------:R-:W-:Y:S01]  /*ec10*/  HADD2.F32 R57, -RZ, R57.H1_H1 ;  /* 0x30000039ff397230 */ /* 0x000fe20000004100 */
[----:B------:R-:W-:Y:S01]  /*ec20*/  F2FP.SATFINITE.E4M3.F32.PACK_AB_MERGE_C R54, R77, R74, RZ ;  /* 0x0000004a4d36723e */ /* 0x000fe200048070ff */
[--C-:B------:R-:W-:Y:S01]  /*ec30*/  HADD2.F32 R58, -RZ, R56.reuse.H0_H0 ;  /* 0x20000038ff3a7230 */ /* 0x100fe20000004100 */
[----:B------:R-:W-:Y:S01]  /*ec40*/  F2FP.F16.E4M3.UNPACK_B R61, R42.H1 ;  /* 0x0000002aff3d723e */ /* 0x000fe200030006ff */
[----:B------:R-:W-:Y:S01]  /*ec50*/  HADD2.F32 R60, -RZ, R56.H1_H1 ;  /* 0x30000038ff3c7230 */ /* 0x000fe20000004100 */
[----:B------:R-:W-:Y:S01]  /*ec60*/  F2FP.SATFINITE.E4M3.F32.PACK_AB_MERGE_C R54, R73, R70, R54 ;  /* 0x000000464936723e */ /* 0x000fe20004807036 */
[----:B------:R-:W-:-:S02]  /*ec70*/  HADD2.F32 R41, -RZ, R41.H1_H1 ;  /* 0x30000029ff297230 */ /* 0x000fc40000004100 */
[CC--:B------:R-:W-:Y:S01]  /*ec80*/  FMUL.FTZ R62, R46.reuse, R58.reuse ;  /* 0x0000003a2e3e7220 */ /* 0x0c0fe20000410000 */
[--C-:B------:R-:W-:Y:S02]  /*ec90*/  HADD2.F32 R56, -RZ, R44.reuse.H0_H0 ;  /* 0x2000002cff387230 */ /* 0x100fe40000004100 */
        /* <DEDUP_REMOVED lines=54> */
[----:B------:R-:W-:Y:S01]  /*f000*/  F2FP.SATFINITE.E4M3.F32.PACK_AB_MERGE_C R47, R42, R63, R58 ;  /* 0x0000003f2a2f723e */ /* 0x000fe2000480703a */
[----:B------:R-:W-:Y:S01]  /*f010*/  IMAD.MOV.U32 R42, RZ, RZ, R55 ;  /* 0x000000ffff2a7224 */ /* 0x000fe200078e0037 */
[----:B------:R-:W-:Y:S02]  /*f020*/  F2FP.SATFINITE.E4M3.F32.PACK_AB_MERGE_C R41, R65, R66, R68 ;  /* 0x000000424129723e */ /* 0x000fe40004807044 */
[----:B------:R-:W-:Y:S02]  /*f030*/  F2FP.SATFINITE.E4M3.F32.PACK_AB_MERGE_C R45, R67, R64, R69 ;  /* 0x00000040432d723e */ /* 0x000fe40004807045 */
[----:B------:R-:W-:-:S07]  /*f040*/  MOV R44, R50 ;  /* 0x00000032002c7202 */ /* 0x000fce0000000f00 */
.L_x_2298:
[----:B------:R-:W-:Y:S05]  /*f050*/  BSYNC B1 ;  /* 0x0000000000017941 */ /* 0x000fea0003800000 */
.L_x_2297:
        /* <DEDUP_REMOVED lines=10> */
.L_x_2214:
[----:B------:R-:W-:-:S06]  /*f100*/  UISETP.NE.AND UP0, UPT, UR53, 0x3, UPT ;  /* 0x000000033500788c */ /* 0x000fcc000bf05270 */
[----:B------:R-:W-:-:S13]  /*f110*/  PLOP3.LUT P1, PT, PT, PT, UP0, 0x80, 0x0 ;  /* 0x000000000000781c */ /* 0x000fda0003f2f008 */
[----:B------:R-:W-:Y:S05]  /*f120*/  @!P1 BRA `(.L_x_2299) ;  /* 0x0000000000049947 */ /* 0x000fea0003800000 */
[----:B------:R-:W-:Y:S01]  /*f130*/  BPT.TRAP 0x1 ;  /* 0x000000040000795c */ /* 0x000fe20000300000 */
.L_x_2299:
[----:B------:R-:W-:Y:S01]  /*f140*/  IMAD R39, R17, 0x8, R16 ;  /* 0x0000000811277824 */ /* 0x000fe200078e0210 */
[----:B------:R-:W-:Y:S01]  /*f150*/  SHF.L.U32 R96, R194, 0x1f, RZ ;  /* 0x0000001fc2607819 */ /* 0x000fe200000006ff */
[----:B------:R-:W-:Y:S01]  /*f160*/  IMAD R38, R24, -0xa0, R2 ;  /* 0xffffff6018267824 */ /* 0x000fe200078e0202 */
[----:B------:R-:W-:Y:S02]  /*f170*/  BSSY B1, `(.L_x_2300) ;  /* 0x0000004000017945 */ /* 0x000fe40003800000 */
[----:B------:R-:W1:Y:S02]  /*f180*/  SYNCS.PHASECHK.TRANS64.TRYWAIT P2, [R39+URZ+0x29890], R96 ;  /* 0x02989060270075a7 */ /* 0x000e64000804017f */
[----:B------:R-:W-:Y:S01]  /*f190*/  VIMNMX R38, R38, 0xa0, PT ;  /* 0x000000a026267848 */ /* 0x000fe20003fe0100 */
[----:B-1----:R-:W-:Y:S06]  /*f1a0*/  @!P2 BRA `(.L_x_2301) ;  /* 0x000001c40010a947 */ /* 0x002fec0003800000 */
.L_x_2542:
[----:B------:R-:W-:Y:S05]  /*f1b0*/  BSYNC B1 ;  /* 0x0000000000017941 */ /* 0x000fea0003800000 */
.L_x_2300:
        /* <DEDUP_REMOVED lines=21> */
.L_x_2303:
[----:B------:R-:W-:Y:S05]  /*f310*/  BSYNC B1 ;  /* 0x0000000000017941 */ /* 0x000fea0003800000 */
.L_x_2302:
        /* <DEDUP_REMOVED lines=20> */
.L_x_2247:
[----:B------:R-:W-:Y:S05]  /*f460*/  BSYNC B0 ;  /* 0x0000000000007941 */ /* 0x000fea0003800000 */
.L_x_2213:
        /* <DEDUP_REMOVED lines=17> */
.L_x_2305:
[----:B------:R-:W-:Y:S05]  /*f580*/  BSYNC B0 ;  /* 0x0000000000007941 */ /* 0x000fea0003800000 */
.L_x_2304:
[----:B------:R-:W1:Y:S01]  /*f590*/  SYNCS.PHASECHK.TRANS64.TRYWAIT P1, [R39+URZ+0x298b0], R96 ;  /* 0x0298b060270075a7 */ /* 0x000e62000802017f */
[----:B------:R-:W-:Y:S01]  /*f5a0*/  ULDC UR42, c[0x0][0x310] ;  /* 0x0000c400002a7ab9 */ /* 0x000fe20000000800 */
[----:B------:R-:W-:Y:S01]  /*f5b0*/  ULDC.64 UR38, c[0x0][0x318] ;  /* 0x0000c60000267ab9 */ /* 0x000fe20000000a00 */
[----:B------:R-:W-:Y:S01]  /*f5c0*/  ULDC.64 UR40, c[0x0][0x308] ;  /* 0x0000c20000287ab9 */ /* 0x000fe20000000a00 */
[----:B------:R-:W-:Y:S01]  /*f5d0*/  BSSY B0, `(.L_x_2306) ;  /* 0x0000003000007945 */ /* 0x000fe20003800000 */
[----:B------:R-:W-:-:S03]  /*f5e0*/  IMAD R41, R17, 0x5000, R209 ;  /* 0x0000500011297824 */ /* 0x000fc600078e02d1 */
[----:B-1----:R-:W-:Y:S05]  /*f5f0*/  @!P1 BRA `(.L_x_2307) ;  /* 0x000001c000109947 */ /* 0x002fea0003800000 */
.L_x_2543:
[----:B------:R-:W-:Y:S05]  /*f600*/  BSYNC B0 ;  /* 0x0000000000007941 */ /* 0x000fea0003800000 */
.L_x_2306:
        /* <DEDUP_REMOVED lines=27> */
.L_x_2309:
[----:B------:R-:W-:Y:S05]  /*f7c0*/  BSYNC B0 ;  /* 0x0000000000007941 */ /* 0x000fea0003800000 */
.L_x_2308:
[----:B------:R-:W-:Y:S01]  /*f7d0*/  ISETP.GE.AND P1, PT, R216, R38, PT ;  /* 0x00000026d800720c */ /* 0x000fe20003f26270 */
[----:B------:R-:W-:-:S12]  /*f7e0*/  BSSY B0, `(.L_x_2310) ;  /* 0x0000017000007945 */ /* 0x000fd80003800000 */
[----:B------:R-:W-:Y:S05]  /*f7f0*/  @P1 BRA `(.L_x_2311) ;  /* 0x0000000000541947 */ /* 0x000fea0003800000 */
[----:B--2---:R-:W-:Y:S01]  /*f800*/  IADD3 R43, P1, R44, 0x80, RZ ;  /* 0x000000802c2b7810 */ /* 0x004fe20007f3e0ff */
[----:B0-----:R-:W-:Y:S02]  /*f810*/  IMAD.MOV.U32 R40, RZ, RZ, R114 ;  /* 0x000000ffff287224 */ /* 0x001fe400078e0072 */
        /* <DEDUP_REMOVED lines=19> */
.L_x_2311:
[----:B------:R-:W-:Y:S05]  /*f950*/  BSYNC B0 ;  /* 0x0000000000007941 */ /* 0x000fea0003800000 */
.L_x_2310:
[----:B------:R-:W4:Y:S01]  /*f960*/  LDL R38, [R1+0x20] ;  /* 0x0000200001267983 */ /* 0x000f220000100800 */
[----:B-1----:R-:W-:Y:S01]  /*f970*/  @!P2 IADD3 R39, R39, 0x298c0, RZ ;  /* 0x000298c02727a810 */ /* 0x002fe20007ffe0ff */
[----:B------:R-:W-:Y:S01]  /*f980*/  VIADD R17, R17, 0x1 ;  /* 0x0000000111117836 */ /* 0x000fe20000000000 */
[----:B------:R-:W-:Y:S01]  /*f990*/  @!PT LDS RZ, [RZ] ;  /* 0x00000000fffff984 */ /* 0x000fe20000000800 */
[----:B------:R-:W-:Y:S01]  /*f9a0*/  @!PT LDS RZ, [RZ] ;  /* 0x00000000fffff984 */ /* 0x000fe20000000800 */
[----:B------:R-:W-:Y:S01]  /*f9b0*/  @!PT LDS RZ, [RZ] ;  /* 0x00000000fffff984 */ /* 0x000fe20000000800 */
[----:B------:R-:W-:Y:S01]  /*f9c0*/  @!PT LDS RZ, [RZ] ;  /* 0x00000000fffff984 */ /* 0x000fe20000000800 */
[----:B------:R1:W-:Y:S06]  /*f9d0*/  MEMBAR.ALL.CTA ;  /* 0x0000000000007992 */ /* 0x0003ec0000008000 */
[----:B-1----:R-:W1:Y:S01]  /*f9e0*/  FENCE.VIEW.ASYNC.S ;  /* 0x00000000000073c6 */ /* 0x002e620000000000 */
[----:B------:R-:W-:Y:S01]  /*f9f0*/  @!P2 PRMT R39, RZ, 0x654, R39 ;  /* 0x00000654ff27a816 */ /* 0x000fe20000000027 */
[----:B-1----:R1:W-:Y:S01]  /*fa00*/  BAR.SYNC.DEFER_BLOCKING R156, 0x80 ;  /* 0x0002009c0000751d */ /* 0x0023e20000010000 */
[----:B------:R-:W-:-:S04]  /*fa10*/  ISETP.NE.AND P1, PT, R17, 0x2, PT ;  /* 0x000000021100780c */ /* 0x000fc80003f25270 */
[----:B------:R-:W-:Y:S01]  /*fa20*/  SEL R17, R17, RZ, P1 ;  /* 0x000000ff11117207 */ /* 0x000fe20000800000 */
[----:B------:R5:W-:Y:S02]  /*fa30*/  @!P2 SYNCS.ARRIVE.TRANS64.RED.A1T0 RZ, [R39+URZ], RZ ;  /* 0x000000ff27ffa9a7 */ /* 0x000be4000810043f */
[----:B-----5:R-:W-:-:S04]  /*fa40*/  SEL R39, RZ, 0x1, P1 ;  /* 0x00000001ff277807 */ /* 0x020fc80000800000 */
[----:B------:R-:W-:Y:S02]  /*fa50*/  LOP3.LUT R194, R194, R39, RZ, 0x3c, !PT ;  /* 0x00000027c2c27212 */ /* 0x000fe400078e3cff */
[----:B----4-:R-:W-:-:S13]  /*fa60*/  LOP3.LUT P4, RZ, R38, 0x2, RZ, 0xc0, !PT ;  /* 0x0000000226ff7812 */ /* 0x010fda000788c0ff */
[----:B-1----:R-:W-:Y:S05]  /*fa70*/  @P4 BRA `(.L_x_2312) ;  /* 0xffffff2c00a84947 */ /* 0x002fea000383ffff */
[----:B------:R-:W1:Y:S01]  /*fa80*/  S2R R38, SR_TID.X ;  /* 0x0000000000267919 */ /* 0x000e620000002100 */
[----:B------:R-:W-:Y:S02]  /*fa90*/  PLOP3.LUT P0, PT, PT, PT, PT, 0x8, 0x0 ;  /* 0x000000000000781c */ /* 0x000fe40003f0e170 */
[----:B-1----:R-:W-:-:S04]  /*faa0*/  SHF.R.U32.HI R38, RZ, 0x7, R38 ;  /* 0x00000007ff267819 */ /* 0x002fc80000011626 */
[----:B------:R-:W-:-:S13]  /*fab0*/  ISETP.NE.AND P4, PT, R38, 0x1, PT ;  /* 0x000000012600780c */ /* 0x000fda0003f85270 */
[----:B------:R-:W-:Y:S06]  /*fac0*/  @!P4 BAR.ARV 0x9, 0x100 ;  /* 0x024400000000cb1d */ /* 0x000fec0000002000 */
.L_x_2208:
[----:B------:R-:W1:Y:S01]  /*fad0*/  LDC R0, c[0x0][0x428] ;  /* 0x00010a00ff007b82 */ /* 0x000e620000000800 */
[----:B------:R-:W-:Y:S05]  /*fae0*/  @P0 BRA `(.L_x_2313) ;  /* 0x00000000000c0947 */ /* 0x000fea0003800000 */
[----:B------:R-:W4:Y:S01]  /*faf0*/  FENCE.VIEW.ASYNC.G ;  /* 0x00000000000073c6 */ /* 0x000f220000000100 */
[----:B------:R-:W-:Y:S05]  /*fb00*/  WARPSYNC.ALL ;  /* 0x0000000000007948 */ /* 0x000fea0003800000 */
[----:B----4-:R-:W-:Y:S06]  /*fb10*/  BAR.ARV 0xc, 0x180 ;  /* 0x0306000000007b1d */ /* 0x010fec0000002000 */
.L_x_2313:
[----:B------:R-:W-:Y:S01]  /*fb20*/  ULDC.64 UR4, c[0x0][0x990] ;  /* 0x0002640000047ab9 */ /* 0x000fe20000000a00 */
[----:B-1----:R-:W-:Y:S01]  /*fb30*/  ISETP.NE.AND P2, PT, R0, 0x1, PT ;  /* 0x000000010000780c */ /* 0x002fe20003f45270 */
[----:B------:R-:W-:Y:S01]  /*fb40*/  ULDC.64 UR6, c[0x0][0x998] ;  /* 0x0002660000067ab9 */ /* 0x000fe20000000a00 */
[----:B------:R-:W-:Y:S01]  /*fb50*/  ISETP.NE.U32.AND P0, PT, RZ, UR4, PT ;  /* 0x00000004ff007c0c */ /* 0x000fe2000bf05070 */
[----:B------:R-:W-:Y:S01]  /*fb60*/  IMAD.MOV.U32 R7, RZ, RZ, R190 ;  /* 0x000000ffff077224 */ /* 0x000fe200078e00be */
[----:B------:R-:W-:Y:S02]  /*fb70*/  ISETP.NE.U32.AND P1, PT, RZ, UR6, PT ;  /* 0x00000006ff007c0c */ /* 0x000fe4000bf25070 */
[----:B------:R-:W-:Y:S02]  /*fb80*/  ISETP.NE.AND.EX P0, PT, RZ, UR5, PT, P0 ;  /* 0x00000005ff007c0c */ /* 0x000fe4000bf05300 */
[----:B------:R-:W-:-:S05]  /*fb90*/  ISETP.NE.AND.EX P1, PT, RZ, UR7, PT, P1 ;  /* 0x00000007ff007c0c */ /* 0x000fca000bf25310 */
[----:B------:R-:W1:Y:S08]  /*fba0*/  @P2 LDC R3, c[0x0][0x42c] ;  /* 0x00010b00ff032b82 */ /* 0x000e700000000800 */
[----:B------:R-:W4:Y:S08]  /*fbb0*/  @P0 LDC.64 R10, c[0x0][0x9a8] ;  /* 0x00026a00ff0a0b82 */ /* 0x000f300000000a00 */
[----:B------:R-:W0:Y:S08]  /*fbc0*/  @P2 LDC R2, c[0x0][0x430] ;  /* 0x00010c00ff022b82 */ /* 0x000e300000000800 */
[----:B------:R-:W2:Y:S01]  /*fbd0*/  @P1 LDC.64 R12, c[0x0][0x9b8] ;  /* 0x00026e00ff0c1b82 */ /* 0x000ea20000000a00 */
[----:B-1----:R-:W-:-:S07]  /*fbe0*/  @P2 IMAD.HI.U32 R3, R190, R3, RZ ;  /* 0x00000003be032227 */ /* 0x002fce00078e00ff */
[----:B------:R-:W1:Y:S01]  /*fbf0*/  @P0 LDC.64 R14, c[0x0][0x9b0] ;  /* 0x00026c00ff0e0b82 */ /* 0x000e620000000a00 */
[----:B----4-:R-:W-:-:S04]  /*fc00*/  @P0 IMAD R0, R214, R10, RZ ;  /* 0x0000000ad6000224 */ /* 0x010fc800078e02ff */
[----:B------:R-:W-:-:S03]  /*fc10*/  @P0 IMAD R11, R210, R11, R0 ;  /* 0x0000000bd20b0224 */ /* 0x000fc600078e0200 */
[----:B------:R-:W4:Y:S01]  /*fc20*/  @P1 LDC.64 R20, c[0x0][0x9c0] ;  /* 0x00027000ff141b82 */ /* 0x000f220000000a00 */
[----:B0-----:R-:W-:Y:S01]  /*fc30*/  @P2 SHF.R.U32.HI R7, RZ, R2, R3 ;  /* 0x00000002ff072219 */ /* 0x001fe20000011603 */
[----:B------:R-:W-:-:S03]  /*fc40*/  @P0 IMAD.WIDE.U32 R2, R210, R10, RZ ;  /* 0x0000000ad2020225 */ /* 0x000fc600078e00ff */
[----:B------:R-:W-:Y:S01]  /*fc50*/  @P0 SHF.R.S32.HI R9, RZ, 0x1f, R7 ;  /* 0x0000001fff090819 */ /* 0x000fe20000011407 */
[----:B------:R-:W-:Y:S01]  /*fc60*/  @P0 IMAD.IADD R3, R3, 0x1, R11 ;  /* 0x0000000103030824 */ /* 0x000fe200078e020b */
[----:B------:R-:W-:Y:S01]  /*fc70*/  @P1 SHF.R.S32.HI R11, RZ, 0x1f, R7 ;  /* 0x0000001fff0b1819 */ /* 0x000fe20000011407 */
[----:B--2---:R-:W-:-:S04]  /*fc80*/  @P1 IMAD R4, R214, R12, RZ ;  /* 0x0000000cd6041224 */ /* 0x004fc800078e02ff */
[C---:B------:R-:W-:Y:S02]  /*fc90*/  @P1 IMAD R13, R210.reuse, R13, R4 ;  /* 0x0000000dd20d1224 */ /* 0x040fe400078e0204 */
[----:B------:R-:W-:-:S04]  /*fca0*/  @P1 IMAD.WIDE.U32 R4, R210, R12, RZ ;  /* 0x0000000cd2041225 */ /* 0x000fc800078e00ff */
[----:B-1----:R-:W-:Y:S02]  /*fcb0*/  @P0 IMAD R0, R9, R14, RZ ;  /* 0x0000000e09000224 */ /* 0x002fe400078e02ff */
        /* <DEDUP_REMOVED lines=9> */
[----:B------:R-:W-:Y:S01]  /*fd50*/  @P1 IADD3 R3, R7, R11, RZ ;  /* 0x0000000b07031210 */ /* 0x000fe20007ffe0ff */
[----:B------:R-:W-:Y:S01]  /*fd60*/  IMAD.MOV.U32 R0, RZ, RZ, 0x3f800000 ;  /* 0x3f800000ff007424 */ /* 0x000fe200078e00ff */
[----:B------:R-:W-:Y:S01]  /*fd70*/  @P1 LEA R8, P4, R6, UR6, 0x2 ;  /* 0x0000000606081c11 */ /* 0x000fe2000f8810ff */
[----:B------:R-:W0:Y:S01]  /*fd80*/  @P2 LDC R11, c[0x0][0x42c] ;  /* 0x00010b00ff0b2b82 */ /* 0x000e220000000800 */
[----:B------:R-:W-:-:S02]  /*fd90*/  @P0 LEA.HI.X R5, R2, UR5, R5, 0x2, P3 ;  /* 0x0000000502050c11 */ /* 0x000fc400098f1405 */
[----:B------:R-:W-:Y:S01]  /*fda0*/  @P1 LEA.HI.X R9, R6, UR7, R3, 0x2, P4 ;  /* 0x0000000706091c11 */ /* 0x000fe2000a0f1403 */
[----:B------:R-:W-:-:S04]  /*fdb0*/  IMAD.MOV.U32 R3, RZ, RZ, 0x3f800000 ;  /* 0x3f800000ff037424 */ /* 0x000fc800078e00ff */
[----:B------:R1:W2:Y:S01]  /*fdc0*/  @P1 LDG.E R0, desc[UR54][R8.64] ;  /* 0x0000003608001981 */ /* 0x0002a2000c1e1900 */
[----:B------:R-:W-:Y:S01]  /*fdd0*/  IADD3 R2, R202, 0x11f, -R191 ;  /* 0x0000011fca027810 */ /* 0x000fe20007ffe8bf */
[----:B------:R-:W4:Y:S02]  /*fde0*/  @P2 LDC R6, c[0x0][0x430] ;  /* 0x00010c00ff062b82 */ /* 0x000f240000000800 */
[----:B------:R3:W2:Y:S02]  /*fdf0*/  @P0 LDG.E R3, desc[UR54][R4.64] ;  /* 0x0000003604030981 */ /* 0x0006a4000c1e1900 */
[----:B------:R-:W-:-:S04]  /*fe00*/  IMAD R2, R189, 0x80, R2 ;  /* 0x00000080bd027824 */ /* 0x000fc800078e0202 */
[----:B------:R-:W-:-:S05]  /*fe10*/  IMAD.HI R2, R2, 0x66666667, RZ ;  /* 0x6666666702027827 */ /* 0x000fca00078e02ff */
[----:B------:R-:W-:-:S04]  /*fe20*/  SHF.R.U32.HI R7, RZ, 0x1f, R2 ;  /* 0x0000001fff077819 */ /* 0x000fc80000011602 */
[----:B------:R-:W-:-:S04]  /*fe30*/  LEA.HI.SX32 R2, R2, R7, 0x1a ;  /* 0x0000000702027211 */ /* 0x000fc800078fd2ff */
[----:B------:R-:W-:-:S04]  /*fe40*/  VIMNMX R157, R157, R2, PT ;  /* 0x000000029d9d7248 */ /* 0x000fc80003fe0100 */
[----:B------:R-:W-:Y:S01]  /*fe50*/  ISETP.GE.AND P1, PT, R157, 0x1, PT ;  /* 0x000000019d00780c */ /* 0x000fe20003f26270 */
[----:B0-----:R-:W-:Y:S01]  /*fe60*/  @P2 IMAD.HI.U32 R11, R190, R11, RZ ;  /* 0x0000000bbe0b2227 */ /* 0x001fe200078e00ff */
[----:B------:R-:W-:Y:S02]  /*fe70*/  PLOP3.LUT P0, PT, PT, PT, PT, 0x80, 0x0 ;  /* 0x000000000000781c */ /* 0x000fe40003f0f070 */
[----:B------:R-:W-:Y:S02]  /*fe80*/  CS2R R88, SRZ ;  /* 0x0000000000587805 */ /* 0x000fe4000001ff00 */
[----:B-1----:R-:W-:Y:S01]  /*fe90*/  CS2R R8, SRZ ;  /* 0x0000000000087805 */ /* 0x002fe2000001ff00 */
[----:B------:R-:W-:Y:S01]  /*fea0*/  IMAD.MOV.U32 R87, RZ, RZ, RZ ;  /* 0x000000ffff577224 */ /* 0x000fe200078e00ff */
[----:B----4-:R-:W-:Y:S02]  /*feb0*/  @P2 SHF.R.U32.HI R190, RZ, R6, R11 ;  /* 0x00000006ffbe2219 */ /* 0x010fe4000001160b */
[----:B------:R-:W-:-:S02]  /*fec0*/  CS2R R6, SRZ ;  /* 0x0000000000067805 */ /* 0x000fc4000001ff00 */
[----:B------:R-:W-:Y:S02]  /*fed0*/  CS2R R10, SRZ ;  /* 0x00000000000a7805 */ /* 0x000fe4000001ff00 */
[----:B---3--:R-:W-:Y:S02]  /*fee0*/  CS2R R4, SRZ ;  /* 0x0000000000047805 */ /* 0x008fe4000001ff00 */
        /* <DEDUP_REMOVED lines=27> */
[----:B------:R-:W-:Y:S01]  /*100a0*/  MOV R72, RZ ;  /* 0x000000ff00487202 */ /* 0x000fe20000000f00 */
[----:B------:R-:W-:Y:S02]  /*100b0*/  IMAD.MOV.U32 R103, RZ, RZ, RZ ;  /* 0x000000ffff677224 */ /* 0x000fe400078e00ff */
[----:B--2---:R-:W-:-:S04]  /*100c0*/  FMUL.FTZ R0, R3, R0 ;  /* 0x0000000003007220 */ /* 0x004fc80000410000 */
[----:B------:R-:W-:Y:S01]  /*100d0*/  FMUL.FTZ R2, R0, UR4 ;  /* 0x0000000400027c20 */ /* 0x000fe20008410000 */
[----:B------:R-:W-:Y:S06]  /*100e0*/  @!P1 BRA `(.L_x_2314) ;  /* 0x0000012400949947 */ /* 0x000fec0003800000 */
[----:B------:R-:W-:-:S03]  /*100f0*/  UMOV UR4, 0xffffffff ;  /* 0xffffffff00047882 */ /* 0x000fc60000000000 */
[----:B------:R-:W-:Y:S05]  /*10100*/  BRA.DIV UR4, `(.L_x_2315) ;  /* 0x000001b604607947 */ /* 0x000fea000b800000 */
[----:B------:R0:W1:Y:S02]  /*10110*/  SHFL.IDX PT, R188, R223, RZ, 0x1f ;  /* 0x00001fffdfbc7589 */ /* 0x00006400000e0000 */
.L_x_2546:
        /* <DEDUP_REMOVED lines=18> */
[----:B------:R-:W-:Y:S02]  /*10240*/  IMAD.U32 R10, RZ, RZ, UR4 ;  /* 0x00000004ff0a7e24 */ /* 0x000fe4000f8e00ff */
[----:B------:R-:W-:-:S02]  /*10250*/  IMAD.U32 R11, RZ, RZ, UR5 ;  /* 0x00000005ff0b7e24 */ /* 0x000fc4000f8e00ff */
[----:B------:R-:W-:Y:S02]  /*10260*/  IMAD.MOV.U32 R8, RZ, RZ, 0x70 ;  /* 0x00000070ff087424 */ /* 0x000fe400078e00ff */
[----:B------:R-:W-:Y:S02]  /*10270*/  IMAD.MOV.U32 R12, RZ, RZ, 0x1 ;  /* 0x00000001ff0c7424 */ /* 0x000fe400078e00ff */
[----:B-1----:R-:W-:-:S07]  /*10280*/  IMAD.MOV.U32 R13, RZ, RZ, RZ ;  /* 0x000000ffff0d7224 */ /* 0x002fce00078e00ff */
[----:B------:R-:W-:-:S07]  /*10290*/  LEPC R20, `(.L_x_2316) ;  /* 0x000000001014794e */ /* 0x000fce0000000000 */
[----:B0-2--5:R-:W-:Y:S05]  /*102a0*/  CALL.ABS.NOINC R14 ;  /* 0x000000000e007343 */ /* 0x025fea0003c00000 */
.L_x_2316:
[----:B------:R-:W-:Y:S02]  /*102b0*/  ULDC UR4, c[0x0][0x3d4] ;  /* 0x0000f50000047ab9 */ /* 0x000fe40000000800 */
[----:B------:R-:W-:-:S13]  /*102c0*/  ISETP.LT.AND P0, PT, RZ, UR4, PT ;  /* 0x00000004ff007c0c */ /* 0x000fda000bf01270 */
[----:B------:R-:W-:Y:S05]  /*102d0*/  @P0 BRA `(.L_x_2317) ;  /* 0x0000000000400947 */ /* 0x000fea0003800000 */
[----:B------:R-:W-:-:S04]  /*102e0*/  ULEA.HI UR4, UR43, UR43, URZ, 0x1 ;  /* 0x0000002b2b047291 */ /* 0x000fc8000f8f083f */
[----:B------:R-:W-:-:S04]  /*102f0*/  ULOP3.LUT UR4, UR4, 0xfffffffe, URZ, 0xc0, !UPT ;  /* 0xfffffffe04047892 */ /* 0x000fc8000f8ec03f */
[----:B------:R-:W-:-:S06]  /*10300*/  UIADD3 UR4, UR43, -UR4, URZ ;  /* 0x800000042b047290 */ /* 0x000fcc000fffe03f */
[----:B------:R-:W-:-:S04]  /*10310*/  MOV R3, UR4 ;  /* 0x0000000400037c02 */ /* 0x000fc80008000f00 */
[----:B------:R-:W-:-:S04]  /*10320*/  SHF.L.U32 R3, R3, 0x1f, RZ ;  /* 0x0000001f03037819 */ /* 0x000fc800000006ff */
[----:B------:R1:W2:Y:S03]  /*10330*/  SYNCS.PHASECHK.TRANS64.TRYWAIT P0, [R16+URZ+0x29800], R3 ;  /* 0x02980003100075a7 */ /* 0x0002a6000800017f */
[----:B--2---:R-:W-:Y:S05]  /*10340*/  @!P0 NANOSLEEP.SYNCS 0x989680 ;  /* 0x009896800000895d */ /* 0x004fea0003900000 */
[----:B------:R-:W2:Y:S01]  /*10350*/  @!P0 SYNCS.PHASECHK.TRANS64 P0, [R16+URZ+0x29800], R3 ;  /* 0x02980003100085a7 */ /* 0x000ea2000800007f */
[----:B------:R-:W-:Y:S04]  /*10360*/  BSSY B0, `(.L_x_2318) ;  /* 0x0000006000007945 */ /* 0x000fe80003800000 */
[----:B--2---:R-:W-:Y:S05]  /*10370*/  @P0 BRA `(.L_x_2319) ;  /* 0x0000000000100947 */ /* 0x004fea0003800000 */
.L_x_2320:
[----:B--2---:R2:W3:Y:S02]  /*10380*/  SYNCS.PHASECHK.TRANS64.TRYWAIT P0, [R16+URZ+0x29800], R3 ;  /* 0x02980003100075a7 */ /* 0x0044e4000800017f */
[----:B---3--:R-:W-:Y:S05]  /*10390*/  @!P0 NANOSLEEP.SYNCS 0x989680 ;  /* 0x009896800000895d */ /* 0x008fea0003900000 */
[----:B------:R-:W3:Y:S02]  /*103a0*/  @!P0 SYNCS.PHASECHK.TRANS64 P0, [R16+URZ+0x29800], R3 ;  /* 0x02980003100085a7 */ /* 0x000ee4000800007f */
[----:B---3--:R-:W-:Y:S05]  /*103b0*/  @!P0 BRA `(.L_x_2320) ;  /* 0xfffffffc00f08947 */ /* 0x008fea000383ffff */
.L_x_2319:
[----:B------:R-:W-:Y:S05]  /*103c0*/  BSYNC B0 ;  /* 0x0000000000007941 */ /* 0x000fea0003800000 */
.L_x_2318:
[----:B------:R-:W-:Y:S05]  /*103d0*/  BRA `(.L_x_2321) ;  /* 0x0000006c00d87947 */ /* 0x000fea0003800000 */
.L_x_2317:
        /* <DEDUP_REMOVED lines=31> */
[----:B0-2---:R-:W-:Y:S05]  /*105d0*/  CALL.ABS.NOINC R14 ;  /* 0x000000000e007343 */ /* 0x005fea0003c00000 */
.L_x_2322:
        /* <DEDUP_REMOVED lines=11> */
[----:B------:R-:W-:-:S03]  /*10690*/  IMAD.WIDE.U32 R6, R189, R10, RZ ;  /* 0x0000000abd067225 */ /* 0x000fc600078e00ff */
[----:B------:R-:W-:Y:S01]  /*106a0*/  IADD3 R5, R5, R3, RZ ;  /* 0x0000000305057210 */ /* 0x000fe20007ffe0ff */
[C---:B------:R-:W-:Y:S02]  /*106b0*/  IMAD R9, R189.reuse, R11, R8 ;  /* 0x0000000bbd097224 */ /* 0x040fe400078e0208 */
[----:B------:R-:W-:Y:S01]  /*106c0*/  IMAD R0, R189, -0x80, R191 ;  /* 0xffffff80bd007824 */ /* 0x000fe200078e02bf */
[----:B------:R-:W-:Y:S01]  /*106d0*/  SHF.L.U64.HI R52, R4, 0x7, R5 ;  /* 0x0000000704347819 */ /* 0x000fe20000010205 */
[----:B------:R-:W-:Y:S02]  /*106e0*/  IMAD.IADD R3, R7, 0x1, R9 ;  /* 0x0000000107037824 */ /* 0x000fe400078e0209 */
        /* <DEDUP_REMOVED lines=27> */
[----:B--2---:R-:W-:Y:S02]  /*108a0*/  @P1 SHF.R.U32.HI R3, RZ, R5, R0 ;  /* 0x00000005ff031219 */ /* 0x004fe40000011600 */
[----:B------:R-:W-:Y:S02]  /*108b0*/  MOV R5, R53 ;  /* 0x0000003500057202 */ /* 0x000fe40000000f00 */
        /* <DEDUP_REMOVED lines=18> */
[C---:B------:R-:W-:Y:S01]  /*109e0*/  VIADD R20, R19.reuse, 0x20 ;  /* 0x0000002013147836 */ /* 0x040fe20000000000 */
[----:B------:R-:W-:Y:S01]  /*109f0*/  IADD3 R8, R19, 0x10, RZ ;  /* 0x0000001013087810 */ /* 0x000fe20007ffe0ff */
[----:B------:R-:W-:Y:S02]  /*10a00*/  IMAD.IADD R0, R9, 0x1, R15 ;  /* 0x0000000109007824 */ /* 0x000fe400078e020f */
[C---:B------:R-:W-:Y:S01]  /*10a10*/  VIADD R9, R19.reuse, 0x30 ;  /* 0x0000003013097836 */ /* 0x040fe20000000000 */
[----:B------:R-:W-:Y:S02]  /*10a20*/  ISETP.GE.AND P1, PT, R8, UR4, PT ;  /* 0x0000000408007c0c */ /* 0x000fe4000bf26270 */
        /* <DEDUP_REMOVED lines=35> */
.L_x_2326:
[----:B------:R-:W-:Y:S05]  /*10c60*/  BSYNC B1 ;  /* 0x0000000000017941 */ /* 0x000fea0003800000 */
.L_x_2325:
        /* <DEDUP_REMOVED lines=14> */
.L_x_2549:
[----:B------:R-:W-:-:S03]  /*10d50*/  UMOV UR4, 0xffffffff ;  /* 0xffffffff00047882 */ /* 0x000fc60000000000 */
[----:B------:R-:W-:Y:S05]  /*10d60*/  BRA.DIV UR4, `(.L_x_2328) ;  /* 0x000001aa04987947 */ /* 0x000fea000b800000 */
.L_x_2552:
[----:B------:R-:W-:-:S03]  /*10d70*/  UMOV UR4, 0xffffffff ;  /* 0xffffffff00047882 */ /* 0x000fc60000000000 */
[----:B------:R-:W-:Y:S05]  /*10d80*/  BRA.DIV UR4, `(.L_x_2329) ;  /* 0x000001aa04b87947 */ /* 0x000fea000b800000 */
.L_x_2555:
[----:B------:R-:W-:-:S03]  /*10d90*/  UMOV UR4, 0xffffffff ;  /* 0xffffffff00047882 */ /* 0x000fc60000000000 */
[----:B------:R-:W-:Y:S05]  /*10da0*/  BRA.DIV UR4, `(.L_x_2330) ;  /* 0x000001aa04d87947 */ /* 0x000fea000b800000 */
.L_x_2558:
        /* <DEDUP_REMOVED lines=8> */
.L_x_2559:
[----:B------:R-:W-:Y:S05]  /*10e30*/  BSYNC B1 ;  /* 0x0000000000017941 */ /* 0x000fea0003800000 */
.L_x_2331:
[----:B------:R-:W-:Y:S05]  /*10e40*/  @P0 BRA `(.L_x_2333) ;  /* 0x0000006400180947 */ /* 0x000fea0003800000 */
[----:B------:R-:W3:Y:S01]  /*10e50*/  LDC R0, c[0x0][0x3d4] ;  /* 0x0000f500ff007b82 */ /* 0x000ee20000000800 */
[C---:B--2---:R-:W-:Y:S01]  /*10e60*/  VIADD R3, R19.reuse, 0x10 ;  /* 0x0000001013037836 */ /* 0x044fe20000000000 */
[----:B------:R-:W-:Y:S01]  /*10e70*/  BSSY B1, `(.L_x_2334) ;  /* 0x0000083000017945 */ /* 0x000fe20003800000 */
[C---:B------:R-:W-:Y:S02]  /*10e80*/  VIADD R5, R19.reuse, 0x20 ;  /* 0x0000002013057836 */ /* 0x040fe40000000000 */
[C---:B------:R-:W-:Y:S01]  /*10e90*/  VIADD R7, R19.reuse, 0x30 ;  /* 0x0000003013077836 */ /* 0x040fe20000000000 */
[-C--:B---3--:R-:W-:Y:S02]  /*10ea0*/  ISETP.GE.AND P0, PT, R19, R0.reuse, PT ;  /* 0x000000001300720c */ /* 0x088fe40003f06270 */
[-C--:B------:R-:W-:Y:S01]  /*10eb0*/  ISETP.GE.AND P1, PT, R3, R0.reuse, PT ;  /* 0x000000000300720c */ /* 0x080fe20003f26270 */
[----:B------:R-:W-:Y:S01]  /*10ec0*/  VIADD R3, R19, 0x40 ;  /* 0x0000004013037836 */ /* 0x000fe20000000000 */
[-C--:B------:R-:W-:Y:S01]  /*10ed0*/  ISETP.GE.AND P2, PT, R5, R0.reuse, PT ;  /* 0x000000000500720c */ /* 0x080fe20003f46270 */
[----:B------:R-:W-:Y:S01]  /*10ee0*/  VIADD R5, R19, 0x50 ;  /* 0x0000005013057836 */ /* 0x000fe20000000000 */
[----:B------:R-:W-:-:S02]  /*10ef0*/  ISETP.GE.AND P3, PT, R7, R0, PT ;  /* 0x000000000700720c */ /* 0x000fc40003f66270 */
[-C--:B------:R-:W-:Y:S02]  /*10f00*/  ISETP.GE.AND P4, PT, R3, R0.reuse, PT ;  /* 0x000000000300720c */ /* 0x080fe40003f86270 */
[----:B------:R-:W-:Y:S02]  /*10f10*/  ISETP.GE.AND P5, PT, R5, R0, PT ;  /* 0x000000000500720c */ /* 0x000fe40003fa6270 */
[----:B------:R-:W-:Y:S01]  /*10f20*/  IADD3 R0, R16, R207, RZ ;  /* 0x000000cf10007210 */ /* 0x000fe20007ffe0ff */
        /* <DEDUP_REMOVED lines=119> */
.L_x_2335:
[----:B------:R-:W-:Y:S05]  /*116a0*/  BSYNC B1 ;  /* 0x0000000000017941 */ /* 0x000fea0003800000 */
.L_x_2334:
        /* <DEDUP_REMOVED lines=124> */
.L_x_2337:
[----:B------:R-:W-:Y:S05]  /*11e70*/  BSYNC B1 ;  /* 0x0000000000017941 */ /* 0x000fea0003800000 */
.L_x_2336:
        /* <DEDUP_REMOVED lines=120> */
.L_x_2339:
[----:B------:R-:W-:Y:S05]  /*12600*/  BSYNC B1 ;  /* 0x0000000000017941 */ /* 0x000fea0003800000 */
.L_x_2338:
        /* <DEDUP_REMOVED lines=124> */
.L_x_2341:
[----:B------:R-:W-:Y:S05]  /*12dd0*/  BSYNC B1 ;  /* 0x0000000000017941 */ /* 0x000fea0003800000 */
.L_x_2340:
        /* <DEDUP_REMOVED lines=120> */
.L_x_2343:
[----:B------:R-:W-:Y:S05]  /*13560*/  BSYNC B1 ;  /* 0x0000000000017941 */ /* 0x000fea0003800000 */
.L_x_2342:
        /* <DEDUP_REMOVED lines=124> */
.L_x_2324:
        /* <DEDUP_REMOVED lines=26> */
[----:B------:R-:W-:Y:S01]  /*13ed0*/  MOV R5, R59 ;  /* 0x0000003b00057202 */ /* 0x000fe20000000f00 */
[C---:B------:R-:W-:Y:S01]  /*13ee0*/  IMAD R0, R215.reuse, R12, RZ ;  /* 0x0000000cd7007224 */ /* 0x040fe200078e02ff */
[----:B------:R-:W-:Y:S01]  /*13ef0*/  ULDC.64 UR4, c[0x0][0x3c8] ;  /* 0x0000f20000047ab9 */ /* 0x000fe20000000a00 */
[----:B------:R-:W-:Y:S01]  /*13f00*/  IMAD.MOV.U32 R4, RZ, RZ, R18 ;  /* 0x000000ffff047224 */ /* 0x000fe200078e0012 */
[----:B------:R-:W-:Y:S01]  /*13f10*/  ULDC.64 UR6, c[0x0][0x3e0] ;  /* 0x0000f80000067ab9 */ /* 0x000fe20000000a00 */
        /* <DEDUP_REMOVED lines=20> */
[----:B------:R-:W-:Y:S02]  /*14060*/  CS2R R30, SRZ ;  /* 0x00000000001e7805 */ /* 0x000fe4000001ff00 */
[----:B------:R-:W-:Y:S01]  /*14070*/  IADD3 R8, P1, R8, UR4, RZ ;  /* 0x0000000408087c10 */ /* 0x000fe2000ff3e0ff */
[----:B------:R-:W-:Y:S01]  /*14080*/  ULDC UR4, c[0x0][0x3d4] ;  /* 0x0000f50000047ab9 */ /* 0x000fe20000000800 */
[----:B------:R-:W-:Y:S02]  /*14090*/  IADD3.X R0, R54, R51, R0, P3, P4 ;  /* 0x0000003336007210 */ /* 0x000fe40001fe8400 */
[----:B------:R-:W-:-:S02]  /*140a0*/  IADD3 R14, P2, R14, UR6, RZ ;  /* 0x000000060e0e7c10 */ /* 0x000fc4000ff5e0ff */
[----:B------:R-:W-:Y:S02]  /*140b0*/  IADD3.X R9, R4, UR5, RZ, P1, !PT ;  /* 0x0000000504097c10 */ /* 0x000fe40008ffe4ff */
        /* <DEDUP_REMOVED lines=11> */
.L_x_2345:
[----:B------:R-:W-:Y:S05]  /*14170*/  BSYNC B1 ;  /* 0x0000000000017941 */ /* 0x000fea0003800000 */
.L_x_2344:
        /* <DEDUP_REMOVED lines=14> */
.L_x_2562:
[----:B------:R-:W-:-:S03]  /*14260*/  UMOV UR4, 0xffffffff ;  /* 0xffffffff00047882 */ /* 0x000fc60000000000 */
[----:B------:R-:W-:Y:S05]  /*14270*/  BRA.DIV UR4, `(.L_x_2347) ;  /* 0x0000017a04047947 */ /* 0x000fea000b800000 */
.L_x_2565:
[----:B------:R-:W-:-:S03]  /*14280*/  UMOV UR4, 0xffffffff ;  /* 0xffffffff00047882 */ /* 0x000fc60000000000 */
[----:B------:R-:W-:Y:S05]  /*14290*/  BRA.DIV UR4, `(.L_x_2348) ;  /* 0x0000017a04247947 */ /* 0x000fea000b800000 */
.L_x_2568:
[----:B------:R-:W-:-:S03]  /*142a0*/  UMOV UR4, 0xffffffff ;  /* 0xffffffff00047882 */ /* 0x000fc60000000000 */
[----:B------:R-:W-:Y:S05]  /*142b0*/  BRA.DIV UR4, `(.L_x_2349) ;  /* 0x0000017a04447947 */ /* 0x000fea000b800000 */
.L_x_2571:
        /* <DEDUP_REMOVED lines=8> */
.L_x_2572:
[----:B------:R-:W-:Y:S05]  /*14340*/  BSYNC B1 ;  /* 0x0000000000017941 */ /* 0x000fea0003800000 */
.L_x_2350:
[----:B------:R-:W-:Y:S05]  /*14350*/  @P0 BRA `(.L_x_2333) ;  /* 0x0000002c00d40947 */ /* 0x000fea0003800000 */
[----:B------:R-:W2:Y:S01]  /*14360*/  LDC R0, c[0x0][0x3d4] ;  /* 0x0000f500ff007b82 */ /* 0x000ea20000000800 */
[----:B------:R-:W-:Y:S01]  /*14370*/  BSSY B1, `(.L_x_2352) ;  /* 0x00000fb000017945 */ /* 0x000fe20003800000 */
[-C--:B--2---:R-:W-:Y:S02]  /*14380*/  ISETP.GE.AND P0, PT, R18, R0.reuse, PT ;  /* 0x000000001200720c */ /* 0x084fe40003f06270 */
[-C--:B------:R-:W-:Y:S02]  /*14390*/  ISETP.GE.AND P1, PT, R193, R0.reuse, PT ;  /* 0x00000000c100720c */ /* 0x080fe40003f26270 */
[----:B------:R-:W-:-:S09]  /*143a0*/  ISETP.GE.AND P2, PT, R195, R0, PT ;  /* 0x00000000c300720c */ /* 0x000fd20003f46270 */
[----:B------:R-:W-:Y:S05]  /*143b0*/  @P0 BRA `(.L_x_2353) ;  /* 0x0000000c00d80947 */ /* 0x000fea0003800000 */
[----:B-1---5:R-:W-:Y:S02]  /*143c0*/  SHF.R.U32.HI R3, RZ, 0x8, R32 ;  /* 0x00000008ff037819 */ /* 0x022fe40000011620 */
        /* <DEDUP_REMOVED lines=10> */
[----:B------:R-:W-:Y:S02]  /*14470*/  SHF.R.U32.HI R10, RZ, 0x8, R33 ;  /* 0x00000008ff0a7819 */ /* 0x000fe40000011621 */
[----:B------:R-:W-:Y:S01]  /*14480*/  PRMT R47, R12, 0x7604, R13 ;  /* 0x000076040c2f7816 */ /* 0x000fe2000000000d */
[----:B------:R-:W-:Y:S01]  /*14490*/  IMAD.SHL.U32 R9, R9, 0x800, RZ ;  /* 0x0000080009097824 */ /* 0x000fe200078e00ff */
[----:B------:R-:W-:-:S02]  /*144a0*/  SHF.R.U32.HI R12, RZ, 0x8, R4 ;  /* 0x00000008ff0c7819 */ /* 0x000fc40000011604 */
[----:B------:R-:W-:Y:S02]  /*144b0*/  LOP3.LUT R11, R33, 0xff, RZ, 0xc0, !PT ;  /* 0x000000ff210b7812 */ /* 0x000fe400078ec0ff */
[----:B------:R-:W-:Y:S02]  /*144c0*/  LOP3.LUT R10, R10, 0xff, RZ, 0xc0, !PT ;  /* 0x000000ff0a0a7812 */ /* 0x000fe400078ec0ff */
[----:B------:R-:W-:Y:S02]  /*144d0*/  LOP3.LUT R8, R196, 0x30, R3, 0xf8, !PT ;  /* 0x00000030c4087812 */ /* 0x000fe400078ef803 */
[----:B------:R-:W-:Y:S02]  /*144e0*/  LOP3.LUT R13, R12, 0xff, RZ, 0xc0, !PT ;  /* 0x000000ff0c0d7812 */ /* 0x000fe400078ec0ff */
[----:B------:R-:W-:Y:S02]  /*144f0*/  PRMT R20, R10, 0x7604, R11 ;  /* 0x000076040a147816 */ /* 0x000fe4000000000b */
[----:B------:R-:W-:-:S02]  /*14500*/  LOP3.LUT R12, R8, R197, RZ, 0x3c, !PT ;  /* 0x000000c5080c7212 */ /* 0x000fc400078e3cff */
[----:B------:R-:W-:Y:S02]  /*14510*/  LOP3.LUT R3, R9, 0xffffe000, RZ, 0xc0, !PT ;  /* 0xffffe00009037812 */ /* 0x000fe400078ec0ff */
[----:B------:R-:W-:Y:S02]  /*14520*/  SHF.R.U32.HI R10, RZ, 0x8, R35 ;  /* 0x00000008ff0a7819 */ /* 0x000fe40000011623 */
[----:B------:R-:W-:Y:S02]  /*14530*/  IADD3 R3, R12, R198, R3 ;  /* 0x000000c60c037210 */ /* 0x000fe40007ffe003 */
[----:B------:R-:W-:Y:S02]  /*14540*/  LOP3.LUT R11, R35, 0xff, RZ, 0xc0, !PT ;  /* 0x000000ff230b7812 */ /* 0x000fe400078ec0ff */
[----:B------:R-:W-:Y:S02]  /*14550*/  LOP3.LUT R10, R10, 0xff, RZ, 0xc0, !PT ;  /* 0x000000ff0a0a7812 */ /* 0x000fe400078ec0ff */
[----:B------:R-:W-:-:S02]  /*14560*/  LOP3.LUT R14, R4, 0xff, RZ, 0xc0, !PT ;  /* 0x000000ff040e7812 */ /* 0x000fc400078ec0ff */
[----:B------:R-:W-:Y:S02]  /*14570*/  IADD3 R3, R16, R3, RZ ;  /* 0x0000000310037210 */ /* 0x000fe40007ffe0ff */
[----:B------:R-:W-:Y:S02]  /*14580*/  PRMT R46, R10, 0x7604, R11 ;  /* 0x000076040a2e7816 */ /* 0x000fe4000000000b */
[----:B------:R-:W1:Y:S01]  /*14590*/  LDS.128 R8, [R222+0x14400] ;  /* 0x01440000de087984 */ /* 0x000e620000000c00 */
[----:B------:R-:W-:Y:S02]  /*145a0*/  PRMT R51, R13, 0x7604, R14 ;  /* 0x000076040d337816 */ /* 0x000fe4000000000e */
[----:B------:R-:W-:Y:S01]  /*145b0*/  SHF.R.U32.HI R49, RZ, 0x8, R6 ;  /* 0x00000008ff317819 */ /* 0x000fe20000011606 */
[----:B------:R-:W2:Y:S01]  /*145c0*/  LDS.128 R12, [R3+0x14400] ;  /* 0x01440000030c7984 */ /* 0x000ea20000000c00 */
[----:B------:R-:W-:Y:S02]  /*145d0*/  SHF.R.U32.HI R45, RZ, 0x8, R5 ;  /* 0x00000008ff2d7819 */ /* 0x000fe40000011605 */
[----:B------:R-:W-:-:S02]  /*145e0*/  LOP3.LUT R50, R6, 0xff, RZ, 0xc0, !PT ;  /* 0x000000ff06327812 */ /* 0x000fc400078ec0ff */
[----:B------:R-:W-:Y:S02]  /*145f0*/  LOP3.LUT R49, R49, 0xff, RZ, 0xc0, !PT ;  /* 0x000000ff31317812 */ /* 0x000fe400078ec0ff */
[----:B------:R-:W-:Y:S02]  /*14600*/  LOP3.LUT R48, R5, 0xff, RZ, 0xc0, !PT ;  /* 0x000000ff05307812 */ /* 0x000fe400078ec0ff */
[----:B------:R-:W-:Y:S02]  /*14610*/  LOP3.LUT R45, R45, 0xff, RZ, 0xc0, !PT ;  /* 0x000000ff2d2d7812 */ /* 0x000fe400078ec0ff */
[----:B------:R-:W-:Y:S02]  /*14620*/  PRMT R57, R49, 0x7604, R50 ;  /* 0x0000760431397816 */ /* 0x000fe40000000032 */
[----:B------:R-:W-:Y:S02]  /*14630*/  SHF.R.U32.HI R49, RZ, 0x10, R35 ;  /* 0x00000010ff317819 */ /* 0x000fe40000011623 */
[----:B------:R-:W-:-:S02]  /*14640*/  SHF.R.U32.HI R52, RZ, 0x8, R7 ;  /* 0x00000008ff347819 */ /* 0x000fc40000011607 */
[----:B------:R-:W-:Y:S01]  /*14650*/  PRMT R48, R45, 0x7604, R48 ;  /* 0x000076042d307816 */ /* 0x000fe20000000030 */
[----:B------:R-:W-:Y:S01]  /*14660*/  IMAD.U32 R49, R49, 0x10000, RZ ;  /* 0x0001000031317824 */ /* 0x000fe200078e00ff */
[----:B------:R-:W-:Y:S02]  /*14670*/  SHF.R.U32.HI R55, RZ, 0x10, R5 ;  /* 0x00000010ff377819 */ /* 0x000fe40000011605 */
[----:B------:R-:W-:Y:S02]  /*14680*/  SHF.R.U32.HI R45, RZ, 0x10, R33 ;  /* 0x00000010ff2d7819 */ /* 0x000fe40000011621 */
[----:B------:R-:W-:Y:S01]  /*14690*/  LOP3.LUT R53, R7, 0xff, RZ, 0xc0, !PT ;  /* 0x000000ff07357812 */ /* 0x000fe200078ec0ff */
[----:B------:R-:W-:Y:S01]  /*146a0*/  IMAD.U32 R55, R55, 0x10000, RZ ;  /* 0x0001000037377824 */ /* 0x000fe200078e00ff */
[----:B------:R-:W-:Y:S01]  /*146b0*/  LOP3.LUT R52, R52, 0xff, RZ, 0xc0, !PT ;  /* 0x000000ff34347812 */ /* 0x000fe200078ec0ff */
[----:B------:R-:W-:Y:S01]  /*146c0*/  IMAD.U32 R45, R45, 0x10000, RZ ;  /* 0x000100002d2d7824 */ /* 0x000fe200078e00ff */
[----:B------:R-:W-:-:S02]  /*146d0*/  SHF.R.U32.HI R59, RZ, 0x10, R7 ;  /* 0x00000010ff3b7819 */ /* 0x000fc40000011607 */
[----:B------:R-:W-:Y:S02]  /*146e0*/  LOP3.LUT R21, R21, 0xff0000, R32, 0xf8, !PT ;  /* 0x00ff000015157812 */ /* 0x000fe400078ef820 */
[----:B------:R-:W-:Y:S01]  /*146f0*/  PRMT R52, R52, 0x7604, R53 ;  /* 0x0000760434347816 */ /* 0x000fe20000000035 */
[----:B------:R-:W-:Y:S01]  /*14700*/  IMAD.U32 R59, R59, 0x10000, RZ ;  /* 0x000100003b3b7824 */ /* 0x000fe200078e00ff */
[----:B------:R-:W-:Y:S02]  /*14710*/  LOP3.LUT R53, R46, 0xff0000, R49, 0xf8, !PT ;  /* 0x00ff00002e357812 */ /* 0x000fe400078ef831 */
[----:B------:R-:W-:Y:S02]  /*14720*/  LOP3.LUT R49, R47, 0xff0000, R34, 0xf8, !PT ;  /* 0x00ff00002f317812 */ /* 0x000fe400078ef822 */
[----:B------:R-:W-:Y:S02]  /*14730*/  LOP3.LUT R55, R48, 0xff0000, R55, 0xf8, !PT ;  /* 0x00ff000030377812 */ /* 0x000fe400078ef837 */
[----:B------:R-:W-:-:S02]  /*14740*/  LOP3.LUT R47, R21, 0xff000000, R32, 0xf8, !PT ;  /* 0xff000000152f7812 */ /* 0x000fc400078ef820 */
[----:B------:R-:W-:Y:S02]  /*14750*/  LOP3.LUT R45, R20, 0xff0000, R45, 0xf8, !PT ;  /* 0x00ff0000142d7812 */ /* 0x000fe400078ef82d */
[--C-:B------:R-:W-:Y:S02]  /*14760*/  LOP3.LUT R21, R51, 0xff0000, R4.reuse, 0xf8, !PT ;  /* 0x00ff000033157812 */ /* 0x100fe400078ef804 */
[----:B------:R-:W-:Y:S02]  /*14770*/  LOP3.LUT R59, R52, 0xff0000, R59, 0xf8, !PT ;  /* 0x00ff0000343b7812 */ /* 0x000fe400078ef83b */
[----:B------:R-:W-:Y:S02]  /*14780*/  LOP3.LUT R55, R55, 0xff000000, R5, 0xf8, !PT ;  /* 0xff00000037377812 */ /* 0x000fe400078ef805 */
[----:B------:R-:W-:Y:S02]  /*14790*/  LOP3.LUT R48, R45, 0xff000000, R33, 0xf8, !PT ;  /* 0xff0000002d307812 */ /* 0x000fe400078ef821 */
[----:B------:R-:W-:-:S02]  /*147a0*/  LOP3.LUT R52, R21, 0xff000000, R4, 0xf8, !PT ;  /* 0xff00000015347812 */ /* 0x000fc400078ef804 */
[-C--:B-1----:R-:W-:Y:S02]  /*147b0*/  F2FP.F16.E4M3.UNPACK_B R21, R11.reuse ;  /* 0x0000000bff15723e */ /* 0x082fe400020006ff */
[----:B------:R-:W-:Y:S02]  /*147c0*/  F2FP.F16.E4M3.UNPACK_B R32, R11.H1 ;  /* 0x0000000bff20723e */ /* 0x000fe400030006ff */
[----:B------:R-:W-:Y:S02]  /*147d0*/  LOP3.LUT R57, R57, 0xff0000, R6, 0xf8, !PT ;  /* 0x00ff000039397812 */ /* 0x000fe400078ef806 */
[-C--:B------:R-:W-:Y:S02]  /*147e0*/  F2FP.F16.E4M3.UNPACK_B R11, R10.reuse ;  /* 0x0000000aff0b723e */ /* 0x080fe400020006ff */
[----:B------:R-:W-:Y:S02]  /*147f0*/  F2FP.F16.E4M3.UNPACK_B R20, R10.H1 ;  /* 0x0000000aff14723e */ /* 0x000fe400030006ff */
[----:B------:R-:W-:-:S02]  /*14800*/  LOP3.LUT R51, R49, 0xff000000, R34, 0xf8, !PT ;  /* 0xff00000031337812 */ /* 0x000fc400078ef822 */
[----:B------:R-:W-:Y:S02]  /*14810*/  F2FP.F16.E4M3.UNPACK_B R54, R55 ;  /* 0x00000037ff36723e */ /* 0x000fe400020006ff */
[----:B--2---:R-:W-:Y:S02]  /*14820*/  F2FP.F16.E4M3.UNPACK_B R10, R13 ;  /* 0x0000000dff0a723e */ /* 0x004fe400020006ff */
[----:B------:R-:W-:Y:S01]  /*14830*/  F2FP.F16.E4M3.UNPACK_B R49, R48 ;  /* 0x00000030ff31723e */ /* 0x000fe200020006ff */
[----:B------:R-:W-:Y:S01]  /*14840*/  HADD2.F32 R56, -RZ, R54.H0_H0 ;  /* 0x20000036ff387230 */ /* 0x000fe20000004100 */
[----:B------:R-:W-:Y:S01]  /*14850*/  LOP3.LUT R58, R57, 0xff000000, R6, 0xf8, !PT ;  /* 0xff000000393a7812 */ /* 0x000fe200078ef806 */
[----:B------:R-:W-:Y:S01]  /*14860*/  HADD2.F32 R5, -RZ, R10.H0_H0 ;  /* 0x2000000aff057230 */ /* 0x000fe20000004100 */
[-C--:B------:R-:W-:Y:S01]  /*14870*/  F2FP.F16.E4M3.UNPACK_B R6, R9.reuse ;  /* 0x00000009ff06723e */ /* 0x080fe200020006ff */
[--C-:B------:R-:W-:Y:S01]  /*14880*/  HADD2.F32 R50, -RZ, R49.reuse.H0_H0 ;  /* 0x20000031ff327230 */ /* 0x100fe20000004100 */
[----:B------:R-:W-:Y:S01]  /*14890*/  LOP3.LUT R59, R59, 0xff000000, R7, 0xf8, !PT ;  /* 0xff0000003b3b7812 */ /* 0x000fe200078ef807 */
[----:B------:R-:W-:Y:S01]  /*148a0*/  HADD2.F32 R57, -RZ, R54.H1_H1 ;  /* 0x30000036ff397230 */ /* 0x000fe20000004100 */
[----:B------:R-:W-:Y:S01]  /*148b0*/  F2FP.F16.E4M3.UNPACK_B R7, R9.H1 ;  /* 0x00000009ff07723e */ /* 0x000fe200030006ff */
[----:B------:R-:W-:Y:S01]  /*148c0*/  HADD2.F32 R9, -RZ, R6.H0_H0 ;  /* 0x20000006ff097230 */ /* 0x000fe20000004100 */
[----:B------:R-:W-:Y:S01]  /*148d0*/  LOP3.LUT R53, R53, 0xff000000, R35, 0xf8, !PT ;  /* 0xff00000035357812 */ /* 0x000fe200078ef823 */
[C---:B------:R-:W-:Y:S01]  /*148e0*/  FMUL.FTZ R60, R5.reuse, R56 ;  /* 0x00000038053c7220 */ /* 0x040fe20000410000 */
[-C--:B------:R-:W-:Y:S01]  /*148f0*/  F2FP.F16.E4M3.UNPACK_B R45, R15.reuse ;  /* 0x0000000fff2d723e */ /* 0x080fe200020006ff */
[----:B------:R-:W-:Y:S01]  /*14900*/  HADD2.F32 R49, -RZ, R49.H1_H1 ;  /* 0x30000031ff317230 */ /* 0x000fe20000004100 */
[----:B------:R-:W-:Y:S01]  /*14910*/  F2FP.F16.E4M3.UNPACK_B R46, R15.H1 ;  /* 0x0000000fff2e723e */ /* 0x000fe200030006ff */
[-C--:B------:R-:W-:Y:S01]  /*14920*/  FMUL.FTZ R15, R5, R50.reuse ;  /* 0x00000032050f7220 */ /* 0x080fe20000410000 */
[----:B------:R-:W-:Y:S01]  /*14930*/  F2FP.F16.E4M3.UNPACK_B R33, R13.H1 ;  /* 0x0000000dff21723e */ /* 0x000fe200030006ff */
[C---:B------:R-:W-:Y:S01]  /*14940*/  FFMA.FTZ R5, R9.reuse, R50, -R60 ;  /* 0x0000003209057223 */ /* 0x040fe2000001083c */
[----:B------:R-:W-:Y:S01]  /*14950*/  F2FP.F16.E4M3.UNPACK_B R34, R14 ;  /* 0x0000000eff22723e */ /* 0x000fe200020006ff */
[----:B------:R-:W-:Y:S01]  /*14960*/  FFMA.FTZ R9, R9, R56, R15 ;  /* 0x0000003809097223 */ /* 0x000fe2000001000f */
[----:B------:R-:W-:Y:S01]  /*14970*/  F2FP.F16.E4M3.UNPACK_B R35, R14.H1 ;  /* 0x0000000eff23723e */ /* 0x000fe200030006ff */
[----:B------:R-:W-:Y:S01]  /*14980*/  HADD2.F32 R14, -RZ, R10.H1_H1 ;  /* 0x3000000aff0e7230 */ /* 0x000fe20000004100 */
[----:B------:R-:W-:Y:S01]  /*14990*/  F2FP.F16.E4M3.UNPACK_B R55, R55.H1 ;  /* 0x00000037ff37723e */ /* 0x000fe200030006ff */
[----:B------:R-:W-:Y:S01]  /*149a0*/  HADD2.F32 R6, -RZ, R6.H1_H1 ;  /* 0x30000006ff067230 */ /* 0x000fe20000004100 */
[----:B------:R-:W-:Y:S01]  /*149b0*/  F2FP.F16.E4M3.UNPACK_B R48, R48.H1 ;  /* 0x00000030ff30723e */ /* 0x000fe200030006ff */
[----:B------:R-:W-:-:S02]  /*149c0*/  HADD2.F32 R15, -RZ, R33.H0_H0 ;  /* 0x20000021ff0f7230 */ /* 0x000fc40000004100 */
[C---:B------:R-:W-:Y:S01]  /*149d0*/  FMUL.FTZ R61, R14.reuse, R57 ;  /* 0x000000390e3d7220 */ /* 0x040fe20000410000 */
[----:B------:R-:W-:Y:S02]  /*149e0*/  HADD2.F32 R54, -RZ, R55.H0_H0 ;  /* 0x20000037ff367230 */ /* 0x000fe40000004100 */
[-C--:B------:R-:W-:Y:S01]  /*149f0*/  FMUL.FTZ R14, R14, R49.reuse ;  /* 0x000000310e0e7220 */ /* 0x080fe20000410000 */
[----:B------:R-:W-:Y:S02]  /*14a00*/  HADD2.F32 R50, -RZ, R48.H0_H0 ;  /* 0x20000030ff327230 */ /* 0x000fe40000004100 */
[C---:B------:R-:W-:Y:S01]  /*14a10*/  FFMA.FTZ R56, R6.reuse, R49, -R61 ;  /* 0x0000003106387223 */ /* 0x040fe2000001083d */
[----:B------:R-:W-:Y:S02]  /*14a20*/  HADD2.F32 R10, -RZ, R7.H0_H0 ;  /* 0x20000007ff0a7230 */ /* 0x000fe40000004100 */
[C---:B------:R-:W-:Y:S01]  /*14a30*/  FMUL.FTZ R63, R15.reuse, R54 ;  /* 0x000000360f3f7220 */ /* 0x040fe20000410000 */
[----:B------:R-:W-:Y:S01]  /*14a40*/  F2FP.F16.E4M3.UNPACK_B R49, R59 ;  /* 0x0000003bff31723e */ /* 0x000fe200020006ff */
[-C--:B------:R-:W-:Y:S01]  /*14a50*/  FMUL.FTZ R15, R15, R50.reuse ;  /* 0x000000320f0f7220 */ /* 0x080fe20000410000 */
[----:B------:R-:W-:Y:S01]  /*14a60*/  FFMA.FTZ R60, R6, R57, R14 ;  /* 0x00000039063c7223 */ /* 0x000fe2000001000e */
[----:B------:R-:W-:Y:S01]  /*14a70*/  FFMA.FTZ R63, R10, R50, -R63 ;  /* 0x000000320a3f7223 */ /* 0x000fe2000001083f */
[----:B------:R-:W-:-:S02]  /*14a80*/  HADD2.F32 R50, -RZ, R55.H1_H1 ;  /* 0x30000037ff327230 */ /* 0x000fc40000004100 */
[----:B------:R-:W-:Y:S01]  /*14a90*/  FFMA.FTZ R54, R10, R54, R15 ;  /* 0x000000360a367223 */ /* 0x000fe2000001000f */
[----:B------:R-:W-:Y:S01]  /*14aa0*/  F2FP.F16.E4M3.UNPACK_B R14, R53 ;  /* 0x00000035ff0e723e */ /* 0x000fe200020006ff */
[----:B------:R-:W-:Y:S01]  /*14ab0*/  HADD2.F32 R33, -RZ, R33.H1_H1 ;  /* 0x30000021ff217230 */ /* 0x000fe20000004100 */
[----:B------:R-:W-:Y:S01]  /*14ac0*/  F2FP.F16.E4M3.UNPACK_B R59, R59.H1 ;  /* 0x0000003bff3b723e */ /* 0x000fe200030006ff */
[----:B------:R-:W-:Y:S01]  /*14ad0*/  HADD2.F32 R48, -RZ, R48.H1_H1 ;  /* 0x30000030ff307230 */ /* 0x000fe20000004100 */
[----:B------:R-:W-:Y:S01]  /*14ae0*/  F2FP.F16.E4M3.UNPACK_B R53, R53.H1 ;  /* 0x00000035ff35723e */ /* 0x000fe200030006ff */
[----:B------:R-:W-:Y:S02]  /*14af0*/  HADD2.F32 R55, -RZ, R49.H0_H0 ;  /* 0x20000031ff377230 */ /* 0x000fe40000004100 */
[C---:B------:R-:W-:Y:S01]  /*14b00*/  FMUL.FTZ R62, R33.reuse, R50 ;  /* 0x00000032213e7220 */ /* 0x040fe20000410000 */
[----:B------:R-:W-:Y:S02]  /*14b10*/  HADD2.F32 R10, -RZ, R45.H0_H0 ;  /* 0x2000002dff0a7230 */ /* 0x000fe40000004100 */
[----:B------:R-:W-:Y:S01]  /*14b20*/  FMUL.FTZ R33, R33, R48 ;  /* 0x0000003021217220 */ /* 0x000fe20000410000 */
[----:B------:R-:W-:Y:S01]  /*14b30*/  HADD2.F32 R7, -RZ, R7.H1_H1 ;  /* 0x30000007ff077230 */ /* 0x000fe20000004100 */
[----:B------:R-:W-:Y:S01]  /*14b40*/  F2FP.F16.E4M3.UNPACK_B R13, R12 ;  /* 0x0000000cff0d723e */ /* 0x000fe200020006ff */
[----:B------:R-:W-:-:S02]  /*14b50*/  HADD2.F32 R15, -RZ, R14.H0_H0 ;  /* 0x2000000eff0f7230 */ /* 0x000fc40000004100 */
[C---:B------:R-:W-:Y:S01]  /*14b60*/  FMUL.FTZ R61, R10.reuse, R55 ;  /* 0x000000370a3d7220 */ /* 0x040fe20000410000 */
[----:B------:R-:W-:Y:S02]  /*14b70*/  HADD2.F32 R6, -RZ, R21.H0_H0 ;  /* 0x20000015ff067230 */ /* 0x000fe40000004100 */
[C---:B------:R-:W-:Y:S01]  /*14b80*/  FFMA.FTZ R62, R7.reuse, R48, -R62 ;  /* 0x00000030073e7223 */ /* 0x040fe2000001083e */
[----:B------:R-:W-:Y:S01]  /*14b90*/  FFMA.FTZ R57, R7, R50, R33 ;  /* 0x0000003207397223 */ /* 0x000fe20000010021 */
[-C--:B------:R-:W-:Y:S01]  /*14ba0*/  FMUL.FTZ R10, R10, R15.reuse ;  /* 0x0000000f0a0a7220 */ /* 0x080fe20000410000 */
[----:B------:R-:W-:Y:S02]  /*14bb0*/  HADD2.F32 R7, -RZ, R46.H0_H0 ;  /* 0x2000002eff077230 */ /* 0x000fe40000004100 */
[C---:B------:R-:W-:Y:S01]  /*14bc0*/  FFMA.FTZ R61, R6.reuse, R15, -R61 ;  /* 0x0000000f063d7223 */ /* 0x040fe2000001083d */
[----:B------:R-:W-:Y:S02]  /*14bd0*/  HADD2.F32 R15, -RZ, R59.H0_H0 ;  /* 0x2000003bff0f7230 */ /* 0x000fe40000004100 */
        /* <DEDUP_REMOVED lines=13> */
[-C--:B------:R-:W-:Y:S01]  /*14cb0*/  F2FP.F16.E4M3.UNPACK_B R4, R8.reuse ;  /* 0x00000008ff04723e */ /* 0x080fe200020006ff */
[----:B------:R-:W-:Y:S01]  /*14cc0*/  FFMA.FTZ R66, R6, R15, R66 ;  /* 0x0000000f06427223 */ /* 0x000fe20000010042 */
[----:B------:R-:W-:Y:S01]  /*14cd0*/  F2FP.F16.E4M3.UNPACK_B R8, R8.H1 ;  /* 0x00000008ff08723e */ /* 0x000fe200030006ff */
[-C--:B------:R-:W-:Y:S01]  /*14ce0*/  FMUL.FTZ R45, R45, R14.reuse ;  /* 0x0000000e2d2d7220 */ /* 0x080fe20000410000 */
[----:B------:R-:W-:Y:S01]  /*14cf0*/  FFMA.FTZ R50, R21, R14, -R50 ;  /* 0x0000000e15327223 */ /* 0x000fe20000010832 */
[----:B------:R-:W-:Y:S01]  /*14d00*/  HADD2.F32 R53, -RZ, R53.H1_H1 ;  /* 0x30000035ff357230 */ /* 0x000fe20000004100 */
[----:B------:R-:W-:Y:S01]  /*14d10*/  F2FP.F16.E4M3.UNPACK_B R15, R52.H1 ;  /* 0x00000034ff0f723e */ /* 0x000fe200030006ff */
[----:B------:R-:W-:-:S02]  /*14d20*/  HADD2.F32 R59, -RZ, R59.H1_H1 ;  /* 0x3000003bff3b7230 */ /* 0x000fc40000004100 */
[----:B------:R-:W-:Y:S01]  /*14d30*/  FFMA.FTZ R64, R21, R48, R45 ;  /* 0x0000003015407223 */ /* 0x000fe2000001002d */
[----:B------:R-:W-:Y:S01]  /*14d40*/  HADD2.F32 R46, -RZ, R46.H1_H1 ;  /* 0x3000002eff2e7230 */ /* 0x000fe20000004100 */
[----:B------:R-:W-:Y:S01]  /*14d50*/  F2FP.F16.E4M3.UNPACK_B R52, R52 ;  /* 0x00000034ff34723e */ /* 0x000fe200020006ff */
[----:B------:R-:W-:Y:S01]  /*14d60*/  HADD2.F32 R7, -RZ, R12.H0_H0 ;  /* 0x2000000cff077230 */ /* 0x000fe20000004100 */
[----:B------:R-:W-:Y:S01]  /*14d70*/  F2FP.F16.E4M3.UNPACK_B R47, R47 ;  /* 0x0000002fff2f723e */ /* 0x000fe200020006ff */
[----:B------:R-:W-:Y:S02]  /*14d80*/  HADD2.F32 R14, -RZ, R10.H0_H0 ;  /* 0x2000000aff0e7230 */ /* 0x000fe40000004100 */
[C---:B------:R-:W-:Y:S01]  /*14d90*/  FMUL.FTZ R45, R46.reuse, R59 ;  /* 0x0000003b2e2d7220 */ /* 0x040fe20000410000 */
[----:B------:R-:W-:Y:S02]  /*14da0*/  HADD2.F32 R21, -RZ, R15.H0_H0 ;  /* 0x2000000fff157230 */ /* 0x000fe40000004100 */
[----:B------:R-:W-:Y:S01]  /*14db0*/  FMUL.FTZ R48, R46, R53 ;  /* 0x000000352e307220 */ /* 0x000fe20000410000 */
[----:B------:R-:W-:-:S02]  /*14dc0*/  HADD2.F32 R6, -RZ, R8.H0_H0 ;  /* 0x20000008ff067230 */ /* 0x000fc40000004100 */
[C---:B------:R-:W-:Y:S01]  /*14dd0*/  FMUL.FTZ R46, R7.reuse, R14 ;  /* 0x0000000e072e7220 */ /* 0x040fe20000410000 */
[----:B------:R-:W-:Y:S02]  /*14de0*/  HADD2.F32 R32, -RZ, R32.H1_H1 ;  /* 0x30000020ff207230 */ /* 0x000fe40000004100 */
[-C--:B------:R-:W-:Y:S01]  /*14df0*/  FMUL.FTZ R33, R7, R21.reuse ;  /* 0x0000001507217220 */ /* 0x080fe20000410000 */
[----:B------:R-:W-:Y:S02]  /*14e00*/  HADD2.F32 R12, -RZ, R12.H1_H1 ;  /* 0x3000000cff0c7230 */ /* 0x000fe40000004100 */
[----:B------:R-:W-:Y:S01]  /*14e10*/  FFMA.FTZ R46, R6, R21, R46 ;  /* 0x00000015062e7223 */ /* 0x000fe2000001002e */
[----:B------:R-:W-:Y:S02]  /*14e20*/  HADD2.F32 R21, -RZ, R15.H1_H1 ;  /* 0x3000000fff157230 */ /* 0x000fe40000004100 */
[----:B------:R-:W-:Y:S01]  /*14e30*/  FFMA.FTZ R68, R32, R53, -R45 ;  /* 0x0000003520447223 */ /* 0x000fe2000001082d */
[----:B------:R-:W-:-:S02]  /*14e40*/  HADD2.F32 R15, -RZ, R10.H1_H1 ;  /* 0x3000000aff0f7230 */ /* 0x000fc40000004100 */
[----:B------:R-:W-:Y:S01]  /*14e50*/  FFMA.FTZ R33, R6, R14, -R33 ;  /* 0x0000000e06217223 */ /* 0x000fe20000010821 */
[----:B------:R-:W-:Y:S02]  /*14e60*/  HADD2.F32 R8, -RZ, R8.H1_H1 ;  /* 0x30000008ff087230 */ /* 0x000fe40000004100 */
[C---:B------:R-:W-:Y:S01]  /*14e70*/  FMUL.FTZ R45, R12.reuse, R21 ;  /* 0x000000150c2d7220 */ /* 0x040fe20000410000 */
[----:B------:R-:W-:Y:S02]  /*14e80*/  HADD2.F32 R10, -RZ, R52.H0_H0 ;  /* 0x20000034ff0a7230 */ /* 0x000fe40000004100 */
[-C--:B------:R-:W-:Y:S01]  /*14e90*/  FMUL.FTZ R12, R12, R15.reuse ;  /* 0x0000000f0c0c7220 */ /* 0x080fe20000410000 */
[----:B------:R-:W-:Y:S02]  /*14ea0*/  HADD2.F32 R7, -RZ, R13.H0_H0 ;  /* 0x2000000dff077230 */ /* 0x000fe40000004100 */
[----:B------:R-:W-:Y:S01]  /*14eb0*/  FFMA.FTZ R14, R8, R15, -R45 ;  /* 0x0000000f080e7223 */ /* 0x000fe2000001082d */
[----:B------:R-:W-:-:S02]  /*14ec0*/  HADD2.F32 R6, -RZ, R4.H0_H0 ;  /* 0x20000004ff067230 */ /* 0x000fc40000004100 */
[----:B------:R-:W-:Y:S01]  /*14ed0*/  FFMA.FTZ R45, R8, R21, R12 ;  /* 0x00000015082d7223 */ /* 0x000fe2000001000c */
[----:B------:R-:W-:Y:S02]  /*14ee0*/  HADD2.F32 R8, -RZ, R47.H0_H0 ;  /* 0x2000002fff087230 */ /* 0x000fe40000004100 */
[C---:B------:R-:W-:Y:S01]  /*14ef0*/  FMUL.FTZ R15, R7.reuse, R10 ;  /* 0x0000000a070f7220 */ /* 0x040fe20000410000 */
[----:B------:R-:W-:Y:S02]  /*14f00*/  HADD2.F32 R52, -RZ, R52.H1_H1 ;  /* 0x30000034ff347230 */ /* 0x000fe40000004100 */
[----:B------:R-:W-:Y:S01]  /*14f10*/  FFMA.FTZ R59, R32, R59, R48 ;  /* 0x0000003b203b7223 */ /* 0x000fe20000010030 */
[----:B------:R-:W-:Y:S02]  /*14f20*/  HADD2.F32 R13, -RZ, R13.H1_H1 ;  /* 0x3000000dff0d7230 */ /* 0x000fe40000004100 */
[----:B------:R-:W-:Y:S01]  /*14f30*/  FMUL.FTZ R7, R7, R8 ;  /* 0x0000000807077220 */ /* 0x000fe20000410000 */
[----:B------:R-:W-:-:S02]  /*14f40*/  HADD2.F32 R47, -RZ, R47.H1_H1 ;  /* 0x3000002fff2f7230 */ /* 0x000fc40000004100 */
[C---:B------:R-:W-:Y:S01]  /*14f50*/  FFMA.FTZ R12, R6.reuse, R8, -R15 ;  /* 0x00000008060c7223 */ /* 0x040fe2000001080f */
[----:B------:R-:W-:Y:S01]  /*14f60*/  HADD2.F32 R4, -RZ, R4.H1_H1 ;  /* 0x30000004ff047230 */ /* 0x000fe20000004100 */
[----:B------:R-:W-:Y:S01]  /*14f70*/  F2FP.F16.E4M3.UNPACK_B R8, R58.H1 ;  /* 0x0000003aff08723e */ /* 0x000fe200030006ff */
[C---:B------:R-:W-:Y:S01]  /*14f80*/  FMUL.FTZ R15, R13.reuse, R52 ;  /* 0x000000340d0f7220 */ /* 0x040fe20000410000 */
[----:B------:R-:W-:Y:S01]  /*14f90*/  FFMA.FTZ R10, R6, R10, R7 ;  /* 0x0000000a060a7223 */ /* 0x000fe20000010007 */
[----:B------:R-:W-:Y:S01]  /*14fa0*/  FMUL.FTZ R13, R13, R47 ;  /* 0x0000002f0d0d7220 */ /* 0x000fe20000410000 */
[----:B------:R-:W-:Y:S01]  /*14fb0*/  F2FP.F16.E4M3.UNPACK_B R7, R51.H1 ;  /* 0x00000033ff07723e */ /* 0x000fe200030006ff */
[C---:B------:R-:W-:Y:S01]  /*14fc0*/  FFMA.FTZ R47, R4.reuse, R47, -R15 ;  /* 0x0000002f042f7223 */ /* 0x040fe2000001080f */
[----:B------:R-:W-:Y:S02]  /*14fd0*/  HADD2.F32 R15, -RZ, R8.H0_H0 ;  /* 0x20000008ff0f7230 */ /* 0x000fe40000004100 */
[----:B------:R-:W-:Y:S01]  /*14fe0*/  FFMA.FTZ R21, R4, R52, R13 ;  /* 0x0000003404157223 */ /* 0x000fe2000001000d */
[----:B------:R-:W-:Y:S01]  /*14ff0*/  HADD2.F32 R6, -RZ, R35.H0_H0 ;  /* 0x20000023ff067230 */ /* 0x000fe20000004100 */
[----:B------:R-:W-:Y:S01]  /*15000*/  F2FP.F16.E4M3.UNPACK_B R58, R58 ;  /* 0x0000003aff3a723e */ /* 0x000fe200020006ff */
        /* <DEDUP_REMOVED lines=16> */
[--C-:B------:R-:W-:Y:S02]  /*15110*/  HADD2.F32 R13, -RZ, R58.reuse.H0_H0 ;  /* 0x2000003aff0d7230 */ /* 0x100fe40000004100 */
        /* <DEDUP_REMOVED lines=8> */
[CC--:B------:R-:W-:Y:S01]  /*151a0*/  FMUL.FTZ R20, R34.reuse, R58.reuse ;  /* 0x0000003a22147220 */ /* 0x0c0fe20000410000 */
        /* <DEDUP_REMOVED lines=13> */
[----:B------:R-:W-:-:S02]  /*15280*/  F2FP.SATFINITE.E4M3.F32.PACK_AB_MERGE_C R5, R56, R5, R62 ;  /* 0x000000053805723e */ /* 0x000fc4000480703e */
[----:B------:R-:W-:Y:S02]  /*15290*/  F2FP.SATFINITE.E4M3.F32.PACK_AB_MERGE_C R7, R50, R61, R7 ;  /* 0x0000003d3207723e */ /* 0x000fe40004807007 */
        /* <DEDUP_REMOVED lines=8> */
.L_x_2353:
[----:B------:R-:W-:Y:S05]  /*15320*/  BSYNC B1 ;  /* 0x0000000000017941 */ /* 0x000fea0003800000 */
.L_x_2352:
[----:B------:R-:W-:Y:S04]  /*15330*/  BSSY B1, `(.L_x_2354) ;  /* 0x0000100000017945 */ /* 0x000fe80003800000 */
[----:B------:R-:W-:Y:S05]  /*15340*/  @P1 BRA `(.L_x_2355) ;  /* 0x0000000c00f81947 */ /* 0x000fea0003800000 */
[----:B-12--5:R-:W-:Y:S02]  /*15350*/  SHF.R.U32.HI R3, RZ, 0x8, R36 ;  /* 0x00000008ff037819 */ /* 0x026fe40000011624 */
        /* <DEDUP_REMOVED lines=8> */
[----:B------:R-:W-:Y:S02]  /*153e0*/  SHF.R.U32.HI R10, RZ, 0x8, R24 ;  /* 0x00000008ff0a7819 */ /* 0x000fe40000011618 */
[----:B------:R-:W-:Y:S02]  /*153f0*/  SHF.L.U32 R5, R5, 0xb, RZ ;  /* 0x0000000b05057819 */ /* 0x000fe400000006ff */
[----:B------:R-:W-:Y:S02]  /*15400*/  LOP3.LUT R4, R196, 0x30, R3, 0xf8, !PT ;  /* 0x00000030c4047812 */ /* 0x000fe400078ef803 */
[----:B------:R-:W-:-:S02]  /*15410*/  SHF.R.U32.HI R7, RZ, 0x8, R37 ;  /* 0x00000008ff077819 */ /* 0x000fc40000011625 */
[----:B------:R-:W-:Y:S02]  /*15420*/  LOP3.LUT R8, R39, 0xff, RZ, 0xc0, !PT ;  /* 0x000000ff27087812 */ /* 0x000fe400078ec0ff */
[----:B------:R-:W-:Y:S02]  /*15430*/  LOP3.LUT R9, R24, 0xff, RZ, 0xc0, !PT ;  /* 0x000000ff18097812 */ /* 0x000fe400078ec0ff */
[----:B------:R-:W-:Y:S02]  /*15440*/  LOP3.LUT R3, R11, 0xff, RZ, 0xc0, !PT ;  /* 0x000000ff0b037812 */ /* 0x000fe400078ec0ff */
[----:B------:R-:W-:Y:S02]  /*15450*/  LOP3.LUT R10, R10, 0xff, RZ, 0xc0, !PT ;  /* 0x000000ff0a0a7812 */ /* 0x000fe400078ec0ff */
[----:B------:R-:W-:Y:S02]  /*15460*/  LOP3.LUT R4, R4, R197, RZ, 0x3c, !PT ;  /* 0x000000c504047212 */ /* 0x000fe400078e3cff */
[----:B------:R-:W-:-:S02]  /*15470*/  LOP3.LUT R5, R5, 0xffffe000, RZ, 0xc0, !PT ;  /* 0xffffe00005057812 */ /* 0x000fc400078ec0ff */
[----:B------:R-:W-:Y:S02]  /*15480*/  LOP3.LUT R6, R37, 0xff, RZ, 0xc0, !PT ;  /* 0x000000ff25067812 */ /* 0x000fe400078ec0ff */
[----:B------:R-:W-:Y:S02]  /*15490*/  LOP3.LUT R7, R7, 0xff, RZ, 0xc0, !PT ;  /* 0x000000ff07077812 */ /* 0x000fe400078ec0ff */
[----:B------:R-:W-:Y:S02]  /*154a0*/  PRMT R33, R3, 0x7604, R8 ;  /* 0x0000760403217816 */ /* 0x000fe40000000008 */
[----:B------:R-:W-:Y:S02]  /*154b0*/  PRMT R45, R10, 0x7604, R9 ;  /* 0x000076040a2d7816 */ /* 0x000fe40000000009 */
[----:B------:R-:W-:Y:S02]  /*154c0*/  IADD3 R3, R4, R198, R5 ;  /* 0x000000c604037210 */ /* 0x000fe40007ffe005 */
[----:B------:R-:W-:-:S02]  /*154d0*/  SHF.R.U32.HI R9, RZ, 0x8, R25 ;  /* 0x00000008ff097819 */ /* 0x000fc40000011619 */
[----:B------:R-:W-:Y:S01]  /*154e0*/  SHF.R.U32.HI R11, RZ, 0x8, R26 ;  /* 0x00000008ff0b7819 */ /* 0x000fe2000001161a */
[----:B------:R-:W-:Y:S01]  /*154f0*/  IMAD.IADD R3, R16, 0x1, R3 ;  /* 0x0000000110037824 */ /* 0x000fe200078e0203 */
[----:B------:R-:W-:Y:S02]  /*15500*/  PRMT R15, R7, 0x7604, R6 ;  /* 0x00007604070f7816 */ /* 0x000fe40000000006 */
[----:B------:R-:W-:Y:S02]  /*15510*/  SHF.R.U32.HI R7, RZ, 0x8, R38 ;  /* 0x00000008ff077819 */ /* 0x000fe40000011626 */
[----:B------:R-:W-:Y:S02]  /*15520*/  LOP3.LUT R8, R25, 0xff, RZ, 0xc0, !PT ;  /* 0x000000ff19087812 */ /* 0x000fe400078ec0ff */
[----:B------:R-:W-:Y:S02]  /*15530*/  LOP3.LUT R10, R26, 0xff, RZ, 0xc0, !PT ;  /* 0x000000ff1a0a7812 */ /* 0x000fe400078ec0ff */
[----:B------:R-:W-:-:S02]  /*15540*/  LOP3.LUT R9, R9, 0xff, RZ, 0xc0, !PT ;  /* 0x000000ff09097812 */ /* 0x000fc400078ec0ff */
[----:B------:R-:W-:Y:S02]  /*15550*/  LOP3.LUT R11, R11, 0xff, RZ, 0xc0, !PT ;  /* 0x000000ff0b0b7812 */ /* 0x000fe400078ec0ff */
[----:B------:R-:W-:Y:S02]  /*15560*/  LOP3.LUT R6, R38, 0xff, RZ, 0xc0, !PT ;  /* 0x000000ff26067812 */ /* 0x000fe400078ec0ff */
[----:B------:R-:W-:Y:S02]  /*15570*/  LOP3.LUT R7, R7, 0xff, RZ, 0xc0, !PT ;  /* 0x000000ff07077812 */ /* 0x000fe400078ec0ff */
[----:B------:R-:W-:Y:S02]  /*15580*/  PRMT R47, R9, 0x7604, R8 ;  /* 0x00007604092f7816 */ /* 0x000fe40000000008 */
[----:B------:R-:W-:Y:S02]  /*15590*/  PRMT R49, R11, 0x7604, R10 ;  /* 0x000076040b317816 */ /* 0x000fe4000000000a */
[----:B------:R-:W1:Y:S01]  /*155a0*/  LDS.128 R8, [R3+0x14400] ;  /* 0x0144000003087984 */ /* 0x000e620000000c00 */
[----:B------:R-:W-:-:S02]  /*155b0*/  PRMT R21, R7, 0x7604, R6 ;  /* 0x0000760407157816 */ /* 0x000fc40000000006 */
[----:B------:R-:W-:Y:S01]  /*155c0*/  SHF.R.U32.HI R35, RZ, 0x8, R27 ;  /* 0x00000008ff237819 */ /* 0x000fe2000001161b */
[----:B------:R-:W2:Y:S01]  /*155d0*/  LDS.128 R4, [R221+0x14400] ;  /* 0x01440000dd047984 */ /* 0x000ea20000000c00 */
[----:B------:R-:W-:Y:S02]  /*155e0*/  LOP3.LUT R12, R27, 0xff, RZ, 0xc0, !PT ;  /* 0x000000ff1b0c7812 */ /* 0x000fe400078ec0ff */
[----:B------:R-:W-:Y:S02]  /*155f0*/  LOP3.LUT R35, R35, 0xff, RZ, 0xc0, !PT ;  /* 0x000000ff23237812 */ /* 0x000fe400078ec0ff */
[----:B------:R-:W-:Y:S02]  /*15600*/  SHF.R.U32.HI R14, RZ, 0x10, R37 ;  /* 0x00000010ff0e7819 */ /* 0x000fe40000011625 */
[----:B------:R-:W-:Y:S02]  /*15610*/  PRMT R51, R35, 0x7604, R12 ;  /* 0x0000760423337816 */ /* 0x000fe4000000000c */
[----:B------:R-:W-:-:S02]  /*15620*/  SHF.R.U32.HI R12, RZ, 0x10, R36 ;  /* 0x00000010ff0c7819 */ /* 0x000fc40000011624 */
[----:B------:R-:W-:Y:S02]  /*15630*/  LOP3.LUT R14, R14, 0xff, RZ, 0xc0, !PT ;  /* 0x000000ff0e0e7812 */ /* 0x000fe400078ec0ff */
[----:B------:R-:W-:Y:S02]  /*15640*/  LOP3.LUT R12, R12, 0xff, RZ, 0xc0, !PT ;  /* 0x000000ff0c0c7812 */ /* 0x000fe400078ec0ff */
[----:B------:R-:W-:Y:S02]  /*15650*/  PRMT R15, R14, 0x7054, R15 ;  /* 0x000070540e0f7816 */ /* 0x000fe4000000000f */
[----:B------:R-:W-:Y:S02]  /*15660*/  SHF.R.U32.HI R14, RZ, 0x10, R25 ;  /* 0x00000010ff0e7819 */ /* 0x000fe40000011619 */
[----:B------:R-:W-:Y:S02]  /*15670*/  PRMT R13, R12, 0x7054, R13 ;  /* 0x000070540c0d7816 */ /* 0x000fe4000000000d */
[----:B------:R-:W-:-:S02]  /*15680*/  SHF.R.U32.HI R12, RZ, 0x10, R24 ;  /* 0x00000010ff0c7819 */ /* 0x000fc40000011618 */
[----:B------:R-:W-:Y:S02]  /*15690*/  SHF.R.U32.HI R20, RZ, 0x10, R38 ;  /* 0x00000010ff147819 */ /* 0x000fe40000011626 */
[----:B------:R-:W-:Y:S02]  /*156a0*/  LOP3.LUT R14, R14, 0xff, RZ, 0xc0, !PT ;  /* 0x000000ff0e0e7812 */ /* 0x000fe400078ec0ff */
[----:B------:R-:W-:Y:S02]  /*156b0*/  SHF.R.U32.HI R32, RZ, 0x10, R39 ;  /* 0x00000010ff207819 */ /* 0x000fe40000011627 */
[----:B------:R-:W-:Y:S02]  /*156c0*/  LOP3.LUT R12, R12, 0xff, RZ, 0xc0, !PT ;  /* 0x000000ff0c0c7812 */ /* 0x000fe400078ec0ff */
[----:B------:R-:W-:Y:S02]  /*156d0*/  LOP3.LUT R20, R20, 0xff, RZ, 0xc0, !PT ;  /* 0x000000ff14147812 */ /* 0x000fe400078ec0ff */
[----:B------:R-:W-:-:S02]  /*156e0*/  PRMT R47, R14, 0x7054, R47 ;  /* 0x000070540e2f7816 */ /* 0x000fc4000000002f */
[----:B------:R-:W-:Y:S02]  /*156f0*/  LOP3.LUT R32, R32, 0xff, RZ, 0xc0, !PT ;  /* 0x000000ff20207812 */ /* 0x000fe400078ec0ff */
[----:B------:R-:W-:Y:S02]  /*15700*/  PRMT R45, R12, 0x7054, R45 ;  /* 0x000070540c2d7816 */ /* 0x000fe4000000002d */
[----:B------:R-:W-:Y:S02]  /*15710*/  PRMT R21, R20, 0x7054, R21 ;  /* 0x0000705414157816 */ /* 0x000fe40000000015 */
[----:B------:R-:W-:Y:S02]  /*15720*/  LOP3.LUT R47, R47, 0xff000000, R25, 0xf8, !PT ;  /* 0xff0000002f2f7812 */ /* 0x000fe400078ef819 */
[----:B------:R-:W-:Y:S02]  /*15730*/  PRMT R35, R32, 0x7054, R33 ;  /* 0x0000705420237816 */ /* 0x000fe40000000021 */
[----:B------:R-:W-:-:S02]  /*15740*/  SHF.R.U32.HI R20, RZ, 0x10, R26 ;  /* 0x00000010ff147819 */ /* 0x000fc4000001161a */
[----:B------:R-:W-:Y:S02]  /*15750*/  LOP3.LUT R33, R13, 0xff000000, R36, 0xf8, !PT ;  /* 0xff0000000d217812 */ /* 0x000fe400078ef824 */
[----:B------:R-:W-:Y:S02]  /*15760*/  LOP3.LUT R36, R15, 0xff000000, R37, 0xf8, !PT ;  /* 0xff0000000f247812 */ /* 0x000fe400078ef825 */
[----:B------:R-:W-:Y:S02]  /*15770*/  LOP3.LUT R45, R45, 0xff000000, R24, 0xf8, !PT ;  /* 0xff0000002d2d7812 */ /* 0x000fe400078ef818 */
[----:B------:R-:W-:Y:S02]  /*15780*/  SHF.R.U32.HI R32, RZ, 0x10, R27 ;  /* 0x00000010ff207819 */ /* 0x000fe4000001161b */
[----:B------:R-:W-:Y:S02]  /*15790*/  F2FP.F16.E4M3.UNPACK_B R37, R47 ;  /* 0x0000002fff25723e */ /* 0x000fe400020006ff */
[----:B-1----:R-:W-:-:S02]  /*157a0*/  F2FP.F16.E4M3.UNPACK_B R24, R9 ;  /* 0x00000009ff18723e */ /* 0x002fc400020006ff */
[----:B------:R-:W-:Y:S01]  /*157b0*/  LOP3.LUT R20, R20, 0xff, RZ, 0xc0, !PT ;  /* 0x000000ff14147812 */ /* 0x000fe200078ec0ff */
[----:B------:R-:W-:Y:S01]  /*157c0*/  HADD2.F32 R46, -RZ, R37.H0_H0 ;  /* 0x20000025ff2e7230 */ /* 0x000fe20000004100 */
[----:B------:R-:W-:Y:S02]  /*157d0*/  F2FP.F16.E4M3.UNPACK_B R34, R36 ;  /* 0x00000024ff22723e */ /* 0x000fe400020006ff */
[----:B------:R-:W-:Y:S02]  /*157e0*/  LOP3.LUT R32, R32, 0xff, RZ, 0xc0, !PT ;  /* 0x000000ff20207812 */ /* 0x000fe400078ec0ff */
[-C--:B--2---:R-:W-:Y:S02]  /*157f0*/  F2FP.F16.E4M3.UNPACK_B R12, R5.reuse ;  /* 0x00000005ff0c723e */ /* 0x084fe400020006ff */
[----:B------:R-:W-:Y:S01]  /*15800*/  F2FP.F16.E4M3.UNPACK_B R13, R5.H1 ;  /* 0x00000005ff0d723e */ /* 0x000fe200030006ff */
[--C-:B------:R-:W-:Y:S01]  /*15810*/  HADD2.F32 R5, -RZ, R24.reuse.H0_H0 ;  /* 0x20000018ff057230 */ /* 0x100fe20000004100 */
[----:B------:R-:W-:Y:S01]  /*15820*/  PRMT R49, R20, 0x7054, R49 ;  /* 0x0000705414317816 */ /* 0x000fe20000000031 */
[----:B------:R-:W-:Y:S01]  /*15830*/  HADD2.F32 R24, -RZ, R24.H1_H1 ;  /* 0x30000018ff187230 */ /* 0x000fe20000004100 */
[----:B------:R-:W-:Y:S01]  /*15840*/  LOP3.LUT R39, R35, 0xff000000, R39, 0xf8, !PT ;  /* 0xff00000023277812 */ /* 0x000fe200078ef827 */
[----:B------:R-:W-:Y:S01]  /*15850*/  HADD2.F32 R35, -RZ, R34.H0_H0 ;  /* 0x20000022ff237230 */ /* 0x000fe20000004100 */
[----:B------:R-:W-:-:S02]  /*15860*/  PRMT R51, R32, 0x7054, R51 ;  /* 0x0000705420337816 */ /* 0x000fc40000000033 */
[-C--:B------:R-:W-:Y:S02]  /*15870*/  F2FP.F16.E4M3.UNPACK_B R14, R6.reuse ;  /* 0x00000006ff0e723e */ /* 0x080fe400020006ff */
[----:B------:R-:W-:Y:S01]  /*15880*/  F2FP.F16.E4M3.UNPACK_B R15, R6.H1 ;  /* 0x00000006ff0f723e */ /* 0x000fe200030006ff */
[----:B------:R-:W-:Y:S01]  /*15890*/  HADD2.F32 R6, -RZ, R12.H0_H0 ;  /* 0x2000000cff067230 */ /* 0x000fe20000004100 */
[----:B------:R-:W-:Y:S01]  /*158a0*/  LOP3.LUT R48, R49, 0xff000000, R26, 0xf8, !PT ;  /* 0xff00000031307812 */ /* 0x000fe200078ef81a */
[----:B------:R-:W-:Y:S01]  /*158b0*/  FMUL.FTZ R49, R5, R46 ;  /* 0x0000002e05317220 */ /* 0x000fe20000410000 */
[----:B------:R-:W-:Y:S01]  /*158c0*/  LOP3.LUT R50, R51, 0xff000000, R27, 0xf8, !PT ;  /* 0xff00000033327812 */ /* 0x000fe200078ef81b */
[----:B------:R-:W-:Y:S01]  /*158d0*/  FMUL.FTZ R51, R5, R35 ;  /* 0x0000002305337220 */ /* 0x000fe20000410000 */
[----:B------:R-:W-:Y:S01]  /*158e0*/  F2FP.F16.E4M3.UNPACK_B R25, R9.H1 ;  /* 0x00000009ff19723e */ /* 0x000fe200030006ff */
[C---:B------:R-:W-:Y:S01]  /*158f0*/  FFMA.FTZ R5, R6.reuse, R35, -R49 ;  /* 0x0000002306057223 */ /* 0x040fe20000010831 */
[----:B------:R-:W-:Y:S01]  /*15900*/  F2FP.F16.E4M3.UNPACK_B R47, R47.H1 ;  /* 0x0000002fff2f723e */ /* 0x000fe200030006ff */
[----:B------:R-:W-:Y:S01]  /*15910*/  HADD2.F32 R49, -RZ, R37.H1_H1 ;  /* 0x30000025ff317230 */ /* 0x000fe20000004100 */
[----:B------:R-:W-:Y:S01]  /*15920*/  F2FP.F16.E4M3.UNPACK_B R36, R36.H1 ;  /* 0x00000024ff24723e */ /* 0x000fe200030006ff */
[----:B------:R-:W-:Y:S01]  /*15930*/  HADD2.F32 R35, -RZ, R34.H1_H1 ;  /* 0x30000022ff237230 */ /* 0x000fe20000004100 */
[-C--:B------:R-:W-:Y:S01]  /*15940*/  F2FP.F16.E4M3.UNPACK_B R27, R11.reuse ;  /* 0x0000000bff1b723e */ /* 0x080fe200020006ff */
[----:B------:R-:W-:Y:S01]  /*15950*/  FFMA.FTZ R46, R6, R46, R51 ;  /* 0x0000002e062e7223 */ /* 0x000fe20000010033 */
[----:B------:R-:W-:Y:S01]  /*15960*/  F2FP.F16.E4M3.UNPACK_B R32, R11.H1 ;  /* 0x0000000bff20723e */ /* 0x000fe200030006ff */
[----:B------:R-:W-:Y:S01]  /*15970*/  HADD2.F32 R51, -RZ, R47.H0_H0 ;  /* 0x2000002fff337230 */ /* 0x000fe20000004100 */
[-C--:B------:R-:W-:Y:S01]  /*15980*/  F2FP.F16.E4M3.UNPACK_B R11, R10.reuse ;  /* 0x0000000aff0b723e */ /* 0x080fe200020006ff */
[----:B------:R-:W-:Y:S01]  /*15990*/  HADD2.F32 R12, -RZ, R12.H1_H1 ;  /* 0x3000000cff0c7230 */ /* 0x000fe20000004100 */
[----:B------:R-:W-:Y:S01]  /*159a0*/  F2FP.F16.E4M3.UNPACK_B R26, R10.H1 ;  /* 0x0000000aff1a723e */ /* 0x000fe200030006ff */
[----:B------:R-:W-:-:S02]  /*159b0*/  HADD2.F32 R10, -RZ, R25.H0_H0 ;  /* 0x20000019ff0a7230 */ /* 0x000fc40000004100 */
[C---:B------:R-:W-:Y:S01]  /*159c0*/  FMUL.FTZ R53, R24.reuse, R49 ;  /* 0x0000003118357220 */ /* 0x040fe20000410000 */
[----:B------:R-:W-:Y:S02]  /*159d0*/  HADD2.F32 R37, -RZ, R36.H0_H0 ;  /* 0x20000024ff257230 */ /* 0x000fe40000004100 */
[----:B------:R-:W-:Y:S01]  /*159e0*/  FMUL.FTZ R24, R24, R35 ;  /* 0x0000002318187220 */ /* 0x000fe20000410000 */
[----:B------:R-:W-:Y:S02]  /*159f0*/  HADD2.F32 R6, -RZ, R13.H0_H0 ;  /* 0x2000000dff067230 */ /* 0x000fe40000004100 */
[----:B------:R-:W-:Y:S01]  /*15a00*/  FMUL.FTZ R55, R10, R51 ;  /* 0x000000330a377220 */ /* 0x000fe20000410000 */
        /* <DEDUP_REMOVED lines=13> */
[----:B------:R-:W-:Y:S01]  /*15ae0*/  LOP3.LUT R38, R21, 0xff000000, R38, 0xf8, !PT ;  /* 0xff00000015267812 */ /* 0x000fe200078ef826 */
        /* <DEDUP_REMOVED lines=29> */
[----:B------:R-:W-:Y:S01]  /*15cc0*/  FMUL.FTZ R10, R10, R13 ;  /* 0x0000000d0a0a7220 */ /* 0x000fe20000410000 */
        /* <DEDUP_REMOVED lines=17> */
[----:B------:R-:W-:Y:S02]  /*15de0*/  HADD2.F32 R6, -RZ, R4.H0_H0 ;  /* 0x20000004ff067230 */ /* 0x000fe40000004100 */
[C---:B------:R-:W-:Y:S01]  /*15df0*/  FMUL.FTZ R24, R32.reuse, R50 ;  /* 0x0000003220187220 */ /* 0x040fe20000410000 */
[----:B------:R-:W-:Y:S02]  /*15e00*/  HADD2.F32 R21, -RZ, R21.H1_H1 ;  /* 0x30000015ff157230 */ /* 0x000fe40000004100 */
[----:B------:R-:W-:Y:S01]  /*15e10*/  FMUL.FTZ R35, R32, R39 ;  /* 0x0000002720237220 */ /* 0x000fe20000410000 */
[----:B------:R-:W-:-:S02]  /*15e20*/  HADD2.F32 R8, -RZ, R8.H1_H1 ;  /* 0x30000008ff087230 */ /* 0x000fc40000004100 */
[C---:B------:R-:W-:Y:S01]  /*15e30*/  FFMA.FTZ R32, R6.reuse, R25, R10 ;  /* 0x0000001906207223 */ /* 0x040fe2000001000a */
[----:B------:R-:W-:Y:S02]  /*15e40*/  HADD2.F32 R25, -RZ, R20.H1_H1 ;  /* 0x30000014ff197230 */ /* 0x000fe40000004100 */
[C---:B------:R-:W-:Y:S01]  /*15e50*/  FFMA.FTZ R60, R21.reuse, R39, -R24 ;  /* 0x00000027153c7223 */ /* 0x040fe20000010818 */
        /* <DEDUP_REMOVED lines=11> */
[----:B------:R-:W-:Y:S02]  /*15f10*/  HADD2.F32 R8, -RZ, R45.H1_H1 ;  /* 0x3000002dff087230 */ /* 0x000fe40000004100 */
[----:B------:R-:W-:Y:S01]  /*15f20*/  FMUL.FTZ R25, R6, R21 ;  /* 0x0000001506197220 */ /* 0x000fe20000410000 */
[----:B------:R-:W-:-:S02]  /*15f30*/  HADD2.F32 R9, -RZ, R9.H1_H1 ;  /* 0x30000009ff097230 */ /* 0x000fc40000004100 */
[-C--:B------:R-:W-:Y:S01]  /*15f40*/  FMUL.FTZ R27, R6, R13.reuse ;  /* 0x0000000d061b7220 */ /* 0x080fe20000410000 */
[----:B------:R-:W-:Y:S01]  /*15f50*/  HADD2.F32 R4, -RZ, R7.H0_H0 ;  /* 0x20000007ff047230 */ /* 0x000fe20000004100 */
        /* <DEDUP_REMOVED lines=19> */
[----:B------:R-:W-:Y:S01]  /*16090*/  HADD2.F32 R10, -RZ, R10.H1_H1 ;  /* 0x3000000aff0a7230 */ /* 0x000fe20000004100 */
[----:B------:R-:W-:Y:S01]  /*160a0*/  F2FP.SATFINITE.E4M3.F32.PACK_AB_MERGE_C R5, R52, R5, R54 ;  /* 0x000000053405723e */ /* 0x000fe20004807036 */
[----:B------:R-:W-:-:S02]  /*160b0*/  HADD2.F32 R26, -RZ, R26.H1_H1 ;  /* 0x3000001aff1a7230 */ /* 0x000fc40000004100 */
[C---:B------:R-:W-:Y:S01]  /*160c0*/  FFMA.FTZ R21, R4.reuse, R7, -R13 ;  /* 0x0000000704157223 */ /* 0x040fe2000001080d */
[----:B------:R-:W-:Y:S02]  /*160d0*/  HADD2.F32 R15, -RZ, R15.H1_H1 ;  /* 0x3000000fff0f7230 */ /* 0x000fe40000004100 */
[----:B------:R-:W-:Y:S01]  /*160e0*/  FFMA.FTZ R33, R4, R9, R33 ;  /* 0x0000000904217223 */ /* 0x000fe20000010021 */
[--C-:B------:R-:W-:Y:S02]  /*160f0*/  HADD2.F32 R9, -RZ, R48.reuse.H0_H0 ;  /* 0x20000030ff097230 */ /* 0x100fe40000004100 */
[C---:B------:R-:W-:Y:S01]  /*16100*/  FMUL.FTZ R6, R26.reuse, R10 ;  /* 0x0000000a1a067220 */ /* 0x040fe20000410000 */
[-C--:B------:R-:W-:Y:S01]  /*16110*/  FMUL.FTZ R7, R26, R8.reuse ;  /* 0x000000081a077220 */ /* 0x080fe20000410000 */
[----:B------:R-:W-:Y:S02]  /*16120*/  HADD2.F32 R48, -RZ, R48.H1_H1 ;  /* 0x30000030ff307230 */ /* 0x000fe40000004100 */
[C---:B------:R-:W-:Y:S01]  /*16130*/  FFMA.FTZ R26, R15.reuse, R8, -R6 ;  /* 0x000000080f1a7223 */ /* 0x040fe20000010806 */
[----:B------:R-:W-:Y:S01]  /*16140*/  FFMA.FTZ R34, R15, R10, R7 ;  /* 0x0000000a0f227223 */ /* 0x000fe20000010007 */
[----:B------:R-:W-:-:S02]  /*16150*/  HADD2.F32 R6, -RZ, R11.H0_H0 ;  /* 0x2000000bff067230 */ /* 0x000fc40000004100 */
[--C-:B------:R-:W-:Y:S01]  /*16160*/  HADD2.F32 R7, -RZ, R38.reuse.H0_H0 ;  /* 0x20000026ff077230 */ /* 0x100fe20000004100 */
[----:B------:R-:W-:Y:S01]  /*16170*/  F2FP.SATFINITE.E4M3.F32.PACK_AB_MERGE_C R21, R26, R21, RZ ;  /* 0x000000151a15723e */ /* 0x000fe200048070ff */
[----:B------:R-:W-:Y:S02]  /*16180*/  HADD2.F32 R11, -RZ, R11.H1_H1 ;  /* 0x3000000bff0b7230 */ /* 0x000fe40000004100 */
[C---:B------:R-:W-:Y:S01]  /*16190*/  FMUL.FTZ R13, R6.reuse, R9 ;  /* 0x00000009060d7220 */ /* 0x040fe20000410000 */
[----:B------:R-:W-:Y:S02]  /*161a0*/  HADD2.F32 R38, -RZ, R38.H1_H1 ;  /* 0x30000026ff267230 */ /* 0x000fe40000004100 */
[----:B------:R-:W-:Y:S01]  /*161b0*/  FMUL.FTZ R8, R6, R7 ;  /* 0x0000000706087220 */ /* 0x000fe20000410000 */
[--C-:B------:R-:W-:Y:S02]  /*161c0*/  HADD2.F32 R4, -RZ, R14.reuse.H0_H0 ;  /* 0x2000000eff047230 */ /* 0x100fe40000004100 */
[----:B------:R-:W-:Y:S01]  /*161d0*/  FMUL.FTZ R15, R11, R48 ;  /* 0x000000300b0f7220 */ /* 0x000fe20000410000 */
[----:B------:R-:W-:-:S02]  /*161e0*/  HADD2.F32 R14, -RZ, R14.H1_H1 ;  /* 0x3000000eff0e7230 */ /* 0x000fc40000004100 */
[-C--:B------:R-:W-:Y:S01]  /*161f0*/  FMUL.FTZ R11, R11, R38.reuse ;  /* 0x000000260b0b7220 */ /* 0x080fe20000410000 */
        /* <DEDUP_REMOVED lines=10> */
[----:B------:R-:W-:Y:S02]  /*162a0*/  F2FP.SATFINITE.E4M3.F32.PACK_AB_MERGE_C R7, R56, R47, R7 ;  /* 0x0000002f3807723e */ /* 0x000fe40004807007 */
[----:B------:R-:W-:Y:S02]  /*162b0*/  F2FP.SATFINITE.E4M3.F32.PACK_AB_MERGE_C R4, R12, R25, R4 ;  /* 0x000000190c04723e */ /* 0x000fe40004807004 */
[----:B------:R-:W-:Y:S02]  /*162c0*/  F2FP.SATFINITE.E4M3.F32.PACK_AB_MERGE_C R6, R15, R6, R21 ;  /* 0x000000060f06723e */ /* 0x000fe40004807015 */
[----:B------:R-:W-:-:S02]  /*162d0*/  F2FP.SATFINITE.E4M3.F32.PACK_AB_MERGE_C R9, R49, R46, R9 ;  /* 0x0000002e3109723e */ /* 0x000fc40004807009 */
[----:B------:R-:W-:Y:S01]  /*162e0*/  F2FP.SATFINITE.E4M3.F32.PACK_AB_MERGE_C R11, R58, R53, R11 ;  /* 0x000000353a0b723e */ /* 0x000fe2000480700b */
[----:B------:R3:W-:Y:S01]  /*162f0*/  STS.128 [R221+0x14400], R4 ;  /* 0x01440004dd007388 */ /* 0x0007e20000000c00 */
[----:B------:R-:W-:Y:S02]  /*16300*/  F2FP.SATFINITE.E4M3.F32.PACK_AB_MERGE_C R8, R20, R27, R8 ;  /* 0x0000001b1408723e */ /* 0x000fe40004807008 */
[----:B------:R-:W-:-:S05]  /*16310*/  F2FP.SATFINITE.E4M3.F32.PACK_AB_MERGE_C R10, R13, R10, R33 ;  /* 0x0000000a0d0a723e */ /* 0x000fca0004807021 */
[----:B------:R3:W-:Y:S02]  /*16320*/  STS.128 [R3+0x14400], R8 ;  /* 0x0144000803007388 */ /* 0x0007e40000000c00 */
.L_x_2355:
[----:B------:R-:W-:Y:S05]  /*16330*/  BSYNC B1 ;  /* 0x0000000000017941 */ /* 0x000fea0003800000 */
.L_x_2354:
[----:B------:R-:W-:Y:S05]  /*16340*/  @P2 BRA `(.L_x_2333) ;  /* 0x0000000c00d82947 */ /* 0x000fea0003800000 */
[----:B-123-5:R-:W-:Y:S02]  /*16350*/  SHF.R.U32.HI R3, RZ, 0x8, R40 ;  /* 0x00000008ff037819 */ /* 0x02efe40000011628 */
        /* <DEDUP_REMOVED lines=12> */
[----:B------:R-:W-:-:S02]  /*16420*/  PRMT R15, R7, 0x7604, R8 ;  /* 0x00007604070f7816 */ /* 0x000fc40000000008 */
[----:B------:R-:W-:Y:S02]  /*16430*/  SHF.R.U32.HI R5, RZ, 0x8, R41 ;  /* 0x00000008ff057819 */ /* 0x000fe40000011629 */
[----:B------:R-:W-:Y:S02]  /*16440*/  SHF.R.U32.HI R7, RZ, 0x8, R28 ;  /* 0x00000008ff077819 */ /* 0x000fe4000001161c */
[----:B------:R-:W-:Y:S02]  /*16450*/  LOP3.LUT R0, R0, R197, RZ, 0x3c, !PT ;  /* 0x000000c500007212 */ /* 0x000fe400078e3cff */
[----:B------:R-:W-:Y:S02]  /*16460*/  LOP3.LUT R3, R4, 0xffffe000, RZ, 0xc0, !PT ;  /* 0xffffe00004037812 */ /* 0x000fe400078ec0ff */
[----:B------:R-:W-:Y:S02]  /*16470*/  LOP3.LUT R6, R41, 0xff, RZ, 0xc0, !PT ;  /* 0x000000ff29067812 */ /* 0x000fe400078ec0ff */
[----:B------:R-:W-:-:S02]  /*16480*/  LOP3.LUT R5, R5, 0xff, RZ, 0xc0, !PT ;  /* 0x000000ff05057812 */ /* 0x000fc400078ec0ff */
[----:B------:R-:W-:Y:S02]  /*16490*/  LOP3.LUT R8, R28, 0xff, RZ, 0xc0, !PT ;  /* 0x000000ff1c087812 */ /* 0x000fe400078ec0ff */
[----:B------:R-:W-:Y:S02]  /*164a0*/  LOP3.LUT R7, R7, 0xff, RZ, 0xc0, !PT ;  /* 0x000000ff07077812 */ /* 0x000fe400078ec0ff */
[----:B------:R-:W-:Y:S02]  /*164b0*/  IADD3 R3, R0, R198, R3 ;  /* 0x000000c600037210 */ /* 0x000fe40007ffe003 */
[----:B------:R-:W-:Y:S02]  /*164c0*/  PRMT R12, R5, 0x7604, R6 ;  /* 0x00007604050c7816 */ /* 0x000fe40000000006 */
[----:B------:R-:W-:Y:S01]  /*164d0*/  PRMT R25, R7, 0x7604, R8 ;  /* 0x0000760407197816 */ /* 0x000fe20000000008 */
[----:B------:R-:W-:Y:S01]  /*164e0*/  IMAD.IADD R0, R16, 0x1, R3 ;  /* 0x0000000110007824 */ /* 0x000fe200078e0203 */
[----:B------:R-:W-:-:S02]  /*164f0*/  SHF.R.U32.HI R5, RZ, 0x8, R43 ;  /* 0x00000008ff057819 */ /* 0x000fc4000001162b */
[----:B------:R-:W-:Y:S02]  /*16500*/  SHF.R.U32.HI R8, RZ, 0x8, R29 ;  /* 0x00000008ff087819 */ /* 0x000fe4000001161d */
[----:B------:R-:W-:Y:S02]  /*16510*/  LOP3.LUT R6, R43, 0xff, RZ, 0xc0, !PT ;  /* 0x000000ff2b067812 */ /* 0x000fe400078ec0ff */
[----:B------:R-:W-:Y:S02]  /*16520*/  LOP3.LUT R5, R5, 0xff, RZ, 0xc0, !PT ;  /* 0x000000ff05057812 */ /* 0x000fe400078ec0ff */
[----:B------:R-:W-:Y:S02]  /*16530*/  LOP3.LUT R3, R8, 0xff, RZ, 0xc0, !PT ;  /* 0x000000ff08037812 */ /* 0x000fe400078ec0ff */
[----:B------:R-:W1:Y:S01]  /*16540*/  LDS.128 R8, [R0+0x14400] ;  /* 0x0144000000087984 */ /* 0x000e620000000c00 */
[----:B------:R-:W-:Y:S02]  /*16550*/  PRMT R14, R5, 0x7604, R6 ;  /* 0x00007604050e7816 */ /* 0x000fe40000000006 */
[----:B------:R-:W-:Y:S01]  /*16560*/  SHF.R.U32.HI R26, RZ, 0x8, R31 ;  /* 0x00000008ff1a7819 */ /* 0x000fe2000001161f */
[----:B------:R-:W2:Y:S01]  /*16570*/  LDS.128 R4, [R220+0x14400] ;  /* 0x01440000dc047984 */ /* 0x000ea20000000c00 */
[----:B------:R-:W-:-:S02]  /*16580*/  LOP3.LUT R20, R29, 0xff, RZ, 0xc0, !PT ;  /* 0x000000ff1d147812 */ /* 0x000fc400078ec0ff */
[----:B------:R-:W-:Y:S02]  /*16590*/  LOP3.LUT R27, R31, 0xff, RZ, 0xc0, !PT ;  /* 0x000000ff1f1b7812 */ /* 0x000fe400078ec0ff */
[----:B------:R-:W-:Y:S02]  /*165a0*/  LOP3.LUT R26, R26, 0xff, RZ, 0xc0, !PT ;  /* 0x000000ff1a1a7812 */ /* 0x000fe400078ec0ff */
[----:B------:R-:W-:Y:S02]  /*165b0*/  PRMT R20, R3, 0x7604, R20 ;  /* 0x0000760403147816 */ /* 0x000fe40000000014 */
[----:B------:R-:W-:Y:S02]  /*165c0*/  SHF.R.U32.HI R3, RZ, 0x10, R41 ;  /* 0x00000010ff037819 */ /* 0x000fe40000011629 */
[----:B------:R-:W-:Y:S02]  /*165d0*/  PRMT R26, R26, 0x7604, R27 ;  /* 0x000076041a1a7816 */ /* 0x000fe4000000001b */
[----:B------:R-:W-:Y:S01]  /*165e0*/  SHF.R.U32.HI R27, RZ, 0x10, R29 ;  /* 0x00000010ff1b7819 */ /* 0x000fe2000001161d */
[----:B------:R-:W-:Y:S01]  /*165f0*/  IMAD.U32 R3, R3, 0x10000, RZ ;  /* 0x0001000003037824 */ /* 0x000fe200078e00ff */
[----:B------:R-:W-:-:S02]  /*16600*/  SHF.R.U32.HI R21, RZ, 0x8, R30 ;  /* 0x00000008ff157819 */ /* 0x000fc4000001161e */
[----:B------:R-:W-:Y:S01]  /*16610*/  LOP3.LUT R24, R30, 0xff, RZ, 0xc0, !PT ;  /* 0x000000ff1e187812 */ /* 0x000fe200078ec0ff */
[----:B------:R-:W-:Y:S01]  /*16620*/  IMAD.U32 R27, R27, 0x10000, RZ ;  /* 0x000100001b1b7824 */ /* 0x000fe200078e00ff */
[----:B------:R-:W-:Y:S02]  /*16630*/  LOP3.LUT R21, R21, 0xff, RZ, 0xc0, !PT ;  /* 0x000000ff15157812 */ /* 0x000fe400078ec0ff */
[----:B------:R-:W-:Y:S02]  /*16640*/  LOP3.LUT R13, R13, 0xff0000, R40, 0xf8, !PT ;  /* 0x00ff00000d0d7812 */ /* 0x000fe400078ef828 */
[----:B------:R-:W-:Y:S02]  /*16650*/  SHF.R.U32.HI R37, RZ, 0x10, R31 ;  /* 0x00000010ff257819 */ /* 0x000fe4000001161f */
[----:B------:R-:W-:Y:S02]  /*16660*/  LOP3.LUT R3, R12, 0xff0000, R3, 0xf8, !PT ;  /* 0x00ff00000c037812 */ /* 0x000fe400078ef803 */
[----:B------:R-:W-:Y:S01]  /*16670*/  PRMT R33, R21, 0x7604, R24 ;  /* 0x0000760415217816 */ /* 0x000fe20000000018 */
[----:B------:R-:W-:Y:S01]  /*16680*/  IMAD.U32 R37, R37, 0x10000, RZ ;  /* 0x0001000025257824 */ /* 0x000fe200078e00ff */
[----:B------:R-:W-:-:S02]  /*16690*/  LOP3.LUT R35, R20, 0xff0000, R27, 0xf8, !PT ;  /* 0x00ff000014237812 */ /* 0x000fc400078ef81b */
[----:B------:R-:W-:Y:S02]  /*166a0*/  LOP3.LUT R27, R13, 0xff000000, R40, 0xf8, !PT ;  /* 0xff0000000d1b7812 */ /* 0x000fe400078ef828 */
[----:B------:R-:W-:Y:S02]  /*166b0*/  LOP3.LUT R40, R3, 0xff000000, R41, 0xf8, !PT ;  /* 0xff00000003287812 */ /* 0x000fe400078ef829 */
[----:B------:R-:W-:Y:S02]  /*166c0*/  LOP3.LUT R3, R33, 0xff0000, R30, 0xf8, !PT ;  /* 0x00ff000021037812 */ /* 0x000fe400078ef81e */
[----:B------:R-:W-:Y:S02]  /*166d0*/  LOP3.LUT R35, R35, 0xff000000, R29, 0xf8, !PT ;  /* 0xff00000023237812 */ /* 0x000fe400078ef81d */
[----:B------:R-:W-:Y:S02]  /*166e0*/  SHF.R.U32.HI R21, RZ, 0x10, R43 ;  /* 0x00000010ff157819 */ /* 0x000fe4000001162b */
[----:B------:R-:W-:-:S02]  /*166f0*/  LOP3.LUT R25, R25, 0xff0000, R28, 0xf8, !PT ;  /* 0x00ff000019197812 */ /* 0x000fc400078ef81c */
[----:B------:R-:W-:Y:S02]  /*16700*/  LOP3.LUT R34, R3, 0xff000000, R30, 0xf8, !PT ;  /* 0xff00000003227812 */ /* 0x000fe400078ef81e */
[----:B------:R-:W-:Y:S02]  /*16710*/  LOP3.LUT R37, R26, 0xff0000, R37, 0xf8, !PT ;  /* 0x00ff00001a257812 */ /* 0x000fe400078ef825 */
[----:B------:R-:W-:Y:S02]  /*16720*/  F2FP.F16.E4M3.UNPACK_B R30, R35 ;  /* 0x00000023ff1e723e */ /* 0x000fe400020006ff */
[----:B-1----:R-:W-:Y:S02]  /*16730*/  F2FP.F16.E4M3.UNPACK_B R20, R9 ;  /* 0x00000009ff14723e */ /* 0x002fe400020006ff */
[----:B------:R-:W-:Y:S02]  /*16740*/  SHF.L.U32 R21, R21, 0x10, RZ ;  /* 0x0000001015157819 */ /* 0x000fe400000006ff */
[----:B------:R-:W-:Y:S01]  /*16750*/  LOP3.LUT R15, R15, 0xff0000, R42, 0xf8, !PT ;  /* 0x00ff00000f0f7812 */ /* 0x000fe200078ef82a */
[--C-:B------:R-:W-:Y:S01]  /*16760*/  HADD2.F32 R24, -RZ, R20.reuse.H0_H0 ;  /* 0x20000014ff187230 */ /* 0x100fe20000004100 */
[----:B------:R-:W-:Y:S01]  /*16770*/  LOP3.LUT R33, R25, 0xff000000, R28, 0xf8, !PT ;  /* 0xff00000019217812 */ /* 0x000fe200078ef81c */
[----:B------:R-:W-:Y:S01]  /*16780*/  HADD2.F32 R20, -RZ, R20.H1_H1 ;  /* 0x30000014ff147230 */ /* 0x000fe20000004100 */
[----:B------:R-:W-:Y:S01]  /*16790*/  LOP3.LUT R36, R37, 0xff000000, R31, 0xf8, !PT ;  /* 0xff00000025247812 */ /* 0x000fe200078ef81f */
[----:B------:R-:W-:Y:S01]  /*167a0*/  HADD2.F32 R31, -RZ, R30.H0_H0 ;  /* 0x2000001eff1f7230 */ /* 0x000fe20000004100 */
[----:B--2---:R-:W-:-:S02]  /*167b0*/  F2FP.F16.E4M3.UNPACK_B R12, R5 ;  /* 0x00000005ff0c723e */ /* 0x004fc400020006ff */
        /* <DEDUP_REMOVED lines=143> */
[--C-:B------:R-:W-:Y:S01]  /*170b0*/  HADD2.F32 R4, -RZ, R11.reuse.H0_H0 ;  /* 0x2000000bff047230 */ /* 0x100fe20000004100 */
[----:B------:R-:W-:Y:S01]  /*170c0*/  F2FP.SATFINITE.E4M3.F32.PACK_AB_MERGE_C R27, R36, R27, RZ ;  /* 0x0000001b241b723e */ /* 0x000fe200048070ff */
        /* <DEDUP_REMOVED lines=30> */
.L_x_2333:
[----:B------:R-:W-:Y:S05]  /*172b0*/  BSYNC B0 ;  /* 0x0000000000007941 */ /* 0x000fea0003800000 */
.L_x_2323:
        /* <DEDUP_REMOVED lines=8> */
.L_x_2321:
[----:B-12-4-:R-:W-:-:S05]  /*17340*/  IMAD.U32 R0, RZ, RZ, UR53 ;  /* 0x00000035ff007e24 */ /* 0x016fca000f8e00ff */
[----:B------:R-:W-:-:S13]  /*17350*/  ISETP.NE.AND P1, PT, R0, 0x3, PT ;  /* 0x000000030000780c */ /* 0x000fda0003f25270 */
[----:B------:R-:W-:Y:S05]  /*17360*/  @!P1 BRA `(.L_x_2356) ;  /* 0x0000000000049947 */ /* 0x000fea0003800000 */
[----:B------:R-:W-:Y:S01]  /*17370*/  BPT.TRAP 0x1 ;  /* 0x000000040000795c */ /* 0x000fe20000300000 */
.L_x_2356:
[----:B---3--:R-:W-:Y:S01]  /*17380*/  IMAD R3, R145, 0x8, R16 ;  /* 0x0000000891037824 */ /* 0x008fe200078e0210 */
[----:B------:R-:W-:-:S04]  /*17390*/  SHF.L.U32 R0, R192, 0x1f, RZ ;  /* 0x0000001fc0007819 */ /* 0x000fc800000006ff */
[----:B------:R1:W2:Y:S01]  /*173a0*/  SYNCS.PHASECHK.TRANS64.TRYWAIT P2, [R3+URZ+0x29830], R0 ;  /* 0x02983000030075a7 */ /* 0x0002a2000804017f */
[----:B------:R-:W-:Y:S05]  /*173b0*/  @!P1 BRA `(.L_x_2357) ;  /* 0x0000000000049947 */ /* 0x000fea0003800000 */
[----:B------:R-:W-:Y:S01]  /*173c0*/  BPT.TRAP 0x1 ;  /* 0x000000040000795c */ /* 0x000fe20000300000 */
.L_x_2357:
[----:B-----5:R-:W3:Y:S01]  /*173d0*/  S2R R4, SR_TID.X ;  /* 0x0000000000047919 */ /* 0x020ee20000002100 */
[----:B------:R-:W-:Y:S01]  /*173e0*/  IMAD.MOV.U32 R87, RZ, RZ, RZ ;  /* 0x000000ffff577224 */ /* 0x000fe200078e00ff */
[----:B---3--:R-:W-:-:S04]  /*173f0*/  LOP3.LUT R4, R4, 0x7f, RZ, 0xc0, !PT ;  /* 0x0000007f04047812 */ /* 0x008fc800078ec0ff */
[----:B------:R-:W-:Y:S01]  /*17400*/  ISETP.NE.AND P0, PT, R4, RZ, PT ;  /* 0x000000ff0400720c */ /* 0x000fe20003f05270 */
[----:B--2---:R-:W-:-:S12]  /*17410*/  @P2 BRA `(.L_x_2358) ;  /* 0x0000000000082947 */ /* 0x004fd80003800000 */
[----:B------:R-:W2:Y:S02]  /*17420*/  SYNCS.PHASECHK.TRANS64.TRYWAIT P2, [R3+URZ+0x29830], R0 ;  /* 0x02983000030075a7 */ /* 0x000ea4000804017f */
[----:B--2---:R-:W-:Y:S05]  /*17430*/  @!P2 BRA `(.L_x_2359) ;  /* 0x000001480020a947 */ /* 0x004fea0003800000 */
.L_x_2358:
[----:B------:R-:W-:Y:S05]  /*17440*/  WARPSYNC.ALL ;  /* 0x0000000000007948 */ /* 0x000fea0003800000 */
[----:B-12---:R-:W-:Y:S01]  /*17450*/  IADD3 R0, R16, 0x1a400, RZ ;  /* 0x0001a40010007810 */ /* 0x006fe20007ffe0ff */
[----:B------:R-:W-:Y:S01]  /*17460*/  IMAD.MOV.U32 R7, RZ, RZ, -0x7fffffe0 ;  /* 0x80000020ff077424 */ /* 0x000fe200078e00ff */
[----:B------:R-:W-:Y:S01]  /*17470*/  R2UR UR24, R44 ;  /* 0x000000002c1872ca */ /* 0x000fe200000e0000 */
[----:B------:R-:W-:Y:S01]  /*17480*/  WARPGROUP.ARRIVE ;  /* 0x00000000000079c5 */ /* 0x000fe20000000000 */
[----:B------:R-:W-:Y:S01]  /*17490*/  SHF.R.U32.HI R0, RZ, 0x4, R0 ;  /* 0x00000004ff007819 */ /* 0x000fe20000011600 */
[----:B------:R-:W-:Y:S01]  /*174a0*/  UMOV UR25, 0x80000020 ;  /* 0x8000002000197882 */ /* 0x000fe20000000000 */
[----:B------:R-:W-:Y:S01]  /*174b0*/  R2UR UR27, R7 ;  /* 0x00000000071b72ca */ /* 0x000fe200000e0000 */
[----:B------:R-:W-:Y:S01]  /*174c0*/  IMAD.MOV.U32 R9, RZ, RZ, -0x7fffffe0 ;  /* 0x80000020ff097424 */ /* 0x000fe200078e00ff */
[----:B------:R-:W-:Y:S01]  /*174d0*/  LOP3.LUT R0, R0, 0x3fff, RZ, 0xc0, !PT ;  /* 0x00003fff00007812 */ /* 0x000fe200078ec0ff */
[----:B------:R-:W-:Y:S01]  /*174e0*/  UMOV UR5, UR25 ;  /* 0x0000001900057c82 */ /* 0x000fe20008000000 */
[----:B------:R-:W-:Y:S01]  /*174f0*/  UMOV UR17, UR25 ;  /* 0x0000001900117c82 */ /* 0x000fe20008000000 */
[----:B------:R-:W-:Y:S01]  /*17500*/  IMAD.MOV.U32 R11, RZ, RZ, -0x7fffffe0 ;  /* 0x80000020ff0b7424 */ /* 0x000fe200078e00ff */
[----:B------:R-:W-:Y:S01]  /*17510*/  LOP3.LUT R5, R0, 0x10000, RZ, 0xfc, !PT ;  /* 0x0001000000057812 */ /* 0x000fe200078efcff */
[----:B------:R-:W-:Y:S01]  /*17520*/  UMOV UR9, UR25 ;  /* 0x0000001900097c82 */ /* 0x000fe20008000000 */
[----:B------:R-:W-:Y:S01]  /*17530*/  R2UR UR7, R9 ;  /* 0x00000000090772ca */ /* 0x000fe200000e0000 */
[----:B------:R-:W-:Y:S01]  /*17540*/  ULOP3.LUT UR24, UR24, 0x10000, URZ, 0xfc, !UPT ;  /* 0x0001000018187892 */ /* 0x000fe2000f8efc3f */
[----:B------:R-:W-:Y:S01]  /*17550*/  MOV R9, 0x80000020 ;  /* 0x8000002000097802 */ /* 0x000fe20000000f00 */
[----:B------:R-:W-:Y:S01]  /*17560*/  IMAD R6, R145, 0x780, R5 ;  /* 0x0000078091067824 */ /* 0x000fe200078e0205 */
[----:B------:R-:W-:Y:S01]  /*17570*/  R2UR UR11, R11 ;  /* 0x000000000b0b72ca */ /* 0x000fe200000e0000 */
[----:B------:R-:W-:Y:S01]  /*17580*/  UMOV UR13, UR25 ;  /* 0x00000019000d7c82 */ /* 0x000fe20008000000 */
[----:B------:R-:W-:Y:S01]  /*17590*/  R2UR UR19, R9 ;  /* 0x00000000091372ca */ /* 0x000fe200000e0000 */
[C---:B------:R-:W-:Y:S01]  /*175a0*/  VIADD R8, R6.reuse, 0x80 ;  /* 0x0000008006087836 */ /* 0x040fe20000000000 */
[C---:B------:R-:W-:Y:S01]  /*175b0*/  R2UR UR26, R6.reuse ;  /* 0x00000000061a72ca */ /* 0x040fe200000e0000 */
[----:B------:R-:W-:Y:S01]  /*175c0*/  UMOV UR4, UR24 ;  /* 0x0000001800047c82 */ /* 0x000fe20008000000 */
[----:B------:R-:W-:Y:S01]  /*175d0*/  UMOV UR16, UR24 ;  /* 0x0000001800107c82 */ /* 0x000fe20008000000 */
[----:B------:R-:W-:Y:S01]  /*175e0*/  VIADD R10, R6, 0x180 ;  /* 0x00000180060a7836 */ /* 0x000fe20000000000 */
[----:B------:R-:W-:Y:S01]  /*175f0*/  R2UR UR6, R8 ;  /* 0x00000000080672ca */ /* 0x000fe200000e0000 */
[----:B------:R-:W-:Y:S01]  /*17600*/  VIADD R8, R6, 0x100 ;  /* 0x0000010006087836 */ /* 0x000fe20000000000 */
[----:B------:R-:W-:Y:S01]  /*17610*/  UMOV UR8, UR24 ;  /* 0x0000001800087c82 */ /* 0x000fe20008000000 */
[----:B------:R-:W-:Y:S01]  /*17620*/  IMAD.MOV.U32 R9, RZ, RZ, -0x7fffffe0 ;  /* 0x80000020ff097424 */ /* 0x000fe200078e00ff */
[----:B------:R-:W-:Y:S01]  /*17630*/  R2UR UR10, R10 ;  /* 0x000000000a0a72ca */ /* 0x000fe200000e0000 */
[----:B------:R-:W-:Y:S01]  /*17640*/  UMOV UR12, UR24 ;  /* 0x00000018000c7c82 */ /* 0x000fe20008000000 */
[----:B------:R-:W-:Y:S01]  /*17650*/  R2UR UR18, R8 ;  /* 0x00000000081272ca */ /* 0x000fe200000e0000 */
[C---:B------:R-:W-:Y:S01]  /*17660*/  VIADD R8, R6.reuse, 0x200 ;  /* 0x0000020006087836 */ /* 0x040fe20000000000 */
[----:B------:R-:W-:Y:S01]  /*17670*/  R2UR UR15, R9 ;  /* 0x00000000090f72ca */ /* 0x000fe200000e0000 */
[----:B------:R-:W-:Y:S01]  /*17680*/  QGMMA.64x32x32.F32.E4M3.E4M3 R104, gdesc[UR24], RZ, !UPT, gsb0 ;  /* 0x00600000186879f3 */ /* 0x000fe2000c0008ff */
[----:B------:R-:W-:-:S02]  /*17690*/  VIADD R12, R6, 0x2 ;  /* 0x00000002060c7836 */ /* 0x000fc40000000000 */
[----:B------:R-:W-:Y:S01]  /*176a0*/  R2UR UR14, R8 ;  /* 0x00000000080e72ca */ /* 0x000fe200000e0000 */
[----:B------:R-:W-:Y:S01]  /*176b0*/  IMAD.MOV.U32 R13, RZ, RZ, -0x7fffffe0 ;  /* 0x80000020ff0d7424 */ /* 0x000fe200078e00ff */
[C---:B------:R-:W-:Y:S01]  /*176c0*/  IADD3 R8, R6.reuse, 0x82, RZ ;  /* 0x0000008206087810 */ /* 0x040fe20007ffe0ff */
[----:B------:R-:W-:Y:S02]  /*176d0*/  IMAD.MOV.U32 R9, RZ, RZ, -0x7fffffe0 ;  /* 0x80000020ff097424 */ /* 0x000fe400078e00ff */
[----:B------:R-:W-:Y:S02]  /*176e0*/  VIADD R10, R6, 0x182 ;  /* 0x00000182060a7836 */ /* 0x000fe40000000000 */
[----:B------:R-:W-:Y:S02]  /*176f0*/  IMAD.MOV.U32 R11, RZ, RZ, -0x7fffffe0 ;  /* 0x80000020ff0b7424 */ /* 0x000fe400078e00ff */
[----:B------:R-:W-:Y:S02]  /*17700*/  IMAD R0, R157, -0xa0, R202 ;  /* 0xffffff609d007824 */ /* 0x000fe400078e02ca */
[----:B------:R-:W-:Y:S01]  /*17710*/  @!P0 VIADD R3, R3, 0x29840 ;  /* 0x0002984003038836 */ /* 0x000fe20000000000 */
[----:B------:R-:W-:-:S02]  /*17720*/  WARPGROUP.DEPBAR.LE gsb0, 0x0 ;  /* 0x00008000000079c5 */ /* 0x000fc40000010000 */
        /* <DEDUP_REMOVED lines=11> */
[----:B------:R-:W-:Y:S01]  /*177e0*/  UMOV UR16, UR4 ;  /* 0x0000000400107c82 */ /* 0x000fe20008000000 */
[----:B------:R-:W-:Y:S01]  /*177f0*/  UMOV UR17, UR5 ;  /* 0x0000000500117c82 */ /* 0x000fe20008000000 */
[----:B------:R-:W-:Y:S02]  /*17800*/  WARPGROUP.DEPBAR.LE gsb0, 0x0 ;  /* 0x00008000000079c5 */ /* 0x000fe40000010000 */
[----:B------:R-:W-:-:S06]  /*17810*/  WARPGROUP.ARRIVE ;  /* 0x00000000000079c5 */ /* 0x000fcc0000000000 */
[----:B------:R-:W-:Y:S01]  /*17820*/  QGMMA.64x32x32.F32.E4M3.E4M3 R40, gdesc[UR8], RZ, !UPT, gsb0 ;  /* 0x00600000082879f3 */ /* 0x000fe2000c0008ff */
        /* <DEDUP_REMOVED lines=23> */
[----:B------:R-:W-:Y:S01]  /*179a0*/  IMAD.MOV.U32 R9, RZ, RZ, -0x7fffffe0 ;  /* 0x80000020ff097424 */ /* 0x000fe200078e00ff */
[----:B------:R-:W-:Y:S02]  /*179b0*/  WARPGROUP.DEPBAR.LE gsb0, 0x0 ;  /* 0x00008000000079c5 */ /* 0x000fe40000010000 */
[----:B------:R-:W-:-:S09]  /*179c0*/  WARPGROUP.ARRIVE ;  /* 0x00000000000079c5 */ /* 0x000fd20000000000 */
[----:B------:R-:W-:Y:S01]  /*179d0*/  QGMMA.64x32x32.F32.E4M3.E4M3 R88, gdesc[UR4], R88, gsb0 ;  /* 0x00600000045879f3 */ /* 0x000fe20008000858 */
        /* <DEDUP_REMOVED lines=34> */
[----:B------:R-:W-:Y:S02]  /*17c00*/  R2UR UR10, R8 ;  /* 0x00000000080a72ca */ /* 0x000fe400000e0000 */
[----:B------:R-:W-:Y:S01]  /*17c10*/  R2UR UR11, R9 ;  /* 0x00000000090b72ca */ /* 0x000fe200000e0000 */
[----:B------:R-:W-:Y:S01]  /*17c20*/  IMAD.MOV.U32 R9, RZ, RZ, -0x7fffffe0 ;  /* 0x80000020ff097424 */ /* 0x000fe200078e00ff */
[----:B------:R-:W-:Y:S01]  /*17c30*/  IADD3 R8, R6, 0x380, RZ ;  /* 0x0000038006087810 */ /* 0x000fe20007ffe0ff */
[----:B------:R-:W-:Y:S02]  /*17c40*/  WARPGROUP.DEPBAR.LE gsb0, 0x0 ;  /* 0x00008000000079c5 */ /* 0x000fe40000010000 */
[----:B------:R-:W-:-:S08]  /*17c50*/  WARPGROUP.ARRIVE ;  /* 0x00000000000079c5 */ /* 0x000fd00000000000 */
        /* <DEDUP_REMOVED lines=38> */
[----:B------:R-:W-:Y:S01]  /*17ec0*/  MOV R9, 0x80000020 ;  /* 0x8000002000097802 */ /* 0x000fe20000000f00 */
[----:B------:R-:W-:Y:S02]  /*17ed0*/  WARPGROUP.DEPBAR.LE gsb0, 0x0 ;  /* 0x00008000000079c5 */ /* 0x000fe40000010000 */
[----:B------:R-:W-:-:S08]  /*17ee0*/  WARPGROUP.ARRIVE ;  /* 0x00000000000079c5 */ /* 0x000fd00000000000 */
        /* <DEDUP_REMOVED lines=19> */
[----:B------:R-:W-:-:S05]  /*18020*/  IADD3 R12, -R191, 0xa1, R0 ;  /* 0x000000a1bf0c7810 */ /* 0x000fca0007ffe100 */
        /* <DEDUP_REMOVED lines=9> */
[----:B------:R-:W-:Y:S02]  /*180c0*/  IMAD R11, R189, 0x80, R206 ;  /* 0x00000080bd0b7824 */ /* 0x000fe400078e02ce */
[----:B------:R-:W-:-:S05]  /*180d0*/  IMAD R10, R203, -0x2, R10 ;  /* 0xfffffffecb0a7824 */ /* 0x000fca00078e020a */
[----:B------:R-:W-:Y:S02]  /*180e0*/  VIADDMNMX R14, R11, R12, R10, PT ;  /* 0x0000000c0b0e7246 */ /* 0x000fe4000380010a */
[----:B------:R-:W-:Y:S02]  /*180f0*/  IADD3 R11, R12, 0x8, R11 ;  /* 0x000000080c0b7810 */ /* 0x000fe40007ffe00b */
[C---:B------:R-:W-:Y:S02]  /*18100*/  ISETP.GT.AND P2, PT, R14.reuse, RZ, PT ;  /* 0x000000ff0e00720c */ /* 0x040fe40003f44270 */
[C---:B------:R-:W-:Y:S02]  /*18110*/  ISETP.GT.AND P3, PT, R14.reuse, 0x1, PT ;  /* 0x000000010e00780c */ /* 0x040fe40003f64270 */
[----:B------:R-:W-:Y:S02]  /*18120*/  ISETP.GT.AND P4, PT, R14, 0x8, PT ;  /* 0x000000080e00780c */ /* 0x000fe40003f84270 */
[----:B------:R-:W-:Y:S01]  /*18130*/  VIMNMX R80, R10, R11, PT ;  /* 0x0000000b0a507248 */ /* 0x000fe20003fe0100 */
[----:B------:R-:W-:-:S02]  /*18140*/  WARPGROUP.DEPBAR.LE gsb0, 0x0 ;  /* 0x00008000000079c5 */ /* 0x000fc40000010000 */
        /* <DEDUP_REMOVED lines=34> */
[----:B------:R-:W-:Y:S01]  /*18370*/  WARPGROUP.ARRIVE ;  /* 0x00000000000079c5 */ /* 0x000fe20000000000 */
[----:B------:R-:W-:Y:S02]  /*18380*/  FSEL R104, R104, -INF , P2 ;  /* 0xff80000068687808 */ /* 0x000fe40001000000 */
[----:B------:R-:W-:-:S02]  /*18390*/  FSEL R4, R105, -INF , P3 ;  /* 0xff80000069047808 */ /* 0x000fc40001800000 */
[----:B------:R-:W-:-:S03]  /*183a0*/  ISETP.GT.AND P2, PT, R14, 0x9, PT ;  /* 0x000000090e00780c */ /* 0x000fc60003f44270 */
[----:B------:R-:W-:Y:S01]  /*183b0*/  QGMMA.64x32x32.F32.E4M3.E4M3 R88, gdesc[UR20], R88, gsb0 ;  /* 0x00600000145879f3 */ /* 0x000fe20008000858 */
[----:B------:R-:W-:Y:S01]  /*183c0*/  R2UR UR22, R8 ;  /* 0x00000000081672ca */ /* 0x000fe200000e0000 */
[----:B------:R-:W-:Y:S01]  /*183d0*/  VIADD R8, R6, 0x682 ;  /* 0x0000068206087836 */ /* 0x000fe20000000000 */
[----:B------:R-:W-:Y:S01]  /*183e0*/  R2UR UR23, R9 ;  /* 0x00000000091772ca */ /* 0x000fe200000e0000 */
[----:B------:R-:W-:Y:S01]  /*183f0*/  IMAD.MOV.U32 R9, RZ, RZ, -0x7fffffe0 ;  /* 0x80000020ff097424 */ /* 0x000fe200078e00ff */
        /* <DEDUP_REMOVED lines=17> */
[C---:B------:R-:W-:Y:S02]  /*18510*/  ISETP.GT.AND P2, PT, R14.reuse, 0x21, PT ;  /* 0x000000210e00780c */ /* 0x040fe40003f44270 */
[----:B------:R-:W-:Y:S02]  /*18520*/  FMNMX.FTZ R7, R117, R0, !PT ;  /* 0x0000000075077209 */ /* 0x000fe40007810000 */
[----:B------:R-:W-:Y:S02]  /*18530*/  ISETP.GT.AND P4, PT, R14, 0x28, PT ;  /* 0x000000280e00780c */ /* 0x000fe40003f84270 */
[----:B------:R-:W-:Y:S01]  /*18540*/  IADD3 R6, R6, 0x702, RZ ;  /* 0x0000070206067810 */ /* 0x000fe20007ffe0ff */
        /* <DEDUP_REMOVED lines=8> */
[----:B------:R-:W-:Y:S02]  /*185d0*/  ISETP.GT.AND P2, PT, R14, 0x29, PT ;  /* 0x000000290e00780c */ /* 0x000fe40003f44270 */
[----:B------:R-:W-:-:S02]  /*185e0*/  FSEL R92, R92, -INF , P4 ;  /* 0xff8000005c5c7808 */ /* 0x000fc40002000000 */
[----:B------:R-:W-:Y:S02]  /*185f0*/  FMNMX.FTZ R7, R89, R0, !PT ;  /* 0x0000000059077209 */ /* 0x000fe40007810000 */
[----:B------:R-:W-:Y:S02]  /*18600*/  ISETP.GT.AND P3, PT, R14, 0x30, PT ;  /* 0x000000300e00780c */ /* 0x000fe40003f64270 */
[----:B------:R-:W-:Y:S02]  /*18610*/  FSEL R93, R93, -INF , P2 ;  /* 0xff8000005d5d7808 */ /* 0x000fe40001000000 */
[----:B------:R-:W-:Y:S01]  /*18620*/  FMNMX.FTZ R0, R92, R7, !PT ;  /* 0x000000075c007209 */ /* 0x000fe20007810000 */
[----:B------:R-:W-:Y:S01]  /*18630*/  IMAD.MOV.U32 R7, RZ, RZ, -0x7fffffe0 ;  /* 0x80000020ff077424 */ /* 0x000fe200078e00ff */
        /* <DEDUP_REMOVED lines=8> */
[C---:B------:R-:W-:Y:S02]  /*186c0*/  ISETP.GT.AND P3, PT, R14.reuse, 0x40, PT ;  /* 0x000000400e00780c */ /* 0x040fe40003f64270 */
[----:B------:R-:W-:Y:S02]  /*186d0*/  FSEL R101, R101, -INF , P2 ;  /* 0xff80000065657808 */ /* 0x000fe40001000000 */
[C---:B------:R-:W-:Y:S02]  /*186e0*/  ISETP.GT.AND P2, PT, R14.reuse, 0x41, PT ;  /* 0x000000410e00780c */ /* 0x040fe40003f44270 */
[----:B------:R-:W-:Y:S01]  /*186f0*/  ISETP.GT.AND P4, PT, R14, 0x48, PT ;  /* 0x000000480e00780c */ /* 0x000fe20003f84270 */
[----:B------:R-:W-:Y:S02]  /*18700*/  WARPGROUP.DEPBAR.LE gsb0, 0x0 ;  /* 0x00008000000079c5 */ /* 0x000fe40000010000 */
[----:B------:R-:W-:Y:S01]  /*18710*/  WARPGROUP.ARRIVE ;  /* 0x00000000000079c5 */ /* 0x000fe20000000000 */
[----:B------:R-:W-:-:S02]  /*18720*/  FSEL R75, R56, -INF , P3 ;  /* 0xff800000384b7808 */ /* 0x000fc40001800000 */
[----:B------:R-:W-:Y:S02]  /*18730*/  FSEL R74, R57, -INF , P2 ;  /* 0xff800000394a7808 */ /* 0x000fe40001000000 */
[----:B------:R-:W-:Y:S01]  /*18740*/  ISETP.GT.AND P2, PT, R14, 0x49, PT ;  /* 0x000000490e00780c */ /* 0x000fe20003f44270 */
[----:B------:R-:W-:Y:S01]  /*18750*/  QGMMA.64x32x32.F32.E4M3.E4M3 R40, gdesc[UR20], R40, gsb0 ;  /* 0x00600000142879f3 */ /* 0x000fe20008000828 */
[----:B------:R-:W-:Y:S02]  /*18760*/  R2UR UR22, R6 ;  /* 0x00000000061672ca */ /* 0x000fe400000e0000 */
[----:B------:R-:W-:Y:S02]  /*18770*/  R2UR UR23, R7 ;  /* 0x00000000071772ca */ /* 0x000fe400000e0000 */
[----:B------:R-:W-:Y:S02]  /*18780*/  FMNMX.FTZ R7, R97, R0, !PT ;  /* 0x0000000061077209 */ /* 0x000fe40007810000 */
[----:B------:R-:W-:-:S02]  /*18790*/  FSEL R73, R60, -INF , P4 ;  /* 0xff8000003c497808 */ /* 0x000fc40002000000 */
[----:B------:R-:W-:Y:S02]  /*187a0*/  FMNMX.FTZ R0, R100, R7, !PT ;  /* 0x0000000764007209 */ /* 0x000fe40007810000 */
[C---:B------:R-:W-:Y:S02]  /*187b0*/  ISETP.GT.AND P3, PT, R14.reuse, 0x50, PT ;  /* 0x000000500e00780c */ /* 0x040fe40003f64270 */
[----:B------:R-:W-:Y:S02]  /*187c0*/  FMNMX.FTZ R0, R101, R0, !PT ;  /* 0x0000000065007209 */ /* 0x000fe40007810000 */
        /* <DEDUP_REMOVED lines=17> */
[----:B------:R-:W-:Y:S02]  /*188e0*/  FMNMX.FTZ R0, R69, R0, !PT ;  /* 0x0000000045007209 */ /* 0x000fe40007810000 */
[----:B------:R-:W-:Y:S01]  /*188f0*/  ISETP.GT.AND P4, PT, R80, 0x8, PT ;  /* 0x000000085000780c */ /* 0x000fe20003f84270 */
[----:B------:R-:W-:Y:S02]  /*18900*/  WARPGROUP.DEPBAR.LE gsb0, 0x0 ;  /* 0x00008000000079c5 */ /* 0x000fe40000010000 */
[----:B------:R-:W-:Y:S01]  /*18910*/  WARPGROUP.ARRIVE ;  /* 0x00000000000079c5 */ /* 0x000fe20000000000 */
[----:B------:R-:W-:-:S02]  /*18920*/  FSEL R57, R40, -INF , P3 ;  /* 0xff80000028397808 */ /* 0x000fc40001800000 */
[C---:B------:R-:W-:Y:S02]  /*18930*/  ISETP.GT.AND P3, PT, R14.reuse, 0x68, PT ;  /* 0x000000680e00780c */ /* 0x040fe40003f64270 */
[----:B------:R-:W-:Y:S01]  /*18940*/  FSEL R41, R41, -INF , P2 ;  /* 0xff80000029297808 */ /* 0x000fe20001000000 */
[----:B------:R-:W-:Y:S01]  /*18950*/  QGMMA.64x32x32.F32.E4M3.E4M3 R24, gdesc[UR20], R24, gsb0 ;  /* 0x00600000141879f3 */ /* 0x000fe20008000818 */
        /* <DEDUP_REMOVED lines=22> */
[----:B------:R-:W-:-:S02]  /*18ac0*/  FSEL R52, R24, -INF , P3 ;  /* 0xff80000018347808 */ /* 0x000fc40001800000 */
        /* <DEDUP_REMOVED lines=18> */
[----:B------:R-:W-:Y:S02]  /*18bf0*/  FSEL R14, R37, -INF , P2 ;  /* 0xff800000250e7808 */ /* 0x000fe40001000000 */
[----:B------:R-:W-:Y:S02]  /*18c00*/  FMNMX.FTZ R7, R36, R7, !PT ;  /* 0x0000000724077209 */ /* 0x000fe40007810000 */
[----:B------:R-:W-:Y:S02]  /*18c10*/  ISETP.GT.AND P3, PT, R80, 0x1, PT ;  /* 0x000000015000780c */ /* 0x000fe40003f64270 */
[----:B------:R-:W-:Y:S02]  /*18c20*/  FMNMX.FTZ R6, R14, R7, !PT ;  /* 0x000000070e067209 */ /* 0x000fe40007810000 */
[----:B------:R-:W-:Y:S02]  /*18c30*/  FSEL R107, R107, -INF , P3 ;  /* 0xff8000006b6b7808 */ /* 0x000fe40001800000 */
[----:B------:R-:W-:Y:S01]  /*18c40*/  FSEL R37, R110, -INF , P4 ;  /* 0xff8000006e257808 */ /* 0x000fe20002000000 */
[----:B------:R-:W1:Y:S01]  /*18c50*/  SHFL.BFLY PT, R7, R6, 0x2, 0x1f ;  /* 0x0c401f0006077f89 */ /* 0x000e6200000e0000 */
[----:B------:R-:W-:-:S04]  /*18c60*/  ISETP.GT.AND P3, PT, R80, 0x10, PT ;  /* 0x000000105000780c */ /* 0x000fc80003f64270 */
[----:B------:R-:W-:Y:S02]  /*18c70*/  FSEL R49, R114, -INF , P3 ;  /* 0xff80000072317808 */ /* 0x000fe40001800000 */
[----:B------:R-:W-:-:S04]  /*18c80*/  ISETP.GT.AND P3, PT, R80, 0x18, PT ;  /* 0x000000185000780c */ /* 0x000fc80003f64270 */
[----:B------:R-:W-:Y:S02]  /*18c90*/  FSEL R53, R118, -INF , P3 ;  /* 0xff80000076357808 */ /* 0x000fe40001800000 */
[----:B------:R-:W-:-:S04]  /*18ca0*/  ISETP.GT.AND P3, PT, R80, 0x21, PT ;  /* 0x000000215000780c */ /* 0x000fc80003f64270 */
[----:B------:R-:W-:Y:S02]  /*18cb0*/  FSEL R91, R91, -INF , P3 ;  /* 0xff8000005b5b7808 */ /* 0x000fe40001800000 */
[----:B------:R-:W-:-:S04]  /*18cc0*/  ISETP.GT.AND P3, PT, R80, 0x29, PT ;  /* 0x000000295000780c */ /* 0x000fc80003f64270 */
[----:B------:R-:W-:Y:S02]  /*18cd0*/  FSEL R95, R95, -INF , P3 ;  /* 0xff8000005f5f7808 */ /* 0x000fe40001800000 */
[----:B-1----:R-:W-:Y:S02]  /*18ce0*/  FMNMX.FTZ R9, R6, R7, !PT ;  /* 0x0000000706097209 */ /* 0x002fe40007810000 */
[----:B------:R-:W-:-:S03]  /*18cf0*/  ISETP.GT.AND P3, PT, R80, 0x31, PT ;  /* 0x000000315000780c */ /* 0x000fc60003f64270 */
[----:B------:R-:W1:Y:S01]  /*18d00*/  SHFL.BFLY PT, R0, R9, 0x1, 0x1f ;  /* 0x0c201f0009007f89 */ /* 0x000e6200000e0000 */
[----:B------:R-:W-:Y:S02]  /*18d10*/  FSEL R99, R99, -INF , P3 ;  /* 0xff80000063637808 */ /* 0x000fe40001800000 */
[----:B------:R-:W-:-:S04]  /*18d20*/  ISETP.GT.AND P3, PT, R80, 0x39, PT ;  /* 0x000000395000780c */ /* 0x000fc80003f64270 */
[----:B------:R-:W-:Y:S02]  /*18d30*/  FSEL R103, R103, -INF , P3 ;  /* 0xff80000067677808 */ /* 0x000fe40001800000 */
[----:B------:R-:W-:Y:S02]  /*18d40*/  ISETP.GT.AND P3, PT, R80, 0x41, PT ;  /* 0x000000415000780c */ /* 0x000fe40003f64270 */
[----:B-1----:R-:W-:-:S04]  /*18d50*/  FMNMX.FTZ R0, R9, R0, !PT ;  /* 0x0000000009007209 */ /* 0x002fc80007810000 */
[----:B------:R-:W-:Y:S01]  /*18d60*/  FSETP.NEU.FTZ.AND P2, PT, R0, -INF , PT ;  /* 0xff8000000000780b */ /* 0x000fe20003f5d000 */
[----:B------:R-:W-:-:S05]  /*18d70*/  FFMA.FTZ R25, R2, R0, -8 ;  /* 0xc100000002197423 */ /* 0x000fca0000010000 */
[----:B------:R-:W-:Y:S02]  /*18d80*/  FSEL R25, R25, RZ, P2 ;  /* 0x000000ff19197208 */ /* 0x000fe40001000000 */
[----:B------:R-:W-:-:S03]  /*18d90*/  ISETP.GT.AND P2, PT, R80, RZ, PT ;  /* 0x000000ff5000720c */ /* 0x000fc60003f44270 */
[--C-:B------:R-:W-:Y:S01]  /*18da0*/  FFMA.FTZ R9, R2, R76, -R25.reuse ;  /* 0x0000004c02097223 */ /* 0x100fe20000010819 */
[----:B------:R-:W-:Y:S01]  /*18db0*/  FSEL R33, R106, -INF , P2 ;  /* 0xff8000006a217808 */ /* 0x000fe20001000000 */
[--C-:B------:R-:W-:Y:S01]  /*18dc0*/  FFMA.FTZ R78, R2, R78, -R25.reuse ;  /* 0x0000004e024e7223 */ /* 0x100fe20000010819 */
[----:B------:R-:W-:Y:S01]  /*18dd0*/  ISETP.GT.AND P2, PT, R80, 0x9, PT ;  /* 0x000000095000780c */ /* 0x000fe20003f44270 */
[C-C-:B------:R-:W-:Y:S01]  /*18de0*/  FFMA.FTZ R21, R2.reuse, R89, -R25.reuse ;  /* 0x0000005902157223 */ /* 0x140fe20000010819 */
[----:B------:R-:W-:Y:S01]  /*18df0*/  FMNMX.FTZ R12, R33, R107, !PT ;  /* 0x0000006b210c7209 */ /* 0x000fe20007810000 */
[----:B------:R1:W-:Y:S01]  /*18e00*/  MUFU.EX2 R11, R78 ;  /* 0x0000004e000b7308 */ /* 0x0003e20000000800 */
[----:B------:R-:W-:Y:S01]  /*18e10*/  FSEL R111, R111, -INF , P2 ;  /* 0xff8000006f6f7808 */ /* 0x000fe20001000000 */
[C-C-:B------:R-:W-:Y:S01]  /*18e20*/  FFMA.FTZ R93, R2.reuse, R93, -R25.reuse ;  /* 0x0000005d025d7223 */ /* 0x140fe20000010819 */
[----:B------:R-:W-:Y:S01]  /*18e30*/  FMNMX.FTZ R12, R37, R12, !PT ;  /* 0x0000000c250c7209 */ /* 0x000fe20007810000 */
[--C-:B------:R-:W-:Y:S01]  /*18e40*/  FFMA.FTZ R97, R2, R97, -R25.reuse ;  /* 0x0000006102617223 */ /* 0x100fe20000010819 */
[----:B------:R-:W-:Y:S01]  /*18e50*/  ISETP.GT.AND P2, PT, R80, 0x11, PT ;  /* 0x000000115000780c */ /* 0x000fe20003f44270 */
[C-C-:B------:R-:W-:Y:S01]  /*18e60*/  FFMA.FTZ R15, R2.reuse, R117, -R25.reuse ;  /* 0x00000075020f7223 */ /* 0x140fe20000010819 */
[----:B------:R-:W-:Y:S01]  /*18e70*/  FMNMX.FTZ R76, R111, R12, !PT ;  /* 0x0000000c6f4c7209 */ /* 0x000fe20007810000 */
[C-C-:B------:R-:W-:Y:S01]  /*18e80*/  FFMA.FTZ R135, R2.reuse, R28, -R25.reuse ;  /* 0x0000001c02877223 */ /* 0x140fe20000010819 */
        /* <DEDUP_REMOVED lines=9> */
[--C-:B------:R-:W-:Y:S01]  /*18f20*/  FFMA.FTZ R24, R2, R32, -R25.reuse ;  /* 0x0000002002187223 */ /* 0x100fe20000010819 */
[----:B------:R-:W-:Y:S01]  /*18f30*/  ISETP.GT.AND P2, PT, R80, 0x20, PT ;  /* 0x000000205000780c */ /* 0x000fe20003f44270 */
[C-C-:B------:R-:W-:Y:S01]  /*18f40*/  FFMA.FTZ R6, R2.reuse, R108, -R25.reuse ;  /* 0x0000006c02067223 */ /* 0x140fe20000010819 */
[----:B------:R-:W-:Y:S01]  /*18f50*/  FMNMX.FTZ R76, R53, R76, !PT ;  /* 0x0000004c354c7209 */ /* 0x000fe20007810000 */
[--C-:B------:R-:W-:Y:S01]  /*18f60*/  FFMA.FTZ R125, R2, R44, -R25.reuse ;  /* 0x0000002c027d7223 */ /* 0x100fe20000010819 */
[----:B------:R-:W-:Y:S01]  /*18f70*/  FSEL R77, R90, -INF , P2 ;  /* 0xff8000005a4d7808 */ /* 0x000fe20001000000 */
[C-C-:B------:R-:W-:Y:S01]  /*18f80*/  FFMA.FTZ R129, R2.reuse, R40, -R25.reuse ;  /* 0x0000002802817223 */ /* 0x140fe20000010819 */
[----:B------:R-:W-:Y:S01]  /*18f90*/  FMNMX.FTZ R76, R119, R76, !PT ;  /* 0x0000004c774c7209 */ /* 0x000fe20007810000 */
[--C-:B------:R-:W-:Y:S01]  /*18fa0*/  FFMA.FTZ R131, R2, R20, -R25.reuse ;  /* 0x0000001402837223 */ /* 0x100fe20000010819 */
[----:B------:R-:W-:Y:S01]  /*18fb0*/  ISETP.GT.AND P2, PT, R80, 0x28, PT ;  /* 0x000000285000780c */ /* 0x000fe20003f44270 */
[----:B------:R-:W-:Y:S01]  /*18fc0*/  MUFU.EX2 R8, R8 ;  /* 0x0000000800087308 */ /* 0x000fe20000000800 */
[----:B------:R-:W-:Y:S01]  /*18fd0*/  FMNMX.FTZ R76, R77, R76, !PT ;  /* 0x0000004c4d4c7209 */ /* 0x000fe20007810000 */
[--C-:B------:R-:W-:Y:S01]  /*18fe0*/  FFMA.FTZ R4, R2, R112, -R25.reuse ;  /* 0x0000007002047223 */ /* 0x100fe20000010819 */
[----:B------:R-:W-:Y:S01]  /*18ff0*/  FSEL R79, R94, -INF , P2 ;  /* 0xff8000005e4f7808 */ /* 0x000fe20001000000 */
[C-C-:B------:R-:W-:Y:S01]  /*19000*/  FFMA.FTZ R10, R2.reuse, R116, -R25.reuse ;  /* 0x00000074020a7223 */ /* 0x140fe20000010819 */
[----:B-1----:R-:W-:Y:S01]  /*19010*/  FMNMX.FTZ R78, R91, R76, !PT ;  /* 0x0000004c5b4e7209 */ /* 0x002fe20007810000 */
[--C-:B------:R-:W-:Y:S01]  /*19020*/  FFMA.FTZ R88, R2, R88, -R25.reuse ;  /* 0x0000005802587223 */ /* 0x100fe20000010819 */
[----:B------:R-:W-:Y:S01]  /*19030*/  ISETP.GT.AND P2, PT, R80, 0x30, PT ;  /* 0x000000305000780c */ /* 0x000fe20003f44270 */
[----:B------:R1:W-:Y:S01]  /*19040*/  MUFU.EX2 R76, R93 ;  /* 0x0000005d004c7308 */ /* 0x0003e20000000800 */
        /* <DEDUP_REMOVED lines=12> */
[----:B------:R-:W-:Y:S01]  /*19110*/  FMNMX.FTZ R82, R99, R78, !PT ;  /* 0x0000004e63527209 */ /* 0x000fe20007810000 */
[--C-:B------:R-:W-:Y:S01]  /*19120*/  FFMA.FTZ R40, R2, R52, -R25.reuse ;  /* 0x0000003402287223 */ /* 0x100fe20000010819 */
[----:B------:R-:W-:Y:S01]  /*19130*/  ISETP.GT.AND P2, PT, R80, 0x40, PT ;  /* 0x000000405000780c */ /* 0x000fe20003f44270 */
[----:B------:R2:W-:Y:S01]  /*19140*/  MUFU.EX2 R78, R97 ;  /* 0x00000061004e7308 */ /* 0x0005e20000000800 */
[----:B------:R-:W-:Y:S01]  /*19150*/  FMNMX.FTZ R82, R83, R82, !PT ;  /* 0x0000005253527209 */ /* 0x000fe20007810000 */
[--C-:B------:R-:W-:Y:S01]  /*19160*/  FFMA.FTZ R20, R2, R48, -R25.reuse ;  /* 0x0000003002147223 */ /* 0x100fe20000010819 */
[----:B------:R-:W-:Y:S01]  /*19170*/  FSEL R85, R58, -INF , P2 ;  /* 0xff8000003a557808 */ /* 0x000fe20001000000 */
[----:B------:R-:W-:Y:S01]  /*19180*/  FFMA.FTZ R58, R2, R100, -R25 ;  /* 0x00000064023a7223 */ /* 0x000fe20000010819 */
[----:B------:R-:W-:-:S02]  /*19190*/  FMNMX.FTZ R82, R103, R82, !PT ;  /* 0x0000005267527209 */ /* 0x000fc40007810000 */
[----:B------:R-:W-:Y:S01]  /*191a0*/  ISETP.GT.AND P2, PT, R80, 0x48, PT ;  /* 0x000000485000780c */ /* 0x000fe20003f44270 */
[----:B------:R-:W-:Y:S01]  /*191b0*/  MUFU.EX2 R6, R6 ;  /* 0x0000000600067308 */ /* 0x000fe20000000800 */
[----:B------:R-:W-:Y:S01]  /*191c0*/  FSEL R89, R59, -INF , P3 ;  /* 0xff8000003b597808 */ /* 0x000fe20001800000 */
[--C-:B------:R-:W-:Y:S01]  /*191d0*/  FFMA.FTZ R59, R2, R75, -R25.reuse ;  /* 0x0000004b023b7223 */ /* 0x100fe20000010819 */
[----:B------:R-:W-:Y:S02]  /*191e0*/  FMNMX.FTZ R82, R85, R82, !PT ;  /* 0x0000005255527209 */ /* 0x000fe40007810000 */
[----:B------:R-:W-:Y:S02]  /*191f0*/  ISETP.GT.AND P3, PT, R80, 0x49, PT ;  /* 0x000000495000780c */ /* 0x000fe40003f64270 */
[----:B-1----:R-:W-:Y:S01]  /*19200*/  FSEL R93, R62, -INF , P2 ;  /* 0xff8000003e5d7808 */ /* 0x002fe20001000000 */
[----:B------:R-:W-:Y:S01]  /*19210*/  FFMA.FTZ R62, R2, R101, -R25 ;  /* 0x00000065023e7223 */ /* 0x000fe20000010819 */
[----:B------:R-:W-:Y:S01]  /*19220*/  FMNMX.FTZ R82, R89, R82, !PT ;  /* 0x0000005259527209 */ /* 0x000fe20007810000 */
[----:B------:R-:W1:Y:S01]  /*19230*/  MUFU.EX2 R9, R9 ;  /* 0x0000000900097308 */ /* 0x000e620000000800 */
[----:B------:R-:W-:-:S02]  /*19240*/  ISETP.GT.AND P2, PT, R80, 0x50, PT ;  /* 0x000000505000780c */ /* 0x000fc40003f44270 */
[----:B--2---:R-:W-:Y:S02]  /*19250*/  FSEL R97, R63, -INF , P3 ;  /* 0xff8000003f617808 */ /* 0x004fe40001800000 */
[----:B------:R-:W-:Y:S02]  /*19260*/  FMNMX.FTZ R82, R93, R82, !PT ;  /* 0x000000525d527209 */ /* 0x000fe40007810000 */
[----:B------:R-:W-:Y:S01]  /*19270*/  ISETP.GT.AND P3, PT, R80, 0x51, PT ;  /* 0x000000515000780c */ /* 0x000fe20003f64270 */
[----:B------:R2:W-:Y:S01]  /*19280*/  MUFU.EX2 R63, R62 ;  /* 0x0000003e003f7308 */ /* 0x0005e20000000800 */
[----:B------:R-:W-:Y:S02]  /*19290*/  FSEL R101, R66, -INF , P2 ;  /* 0xff80000042657808 */ /* 0x000fe40001000000 */
[----:B------:R-:W-:Y:S02]  /*192a0*/  FMNMX.FTZ R82, R97, R82, !PT ;  /* 0x0000005261527209 */ /* 0x000fe40007810000 */
[----:B------:R-:W-:-:S02]  /*192b0*/  ISETP.GT.AND P2, PT, R80, 0x58, PT ;  /* 0x000000585000780c */ /* 0x000fc40003f44270 */
[----:B------:R-:W-:Y:S01]  /*192c0*/  FSEL R67, R67, -INF , P3 ;  /* 0xff80000043437808 */ /* 0x000fe20001800000 */
[----:B------:R-:W-:Y:S01]  /*192d0*/  MUFU.EX2 R4, R4 ;  /* 0x0000000400047308 */ /* 0x000fe20000000800 */
[----:B------:R-:W-:Y:S01]  /*192e0*/  FMNMX.FTZ R82, R101, R82, !PT ;  /* 0x0000005265527209 */ /* 0x000fe20007810000 */
[----:B--2---:R-:W-:Y:S01]  /*192f0*/  FFMA.FTZ R62, R2, R74, -R25 ;  /* 0x0000004a023e7223 */ /* 0x004fe20000010819 */
[----:B------:R-:W-:Y:S02]  /*19300*/  ISETP.GT.AND P3, PT, R80, 0x59, PT ;  /* 0x000000595000780c */ /* 0x000fe40003f64270 */
[----:B------:R-:W-:Y:S02]  /*19310*/  FSEL R75, R70, -INF , P2 ;  /* 0xff800000464b7808 */ /* 0x000fe40001000000 */
[----:B------:R-:W-:Y:S01]  /*19320*/  FMNMX.FTZ R82, R67, R82, !PT ;  /* 0x0000005243527209 */ /* 0x000fe20007810000 */
[----:B------:R-:W-:Y:S01]  /*19330*/  MUFU.EX2 R10, R10 ;  /* 0x0000000a000a7308 */ /* 0x000fe20000000800 */
[----:B------:R-:W-:-:S02]  /*19340*/  FSEL R71, R71, -INF , P3 ;  /* 0xff80000047477808 */ /* 0x000fc40001800000 */
[C---:B------:R-:W-:Y:S02]  /*19350*/  ISETP.GT.AND P2, PT, R80.reuse, 0x60, PT ;  /* 0x000000605000780c */ /* 0x040fe40003f44270 */
[----:B------:R-:W-:Y:S02]  /*19360*/  FMNMX.FTZ R82, R75, R82, !PT ;  /* 0x000000524b527209 */ /* 0x000fe40007810000 */
[----:B------:R-:W-:Y:S01]  /*19370*/  ISETP.GT.AND P3, PT, R80, 0x61, PT ;  /* 0x000000615000780c */ /* 0x000fe20003f64270 */
[----:B------:R-:W2:Y:S01]  /*19380*/  MUFU.EX2 R15, R15 ;  /* 0x0000000f000f7308 */ /* 0x000ea20000000800 */
[----:B------:R-:W-:Y:S01]  /*19390*/  FSEL R105, R42, -INF , P2 ;  /* 0xff8000002a697808 */ /* 0x000fe20001000000 */
[----:B------:R-:W-:Y:S01]  /*193a0*/  FFMA.FTZ R42, R2, R73, -R25 ;  /* 0x00000049022a7223 */ /* 0x000fe20000010819 */
[----:B------:R-:W-:Y:S02]  /*193b0*/  FMNMX.FTZ R82, R71, R82, !PT ;  /* 0x0000005247527209 */ /* 0x000fe40007810000 */
[----:B------:R-:W-:-:S02]  /*193c0*/  ISETP.GT.AND P2, PT, R80, 0x68, PT ;  /* 0x000000685000780c */ /* 0x000fc40003f44270 */
[----:B------:R-:W-:Y:S01]  /*193d0*/  FSEL R43, R43, -INF , P3 ;  /* 0xff8000002b2b7808 */ /* 0x000fe20001800000 */
[----:B------:R-:W-:Y:S01]  /*193e0*/  MUFU.EX2 R12, R88 ;  /* 0x00000058000c7308 */ /* 0x000fe20000000800 */
[----:B------:R-:W-:Y:S02]  /*193f0*/  FMNMX.FTZ R82, R105, R82, !PT ;  /* 0x0000005269527209 */ /* 0x000fe40007810000 */
[----:B------:R-:W-:Y:S02]  /*19400*/  ISETP.GT.AND P3, PT, R80, 0x69, PT ;  /* 0x000000695000780c */ /* 0x000fe40003f64270 */
[----:B------:R-:W-:Y:S01]  /*19410*/  FSEL R73, R46, -INF , P2 ;  /* 0xff8000002e497808 */ /* 0x000fe20001000000 */
[----:B------:R-:W-:Y:S01]  /*19420*/  FFMA.FTZ R46, R2, R61, -R25 ;  /* 0x0000003d022e7223 */ /* 0x000fe20000010819 */
[----:B------:R-:W-:Y:S01]  /*19430*/  FMNMX.FTZ R82, R43, R82, !PT ;  /* 0x000000522b527209 */ /* 0x000fe20007810000 */
[----:B------:R-:W-:Y:S01]  /*19440*/  MUFU.EX2 R21, R21 ;  /* 0x0000001500157308 */ /* 0x000fe20000000800 */
[----:B------:R-:W-:-:S02]  /*19450*/  ISETP.GT.AND P2, PT, R80, 0x70, PT ;  /* 0x000000705000780c */ /* 0x000fc40003f44270 */
[----:B------:R-:W-:Y:S02]  /*19460*/  FSEL R47, R47, -INF , P3 ;  /* 0xff8000002f2f7808 */ /* 0x000fe40001800000 */
[----:B------:R-:W-:Y:S02]  /*19470*/  FMNMX.FTZ R82, R73, R82, !PT ;  /* 0x0000005249527209 */ /* 0x000fe40007810000 */
[----:B------:R-:W-:Y:S01]  /*19480*/  ISETP.GT.AND P3, PT, R80, 0x71, PT ;  /* 0x000000715000780c */ /* 0x000fe20003f64270 */
[----:B------:R-:W3:Y:S01]  /*19490*/  MUFU.EX2 R29, R29 ;  /* 0x0000001d001d7308 */ /* 0x000ee20000000800 */
        /* <DEDUP_REMOVED lines=15> */
[----:B------:R4:W-:Y:S01]  /*19590*/  MUFU.EX2 R55, R50 ;  /* 0x0000003200377308 */ /* 0x0009e20000000800 */
[----:B------:R-:W-:Y:S01]  /*195a0*/  FSEL R117, R26, -INF , P2 ;  /* 0xff8000001a757808 */ /* 0x000fe20001000000 */
[----:B------:R-:W-:Y:S01]  /*195b0*/  FFMA.FTZ R26, R2, R68, -R25 ;  /* 0x00000044021a7223 */ /* 0x000fe20000010819 */
[----:B------:R-:W-:Y:S02]  /*195c0*/  FMNMX.FTZ R82, R65, R82, !PT ;  /* 0x0000005241527209 */ /* 0x000fe40007810000 */
[----:B------:R-:W-:-:S02]  /*195d0*/  ISETP.GT.AND P2, PT, R80, 0x88, PT ;  /* 0x000000885000780c */ /* 0x000fc40003f44270 */
[----:B------:R-:W-:Y:S01]  /*195e0*/  FSEL R27, R27, -INF , P3 ;  /* 0xff8000001b1b7808 */ /* 0x000fe20001800000 */
[----:B------:R-:W-:Y:S01]  /*195f0*/  MUFU.EX2 R59, R59 ;  /* 0x0000003b003b7308 */ /* 0x000fe20000000800 */
[----:B------:R-:W-:Y:S01]  /*19600*/  FMNMX.FTZ R82, R117, R82, !PT ;  /* 0x0000005275527209 */ /* 0x000fe20007810000 */
[--C-:B----4-:R-:W-:Y:S01]  /*19610*/  FFMA.FTZ R50, R2, R69, -R25.reuse ;  /* 0x0000004502327223 */ /* 0x110fe20000010819 */
[----:B------:R-:W-:Y:S02]  /*19620*/  ISETP.GT.AND P3, PT, R80, 0x89, PT ;  /* 0x000000895000780c */ /* 0x000fe40003f64270 */
[----:B------:R-:W-:Y:S01]  /*19630*/  FSEL R121, R30, -INF , P2 ;  /* 0xff8000001e797808 */ /* 0x000fe20001000000 */
[----:B------:R-:W-:-:S01]  /*19640*/  FFMA.FTZ R30, R2, R57, -R25 ;  /* 0x00000039021e7223 */ /* 0x000fc20000010819 */
        /* <DEDUP_REMOVED lines=19> */
[----:B------:R-:W-:-:S01]  /*19780*/  FFMA.FTZ R25, R2, R14, -R25 ;  /* 0x0000000e02197223 */ /* 0x000fc20000010819 */
[----:B------:R-:W-:Y:S01]  /*19790*/  FSEL R41, R39, -INF , P3 ;  /* 0xff80000027297808 */ /* 0x000fe20001800000 */
[----:B------:R-:W-:Y:S01]  /*197a0*/  IMAD.IADD R14, R202, 0x1, -R191 ;  /* 0x00000001ca0e7824 */ /* 0x000fe200078e0abf */
[----:B------:R-:W-:Y:S01]  /*197b0*/  FMNMX.FTZ R82, R57, R82, !PT ;  /* 0x0000005239527209 */ /* 0x000fe20007810000 */
[----:B------:R4:W-:Y:S01]  /*197c0*/  MUFU.EX2 R39, R50 ;  /* 0x0000003200277308 */ /* 0x0009e20000000800 */
[----:B-1----:R-:W-:Y:S01]  /*197d0*/  F2FP.SATFINITE.E4M3.F32.PACK_AB_MERGE_C R184, R9, R6, RZ ;  /* 0x0000000609b8723e */ /* 0x002fe200048070ff */
[----:B------:R-:W-:Y:S01]  /*197e0*/  IMAD R14, R189, 0x80, R14 ;  /* 0x00000080bd0e7824 */ /* 0x000fe200078e020e */
[----:B------:R-:W-:-:S02]  /*197f0*/  FMNMX.FTZ R82, R41, R82, !PT ;  /* 0x0000005229527209 */ /* 0x000fc40007810000 */
[----:B--2---:R-:W-:Y:S01]  /*19800*/  F2FP.SATFINITE.E4M3.F32.PACK_AB_MERGE_C R186, R15, R10, RZ ;  /* 0x0000000a0fba723e */ /* 0x004fe200048070ff */
[----:B------:R-:W-:Y:S01]  /*19810*/  IMAD.HI R14, R14, 0x66666667, RZ ;  /* 0x666666670e0e7827 */ /* 0x000fe200078e02ff */
[----:B------:R-:W-:Y:S01]  /*19820*/  F2FP.SATFINITE.E4M3.F32.PACK_AB_MERGE_C R184, R7, R8, R184 ;  /* 0x0000000807b8723e */ /* 0x000fe200048070b8 */
[----:B------:R-:W4:Y:S01]  /*19830*/  SHFL.BFLY PT, R13, R82, 0x2, 0x1f ;  /* 0x0c401f00520d7f89 */ /* 0x000f2200000e0000 */
[----:B------:R-:W-:Y:S01]  /*19840*/  MUFU.EX2 R109, R109 ;  /* 0x0000006d006d7308 */ /* 0x000fe20000000800 */
[----:B---3--:R-:W-:Y:S02]  /*19850*/  F2FP.SATFINITE.E4M3.F32.PACK_AB_MERGE_C R180, R76, R29, RZ ;  /* 0x0000001d4cb4723e */ /* 0x008fe400048070ff */
[----:B------:R-:W-:Y:S02]  /*19860*/  F2FP.SATFINITE.E4M3.F32.PACK_AB_MERGE_C R186, R11, R4, R186 ;  /* 0x000000040bba723e */ /* 0x000fe400048070ba */
[----:B------:R-:W-:-:S03]  /*19870*/  F2FP.SATFINITE.E4M3.F32.PACK_AB_MERGE_C R180, R21, R12, R180 ;  /* 0x0000000c15b4723e */ /* 0x000fc600048070b4 */
[----:B------:R-:W-:Y:S08]  /*19880*/  MUFU.EX2 R46, R46 ;  /* 0x0000002e002e7308 */ /* 0x000ff00000000800 */
[----:B------:R-:W-:Y:S01]  /*19890*/  MUFU.EX2 R26, R26 ;  /* 0x0000001a001a7308 */ /* 0x000fe20000000800 */
[----:B----4-:R-:W-:-:S07]  /*198a0*/  FMNMX.FTZ R50, R82, R13, !PT ;  /* 0x0000000d52327209 */ /* 0x010fce0007810000 */
        /* <DEDUP_REMOVED lines=8> */
[----:B------:R-:W-:Y:S03]  /*19930*/  MUFU.EX2 R127, R127 ;  /* 0x0000007f007f7308 */ /* 0x000fe60000000800 */
[----:B------:R-:W-:-:S05]  /*19940*/  FSEL R36, R36, RZ, P2 ;  /* 0x000000ff24247208 */ /* 0x000fca0001000000 */
        /* <DEDUP_REMOVED lines=9> */
[----:B------:R-:W-:Y:S01]  /*199e0*/  SHF.R.U32.HI R85, RZ, 0x1f, R14 ;  /* 0x0000001fff557819 */ /* 0x000fe2000001160e */
[C-C-:B------:R-:W-:Y:S01]  /*199f0*/  FFMA.FTZ R52, R2.reuse, R81, -R36.reuse ;  /* 0x0000005102347223 */ /* 0x140fe20000010824 */
[----:B------:R-:W-:-:S01]  /*19a00*/  FFMA.FTZ R66, R2, R53, -R36 ;  /* 0x0000003502427223 */ /* 0x000fc20000010824 */
[----:B------:R-:W-:Y:S01]  /*19a10*/  FADD.FTZ R81, R8, R7 ;  /* 0x0000000708517221 */ /* 0x000fe20000010000 */
[----:B------:R-:W-:Y:S01]  /*19a20*/  LEA.HI.SX32 R14, R14, R85, 0x1a ;  /* 0x000000550e0e7211 */ /* 0x000fe200078fd2ff */
[C-C-:B------:R-:W-:Y:S01]  /*19a30*/  FFMA.FTZ R119, R2.reuse, R119, -R36.reuse ;  /* 0x0000007702777223 */ /* 0x140fe20000010824 */
[----:B------:R-:W-:-:S01]  /*19a40*/  FFMA.FTZ R49, R2, R77, -R36 ;  /* 0x0000004d02317223 */ /* 0x000fc20000010824 */
[----:B------:R-:W1:Y:S01]  /*19a50*/  MUFU.EX2 R33, R33 ;  /* 0x0000002100217308 */ /* 0x000e620000000800 */
[----:B------:R-:W-:-:S01]  /*19a60*/  FADD.FTZ R60, R6, R81 ;  /* 0x00000051063c7221 */ /* 0x000fc20000010000 */
[C-C-:B------:R-:W-:Y:S01]  /*19a70*/  FFMA.FTZ R71, R2.reuse, R71, -R36.reuse ;  /* 0x0000004702477223 */ /* 0x140fe20000010824 */
[----:B------:R-:W-:-:S01]  /*19a80*/  FFMA.FTZ R50, R2, R91, -R36 ;  /* 0x0000005b02327223 */ /* 0x000fc20000010824 */
[----:B------:R-:W-:Y:S01]  /*19a90*/  FFMA.FTZ R79, R2, R79, -R36 ;  /* 0x0000004f024f7223 */ /* 0x000fe20000010824 */
[----:B------:R-:W-:-:S01]  /*19aa0*/  FADD.FTZ R81, R9, R60 ;  /* 0x0000003c09517221 */ /* 0x000fc20000010000 */
[----:B------:R-:W-:Y:S01]  /*19ab0*/  @!P0 PRMT R60, RZ, 0x654, R3 ;  /* 0x00000654ff3c8816 */ /* 0x000fe20000000003 */
[----:B------:R-:W-:-:S01]  /*19ac0*/  FFMA.FTZ R95, R2, R95, -R36 ;  /* 0x0000005f025f7223 */ /* 0x000fc20000010824 */
[----:B------:R-:W2:Y:S01]  /*19ad0*/  MUFU.EX2 R64, R64 ;  /* 0x0000004000407308 */ /* 0x000ea20000000800 */
[----:B------:R-:W-:-:S01]  /*19ae0*/  FADD.FTZ R82, R4, R81 ;  /* 0x0000005104527221 */ /* 0x000fc20000010000 */
[----:B------:R3:W-:Y:S01]  /*19af0*/  @!P0 SYNCS.ARRIVE.TRANS64.RED.A1T0 RZ, [R60+URZ], RZ ;  /* 0x000000ff3cff89a7 */ /* 0x0007e2000810043f */
[----:B------:R-:W-:-:S01]  /*19b00*/  FFMA.FTZ R53, R2, R99, -R36 ;  /* 0x0000006302357223 */ /* 0x000fc20000010824 */
[C-C-:B------:R-:W-:Y:S01]  /*19b10*/  FFMA.FTZ R83, R2.reuse, R83, -R36.reuse ;  /* 0x0000005302537223 */ /* 0x140fe20000010824 */
[----:B------:R-:W-:-:S01]  /*19b20*/  FFMA.FTZ R103, R2, R103, -R36 ;  /* 0x0000006702677223 */ /* 0x000fc20000010824 */
[C-C-:B------:R-:W-:Y:S01]  /*19b30*/  FFMA.FTZ R77, R2.reuse, R89, -R36.reuse ;  /* 0x00000059024d7223 */ /* 0x140fe20000010824 */
[----:B------:R-:W-:-:S01]  /*19b40*/  FFMA.FTZ R93, R2, R93, -R36 ;  /* 0x0000005d025d7223 */ /* 0x000fc20000010824 */
[----:B------:R-:W4:Y:S01]  /*19b50*/  MUFU.EX2 R107, R107 ;  /* 0x0000006b006b7308 */ /* 0x000f220000000800 */
[----:B-1----:R-:W-:-:S01]  /*19b60*/  FADD.FTZ R85, R32, R33 ;  /* 0x0000002120557221 */ /* 0x002fc20000010000 */
[----:B---3--:R-:W-:Y:S01]  /*19b70*/  FFMA.FTZ R60, R2, R43, -R36 ;  /* 0x0000002b023c7223 */ /* 0x008fe20000010824 */
[----:B------:R-:W-:-:S01]  /*19b80*/  FADD.FTZ R43, R11, R82 ;  /* 0x000000520b2b7221 */ /* 0x000fc20000010000 */
[C-C-:B------:R-:W-:Y:S01]  /*19b90*/  FFMA.FTZ R97, R2.reuse, R97, -R36.reuse ;  /* 0x0000006102617223 */ /* 0x140fe20000010824 */
[----:B------:R-:W-:-:S01]  /*19ba0*/  FFMA.FTZ R56, R2, R101, -R36 ;  /* 0x0000006502387223 */ /* 0x000fc20000010824 */
[C-C-:B------:R-:W-:Y:S01]  /*19bb0*/  FFMA.FTZ R67, R2.reuse, R67, -R36.reuse ;  /* 0x0000004302437223 */ /* 0x140fe20000010824 */
[----:B------:R-:W-:-:S01]  /*19bc0*/  FFMA.FTZ R75, R2, R75, -R36 ;  /* 0x0000004b024b7223 */ /* 0x000fc20000010824 */
[----:B------:R-:W-:Y:S01]  /*19bd0*/  MUFU.EX2 R37, R37 ;  /* 0x0000002500257308 */ /* 0x000fe20000000800 */
[----:B--2---:R-:W-:-:S01]  /*19be0*/  FADD.FTZ R80, R64, R85 ;  /* 0x0000005540507221 */ /* 0x004fc20000010000 */
[C-C-:B------:R-:W-:Y:S01]  /*19bf0*/  FFMA.FTZ R105, R2.reuse, R105, -R36.reuse ;  /* 0x0000006902697223 */ /* 0x140fe20000010824 */
[----:B------:R-:W-:-:S01]  /*19c00*/  FFMA.FTZ R73, R2, R73, -R36 ;  /* 0x0000004902497223 */ /* 0x000fc20000010824 */
[C-C-:B------:R-:W-:Y:S01]  /*19c10*/  FFMA.FTZ R47, R2.reuse, R47, -R36.reuse ;  /* 0x0000002f022f7223 */ /* 0x140fe20000010824 */
[----:B------:R-:W-:-:S01]  /*19c20*/  FFMA.FTZ R113, R2, R113, -R36 ;  /* 0x0000007102717223 */ /* 0x000fc20000010824 */
[C-C-:B------:R-:W-:Y:S01]  /*19c30*/  FFMA.FTZ R51, R2.reuse, R51, -R36.reuse ;  /* 0x0000003302337223 */ /* 0x140fe20000010824 */
[----:B------:R-:W-:-:S01]  /*19c40*/  FFMA.FTZ R61, R2, R61, -R36 ;  /* 0x0000003d023d7223 */ /* 0x000fc20000010824 */
[----:B------:R-:W-:Y:S01]  /*19c50*/  MUFU.EX2 R48, R48 ;  /* 0x0000003000307308 */ /* 0x000fe20000000800 */
[----:B----4-:R-:W-:-:S01]  /*19c60*/  FADD.FTZ R80, R107, R80 ;  /* 0x000000506b507221 */ /* 0x010fc20000010000 */
        /* <DEDUP_REMOVED lines=8> */
[----:B------:R-:W-:Y:S01]  /*19cf0*/  F2FP.SATFINITE.E4M3.F32.PACK_AB_MERGE_C R185, R107, R64, RZ ;  /* 0x000000406bb9723e */ /* 0x000fe200048070ff */
[----:B------:R-:W-:-:S03]  /*19d00*/  IMAD.MOV.U32 R85, RZ, RZ, R87 ;  /* 0x000000ffff557224 */ /* 0x000fc600078e0057 */
[----:B------:R-:W-:Y:S01]  /*19d10*/  F2FP.SATFINITE.E4M3.F32.PACK_AB_MERGE_C R185, R33, R32, R185 ;  /* 0x0000002021b9723e */ /* 0x000fe200048070b9 */
[--C-:B------:R-:W-:Y:S01]  /*19d20*/  IMAD.MOV.U32 R33, RZ, RZ, R87.reuse ;  /* 0x000000ffff217224 */ /* 0x100fe200078e0057 */
[----:B------:R-:W1:Y:S01]  /*19d30*/  MUFU.EX2 R119, R119 ;  /* 0x0000007700777308 */ /* 0x000e620000000800 */
[----:B------:R-:W-:-:S07]  /*19d40*/  IMAD.MOV.U32 R32, RZ, RZ, R87 ;  /* 0x000000ffff207224 */ /* 0x000fce00078e0057 */
[----:B------:R-:W2:Y:S08]  /*19d50*/  MUFU.EX2 R49, R49 ;  /* 0x0000003100317308 */ /* 0x000eb00000000800 */
[----:B------:R3:W-:Y:S01]  /*19d60*/  MUFU.EX2 R74, R71 ;  /* 0x00000047004a7308 */ /* 0x0007e20000000800 */
[----:B-1----:R-:W-:-:S04]  /*19d70*/  F2FP.SATFINITE.E4M3.F32.PACK_AB_MERGE_C R187, R119, R66, RZ ;  /* 0x0000004277bb723e */ /* 0x002fc800048070ff */
[----:B------:R-:W-:-:S03]  /*19d80*/  F2FP.SATFINITE.E4M3.F32.PACK_AB_MERGE_C R187, R48, R37, R187 ;  /* 0x0000002530bb723e */ /* 0x000fc600048070bb */
[----:B------:R-:W1:Y:S01]  /*19d90*/  MUFU.EX2 R50, R50 ;  /* 0x0000003200327308 */ /* 0x000e620000000800 */
[----:B---3--:R-:W-:-:S01]  /*19da0*/  FADD.FTZ R71, R37, R80 ;  /* 0x0000005025477221 */ /* 0x008fc20000010000 */
[----:B------:R-:W-:Y:S01]  /*19db0*/  FADD.FTZ R80, R10, R43 ;  /* 0x0000002b0a507221 */ /* 0x000fe20000010000 */
[----:B------:R-:W-:Y:S02]  /*19dc0*/  IMAD.MOV.U32 R37, RZ, RZ, R87 ;  /* 0x000000ffff257224 */ /* 0x000fe400078e0057 */
[----:B------:R-:W-:Y:S01]  /*19dd0*/  FADD.FTZ R71, R48, R71 ;  /* 0x0000004730477221 */ /* 0x000fe20000010000 */
[----:B------:R-:W-:-:S01]  /*19de0*/  FADD.FTZ R43, R15, R80 ;  /* 0x000000500f2b7221 */ /* 0x000fc20000010000 */
[----:B------:R-:W-:Y:S01]  /*19df0*/  IMAD.MOV.U32 R48, RZ, RZ, R87 ;  /* 0x000000ffff307224 */ /* 0x000fe200078e0057 */
[----:B------:R-:W3:Y:S01]  /*19e00*/  MUFU.EX2 R79, R79 ;  /* 0x0000004f004f7308 */ /* 0x000ee20000000800 */
[----:B------:R-:W-:-:S01]  /*19e10*/  FADD.FTZ R82, R66, R71 ;  /* 0x0000004742527221 */ /* 0x000fc20000010000 */
[----:B------:R-:W-:Y:S01]  /*19e20*/  FADD.FTZ R80, R12, R43 ;  /* 0x0000002b0c507221 */ /* 0x000fe20000010000 */
[----:B------:R-:W-:-:S02]  /*19e30*/  IMAD.MOV.U32 R66, RZ, RZ, R87 ;  /* 0x000000ffff427224 */ /* 0x000fc400078e0057 */
[----:B------:R-:W-:-:S03]  /*19e40*/  FADD.FTZ R82, R119, R82 ;  /* 0x0000005277527221 */ /* 0x000fc60000010000 */
[----:B------:R-:W4:Y:S01]  /*19e50*/  MUFU.EX2 R68, R95 ;  /* 0x0000005f00447308 */ /* 0x000f220000000800 */
[----:B--2---:R-:W-:-:S01]  /*19e60*/  FADD.FTZ R43, R49, R82 ;  /* 0x00000052312b7221 */ /* 0x004fc20000010000 */
[----:B------:R-:W-:-:S03]  /*19e70*/  FADD.FTZ R82, R21, R80 ;  /* 0x0000005015527221 */ /* 0x000fc60000010000 */
[----:B-1----:R-:W-:Y:S01]  /*19e80*/  FADD.FTZ R84, R50, R43 ;  /* 0x0000002b32547221 */ /* 0x002fe20000010000 */
[----:B------:R-:W-:-:S01]  /*19e90*/  FADD.FTZ R71, R29, R82 ;  /* 0x000000521d477221 */ /* 0x000fc20000010000 */
[----:B------:R-:W-:Y:S01]  /*19ea0*/  FFMA.FTZ R43, R2, R27, -R36 ;  /* 0x0000001b022b7223 */ /* 0x000fe20000010824 */
[----:B------:R-:W1:Y:S01]  /*19eb0*/  MUFU.EX2 R52, R52 ;  /* 0x0000003400347308 */ /* 0x000e620000000800 */
[----:B---3--:R-:W-:-:S01]  /*19ec0*/  FADD.FTZ R27, R79, R84 ;  /* 0x000000544f1b7221 */ /* 0x008fc20000010000 */
[----:B------:R-:W-:Y:S01]  /*19ed0*/  FADD.FTZ R82, R76, R71 ;  /* 0x000000474c527221 */ /* 0x000fe20000010000 */
[----:B------:R-:W-:-:S01]  /*19ee0*/  FFMA.FTZ R36, R2, R41, -R36 ;  /* 0x0000002902247223 */ /* 0x000fc20000010824 */
[----:B------:R-:W-:Y:S02]  /*19ef0*/  IMAD.MOV.U32 R76, RZ, RZ, R87 ;  /* 0x000000ffff4c7224 */ /* 0x000fe400078e0057 */
[----:B------:R-:W-:-:S01]  /*19f00*/  FADD.FTZ R81, R45, R82 ;  /* 0x000000522d517221 */ /* 0x000fc20000010000 */
[----:B------:R-:W-:Y:S01]  /*19f10*/  IMAD.MOV.U32 R29, RZ, RZ, R87 ;  /* 0x000000ffff1d7224 */ /* 0x000fe200078e0057 */
[----:B------:R-:W2:Y:S01]  /*19f20*/  MUFU.EX2 R53, R53 ;  /* 0x0000003500357308 */ /* 0x000ea20000000800 */
[----:B----4-:R-:W-:-:S01]  /*19f30*/  FADD.FTZ R71, R68, R27 ;  /* 0x0000001b44477221 */ /* 0x010fc20000010000 */
[----:B------:R-:W-:Y:S01]  /*19f40*/  FADD.FTZ R81, R78, R81 ;  /* 0x000000514e517221 */ /* 0x000fe20000010000 */
[----:B------:R-:W-:Y:S01]  /*19f50*/  F2FP.SATFINITE.E4M3.F32.PACK_AB_MERGE_C R181, R68, R79, RZ ;  /* 0x0000004f44b5723e */ /* 0x000fe200048070ff */
[----:B------:R-:W-:Y:S01]  /*19f60*/  IMAD.MOV.U32 R79, RZ, RZ, R87 ;  /* 0x000000ffff4f7224 */ /* 0x000fe200078e0057 */
[----:B------:R-:W-:Y:S01]  /*19f70*/  MOV R68, R87 ;  /* 0x0000005700447202 */ /* 0x000fe20000000f00 */
[----:B------:R-:W-:Y:S01]  /*19f80*/  FADD.FTZ R86, R58, R81 ;  /* 0x000000513a567221 */ /* 0x000fe20000010000 */
[----:B------:R-:W-:Y:S01]  /*19f90*/  F2FP.SATFINITE.E4M3.F32.PACK_AB_MERGE_C R58, R63, R58, RZ ;  /* 0x0000003a3f3a723e */ /* 0x000fe200048070ff */
[----:B------:R-:W3:Y:S01]  /*19fa0*/  MUFU.EX2 R83, R83 ;  /* 0x0000005300537308 */ /* 0x000ee20000000800 */
[----:B-1----:R-:W-:-:S01]  /*19fb0*/  FADD.FTZ R82, R52, R71 ;  /* 0x0000004734527221 */ /* 0x002fc20000010000 */
[----:B------:R-:W-:Y:S01]  /*19fc0*/  FADD.FTZ R86, R63, R86 ;  /* 0x000000563f567221 */ /* 0x000fe20000010000 */
[----:B------:R-:W-:Y:S01]  /*19fd0*/  F2FP.SATFINITE.E4M3.F32.PACK_AB_MERGE_C R181, R50, R49, R181 ;  /* 0x0000003132b5723e */ /* 0x000fe200048070b5 */
[----:B------:R-:W-:Y:S01]  /*19fe0*/  IMAD.MOV.U32 R81, RZ, RZ, R87 ;  /* 0x000000ffff517224 */ /* 0x000fe200078e0057 */
[----:B------:R-:W-:Y:S01]  /*19ff0*/  F2FP.SATFINITE.E4M3.F32.PACK_AB_MERGE_C R182, R78, R45, R58 ;  /* 0x0000002d4eb6723e */ /* 0x000fe2000480703a */
[----:B------:R-:W-:Y:S01]  /*1a000*/  FADD.FTZ R9, R59, R86 ;  /* 0x000000563b097221 */ /* 0x000fe20000010000 */
[----:B------:R-:W-:Y:S01]  /*1a010*/  MOV R86, R87 ;  /* 0x0000005700567202 */ /* 0x000fe20000000f00 */
[----:B------:R-:W1:Y:S01]  /*1a020*/  MUFU.EX2 R70, R103 ;  /* 0x0000006700467308 */ /* 0x000e620000000800 */
[----:B--2---:R-:W-:-:S01]  /*1a030*/  FADD.FTZ R84, R53, R82 ;  /* 0x0000005235547221 */ /* 0x004fc20000010000 */
[----:B------:R-:W-:Y:S01]  /*1a040*/  FADD.FTZ R9, R62, R9 ;  /* 0x000000093e097221 */ /* 0x000fe20000010000 */
[--C-:B------:R-:W-:Y:S01]  /*1a050*/  IMAD.MOV.U32 R78, RZ, RZ, R87.reuse ;  /* 0x000000ffff4e7224 */ /* 0x100fe200078e0057 */
[----:B------:R-:W-:Y:S01]  /*1a060*/  MOV R50, R87 ;  /* 0x0000005700327202 */ /* 0x000fe20000000f00 */
[----:B------:R-:W-:-:S02]  /*1a070*/  IMAD.MOV.U32 R71, RZ, RZ, R87 ;  /* 0x000000ffff477224 */ /* 0x000fc400078e0057 */
[----:B------:R-:W-:Y:S01]  /*1a080*/  FADD.FTZ R64, R42, R9 ;  /* 0x000000092a407221 */ /* 0x000fe20000010000 */
[----:B------:R-:W-:Y:S01]  /*1a090*/  IMAD.MOV.U32 R63, RZ, RZ, R87 ;  /* 0x000000ffff3f7224 */ /* 0x000fe200078e0057 */
[----:B------:R-:W2:Y:S01]  /*1a0a0*/  MUFU.EX2 R54, R54 ;  /* 0x0000003600367308 */ /* 0x000ea20000000800 */
[----:B---3--:R-:W-:-:S01]  /*1a0b0*/  FADD.FTZ R41, R83, R84 ;  /* 0x0000005453297221 */ /* 0x008fc20000010000 */
[C---:B------:R-:W-:Y:S01]  /*1a0c0*/  FADD.FTZ R15, R109.reuse, R64 ;  /* 0x000000406d0f7221 */ /* 0x040fe20000010000 */
[----:B------:R-:W-:Y:S01]  /*1a0d0*/  F2FP.SATFINITE.E4M3.F32.PACK_AB_MERGE_C R109, R109, R42, RZ ;  /* 0x0000002a6d6d723e */ /* 0x000fe200048070ff */
[--C-:B------:R-:W-:Y:S01]  /*1a0e0*/  IMAD.MOV.U32 R84, RZ, RZ, R87.reuse ;  /* 0x000000ffff547224 */ /* 0x100fe200078e0057 */
[----:B------:R-:W-:Y:S01]  /*1a0f0*/  MOV R45, R87 ;  /* 0x00000057002d7202 */ /* 0x000fe20000000f00 */
[----:B------:R-:W-:Y:S01]  /*1a100*/  IMAD.MOV.U32 R64, RZ, RZ, R87 ;  /* 0x000000ffff407224 */ /* 0x000fe200078e0057 */
[----:B------:R-:W-:Y:S01]  /*1a110*/  F2FP.SATFINITE.E4M3.F32.PACK_AB_MERGE_C R176, R62, R59, R109 ;  /* 0x0000003b3eb0723e */ /* 0x000fe2000480706d */
[----:B------:R-:W3:Y:S01]  /*1a120*/  MUFU.EX2 R77, R77 ;  /* 0x0000004d004d7308 */ /* 0x000ee20000000800 */
[----:B-1----:R-:W-:-:S01]  /*1a130*/  FADD.FTZ R41, R70, R41 ;  /* 0x0000002946297221 */ /* 0x002fc20000010000 */
[----:B------:R-:W-:Y:S01]  /*1a140*/  F2FP.SATFINITE.E4M3.F32.PACK_AB_MERGE_C R70, R70, R83, RZ ;  /* 0x000000534646723e */ /* 0x000fe200048070ff */
[--C-:B------:R-:W-:Y:S01]  /*1a150*/  IMAD.MOV.U32 R83, RZ, RZ, R87.reuse ;  /* 0x000000ffff537224 */ /* 0x100fe200078e0057 */
[----:B------:R-:W-:Y:S01]  /*1a160*/  MOV R62, R87 ;  /* 0x00000057003e7202 */ /* 0x000fe20000000f00 */
[--C-:B------:R-:W-:Y:S01]  /*1a170*/  IMAD.MOV.U32 R59, RZ, RZ, R87.reuse ;  /* 0x000000ffff3b7224 */ /* 0x100fe200078e0057 */
[----:B------:R-:W-:Y:S01]  /*1a180*/  F2FP.SATFINITE.E4M3.F32.PACK_AB_MERGE_C R183, R53, R52, R70 ;  /* 0x0000003435b7723e */ /* 0x000fe20004807046 */
[----:B------:R-:W-:Y:S01]  /*1a190*/  IMAD.MOV.U32 R70, RZ, RZ, R87 ;  /* 0x000000ffff467224 */ /* 0x000fe200078e0057 */
        /* <DEDUP_REMOVED lines=9> */
[----:B------:R-:W3:Y:S01]  /*1a230*/  MUFU.EX2 R56, R56 ;  /* 0x0000003800387308 */ /* 0x000ee20000000800 */
[----:B-1----:R-:W-:-:S01]  /*1a240*/  FADD.FTZ R9, R93, R10 ;  /* 0x0000000a5d097221 */ /* 0x002fc20000010000 */
[----:B------:R-:W-:Y:S01]  /*1a250*/  FADD.FTZ R10, R46, R15 ;  /* 0x0000000f2e0a7221 */ /* 0x000fe20000010000 */
[----:B------:R-:W-:-:S04]  /*1a260*/  F2FP.SATFINITE.E4M3.F32.PACK_AB_MERGE_C R15, R31, R26, RZ ;  /* 0x0000001a1f0f723e */ /* 0x000fc800048070ff */
[----:B------:R-:W-:Y:S01]  /*1a270*/  F2FP.SATFINITE.E4M3.F32.PACK_AB_MERGE_C R178, R55, R46, R15 ;  /* 0x0000002e37b2723e */ /* 0x000fe2000480700f */
        /* <DEDUP_REMOVED lines=8> */
[----:B------:R-:W-:Y:S01]  /*1a300*/  FADD.FTZ R9, R55, R10 ;  /* 0x0000000a37097221 */ /* 0x000fe20000010000 */
[--C-:B------:R-:W-:Y:S02]  /*1a310*/  IMAD.MOV.U32 R72, RZ, RZ, R87.reuse ;  /* 0x000000ffff487224 */ /* 0x100fe400078e0057 */
[----:B------:R-:W-:Y:S02]  /*1a320*/  IMAD.MOV.U32 R55, RZ, RZ, R87 ;  /* 0x000000ffff377224 */ /* 0x000fe400078e0057 */
[----:B------:R-:W-:-:S01]  /*1a330*/  FADD.FTZ R10, R26, R9 ;  /* 0x000000091a0a7221 */ /* 0x000fc20000010000 */
[----:B------:R-:W-:Y:S01]  /*1a340*/  IMAD.MOV.U32 R54, RZ, RZ, R87 ;  /* 0x000000ffff367224 */ /* 0x000fe200078e0057 */
[----:B------:R-:W3:Y:S01]  /*1a350*/  MUFU.EX2 R3, R105 ;  /* 0x0000006900037308 */ /* 0x000ee20000000800 */
[----:B-1----:R-:W-:-:S01]  /*1a360*/  FADD.FTZ R42, R67, R42 ;  /* 0x0000002a432a7221 */ /* 0x002fc20000010000 */
[----:B------:R-:W-:-:S04]  /*1a370*/  FADD.FTZ R31, R31, R10 ;  /* 0x0000000a1f1f7221 */ /* 0x000fc80000010000 */
[----:B------:R-:W-:Y:S01]  /*1a380*/  FADD.FTZ R10, R30, R31 ;  /* 0x0000001f1e0a7221 */ /* 0x000fe20000010000 */
[----:B------:R-:W-:Y:S01]  /*1a390*/  IMAD.MOV.U32 R31, RZ, RZ, R87 ;  /* 0x000000ffff1f7224 */ /* 0x000fe200078e0057 */
[----:B------:R-:W1:Y:S01]  /*1a3a0*/  MUFU.EX2 R60, R60 ;  /* 0x0000003c003c7308 */ /* 0x000e620000000800 */
[----:B--2---:R-:W-:-:S01]  /*1a3b0*/  FADD.FTZ R7, R75, R42 ;  /* 0x0000002a4b077221 */ /* 0x004fc20000010000 */
[----:B------:R-:W-:Y:S01]  /*1a3c0*/  F2FP.SATFINITE.E4M3.F32.PACK_AB_MERGE_C R75, R74, R75, RZ ;  /* 0x0000004b4a4b723e */ /* 0x000fe200048070ff */
[----:B------:R-:W-:-:S01]  /*1a3d0*/  FADD.FTZ R9, R39, R10 ;  /* 0x0000000a27097221 */ /* 0x000fc20000010000 */
[----:B------:R-:W-:Y:S02]  /*1a3e0*/  IMAD.MOV.U32 R42, RZ, RZ, R87 ;  /* 0x000000ffff2a7224 */ /* 0x000fe400078e0057 */
[----:B------:R-:W-:-:S01]  /*1a3f0*/  FADD.FTZ R74, R74, R7 ;  /* 0x000000074a4a7221 */ /* 0x000fc20000010000 */
[----:B------:R-:W-:Y:S01]  /*1a400*/  F2FP.SATFINITE.E4M3.F32.PACK_AB_MERGE_C R179, R67, R56, R75 ;  /* 0x0000003843b3723e */ /* 0x000fe2000480704b */
[----:B------:R-:W-:-:S01]  /*1a410*/  FADD.FTZ R12, R34, R9 ;  /* 0x00000009220c7221 */ /* 0x000fc20000010000 */
[----:B------:R-:W2:Y:S01]  /*1a420*/  MUFU.EX2 R73, R73 ;  /* 0x0000004900497308 */ /* 0x000ea20000000800 */
[----:B---3--:R-:W-:-:S01]  /*1a430*/  FADD.FTZ R7, R3, R74 ;  /* 0x0000004a03077221 */ /* 0x008fc20000010000 */
[C---:B------:R-:W-:Y:S01]  /*1a440*/  F2FP.SATFINITE.E4M3.F32.PACK_AB_MERGE_C R34, R125.reuse, R34, RZ ;  /* 0x000000227d22723e */ /* 0x040fe200048070ff */
[----:B------:R-:W-:-:S01]  /*1a450*/  FADD.FTZ R125, R125, R12 ;  /* 0x0000000c7d7d7221 */ /* 0x000fc20000010000 */
[--C-:B------:R-:W-:Y:S01]  /*1a460*/  IMAD.MOV.U32 R75, RZ, RZ, R87.reuse ;  /* 0x000000ffff4b7224 */ /* 0x100fe200078e0057 */
[----:B------:R-:W-:Y:S01]  /*1a470*/  MOV R74, R87 ;  /* 0x00000057004a7202 */ /* 0x000fe20000000f00 */
[----:B------:R-:W-:Y:S01]  /*1a480*/  IMAD.MOV.U32 R67, RZ, RZ, R87 ;  /* 0x000000ffff437224 */ /* 0x000fe200078e0057 */
[----:B------:R-:W-:Y:S01]  /*1a490*/  F2FP.SATFINITE.E4M3.F32.PACK_AB_MERGE_C R172, R39, R30, R34 ;  /* 0x0000001e27ac723e */ /* 0x000fe20004807022 */
[----:B------:R3:W4:Y:S01]  /*1a4a0*/  MUFU.EX2 R80, R47 ;  /* 0x0000002f00507308 */ /* 0x0007220000000800 */
[----:B-1----:R-:W-:-:S01]  /*1a4b0*/  FADD.FTZ R10, R60, R7 ;  /* 0x000000073c0a7221 */ /* 0x002fc20000010000 */
[-C--:B------:R-:W-:Y:S01]  /*1a4c0*/  MOV R56, R87.reuse ;  /* 0x0000005700387202 */ /* 0x080fe20000000f00 */
[--C-:B------:R-:W-:Y:S01]  /*1a4d0*/  IMAD.MOV.U32 R39, RZ, RZ, R87.reuse ;  /* 0x000000ffff277224 */ /* 0x100fe200078e0057 */
[----:B------:R-:W-:Y:S01]  /*1a4e0*/  MOV R30, R87 ;  /* 0x00000057001e7202 */ /* 0x000fe20000000f00 */
[----:B------:R-:W-:-:S03]  /*1a4f0*/  IMAD.MOV.U32 R34, RZ, RZ, R87 ;  /* 0x000000ffff227224 */ /* 0x000fc600078e0057 */
[----:B------:R-:W1:Y:S01]  /*1a500*/  MUFU.EX2 R27, R113 ;  /* 0x00000071001b7308 */ /* 0x000e620000000800 */
[----:B--2---:R-:W-:-:S01]  /*1a510*/  FADD.FTZ R7, R73, R10 ;  /* 0x0000000a49077221 */ /* 0x004fc20000010000 */
[----:B------:R-:W-:Y:S01]  /*1a520*/  FADD.FTZ R10, R38, R125 ;  /* 0x0000007d260a7221 */ /* 0x000fe20000010000 */
[----:B---3--:R-:W-:-:S03]  /*1a530*/  IMAD.MOV.U32 R47, RZ, RZ, R87 ;  /* 0x000000ffff2f7224 */ /* 0x008fc600078e0057 */
[----:B------:R-:W-:Y:S02]  /*1a540*/  FADD.FTZ R9, R127, R10 ;  /* 0x0000000a7f097221 */ /* 0x000fe40000010000 */
[----:B------:R-:W2:Y:S01]  /*1a550*/  MUFU.EX2 R129, R129 ;  /* 0x0000008100817308 */ /* 0x000ea20000000800 */
[C---:B----4-:R-:W-:Y:S01]  /*1a560*/  F2FP.SATFINITE.E4M3.F32.PACK_AB_MERGE_C R73, R80.reuse, R73, RZ ;  /* 0x000000495049723e */ /* 0x050fe200048070ff */
[----:B------:R-:W-:Y:S01]  /*1a570*/  FADD.FTZ R80, R80, R7 ;  /* 0x0000000750507221 */ /* 0x000fe20000010000 */
[----:B------:R-:W-:-:S02]  /*1a580*/  FADD.FTZ R26, R44, R9 ;  /* 0x000000092c1a7221 */ /* 0x000fc40000010000 */
[----:B------:R-:W-:Y:S01]  /*1a590*/  F2FP.SATFINITE.E4M3.F32.PACK_AB_MERGE_C R173, R60, R3, R73 ;  /* 0x000000033cad723e */ /* 0x000fe20004807049 */
[----:B------:R-:W-:Y:S02]  /*1a5a0*/  IMAD.MOV.U32 R73, RZ, RZ, R87 ;  /* 0x000000ffff497224 */ /* 0x000fe400078e0057 */
[----:B------:R3:W4:Y:S01]  /*1a5b0*/  MUFU.EX2 R82, R51 ;  /* 0x0000003300527308 */ /* 0x0007220000000800 */
[----:B-1----:R-:W-:-:S01]  /*1a5c0*/  FADD.FTZ R7, R27, R80 ;  /* 0x000000501b077221 */ /* 0x002fc20000010000 */
[----:B------:R-:W-:Y:S01]  /*1a5d0*/  MOV R80, R87 ;  /* 0x0000005700507202 */ /* 0x000fe20000000f00 */
[----:B------:R-:W-:-:S05]  /*1a5e0*/  IMAD.MOV.U32 R60, RZ, RZ, R87 ;  /* 0x000000ffff3c7224 */ /* 0x000fca00078e0057 */
[----:B------:R-:W1:Y:S01]  /*1a5f0*/  MUFU.EX2 R61, R61 ;  /* 0x0000003d003d7308 */ /* 0x000e620000000800 */
[C---:B--2---:R-:W-:Y:S01]  /*1a600*/  F2FP.SATFINITE.E4M3.F32.PACK_AB_MERGE_C R44, R129.reuse, R44, RZ ;  /* 0x0000002c812c723e */ /* 0x044fe200048070ff */
[----:B------:R-:W-:Y:S01]  /*1a610*/  FADD.FTZ R129, R129, R26 ;  /* 0x0000001a81817221 */ /* 0x000fe20000010000 */
[--C-:B---3--:R-:W-:Y:S02]  /*1a620*/  IMAD.MOV.U32 R51, RZ, RZ, R87.reuse ;  /* 0x000000ffff337224 */ /* 0x108fe400078e0057 */
[----:B------:R-:W-:Y:S01]  /*1a630*/  F2FP.SATFINITE.E4M3.F32.PACK_AB_MERGE_C R174, R127, R38, R44 ;  /* 0x000000267fae723e */ /* 0x000fe2000480702c */
[----:B------:R-:W-:Y:S02]  /*1a640*/  IMAD.MOV.U32 R44, RZ, RZ, R87 ;  /* 0x000000ffff2c7224 */ /* 0x000fe400078e0057 */
[----:B------:R-:W2:Y:S01]  /*1a650*/  MUFU.EX2 R40, R40 ;  /* 0x0000002800287308 */ /* 0x000ea20000000800 */
[----:B----4-:R-:W-:-:S01]  /*1a660*/  FADD.FTZ R12, R82, R7 ;  /* 0x00000007520c7221 */ /* 0x010fc20000010000 */
[----:B------:R-:W-:-:S02]  /*1a670*/  IMAD.MOV.U32 R38, RZ, RZ, R87 ;  /* 0x000000ffff267224 */ /* 0x000fc400078e0057 */
[----:B------:R-:W-:-:S04]  /*1a680*/  IMAD.MOV.U32 R26, RZ, RZ, R87 ;  /* 0x000000ffff1a7224 */ /* 0x000fc800078e0057 */
[----:B------:R3:W4:Y:S01]  /*1a690*/  MUFU.EX2 R6, R65 ;  /* 0x0000004100067308 */ /* 0x0007220000000800 */
[----:B-1----:R-:W-:-:S07]  /*1a6a0*/  FADD.FTZ R7, R61, R12 ;  /* 0x0000000c3d077221 */ /* 0x002fce0000010000 */
[----:B------:R-:W1:Y:S01]  /*1a6b0*/  MUFU.EX2 R131, R131 ;  /* 0x0000008300837308 */ /* 0x000e620000000800 */
[----:B--2---:R-:W-:-:S01]  /*1a6c0*/  FADD.FTZ R12, R40, R129 ;  /* 0x00000081280c7221 */ /* 0x004fc20000010000 */
[----:B---3--:R-:W-:-:S06]  /*1a6d0*/  IMAD.MOV.U32 R65, RZ, RZ, R87 ;  /* 0x000000ffff417224 */ /* 0x008fcc00078e0057 */
[----:B------:R-:W2:Y:S01]  /*1a6e0*/  MUFU.EX2 R117, R117 ;  /* 0x0000007500757308 */ /* 0x000ea20000000800 */
[C---:B----4-:R-:W-:Y:S01]  /*1a6f0*/  F2FP.SATFINITE.E4M3.F32.PACK_AB_MERGE_C R61, R6.reuse, R61, RZ ;  /* 0x0000003d063d723e */ /* 0x050fe200048070ff */
[----:B------:R-:W-:-:S03]  /*1a700*/  FADD.FTZ R6, R6, R7 ;  /* 0x0000000706067221 */ /* 0x000fc60000010000 */
[----:B------:R-:W-:Y:S01]  /*1a710*/  F2FP.SATFINITE.E4M3.F32.PACK_AB_MERGE_C R175, R82, R27, R61 ;  /* 0x0000001b52af723e */ /* 0x000fe2000480703d */
[----:B------:R-:W-:Y:S02]  /*1a720*/  IMAD.MOV.U32 R82, RZ, RZ, R87 ;  /* 0x000000ffff527224 */ /* 0x000fe400078e0057 */
[----:B------:R-:W3:Y:S01]  /*1a730*/  MUFU.EX2 R20, R20 ;  /* 0x0000001400147308 */ /* 0x000ee20000000800 */
[----:B-1----:R-:W-:-:S01]  /*1a740*/  FADD.FTZ R9, R131, R12 ;  /* 0x0000000c83097221 */ /* 0x002fc20000010000 */
[--C-:B------:R-:W-:Y:S02]  /*1a750*/  IMAD.MOV.U32 R61, RZ, RZ, R87.reuse ;  /* 0x000000ffff3d7224 */ /* 0x100fe400078e0057 */
[----:B------:R-:W-:-:S04]  /*1a760*/  IMAD.MOV.U32 R27, RZ, RZ, R87 ;  /* 0x000000ffff1b7224 */ /* 0x000fc800078e0057 */
[----:B------:R-:W1:Y:S01]  /*1a770*/  MUFU.EX2 R133, R133 ;  /* 0x0000008500857308 */ /* 0x000e620000000800 */
[----:B--2---:R-:W-:-:S07]  /*1a780*/  FADD.FTZ R7, R117, R6 ;  /* 0x0000000675077221 */ /* 0x004fce0000010000 */
[----:B------:R2:W4:Y:S01]  /*1a790*/  MUFU.EX2 R8, R43 ;  /* 0x0000002b00087308 */ /* 0x0005220000000800 */
[----:B---3--:R-:W-:-:S01]  /*1a7a0*/  FADD.FTZ R12, R20, R9 ;  /* 0x00000009140c7221 */ /* 0x008fc20000010000 */
[----:B------:R-:W-:-:S06]  /*1a7b0*/  VIADD R9, R157, 0xfffffffe ;  /* 0xfffffffe9d097836 */ /* 0x000fcc0000000000 */
[----:B------:R-:W3:Y:S01]  /*1a7c0*/  MUFU.EX2 R121, R121 ;  /* 0x0000007900797308 */ /* 0x000ee20000000800 */
[C---:B-1----:R-:W-:Y:S01]  /*1a7d0*/  F2FP.SATFINITE.E4M3.F32.PACK_AB_MERGE_C R20, R133.reuse, R20, RZ ;  /* 0x000000148514723e */ /* 0x042fe200048070ff */
[----:B------:R-:W-:Y:S01]  /*1a7e0*/  FADD.FTZ R133, R133, R12 ;  /* 0x0000000c85857221 */ /* 0x000fe20000010000 */
[----:B--2---:R-:W-:Y:S02]  /*1a7f0*/  IMAD.MOV.U32 R43, RZ, RZ, R87 ;  /* 0x000000ffff2b7224 */ /* 0x004fe400078e0057 */
[----:B------:R-:W-:Y:S02]  /*1a800*/  F2FP.SATFINITE.E4M3.F32.PACK_AB_MERGE_C R168, R131, R40, R20 ;  /* 0x0000002883a8723e */ /* 0x000fe40004807014 */
[----:B------:R-:W-:Y:S01]  /*1a810*/  MOV R40, R87 ;  /* 0x0000005700287202 */ /* 0x000fe20000000f00 */
[----:B------:R-:W1:Y:S01]  /*1a820*/  MUFU.EX2 R24, R24 ;  /* 0x0000001800187308 */ /* 0x000e620000000800 */
[----:B----4-:R-:W-:-:S07]  /*1a830*/  FADD.FTZ R6, R8, R7 ;  /* 0x0000000708067221 */ /* 0x010fce0000010000 */
[----:B------:R-:W2:Y:S01]  /*1a840*/  MUFU.EX2 R135, R135 ;  /* 0x0000008700877308 */ /* 0x000ea20000000800 */
[----:B---3--:R-:W-:-:S07]  /*1a850*/  FADD.FTZ R3, R121, R6 ;  /* 0x0000000679037221 */ /* 0x008fce0000010000 */
[----:B------:R-:W-:Y:S01]  /*1a860*/  MUFU.EX2 R28, R28 ;  /* 0x0000001c001c7308 */ /* 0x000fe20000000800 */
[----:B-1----:R-:W-:-:S07]  /*1a870*/  FADD.FTZ R6, R24, R133 ;  /* 0x0000008518067221 */ /* 0x002fce0000010000 */
[----:B------:R-:W1:Y:S01]  /*1a880*/  MUFU.EX2 R25, R25 ;  /* 0x0000001900197308 */ /* 0x000e620000000800 */
[----:B--2---:R-:W-:-:S07]  /*1a890*/  FADD.FTZ R7, R135, R6 ;  /* 0x0000000687077221 */ /* 0x004fce0000010000 */
[----:B------:R2:W3:Y:S08]  /*1a8a0*/  MUFU.EX2 R4, R69 ;  /* 0x0000004500047308 */ /* 0x0004f00000000800 */
[----:B------:R-:W4:Y:S01]  /*1a8b0*/  MUFU.EX2 R123, R123 ;  /* 0x0000007b007b7308 */ /* 0x000f220000000800 */
[----:B-1----:R-:W-:Y:S01]  /*1a8c0*/  F2FP.SATFINITE.E4M3.F32.PACK_AB_MERGE_C R6, R25, R28, RZ ;  /* 0x0000001c1906723e */ /* 0x002fe200048070ff */
[----:B------:R-:W-:Y:S01]  /*1a8d0*/  FADD.FTZ R28, R28, R7 ;  /* 0x000000071c1c7221 */ /* 0x000fe20000010000 */
[----:B--2---:R-:W-:-:S02]  /*1a8e0*/  IMAD.MOV.U32 R69, RZ, RZ, R87 ;  /* 0x000000ffff457224 */ /* 0x004fc400078e0057 */
[----:B------:R-:W-:Y:S01]  /*1a8f0*/  F2FP.SATFINITE.E4M3.F32.PACK_AB_MERGE_C R170, R135, R24, R6 ;  /* 0x0000001887aa723e */ /* 0x000fe20004807006 */
[----:B------:R-:W-:Y:S01]  /*1a900*/  IMAD.MOV.U32 R24, RZ, RZ, R87 ;  /* 0x000000ffff187224 */ /* 0x000fe200078e0057 */
[----:B------:R-:W-:Y:S01]  /*1a910*/  VIMNMX R6, RZ, R14, !PT ;  /* 0x0000000eff067248 */ /* 0x000fe20007fe0100 */
[----:B------:R1:W2:Y:S01]  /*1a920*/  MUFU.EX2 R10, R35 ;  /* 0x00000023000a7308 */ /* 0x0002a20000000800 */
[C---:B---3--:R-:W-:Y:S01]  /*1a930*/  F2FP.SATFINITE.E4M3.F32.PACK_AB_MERGE_C R121, R4.reuse, R121, RZ ;  /* 0x000000790479723e */ /* 0x048fe200048070ff */
[----:B------:R-:W-:Y:S01]  /*1a940*/  FADD.FTZ R4, R4, R3 ;  /* 0x0000000304047221 */ /* 0x000fe20000010000 */
[----:B------:R-:W-:Y:S02]  /*1a950*/  ISETP.GE.AND P0, PT, R9, R6, PT ;  /* 0x000000060900720c */ /* 0x000fe40003f06270 */
[----:B------:R-:W-:-:S03]  /*1a960*/  F2FP.SATFINITE.E4M3.F32.PACK_AB_MERGE_C R169, R8, R117, R121 ;  /* 0x0000007508a9723e */ /* 0x000fc60004807079 */
[----:B------:R-:W3:Y:S01]  /*1a970*/  MUFU.EX2 R57, R57 ;  /* 0x0000003900397308 */ /* 0x000ee20000000800 */
[----:B----4-:R-:W-:-:S01]  /*1a980*/  FADD.FTZ R3, R123, R4 ;  /* 0x000000047b037221 */ /* 0x010fc20000010000 */
[----:B-1----:R-:W-:-:S06]  /*1a990*/  MOV R35, R87 ;  /* 0x0000005700237202 */ /* 0x002fcc0000000f00 */
[----:B------:R-:W1:Y:S01]  /*1a9a0*/  MUFU.EX2 R36, R36 ;  /* 0x0000002400247308 */ /* 0x000e620000000800 */
[----:B--2---:R-:W-:-:S04]  /*1a9b0*/  FADD.FTZ R4, R10, R3 ;  /* 0x000000030a047221 */ /* 0x004fc80000010000 */
[----:B---3--:R-:W-:Y:S01]  /*1a9c0*/  FADD.FTZ R3, R57, R4 ;  /* 0x0000000439037221 */ /* 0x008fe20000010000 */
[----:B------:R-:W-:-:S01]  /*1a9d0*/  FADD.FTZ R4, R25, R28 ;  /* 0x0000001c19047221 */ /* 0x000fc20000010000 */
[----:B------:R-:W-:Y:S01]  /*1a9e0*/  IMAD.MOV.U32 R28, RZ, RZ, R87 ;  /* 0x000000ffff1c7224 */ /* 0x000fe200078e0057 */
[----:B------:R-:W-:Y:S02]  /*1a9f0*/  MOV R25, R87 ;  /* 0x0000005700197202 */ /* 0x000fe40000000f00 */
[C---:B-1----:R-:W-:Y:S01]  /*1aa00*/  F2FP.SATFINITE.E4M3.F32.PACK_AB_MERGE_C R8, R36.reuse, R57, RZ ;  /* 0x000000392408723e */ /* 0x042fe200048070ff */
[----:B------:R-:W-:-:S01]  /*1aa10*/  FADD.FTZ R3, R36, R3 ;  /* 0x0000000324037221 */ /* 0x000fc20000010000 */
[--C-:B------:R-:W-:Y:S02]  /*1aa20*/  IMAD.MOV.U32 R57, RZ, RZ, R87.reuse ;  /* 0x000000ffff397224 */ /* 0x100fe400078e0057 */
[----:B------:R-:W-:Y:S01]  /*1aa30*/  F2FP.SATFINITE.E4M3.F32.PACK_AB_MERGE_C R171, R10, R123, R8 ;  /* 0x0000007b0aab723e */ /* 0x000fe20004807008 */
[----:B------:R-:W-:Y:S01]  /*1aa40*/  IMAD.MOV.U32 R36, RZ, RZ, R87 ;  /* 0x000000ffff247224 */ /* 0x000fe200078e0057 */
[----:B------:R-:W-:Y:S06]  /*1aa50*/  @!P0 BRA `(.L_x_2360) ;  /* 0x0000003c00cc8947 */ /* 0x000fec0003800000 */
[----:B------:R-:W-:Y:S01]  /*1aa60*/  IMAD.MOV.U32 R7, RZ, RZ, R13 ;  /* 0x000000ffff077224 */ /* 0x000fe200078e000d */
[----:B------:R-:W-:Y:S01]  /*1aa70*/  MOV R11, R145 ;  /* 0x00000091000b7202 */ /* 0x000fe20000000f00 */
[----:B------:R-:W-:Y:S01]  /*1aa80*/  IMAD.MOV.U32 R8, RZ, RZ, R0 ;  /* 0x000000ffff087224 */ /* 0x000fe200078e0000 */
[----:B------:R-:W-:Y:S01]  /*1aa90*/  CS2R R86, SRZ ;  /* 0x0000000000567805 */ /* 0x000fe2000001ff00 */
[----:B------:R-:W-:Y:S01]  /*1aaa0*/  IMAD.MOV.U32 R10, RZ, RZ, R192 ;  /* 0x000000ffff0a7224 */ /* 0x000fe200078e00c0 */
        /* <DEDUP_REMOVED lines=31> */
.L_x_2371:
        /* <DEDUP_REMOVED lines=8> */
.L_x_2362:
[----:B------:R-:W-:-:S05]  /*1ad20*/  VIADD R0, R11, 0x1 ;  /* 0x000000010b007836 */ /* 0x000fca0000000000 */
[----:B------:R-:W-:-:S04]  /*1ad30*/  ISETP.NE.AND P2, PT, R0, 0x2, PT ;  /* 0x000000020000780c */ /* 0x000fc80003f45270 */
[----:B------:R-:W-:Y:S02]  /*1ad40*/  SEL R13, R0, RZ, P2 ;  /* 0x000000ff000d7207 */ /* 0x000fe40001000000 */
[----:B------:R-:W-:-:S03]  /*1ad50*/  SHF.L.U32 R0, R192, 0x1f, RZ ;  /* 0x0000001fc0007819 */ /* 0x000fc600000006ff */
[----:B------:R-:W-:-:S04]  /*1ad60*/  IMAD R13, R13, 0x8, R16 ;  /* 0x000000080d0d7824 */ /* 0x000fc800078e0210 */
[----:B------:R1:W2:Y:S01]  /*1ad70*/  SYNCS.PHASECHK.TRANS64.TRYWAIT P2, [R13+URZ+0x29830], R0 ;  /* 0x029830000d0075a7 */ /* 0x0002a2000804017f */
[----:B------:R-:W-:Y:S05]  /*1ad80*/  @!P1 BRA `(.L_x_2363) ;  /* 0x0000000000049947 */ /* 0x000fea0003800000 */
[----:B------:R-:W-:Y:S01]  /*1ad90*/  BPT.TRAP 0x1 ;  /* 0x000000040000795c */ /* 0x000fe20000300000 */
.L_x_2363:
[----:B------:R-:W-:Y:S04]  /*1ada0*/  BSSY B0, `(.L_x_2361) ;  /* 0x0000004000007945 */ /* 0x000fe80003800000 */
[----:B--2---:R-:W-:Y:S05]  /*1adb0*/  @P2 BRA `(.L_x_2364) ;  /* 0x0000000000082947 */ /* 0x004fea0003800000 */
[----:B------:R-:W2:Y:S02]  /*1adc0*/  SYNCS.PHASECHK.TRANS64.TRYWAIT P2, [R13+URZ+0x29830], R0 ;  /* 0x029830000d0075a7 */ /* 0x000ea4000804017f */
[----:B--2---:R-:W-:Y:S05]  /*1add0*/  @!P2 BRA `(.L_x_2365) ;  /* 0x0000010c00cca947 */ /* 0x004fea0003800000 */
.L_x_2364:
[----:B------:R-:W-:Y:S05]  /*1ade0*/  BSYNC B0 ;  /* 0x0000000000007941 */ /* 0x000fea0003800000 */
.L_x_2361:
[----:B-12---:R-:W1:Y:S01]  /*1adf0*/  S2R R0, SR_TID.X ;  /* 0x0000000000007919 */ /* 0x006e620000002100 */
        /* <DEDUP_REMOVED lines=9> */
[----:B------:R-:W-:Y:S01]  /*1ae90*/  UMOV UR32, UR24 ;  /* 0x0000001800207c82 */ /* 0x000fe20008000000 */
[C---:B------:R-:W-:Y:S01]  /*1aea0*/  R2UR UR31, R21.reuse ;  /* 0x00000000151f72ca */ /* 0x040fe200000e0000 */
[----:B------:R-:W-:Y:S01]  /*1aeb0*/  IMAD R14, R12, 0x780, R5 ;  /* 0x000007800c0e7824 */ /* 0x000fe200078e0205 */
[----:B------:R-:W-:Y:S01]  /*1aec0*/  MOV R89, 0x80000020 ;  /* 0x8000002000597802 */ /* 0x000fe20000000f00 */
        /* <DEDUP_REMOVED lines=8> */
[----:B------:R-:W-:Y:S01]  /*1af50*/  VIADD R20, R14, 0x180 ;  /* 0x000001800e147836 */ /* 0x000fe20000000000 */
[----:B------:R-:W-:Y:S01]  /*1af60*/  R2UR UR34, R88 ;  /* 0x00000000582272ca */ /* 0x000fe200000e0000 */
[----:B------:R-:W-:Y:S01]  /*1af70*/  VIADD R88, R14, 0x200 ;  /* 0x000002000e587836 */ /* 0x000fe20000000000 */
[C---:B------:R-:W-:Y:S01]  /*1af80*/  R2UR UR35, R89.reuse ;  /* 0x00000000592372ca */ /* 0x040fe200000e0000 */
[----:B------:R-:W-:Y:S01]  /*1af90*/  UMOV UR48, UR24 ;  /* 0x0000001800307c82 */ /* 0x000fe20008000000 */
[----:B------:R-:W-:Y:S01]  /*1afa0*/  R2UR UR46, R20 ;  /* 0x00000000142e72ca */ /* 0x000fe200000e0000 */
[----:B------:R-:W-:Y:S01]  /*1afb0*/  UMOV UR49, UR25 ;  /* 0x0000001900317c82 */ /* 0x000fe20008000000 */
[----:B-1----:R-:W-:Y:S01]  /*1afc0*/  SHF.R.U32.HI R0, RZ, 0x7, R0 ;  /* 0x00000007ff007819 */ /* 0x002fe20000011600 */
[----:B------:R-:W-:Y:S01]  /*1afd0*/  VIADD R20, R14, 0x2 ;  /* 0x000000020e147836 */ /* 0x000fe20000000000 */
[----:B------:R-:W-:Y:S01]  /*1afe0*/  R2UR UR50, R88 ;  /* 0x00000000583272ca */ /* 0x000fe200000e0000 */
[----:B------:R-:W-:Y:S01]  /*1aff0*/  IMAD.MOV.U32 R21, RZ, RZ, -0x7fffffe0 ;  /* 0x80000020ff157424 */ /* 0x000fe200078e00ff */
[----:B------:R-:W-:Y:S01]  /*1b000*/  R2UR UR51, R89 ;  /* 0x00000000593372ca */ /* 0x000fe200000e0000 */
[----:B------:R-:W-:Y:S01]  /*1b010*/  VIADD R0, R0, 0x8 ;  /* 0x0000000800007836 */ /* 0x000fe20000000000 */
[----:B------:R-:W-:Y:S01]  /*1b020*/  R2UR UR6, R20 ;  /* 0x00000000140672ca */ /* 0x000fe200000e0000 */
[----:B------:R-:W-:Y:S01]  /*1b030*/  VIADD R20, R14, 0x82 ;  /* 0x000000820e147836 */ /* 0x000fe20000000000 */
[----:B------:R-:W-:Y:S01]  /*1b040*/  R2UR UR7, R21 ;  /* 0x00000000150772ca */ /* 0x000fe200000e0000 */
[----:B------:R-:W-:Y:S01]  /*1b050*/  IMAD.MOV.U32 R15, RZ, RZ, -0x7fffffe0 ;  /* 0x80000020ff0f7424 */ /* 0x000fe200078e00ff */
[----:B------:R1:W-:Y:S01]  /*1b060*/  BAR.SYNC.DEFER_BLOCKING R0, 0x100 ;  /* 0x000400000000751d */ /* 0x0003e20000010000 */
[----:B------:R-:W-:-:S05]  /*1b070*/  MOV R21, 0x80000020 ;  /* 0x8000002000157802 */ /* 0x000fca0000000f00 */
        /* <DEDUP_REMOVED lines=190> */
[C---:B------:R-:W-:Y:S01]  /*1bc60*/  VIADD R20, R14.reuse, 0x682 ;  /* 0x000006820e147836 */ /* 0x040fe20000000000 */
[----:B------:R-:W-:Y:S01]  /*1bc70*/  IADD3 R14, R14, 0x702, RZ ;  /* 0x000007020e0e7810 */ /* 0x000fe20007ffe0ff */
        /* <DEDUP_REMOVED lines=31> */
[----:B-1----:R-:W-:Y:S05]  /*1be70*/  @P0 BRA `(.L_x_2366) ;  /* 0x0000000000280947 */ /* 0x002fea0003800000 */
[----:B------:R-:W-:Y:S05]  /*1be80*/  @!P1 BRA `(.L_x_2367) ;  /* 0x0000000000049947 */ /* 0x000fea0003800000 */
[----:B------:R-:W-:Y:S01]  /*1be90*/  BPT.TRAP 0x1 ;  /* 0x000000040000795c */ /* 0x000fe20000300000 */
.L_x_2367:
[----:B------:R-:W-:Y:S01]  /*1bea0*/  SHF.L.U32 R0, R10, 0x1f, RZ ;  /* 0x0000001f0a007819 */ /* 0x000fe200000006ff */
[----:B------:R-:W-:-:S04]  /*1beb0*/  IMAD R13, R11, 0x8, R16 ;  /* 0x000000080b0d7824 */ /* 0x000fc800078e0210 */
[----:B------:R1:W2:Y:S01]  /*1bec0*/  SYNCS.PHASECHK.TRANS64.TRYWAIT P0, [R13+URZ+0x29850], R0 ;  /* 0x029850000d0075a7 */ /* 0x0002a2000800017f */
[----:B------:R-:W-:Y:S05]  /*1bed0*/  @!P1 BRA `(.L_x_2368) ;  /* 0x0000000000049947 */ /* 0x000fea0003800000 */
[----:B------:R-:W-:Y:S01]  /*1bee0*/  BPT.TRAP 0x1 ;  /* 0x000000040000795c */ /* 0x000fe20000300000 */
.L_x_2368:
[----:B--2---:R-:W-:Y:S05]  /*1bef0*/  @P0 BRA `(.L_x_2366) ;  /* 0x0000000000080947 */ /* 0x004fea0003800000 */
[----:B------:R-:W2:Y:S02]  /*1bf00*/  SYNCS.PHASECHK.TRANS64.TRYWAIT P0, [R13+URZ+0x29850], R0 ;  /* 0x029850000d0075a7 */ /* 0x000ea4000800017f */
[----:B--2---:R-:W-:Y:S05]  /*1bf10*/  @!P0 BRA `(.L_x_2369) ;  /* 0x000000fc00908947 */ /* 0x004fea0003800000 */
.L_x_2366:
[----:B-12---:R-:W-:Y:S01]  /*1bf20*/  VIADD R0, R16, 0x400 ;  /* 0x0000040010007836 */ /* 0x006fe20000000000 */
[----:B------:R-:W-:Y:S05]  /*1bf30*/  WARPSYNC.ALL ;  /* 0x0000000000007948 */ /* 0x000fea0003800000 */
[----:B------:R-:W-:Y:S01]  /*1bf40*/  SHF.R.U32.HI R0, RZ, 0x4, R0 ;  /* 0x00000004ff007819 */ /* 0x000fe20000011600 */
[----:B------:R-:W-:Y:S01]  /*1bf50*/  IMAD.MOV.U32 R15, RZ, RZ, -0x3ffffff0 ;  /* 0xc0000010ff0f7424 */ /* 0x000fe200078e00ff */
[----:B------:R-:W-:-:S06]  /*1bf60*/  WARPGROUP.ARRIVE ;  /* 0x00000000000079c5 */ /* 0x000fcc0000000000 */
[----:B------:R-:W1:Y:S01]  /*1bf70*/  S2R R228, SR_TID.X ;  /* 0x0000000000e47919 */ /* 0x000e620000002100 */
[----:B------:R-:W-:Y:S02]  /*1bf80*/  LOP3.LUT R0, R0, 0x3fff, RZ, 0xc0, !PT ;  /* 0x00003fff00007812 */ /* 0x000fe400078ec0ff */
[----:B------:R-:W-:Y:S02]  /*1bf90*/  R2UR UR7, R15 ;  /* 0x000000000f0772ca */ /* 0x000fe400000e0000 */
[----:B------:R-:W-:-:S05]  /*1bfa0*/  LOP3.LUT R0, R0, 0x10000, RZ, 0xfc, !PT ;  /* 0x0001000000007812 */ /* 0x000fca00078efcff */
[----:B------:R-:W-:Y:S01]  /*1bfb0*/  IMAD R14, R11, 0x500, R0 ;  /* 0x000005000b0e7824 */ /* 0x000fe200078e0200 */
[----:B------:R-:W-:-:S03]  /*1bfc0*/  SHF.L.U32 R0, R189, 0x7, RZ ;  /* 0x00000007bd007819 */ /* 0x000fc600000006ff */
[C---:B------:R-:W-:Y:S01]  /*1bfd0*/  VIADD R20, R14.reuse, 0x100 ;  /* 0x000001000e147836 */ /* 0x040fe20000000000 */
[----:B------:R-:W-:Y:S01]  /*1bfe0*/  R2UR UR6, R14 ;  /* 0x000000000e0672ca */ /* 0x000fe200000e0000 */
[----:B------:R-:W-:-:S05]  /*1bff0*/  IMAD R13, R9, -0xa0, R0 ;  /* 0xffffff60090d7824 */ /* 0x000fca00078e0200 */
[----:B------:R-:W-:-:S05]  /*1c000*/  IADD3 R0, R13, 0x1, R202 ;  /* 0x000000010d007810 */ /* 0x000fca0007ffe0ca */
[----:B------:R-:W-:Y:S02]  /*1c010*/  IMAD.IADD R0, R0, 0x1, -R191 ;  /* 0x0000000100007824 */ /* 0x000fe400078e0abf */
[----:B------:R-:W-:Y:S01]  /*1c020*/  QGMMA.64x128x32.F32.E4M3.E4M3 R24, R184, gdesc[UR4], R24, gsb0 ;  /* 0x01e00004b8187df3 */ /* 0x000fe20008000818 */
[----:B------:R-:W-:Y:S01]  /*1c030*/  R2UR UR6, R20 ;  /* 0x00000000140672ca */ /* 0x000fe200000e0000 */
[----:B------:R-:W-:Y:S01]  /*1c040*/  IMAD R13, R203, -0x2, R0 ;  /* 0xfffffffecb0d7824 */ /* 0x000fe200078e0200 */
[----:B------:R-:W-:Y:S02]  /*1c050*/  IADD3 R20, R14, 0x200, RZ ;  /* 0x000002000e147810 */ /* 0x000fe40007ffe0ff */
[----:B-1----:R-:W-:Y:S01]  /*1c060*/  LOP3.LUT R230, R228, 0x7f, RZ, 0xc0, !PT ;  /* 0x0000007fe4e67812 */ /* 0x002fe200078ec0ff */
[----:B------:R-:W-:Y:S01]  /*1c070*/  IMAD.IADD R10, R206, 0x1, R13 ;  /* 0x00000001ce0a7824 */ /* 0x000fe200078e020d */
[----:B------:R-:W1:Y:S04]  /*1c080*/  S2R R228, SR_TID.X ;  /* 0x0000000000e47919 */ /* 0x000e680000002100 */
[----:B------:R-:W-:-:S02]  /*1c090*/  ISETP.GT.AND P0, PT, R10, RZ, PT ;  /* 0x000000ff0a00720c */ /* 0x000fc40003f04270 */
[----:B------:R-:W-:Y:S02]  /*1c0a0*/  ISETP.GT.AND P2, PT, R10, 0x1, PT ;  /* 0x000000010a00780c */ /* 0x000fe40003f44270 */
[----:B------:R-:W-:Y:S02]  /*1c0b0*/  FSEL R13, R152, -INF , P0 ;  /* 0xff800000980d7808 */ /* 0x000fe40000000000 */
[C---:B------:R-:W-:Y:S02]  /*1c0c0*/  ISETP.GT.AND P0, PT, R10.reuse, 0x8, PT ;  /* 0x000000080a00780c */ /* 0x040fe40003f04270 */
[----:B------:R-:W-:Y:S02]  /*1c0d0*/  FSEL R153, R153, -INF , P2 ;  /* 0xff80000099997808 */ /* 0x000fe40001000000 */
[----:B------:R-:W-:Y:S02]  /*1c0e0*/  FMNMX.FTZ R0, R13, R8, !PT ;  /* 0x000000080d007209 */ /* 0x000fe40007810000 */
[----:B------:R-:W-:-:S02]  /*1c0f0*/  ISETP.GT.AND P2, PT, R10, 0x9, PT ;  /* 0x000000090a00780c */ /* 0x000fc40003f44270 */
[----:B------:R-:W-:Y:S02]  /*1c100*/  FSEL R15, R156, -INF , P0 ;  /* 0xff8000009c0f7808 */ /* 0x000fe40000000000 */
[----:B------:R-:W-:Y:S02]  /*1c110*/  FMNMX.FTZ R0, R153, R0, !PT ;  /* 0x0000000099007209 */ /* 0x000fe40007810000 */
[C---:B------:R-:W-:Y:S02]  /*1c120*/  ISETP.GT.AND P0, PT, R10.reuse, 0x10, PT ;  /* 0x000000100a00780c */ /* 0x040fe40003f04270 */
[----:B------:R-:W-:Y:S02]  /*1c130*/  FSEL R157, R157, -INF , P2 ;  /* 0xff8000009d9d7808 */ /* 0x000fe40001000000 */
[----:B------:R-:W-:Y:S02]  /*1c140*/  FMNMX.FTZ R0, R15, R0, !PT ;  /* 0x000000000f007209 */ /* 0x000fe40007810000 */
[----:B------:R-:W-:-:S02]  /*1c150*/  ISETP.GT.AND P2, PT, R10, 0x11, PT ;  /* 0x000000110a00780c */ /* 0x000fc40003f44270 */
[----:B------:R-:W-:Y:S02]  /*1c160*/  FMNMX.FTZ R0, R157, R0, !PT ;  /* 0x000000009d007209 */ /* 0x000fe40007810000 */
[----:B------:R-:W-:Y:S02]  /*1c170*/  FSEL R161, R161, -INF , P2 ;  /* 0xff800000a1a17808 */ /* 0x000fe40001000000 */
[C---:B------:R-:W-:Y:S02]  /*1c180*/  ISETP.GT.AND P2, PT, R10.reuse, 0x19, PT ;  /* 0x000000190a00780c */ /* 0x040fe40003f44270 */
[----:B-1----:R-:W-:Y:S02]  /*1c190*/  SHF.R.U32.HI R228, RZ, 0x7, R228 ;  /* 0x00000007ffe47819 */ /* 0x002fe400000116e4 */
[----:B------:R-:W-:Y:S02]  /*1c1a0*/  FSEL R165, R165, -INF , P2 ;  /* 0xff800000a5a57808 */ /* 0x000fe40001000000 */
        /* <DEDUP_REMOVED lines=31> */
[----:B------:R-:W-:Y:S01]  /*1c3a0*/  FSEL R101, R101, -INF , P2 ;  /* 0xff80000065657808 */ /* 0x000fe20001000000 */
[----:B------:R-:W-:Y:S02]  /*1c3b0*/  WARPGROUP.DEPBAR.LE gsb0, 0x0 ;  /* 0x00008000000079c5 */ /* 0x000fe40000010000 */
[----:B------:R-:W-:Y:S01]  /*1c3c0*/  FSEL R185, R160, -INF , P0 ;  /* 0xff800000a0b97808 */ /* 0x000fe20000000000 */
[----:B------:R-:W-:Y:S01]  /*1c3d0*/  WARPGROUP.ARRIVE ;  /* 0x00000000000079c5 */ /* 0x000fe20000000000 */
[----:B------:R-:W-:Y:S02]  /*1c3e0*/  ISETP.GT.AND P0, PT, R10, 0x18, PT ;  /* 0x000000180a00780c */ /* 0x000fe40003f04270 */
[----:B------:R-:W-:Y:S02]  /*1c3f0*/  FMNMX.FTZ R0, R185, R0, !PT ;  /* 0x00000000b9007209 */ /* 0x000fe40007810000 */
[----:B------:R-:W-:Y:S02]  /*1c400*/  FSEL R187, R164, -INF , P0 ;  /* 0xff800000a4bb7808 */ /* 0x000fe40000000000 */
[----:B------:R-:W-:-:S02]  /*1c410*/  FMNMX.FTZ R0, R161, R0, !PT ;  /* 0x00000000a1007209 */ /* 0x000fc40007810000 */
[----:B------:R-:W-:Y:S02]  /*1c420*/  ISETP.GT.AND P0, PT, R10, 0x20, PT ;  /* 0x000000200a00780c */ /* 0x000fe40003f04270 */
[----:B------:R-:W-:Y:S02]  /*1c430*/  FMNMX.FTZ R0, R187, R0, !PT ;  /* 0x00000000bb007209 */ /* 0x000fe40007810000 */
[----:B------:R-:W-:Y:S02]  /*1c440*/  FSEL R229, R136, -INF , P0 ;  /* 0xff80000088e57808 */ /* 0x000fe40000000000 */
[----:B------:R-:W-:Y:S02]  /*1c450*/  FMNMX.FTZ R0, R165, R0, !PT ;  /* 0x00000000a5007209 */ /* 0x000fe40007810000 */
[----:B------:R-:W-:Y:S02]  /*1c460*/  ISETP.GT.AND P0, PT, R10, 0x28, PT ;  /* 0x000000280a00780c */ /* 0x000fe40003f04270 */
[----:B------:R-:W-:-:S02]  /*1c470*/  FMNMX.FTZ R0, R229, R0, !PT ;  /* 0x00000000e5007209 */ /* 0x000fc40007810000 */
[----:B------:R-:W-:Y:S02]  /*1c480*/  FSEL R231, R140, -INF , P0 ;  /* 0xff8000008ce77808 */ /* 0x000fe40000000000 */
[----:B------:R-:W-:Y:S02]  /*1c490*/  FMNMX.FTZ R0, R137, R0, !PT ;  /* 0x0000000089007209 */ /* 0x000fe40007810000 */
        /* <DEDUP_REMOVED lines=55> */
[----:B------:R-:W-:-:S04]  /*1c810*/  FMNMX.FTZ R21, R97, R0, !PT ;  /* 0x0000000061157209 */ /* 0x000fc80007810000 */
[----:B------:R-:W-:-:S04]  /*1c820*/  FMNMX.FTZ R0, R100, R21, !PT ;  /* 0x0000001564007209 */ /* 0x000fc80007810000 */
[----:B------:R-:W-:-:S05]  /*1c830*/  FMNMX.FTZ R120, R101, R0, !PT ;  /* 0x0000000065787209 */ /* 0x000fca0007810000 */
[----:B------:R-:W1:Y:S02]  /*1c840*/  SHFL.BFLY PT, R21, R120, 0x2, 0x1f ;  /* 0x0c401f0078157f89 */ /* 0x000e6400000e0000 */
[----:B-1----:R-:W-:Y:S01]  /*1c850*/  FMNMX.FTZ R136, R120, R21, !PT ;  /* 0x0000001578887209 */ /* 0x002fe20007810000 */
[----:B------:R-:W-:-:S04]  /*1c860*/  IMAD.MOV.U32 R21, RZ, RZ, -0x3ffffff0 ;  /* 0xc0000010ff157424 */ /* 0x000fc800078e00ff */
[----:B------:R-:W1:Y:S01]  /*1c870*/  SHFL.BFLY PT, R0, R136, 0x1, 0x1f ;  /* 0x0c201f0088007f89 */ /* 0x000e6200000e0000 */
[----:B------:R-:W-:Y:S01]  /*1c880*/  R2UR UR7, R21 ;  /* 0x00000000150772ca */ /* 0x000fe200000e0000 */
[----:B------:R-:W-:-:S12]  /*1c890*/  IMAD.MOV.U32 R21, RZ, RZ, -0x3ffffff0 ;  /* 0xc0000010ff157424 */ /* 0x000fd800078e00ff */
[----:B------:R-:W-:Y:S01]  /*1c8a0*/  QGMMA.64x128x32.F32.E4M3.E4M3 R24, R180, gdesc[UR4], R24, gsb0 ;  /* 0x01e00004b4187df3 */ /* 0x000fe20008000818 */
[----:B------:R-:W-:Y:S02]  /*1c8b0*/  R2UR UR7, R21 ;  /* 0x00000000150772ca */ /* 0x000fe400000e0000 */
[----:B------:R-:W-:Y:S02]  /*1c8c0*/  R2UR UR6, R20 ;  /* 0x00000000140672ca */ /* 0x000fe400000e0000 */
[----:B-1----:R-:W-:-:S04]  /*1c8d0*/  FMNMX.FTZ R0, R136, R0, !PT ;  /* 0x0000000088007209 */ /* 0x002fc80007810000 */
[----:B------:R-:W-:Y:S01]  /*1c8e0*/  FSETP.NEU.FTZ.AND P0, PT, R0, -INF , PT ;  /* 0xff8000000000780b */ /* 0x000fe20003f1d000 */
[----:B------:R-:W-:Y:S02]  /*1c8f0*/  WARPGROUP.DEPBAR.LE gsb0, 0x0 ;  /* 0x00008000000079c5 */ /* 0x000fe40000010000 */
[----:B------:R-:W-:-:S01]  /*1c900*/  FFMA.FTZ R181, R2, R0, -8 ;  /* 0xc100000002b57423 */ /* 0x000fc20000010000 */
[----:B------:R-:W-:-:S04]  /*1c910*/  WARPGROUP.ARRIVE ;  /* 0x00000000000079c5 */ /* 0x000fc80000000000 */
[----:B------:R-:W-:Y:S02]  /*1c920*/  FSEL R181, R181, RZ, P0 ;  /* 0x000000ffb5b57208 */ /* 0x000fe40000000000 */
[----:B------:R-:W-:Y:S03]  /*1c930*/  QGMMA.64x128x32.F32.E4M3.E4M3 R24, R176, gdesc[UR4], R24, gsb0 ;  /* 0x01e00004b0187df3 */ /* 0x000fe60008000818 */
[----:B------:R-:W-:-:S01]  /*1c940*/  FFMA.FTZ R21, R2, R13, -R181 ;  /* 0x0000000d02157223 */ /* 0x000fc200000108b5 */
[----:B------:R-:W-:Y:S02]  /*1c950*/  VIADD R13, R10, 0x8 ;  /* 0x000000080a0d7836 */ /* 0x000fe40000000000 */
[----:B------:R-:W-:-:S01]  /*1c960*/  FFMA.FTZ R20, R2, R153, -R181 ;  /* 0x0000009902147223 */ /* 0x000fc200000108b5 */
[C-C-:B------:R-:W-:Y:S01]  /*1c970*/  FFMA.FTZ R153, R2.reuse, R161, -R181.reuse ;  /* 0x000000a102997223 */ /* 0x140fe200000108b5 */
[----:B------:R-:W-:-:S01]  /*1c980*/  FFMA.FTZ R120, R2, R157, -R181 ;  /* 0x0000009d02787223 */ /* 0x000fc200000108b5 */
[C-C-:B------:R-:W-:Y:S01]  /*1c990*/  FFMA.FTZ R157, R2.reuse, R165, -R181.reuse ;  /* 0x000000a5029d7223 */ /* 0x140fe200000108b5 */
[C---:B------:R-:W-:Y:S01]  /*1c9a0*/  ISETP.GT.AND P4, PT, R13.reuse, RZ, PT ;  /* 0x000000ff0d00720c */ /* 0x040fe20003f84270 */
[C-C-:B------:R-:W-:Y:S01]  /*1c9b0*/  FFMA.FTZ R136, R2.reuse, R185, -R181.reuse ;  /* 0x000000b902887223 */ /* 0x140fe200000108b5 */
[C---:B------:R-:W-:Y:S01]  /*1c9c0*/  ISETP.GT.AND P5, PT, R13.reuse, 0x1, PT ;  /* 0x000000010d00780c */ /* 0x040fe20003fa4270 */
[--C-:B------:R-:W-:Y:S01]  /*1c9d0*/  FFMA.FTZ R140, R2, R187, -R181.reuse ;  /* 0x000000bb028c7223 */ /* 0x100fe200000108b5 */
[----:B------:R-:W-:Y:S01]  /*1c9e0*/  FSEL R154, R154, -INF , P4 ;  /* 0xff8000009a9a7808 */ /* 0x000fe20002000000 */
[C-C-:B------:R-:W-:Y:S01]  /*1c9f0*/  FFMA.FTZ R10, R2.reuse, R229, -R181.reuse ;  /* 0x000000e5020a7223 */ /* 0x140fe200000108b5 */
[----:B------:R-:W-:Y:S01]  /*1ca00*/  ISETP.GT.AND P2, PT, R13, 0x8, PT ;  /* 0x000000080d00780c */ /* 0x000fe20003f44270 */
[C-C-:B------:R-:W-:Y:S01]  /*1ca10*/  FFMA.FTZ R231, R2.reuse, R231, -R181.reuse ;  /* 0x000000e702e77223 */ /* 0x140fe200000108b5 */
[----:B------:R-:W-:Y:S01]  /*1ca20*/  FSEL R155, R155, -INF , P5 ;  /* 0xff8000009b9b7808 */ /* 0x000fe20002800000 */
[--C-:B------:R-:W-:Y:S01]  /*1ca30*/  FFMA.FTZ R233, R2, R233, -R181.reuse ;  /* 0x000000e902e97223 */ /* 0x100fe200000108b5 */
[----:B------:R-:W-:Y:S01]  /*1ca40*/  FMNMX.FTZ R144, R154, R7, !PT ;  /* 0x000000079a907209 */ /* 0x000fe20007810000 */
[C-C-:B------:R-:W-:Y:S01]  /*1ca50*/  FFMA.FTZ R237, R2.reuse, R237, -R181.reuse ;  /* 0x000000ed02ed7223 */ /* 0x140fe200000108b5 */
[----:B------:R-:W-:Y:S01]  /*1ca60*/  ISETP.GT.AND P3, PT, R13, 0x9, PT ;  /* 0x000000090d00780c */ /* 0x000fe20003f64270 */
[--C-:B------:R-:W-:Y:S01]  /*1ca70*/  FFMA.FTZ R15, R2, R15, -R181.reuse ;  /* 0x0000000f020f7223 */ /* 0x100fe200000108b5 */
[----:B------:R-:W-:Y:S01]  /*1ca80*/  FSEL R161, R158, -INF , P2 ;  /* 0xff8000009ea17808 */ /* 0x000fe20001000000 */
[C-C-:B------:R-:W-:Y:S01]  /*1ca90*/  FFMA.FTZ R137, R2.reuse, R137, -R181.reuse ;  /* 0x0000008902897223 */ /* 0x140fe200000108b5 */
[----:B------:R-:W-:Y:S01]  /*1caa0*/  FMNMX.FTZ R144, R155, R144, !PT ;  /* 0x000000909b907209 */ /* 0x000fe20007810000 */
[C-C-:B------:R-:W-:Y:S01]  /*1cab0*/  FFMA.FTZ R141, R2.reuse, R141, -R181.reuse ;  /* 0x0000008d028d7223 */ /* 0x140fe200000108b5 */
[----:B------:R-:W-:Y:S01]  /*1cac0*/  ISETP.GT.AND P4, PT, R13, 0x10, PT ;  /* 0x000000100d00780c */ /* 0x000fe20003f84270 */
[C-C-:B------:R-:W-:Y:S01]  /*1cad0*/  FFMA.FTZ R145, R2.reuse, R145, -R181.reuse ;  /* 0x0000009102917223 */ /* 0x140fe200000108b5 */
[----:B------:R-:W-:Y:S01]  /*1cae0*/  FSEL R159, R159, -INF , P3 ;  /* 0xff8000009f9f7808 */ /* 0x000fe20001800000 */
[C-C-:B------:R-:W-:Y:S01]  /*1caf0*/  FFMA.FTZ R121, R2.reuse, R121, -R181.reuse ;  /* 0x0000007902797223 */ /* 0x140fe200000108b5 */
[----:B------:R-:W-:Y:S01]  /*1cb00*/  FMNMX.FTZ R148, R161, R144, !PT ;  /* 0x00000090a1947209 */ /* 0x000fe20007810000 */
[--C-:B------:R-:W-:Y:S01]  /*1cb10*/  FFMA.FTZ R124, R2, R124, -R181.reuse ;  /* 0x0000007c027c7223 */ /* 0x100fe200000108b5 */
[----:B------:R-:W-:Y:S01]  /*1cb20*/  ISETP.GT.AND P5, PT, R13, 0x11, PT ;  /* 0x000000110d00780c */ /* 0x000fe20003fa4270 */
[----:B------:R1:W-:Y:S01]  /*1cb30*/  MUFU.EX2 R144, R231 ;  /* 0x000000e700907308 */ /* 0x0003e20000000800 */
        /* <DEDUP_REMOVED lines=16> */
[----:B------:R-:W-:Y:S01]  /*1cc40*/  FSEL R167, R167, -INF , P3 ;  /* 0xff800000a7a77808 */ /* 0x000fe20001800000 */
[C-C-:B------:R-:W-:Y:S01]  /*1cc50*/  FFMA.FTZ R92, R2.reuse, R92, -R181.reuse ;  /* 0x0000005c025c7223 */ /* 0x140fe200000108b5 */
[----:B------:R-:W-:Y:S01]  /*1cc60*/  ISETP.GT.AND P4, PT, R13, 0x20, PT ;  /* 0x000000200d00780c */ /* 0x000fe20003f84270 */
        /* <DEDUP_REMOVED lines=8> */
[----:B------:R2:W-:Y:S01]  /*1ccf0*/  MUFU.EX2 R138, R233 ;  /* 0x000000e9008a7308 */ /* 0x0005e20000000800 */
[----:B------:R-:W-:Y:S01]  /*1cd00*/  ISETP.GT.AND P2, PT, R13, 0x28, PT ;  /* 0x000000280d00780c */ /* 0x000fe20003f44270 */
[----:B------:R-:W-:Y:S01]  /*1cd10*/  FFMA.FTZ R101, R2, R101, -R181 ;  /* 0x0000006502657223 */ /* 0x000fe200000108b5 */
[----:B------:R-:W-:-:S02]  /*1cd20*/  FSEL R139, R139, -INF , P5 ;  /* 0xff8000008b8b7808 */ /* 0x000fc40002800000 */
[----:B------:R-:W-:Y:S02]  /*1cd30*/  FMNMX.FTZ R148, R185, R148, !PT ;  /* 0x00000094b9947209 */ /* 0x000fe40007810000 */
[----:B------:R-:W-:Y:S01]  /*1cd40*/  ISETP.GT.AND P3, PT, R13, 0x29, PT ;  /* 0x000000290d00780c */ /* 0x000fe20003f64270 */
[----:B------:R-:W-:Y:S01]  /*1cd50*/  MUFU.EX2 R21, R21 ;  /* 0x0000001500157308 */ /* 0x000fe20000000800 */
[----:B------:R-:W-:Y:S01]  /*1cd60*/  FSEL R187, R142, -INF , P2 ;  /* 0xff8000008ebb7808 */ /* 0x000fe20001000000 */
[----:B------:R-:W-:Y:S01]  /*1cd70*/  FFMA.FTZ R142, R2, R235, -R181 ;  /* 0x000000eb028e7223 */ /* 0x000fe200000108b5 */
[----:B------:R-:W-:Y:S02]  /*1cd80*/  FMNMX.FTZ R148, R139, R148, !PT ;  /* 0x000000948b947209 */ /* 0x000fe40007810000 */
[----:B------:R-:W-:Y:S02]  /*1cd90*/  ISETP.GT.AND P4, PT, R13, 0x30, PT ;  /* 0x000000300d00780c */ /* 0x000fe40003f84270 */
[----:B------:R-:W-:Y:S01]  /*1cda0*/  FSEL R143, R143, -INF , P3 ;  /* 0xff8000008f8f7808 */ /* 0x000fe20001800000 */
[----:B------:R-:W-:Y:S01]  /*1cdb0*/  MUFU.EX2 R20, R20 ;  /* 0x0000001400147308 */ /* 0x000fe20000000800 */
[----:B------:R-:W-:-:S02]  /*1cdc0*/  FMNMX.FTZ R148, R187, R148, !PT ;  /* 0x00000094bb947209 */ /* 0x000fc40007810000 */
[----:B------:R-:W-:Y:S02]  /*1cdd0*/  ISETP.GT.AND P5, PT, R13, 0x31, PT ;  /* 0x000000310d00780c */ /* 0x000fe40003fa4270 */
[----:B------:R-:W-:Y:S02]  /*1cde0*/  FSEL R229, R146, -INF , P4 ;  /* 0xff80000092e57808 */ /* 0x000fe40002000000 */
[----:B------:R-:W-:Y:S01]  /*1cdf0*/  FMNMX.FTZ R148, R143, R148, !PT ;  /* 0x000000948f947209 */ /* 0x000fe20007810000 */
[----:B------:R-:W-:Y:S01]  /*1ce00*/  MUFU.EX2 R15, R15 ;  /* 0x0000000f000f7308 */ /* 0x000fe20000000800 */
[----:B------:R-:W-:Y:S02]  /*1ce10*/  ISETP.GT.AND P2, PT, R13, 0x38, PT ;  /* 0x000000380d00780c */ /* 0x000fe40003f44270 */
[----:B-1----:R-:W-:Y:S01]  /*1ce20*/  FSEL R231, R147, -INF , P5 ;  /* 0xff80000093e77808 */ /* 0x002fe20002800000 */
[----:B------:R-:W-:-:S01]  /*1ce30*/  FFMA.FTZ R147, R2, R149, -R181 ;  /* 0x0000009502937223 */ /* 0x000fc200000108b5 */
[----:B------:R-:W-:-:S02]  /*1ce40*/  FMNMX.FTZ R148, R229, R148, !PT ;  /* 0x00000094e5947209 */ /* 0x000fc40007810000 */
[----:B------:R-:W-:Y:S01]  /*1ce50*/  ISETP.GT.AND P3, PT, R13, 0x39, PT ;  /* 0x000000390d00780c */ /* 0x000fe20003f64270 */
[----:B------:R-:W-:Y:S01]  /*1ce60*/  MUFU.EX2 R120, R120 ;  /* 0x0000007800787308 */ /* 0x000fe20000000800 */
[----:B--2---:R-:W-:Y:S02]  /*1ce70*/  FSEL R233, R150, -INF , P2 ;  /* 0xff80000096e97808 */ /* 0x004fe40001000000 */
[----:B------:R-:W-:Y:S02]  /*1ce80*/  FMNMX.FTZ R148, R231, R148, !PT ;  /* 0x00000094e7947209 */ /* 0x000fe40007810000 */
[----:B------:R-:W-:Y:S02]  /*1ce90*/  FSEL R151, R151, -INF , P3 ;  /* 0xff80000097977808 */ /* 0x000fe40001800000 */
[----:B------:R-:W-:Y:S01]  /*1cea0*/  ISETP.GT.AND P4, PT, R13, 0x40, PT ;  /* 0x000000400d00780c */ /* 0x000fe20003f84270 */
[----:B------:R-:W-:Y:S01]  /*1ceb0*/  MUFU.EX2 R136, R136 ;  /* 0x0000008800887308 */ /* 0x000fe20000000800 */
[----:B------:R-:W-:-:S02]  /*1cec0*/  FMNMX.FTZ R148, R233, R148, !PT ;  /* 0x00000094e9947209 */ /* 0x000fc40007810000 */
[----:B------:R-:W-:Y:S02]  /*1ced0*/  ISETP.GT.AND P5, PT, R13, 0x41, PT ;  /* 0x000000410d00780c */ /* 0x000fe40003fa4270 */
[----:B------:R-:W-:Y:S02]  /*1cee0*/  FSEL R149, R122, -INF , P4 ;  /* 0xff8000007a957808 */ /* 0x000fe40002000000 */
[----:B------:R-:W-:Y:S01]  /*1cef0*/  FMNMX.FTZ R148, R151, R148, !PT ;  /* 0x0000009497947209 */ /* 0x000fe20007810000 */
[----:B------:R1:W-:Y:S01]  /*1cf00*/  MUFU.EX2 R122, R237 ;  /* 0x000000ed007a7308 */ /* 0x0003e20000000800 */
[----:B------:R-:W-:Y:S02]  /*1cf10*/  ISETP.GT.AND P2, PT, R13, 0x48, PT ;  /* 0x000000480d00780c */ /* 0x000fe40003f44270 */
[----:B------:R-:W-:Y:S02]  /*1cf20*/  FSEL R123, R123, -INF , P5 ;  /* 0xff8000007b7b7808 */ /* 0x000fe40002800000 */
[----:B------:R-:W-:-:S02]  /*1cf30*/  FMNMX.FTZ R148, R149, R148, !PT ;  /* 0x0000009495947209 */ /* 0x000fc40007810000 */
[----:B------:R-:W-:Y:S01]  /*1cf40*/  ISETP.GT.AND P3, PT, R13, 0x49, PT ;  /* 0x000000490d00780c */ /* 0x000fe20003f64270 */
[----:B------:R-:W-:Y:S01]  /*1cf50*/  MUFU.EX2 R153, R153 ;  /* 0x0000009900997308 */ /* 0x000fe20000000800 */
[----:B------:R-:W-:Y:S02]  /*1cf60*/  FSEL R235, R126, -INF , P2 ;  /* 0xff8000007eeb7808 */ /* 0x000fe40001000000 */
[----:B------:R-:W-:Y:S02]  /*1cf70*/  FMNMX.FTZ R148, R123, R148, !PT ;  /* 0x000000947b947209 */ /* 0x000fe40007810000 */
[----:B------:R-:W-:Y:S02]  /*1cf80*/  ISETP.GT.AND P4, PT, R13, 0x50, PT ;  /* 0x000000500d00780c */ /* 0x000fe40003f84270 */
[----:B------:R-:W-:Y:S01]  /*1cf90*/  FSEL R127, R127, -INF , P3 ;  /* 0xff8000007f7f7808 */ /* 0x000fe20001800000 */
[----:B------:R-:W-:Y:S01]  /*1cfa0*/  MUFU.EX2 R140, R140 ;  /* 0x0000008c008c7308 */ /* 0x000fe20000000800 */
[----:B------:R-:W-:-:S02]  /*1cfb0*/  FMNMX.FTZ R148, R235, R148, !PT ;  /* 0x00000094eb947209 */ /* 0x000fc40007810000 */
[----:B------:R-:W-:Y:S02]  /*1cfc0*/  ISETP.GT.AND P5, PT, R13, 0x51, PT ;  /* 0x000000510d00780c */ /* 0x000fe40003fa4270 */
[----:B-1----:R-:W-:Y:S01]  /*1cfd0*/  FSEL R237, R130, -INF , P4 ;  /* 0xff80000082ed7808 */ /* 0x002fe20002000000 */
[----:B------:R-:W-:Y:S01]  /*1cfe0*/  FFMA.FTZ R130, R2, R128, -R181 ;  /* 0x0000008002827223 */ /* 0x000fe200000108b5 */
[----:B------:R-:W-:Y:S01]  /*1cff0*/  FMNMX.FTZ R148, R127, R148, !PT ;  /* 0x000000947f947209 */ /* 0x000fe20007810000 */
[----:B------:R-:W-:Y:S01]  /*1d000*/  MUFU.EX2 R157, R157 ;  /* 0x0000009d009d7308 */ /* 0x000fe20000000800 */
        /* <DEDUP_REMOVED lines=8> */
[----:B------:R-:W-:Y:S01]  /*1d090*/  MUFU.EX2 R10, R10 ;  /* 0x0000000a000a7308 */ /* 0x000fe20000000800 */
[----:B------:R-:W-:Y:S02]  /*1d0a0*/  FSEL R135, R135, -INF , P3 ;  /* 0xff80000087877808 */ /* 0x000fe40001800000 */
[----:B------:R-:W-:Y:S02]  /*1d0b0*/  ISETP.GT.AND P4, PT, R13, 0x60, PT ;  /* 0x000000600d00780c */ /* 0x000fe40003f84270 */
[----:B------:R-:W-:-:S02]  /*1d0c0*/  FMNMX.FTZ R148, R134, R148, !PT ;  /* 0x0000009486947209 */ /* 0x000fc40007810000 */
[----:B------:R-:W-:Y:S01]  /*1d0d0*/  ISETP.GT.AND P5, PT, R13, 0x61, PT ;  /* 0x000000610d00780c */ /* 0x000fe20003fa4270 */
[----:B------:R-:W-:Y:S01]  /*1d0e0*/  MUFU.EX2 R137, R137 ;  /* 0x0000008900897308 */ /* 0x000fe20000000800 */
[----:B------:R-:W-:Y:S02]  /*1d0f0*/  FSEL R126, R106, -INF , P4 ;  /* 0xff8000006a7e7808 */ /* 0x000fe40002000000 */
[----:B------:R-:W-:Y:S02]  /*1d100*/  FMNMX.FTZ R148, R135, R148, !PT ;  /* 0x0000009487947209 */ /* 0x000fe40007810000 */
[----:B------:R-:W-:Y:S02]  /*1d110*/  ISETP.GT.AND P2, PT, R13, 0x68, PT ;  /* 0x000000680d00780c */ /* 0x000fe40003f44270 */
[----:B------:R-:W-:Y:S01]  /*1d120*/  FSEL R128, R107, -INF , P5 ;  /* 0xff8000006b807808 */ /* 0x000fe20002800000 */
[----:B------:R-:W-:-:S01]  /*1d130*/  FFMA.FTZ R107, R2, R129, -R181 ;  /* 0x00000081026b7223 */ /* 0x000fc200000108b5 */
[----:B------:R-:W-:Y:S01]  /*1d140*/  FMNMX.FTZ R148, R126, R148, !PT ;  /* 0x000000947e947209 */ /* 0x000fe20007810000 */
[----:B------:R1:W-:Y:S01]  /*1d150*/  MUFU.EX2 R106, R130 ;  /* 0x00000082006a7308 */ /* 0x0003e20000000800 */
[----:B------:R-:W-:-:S02]  /*1d160*/  ISETP.GT.AND P3, PT, R13, 0x69, PT ;  /* 0x000000690d00780c */ /* 0x000fc40003f64270 */
[----:B------:R-:W-:Y:S01]  /*1d170*/  FSEL R129, R110, -INF , P2 ;  /* 0xff8000006e817808 */ /* 0x000fe20001000000 */
[----:B------:R-:W-:-:S01]  /*1d180*/  FFMA.FTZ R110, R2, R132, -R181 ;  /* 0x00000084026e7223 */ /* 0x000fc200000108b5 */
[----:B------:R-:W-:Y:S01]  /*1d190*/  FMNMX.FTZ R148, R128, R148, !PT ;  /* 0x0000009480947209 */ /* 0x000fe20007810000 */
[----:B------:R-:W-:-:S01]  /*1d1a0*/  FFMA.FTZ R132, R2, R108, -R181 ;  /* 0x0000006c02847223 */ /* 0x000fc200000108b5 */
[----:B------:R-:W-:Y:S01]  /*1d1b0*/  ISETP.GT.AND P4, PT, R13, 0x70, PT ;  /* 0x000000700d00780c */ /* 0x000fe20003f84270 */
[----:B------:R-:W-:Y:S01]  /*1d1c0*/  MUFU.EX2 R141, R141 ;  /* 0x0000008d008d7308 */ /* 0x000fe20000000800 */
[----:B------:R-:W-:Y:S01]  /*1d1d0*/  FSEL R111, R111, -INF , P3 ;  /* 0xff8000006f6f7808 */ /* 0x000fe20001800000 */
[----:B-1----:R-:W-:Y:S01]  /*1d1e0*/  FFMA.FTZ R130, R2, R104, -R181 ;  /* 0x0000006802827223 */ /* 0x002fe200000108b5 */
        /* <DEDUP_REMOVED lines=12> */
[----:B------:R-:W-:Y:S01]  /*1d2b0*/  FSEL R119, R119, -INF , P3 ;  /* 0xff80000077777808 */ /* 0x000fe20001800000 */
[----:B------:R-:W-:Y:S01]  /*1d2c0*/  MUFU.EX2 R147, R147 ;  /* 0x0000009300937308 */ /* 0x000fe20000000800 */
[C---:B------:R-:W-:Y:S02]  /*1d2d0*/  ISETP.GT.AND P4, PT, R13.reuse, 0x80, PT ;  /* 0x000000800d00780c */ /* 0x040fe40003f84270 */
        /* <DEDUP_REMOVED lines=17> */
[C---:B------:R-:W-:Y:S01]  /*1d3f0*/  ISETP.GT.AND P2, PT, R13.reuse, 0x98, PT ;  /* 0x000000980d00780c */ /* 0x040fe20003f44270 */
[----:B------:R-:W-:Y:S01]  /*1d400*/  MUFU.EX2 R125, R125 ;  /* 0x0000007d007d7308 */ /* 0x000fe20000000800 */
[----:B------:R-:W-:Y:S02]  /*1d410*/  ISETP.GT.AND P3, PT, R13, 0x99, PT ;  /* 0x000000990d00780c */ /* 0x000fe40003f64270 */
[----:B------:R-:W-:Y:S02]  /*1d420*/  FSEL R108, R98, -INF , P4 ;  /* 0xff800000626c7808 */ /* 0x000fe40002000000 */
[----:B------:R-:W-:Y:S02]  /*1d430*/  FMNMX.FTZ R13, R95, R148, !PT ;  /* 0x000000945f0d7209 */ /* 0x000fe40007810000 */
[----:B------:R-:W-:Y:S01]  /*1d440*/  FSEL R99, R99, -INF , P5 ;  /* 0xff80000063637808 */ /* 0x000fe20002800000 */
[----:B------:R2:W-:Y:S01]  /*1d450*/  MUFU.EX2 R98, R132 ;  /* 0x0000008400627308 */ /* 0x0005e20000000800 */
[----:B-1----:R-:W-:-:S02]  /*1d460*/  FMNMX.FTZ R130, R108, R13, !PT ;  /* 0x0000000d6c827209 */ /* 0x002fc40007810000 */
[----:B------:R-:W-:Y:S02]  /*1d470*/  FSEL R102, R102, -INF , P2 ;  /* 0xff80000066667808 */ /* 0x000fe40001000000 */
[----:B------:R-:W-:Y:S02]  /*1d480*/  FMNMX.FTZ R13, R99, R130, !PT ;  /* 0x00000082630d7209 */ /* 0x000fe40007810000 */
[----:B------:R-:W-:Y:S01]  /*1d490*/  FSEL R103, R103, -INF , P3 ;  /* 0xff80000067677808 */ /* 0x000fe20001800000 */
[----:B------:R-:W-:Y:S01]  /*1d4a0*/  MUFU.EX2 R107, R107 ;  /* 0x0000006b006b7308 */ /* 0x000fe20000000800 */
[----:B------:R-:W-:Y:S01]  /*1d4b0*/  FMNMX.FTZ R130, R102, R13, !PT ;  /* 0x0000000d66827209 */ /* 0x000fe20007810000 */
[--C-:B--2---:R-:W-:Y:S01]  /*1d4c0*/  FFMA.FTZ R132, R2, R89, -R181.reuse ;  /* 0x0000005902847223 */ /* 0x104fe200000108b5 */
[----:B------:R-:W-:Y:S02]  /*1d4d0*/  FSEL R89, R0, RZ, P0 ;  /* 0x000000ff00597208 */ /* 0x000fe40000000000 */
[----:B------:R-:W-:Y:S01]  /*1d4e0*/  FMNMX.FTZ R13, R103, R130, !PT ;  /* 0x00000082670d7209 */ /* 0x000fe20007810000 */
[----:B------:R-:W-:-:S01]  /*1d4f0*/  FFMA.FTZ R130, R2, R88, -R181 ;  /* 0x0000005802827223 */ /* 0x000fc200000108b5 */
[----:B------:R-:W-:-:S02]  /*1d500*/  VIADD R88, R14, 0x300 ;  /* 0x000003000e587836 */ /* 0x000fc40000000000 */
[----:B------:R-:W-:-:S01]  /*1d510*/  FADD.FTZ R89, -R89, R8 ;  /* 0x0000000859597221 */ /* 0x000fc20000010100 */
[----:B------:R-:W-:Y:S01]  /*1d520*/  MUFU.EX2 R110, R110 ;  /* 0x0000006e006e7308 */ /* 0x000fe20000000800 */
[----:B------:R-:W1:Y:S02]  /*1d530*/  SHFL.BFLY PT, R146, R13, 0x2, 0x1f ;  /* 0x0c401f000d927f89 */ /* 0x000e6400000e0000 */
[----:B------:R-:W-:Y:S01]  /*1d540*/  FMUL.FTZ R8, R2, R89 ;  /* 0x0000005902087220 */ /* 0x000fe20000410000 */
[----:B------:R-:W-:Y:S01]  /*1d550*/  IMAD.MOV.U32 R89, RZ, RZ, -0x3ffffff0 ;  /* 0xc0000010ff597424 */ /* 0x000fe200078e00ff */
[----:B------:R-:W-:-:S03]  /*1d560*/  R2UR UR6, R88 ;  /* 0x00000000580672ca */ /* 0x000fc600000e0000 */
[----:B------:R-:W-:Y:S01]  /*1d570*/  MUFU.EX2 R133, R133 ;  /* 0x0000008500857308 */ /* 0x000fe20000000800 */
[----:B------:R-:W-:-:S07]  /*1d580*/  R2UR UR7, R89 ;  /* 0x00000000590772ca */ /* 0x000fce00000e0000 */
[----:B------:R-:W2:Y:S06]  /*1d590*/  MUFU.EX2 R8, R8 ;  /* 0x0000000800087308 */ /* 0x000eac0000000800 */
[----:B------:R-:W-:Y:S02]  /*1d5a0*/  QGMMA.64x128x32.F32.E4M3.E4M3 R24, R172, gdesc[UR4], R24, gsb0 ;  /* 0x01e00004ac187df3 */ /* 0x000fe40008000818 */
        /* <DEDUP_REMOVED lines=8> */
[----:B------:R-:W-:Y:S01]  /*1d630*/  FSETP.NEU.FTZ.AND P0, PT, R13, -INF , PT ;  /* 0xff8000000d00780b */ /* 0x000fe20003f1d000 */
[----:B------:R-:W-:-:S03]  /*1d640*/  FFMA.FTZ R181, R2, R13, -8 ;  /* 0xc100000002b57423 */ /* 0x000fc6000001000d */
[----:B------:R-:W-:Y:S02]  /*1d650*/  FSEL R88, R13, RZ, P0 ;  /* 0x000000ff0d587208 */ /* 0x000fe40000000000 */
[----:B------:R-:W-:Y:S01]  /*1d660*/  FSEL R181, R181, RZ, P0 ;  /* 0x000000ffb5b57208 */ /* 0x000fe20000000000 */
[----:B------:R-:W-:Y:S01]  /*1d670*/  MUFU.EX2 R117, R117 ;  /* 0x0000007500757308 */ /* 0x000fe20000000800 */
[----:B------:R-:W-:Y:S01]  /*1d680*/  ISETP.NE.AND P0, PT, R230, RZ, PT ;  /* 0x000000ffe600720c */ /* 0x000fe20003f05270 */
[----:B------:R-:W-:Y:S02]  /*1d690*/  FADD.FTZ R89, -R88, R7 ;  /* 0x0000000758597221 */ /* 0x000fe40000010100 */
[----:B------:R-:W-:-:S01]  /*1d6a0*/  FFMA.FTZ R146, R2, R154, -R181 ;  /* 0x0000009a02927223 */ /* 0x000fc200000108b5 */
[C-C-:B------:R-:W-:Y:S01]  /*1d6b0*/  FFMA.FTZ R155, R2.reuse, R155, -R181.reuse ;  /* 0x0000009b029b7223 */ /* 0x140fe200000108b5 */
[C---:B------:R-:W-:Y:S01]  /*1d6c0*/  FMUL.FTZ R89, R2.reuse, R89 ;  /* 0x0000005902597220 */ /* 0x040fe20000410000 */
[C-C-:B------:R-:W-:Y:S01]  /*1d6d0*/  FFMA.FTZ R162, R2.reuse, R123, -R181.reuse ;  /* 0x0000007b02a27223 */ /* 0x140fe200000108b5 */
[----:B------:R-:W-:-:S01]  /*1d6e0*/  FFMA.FTZ R148, R2, R161, -R181 ;  /* 0x000000a102947223 */ /* 0x000fc200000108b5 */
[C-C-:B------:R-:W-:Y:S01]  /*1d6f0*/  FFMA.FTZ R159, R2.reuse, R159, -R181.reuse ;  /* 0x0000009f029f7223 */ /* 0x140fe200000108b5 */
[----:B------:R-:W-:Y:S01]  /*1d700*/  MUFU.EX2 R146, R146 ;  /* 0x0000009200927308 */ /* 0x000fe20000000800 */
[----:B------:R-:W-:-:S01]  /*1d710*/  FFMA.FTZ R150, R2, R165, -R181 ;  /* 0x000000a502967223 */ /* 0x000fc200000108b5 */
[C-C-:B------:R-:W-:Y:S01]  /*1d720*/  FFMA.FTZ R161, R2.reuse, R163, -R181.reuse ;  /* 0x000000a302a17223 */ /* 0x140fe200000108b5 */
[----:B------:R-:W-:-:S01]  /*1d730*/  FFMA.FTZ R163, R2, R167, -R181 ;  /* 0x000000a702a37223 */ /* 0x000fc200000108b5 */
[----:B--2---:R-:W-:Y:S01]  /*1d740*/  FFMA.FTZ R167, R8, R4, R21 ;  /* 0x0000000408a77223 */ /* 0x004fe20000010015 */
[----:B------:R-:W-:-:S01]  /*1d750*/  FFMA.FTZ R152, R2, R183, -R181 ;  /* 0x000000b702987223 */ /* 0x000fc200000108b5 */
[C-C-:B------:R-:W-:Y:S01]  /*1d760*/  FFMA.FTZ R154, R2.reuse, R185, -R181.reuse ;  /* 0x000000b9029a7223 */ /* 0x140fe200000108b5 */
[----:B------:R-:W-:-:S01]  /*1d770*/  FFMA.FTZ R139, R2, R139, -R181 ;  /* 0x0000008b028b7223 */ /* 0x000fc200000108b5 */
[----:B------:R1:W2:Y:S01]  /*1d780*/  MUFU.EX2 R123, R89 ;  /* 0x00000059007b7308 */ /* 0x0002a20000000800 */
[----:B------:R-:W-:-:S01]  /*1d790*/  FADD.FTZ R88, R20, R167 ;  /* 0x000000a714587221 */ /* 0x000fc20000010000 */
[C-C-:B------:R-:W-:Y:S01]  /*1d7a0*/  FFMA.FTZ R156, R2.reuse, R187, -R181.reuse ;  /* 0x000000bb029c7223 */ /* 0x140fe200000108b5 */
[----:B------:R-:W-:-:S01]  /*1d7b0*/  FFMA.FTZ R143, R2, R143, -R181 ;  /* 0x0000008f028f7223 */ /* 0x000fc200000108b5 */
        /* <DEDUP_REMOVED lines=8> */
[----:B------:R-:W-:Y:S01]  /*1d840*/  FFMA.FTZ R131, R2, R134, -R181 ;  /* 0x0000008602837223 */ /* 0x000fe200000108b5 */
[----:B------:R-:W-:-:S01]  /*1d850*/  FADD.FTZ R89, R120, R89 ;  /* 0x0000005978597221 */ /* 0x000fc20000010000 */
[C-C-:B------:R-:W-:Y:S01]  /*1d860*/  FFMA.FTZ R134, R2.reuse, R135, -R181.reuse ;  /* 0x0000008702867223 */ /* 0x140fe200000108b5 */
[----:B------:R-:W-:-:S01]  /*1d870*/  FFMA.FTZ R135, R2, R128, -R181 ;  /* 0x0000008002877223 */ /* 0x000fc200000108b5 */
[----:B------:R-:W1:Y:S01]  /*1d880*/  MUFU.EX2 R148, R148 ;  /* 0x0000009400947308 */ /* 0x000e620000000800 */
[----:B--2---:R-:W-:-:S01]  /*1d890*/  FFMA.FTZ R4, R123, R3, R146 ;  /* 0x000000037b047223 */ /* 0x004fc20000010092 */
        /* <DEDUP_REMOVED lines=8> */
[C-C-:B------:R-:W-:Y:S01]  /*1d920*/  FFMA.FTZ R104, R2.reuse, R104, -R181.reuse ;  /* 0x0000006802687223 */ /* 0x140fe200000108b5 */
[----:B------:R-:W-:-:S01]  /*1d930*/  FFMA.FTZ R91, R2, R91, -R181 ;  /* 0x0000005b025b7223 */ /* 0x000fc200000108b5 */
[C-C-:B------:R-:W-:Y:S01]  /*1d940*/  FFMA.FTZ R94, R2.reuse, R94, -R181.reuse ;  /* 0x0000005e025e7223 */ /* 0x140fe200000108b5 */
[----:B------:R-:W-:-:S01]  /*1d950*/  FFMA.FTZ R95, R2, R95, -R181 ;  /* 0x0000005f025f7223 */ /* 0x000fc200000108b5 */
[C-C-:B------:R-:W-:Y:S01]  /*1d960*/  FFMA.FTZ R102, R2.reuse, R102, -R181.reuse ;  /* 0x0000006602667223 */ /* 0x140fe200000108b5 */
[----:B------:R-:W-:-:S01]  /*1d970*/  FFMA.FTZ R103, R2, R103, -R181 ;  /* 0x0000006702677223 */ /* 0x000fc200000108b5 */
[----:B------:R-:W3:Y:S01]  /*1d980*/  MUFU.EX2 R150, R150 ;  /* 0x0000009600967308 */ /* 0x000ee20000000800 */
[----:B-1----:R-:W-:-:S07]  /*1d990*/  FADD.FTZ R4, R148, R3 ;  /* 0x0000000394047221 */ /* 0x002fce0000010000 */
[----:B------:R-:W1:Y:S01]  /*1d9a0*/  MUFU.EX2 R161, R161 ;  /* 0x000000a100a17308 */ /* 0x000e620000000800 */
[----:B--2---:R-:W-:-:S01]  /*1d9b0*/  FADD.FTZ R3, R159, R4 ;  /* 0x000000049f037221 */ /* 0x004fc20000010000 */
[----:B------:R-:W-:-:S06]  /*1d9c0*/  FADD.FTZ R4, R136, R89 ;  /* 0x0000005988047221 */ /* 0x000fcc0000010000 */
        /* <DEDUP_REMOVED lines=18> */
[----:B------:R-:W-:Y:S02]  /*1daf0*/  WARPGROUP.DEPBAR.LE gsb0, 0x0 ;  /* 0x00008000000079c5 */ /* 0x000fe40000010000 */
[----:B------:R-:W-:Y:S01]  /*1db00*/  WARPGROUP.ARRIVE ;  /* 0x00000000000079c5 */ /* 0x000fe20000000000 */
[----:B------:R-:W-:-:S03]  /*1db10*/  FADD.FTZ R3, R145, R4 ;  /* 0x0000000491037221 */ /* 0x000fc60000010000 */
[----:B------:R-:W1:Y:S01]  /*1db20*/  MUFU.EX2 R143, R143 ;  /* 0x0000008f008f7308 */ /* 0x000e620000000800 */
[----:B--2---:R-:W-:-:S01]  /*1db30*/  FADD.FTZ R89, R139, R88 ;  /* 0x000000588b597221 */ /* 0x004fc20000010000 */
[----:B------:R-:W-:Y:S01]  /*1db40*/  IADD3 R88, R14, 0x400, RZ ;  /* 0x000004000e587810 */ /* 0x000fe20007ffe0ff */
[----:B------:R-:W-:-:S01]  /*1db50*/  FADD.FTZ R4, R142, R3 ;  /* 0x000000038e047221 */ /* 0x000fc20000010000 */
[----:B------:R-:W-:Y:S02]  /*1db60*/  FFMA.FTZ R14, R2, R114, -R181 ;  /* 0x00000072020e7223 */ /* 0x000fe400000108b5 */
[----:B------:R-:W-:Y:S01]  /*1db70*/  R2UR UR6, R88 ;  /* 0x00000000580672ca */ /* 0x000fe200000e0000 */
[----:B------:R-:W-:Y:S01]  /*1db80*/  FADD.FTZ R3, R147, R4 ;  /* 0x0000000493037221 */ /* 0x000fe20000010000 */
[----:B------:R-:W2:Y:S01]  /*1db90*/  MUFU.EX2 R158, R158 ;  /* 0x0000009e009e7308 */ /* 0x000ea20000000800 */
[----:B---3--:R-:W-:-:S02]  /*1dba0*/  FADD.FTZ R172, R156, R89 ;  /* 0x000000599cac7221 */ /* 0x008fc40000010000 */
[----:B------:R-:W-:-:S05]  /*1dbb0*/  FADD.FTZ R4, R122, R3 ;  /* 0x000000037a047221 */ /* 0x000fca0000010000 */
[----:B------:R-:W3:Y:S01]  /*1dbc0*/  MUFU.EX2 R165, R165 ;  /* 0x000000a500a57308 */ /* 0x000ee20000000800 */
[----:B-1----:R-:W-:-:S07]  /*1dbd0*/  FADD.FTZ R89, R143, R172 ;  /* 0x000000ac8f597221 */ /* 0x002fce0000010000 */
[----:B------:R-:W1:Y:S01]  /*1dbe0*/  MUFU.EX2 R160, R160 ;  /* 0x000000a000a07308 */ /* 0x000e620000000800 */
[----:B--2---:R-:W-:-:S01]  /*1dbf0*/  FADD.FTZ R172, R158, R89 ;  /* 0x000000599eac7221 */ /* 0x004fc20000010000 */
[----:B------:R-:W-:-:S05]  /*1dc00*/  IMAD.MOV.U32 R89, RZ, RZ, -0x3ffffff0 ;  /* 0xc0000010ff597424 */ /* 0x000fca00078e00ff */
[----:B------:R-:W-:Y:S01]  /*1dc10*/  R2UR UR7, R89 ;  /* 0x00000000590772ca */ /* 0x000fe200000e0000 */
[----:B------:R-:W2:Y:S01]  /*1dc20*/  MUFU.EX2 R151, R151 ;  /* 0x0000009700977308 */ /* 0x000ea20000000800 */
[----:B---3--:R-:W-:-:S01]  /*1dc30*/  FADD.FTZ R129, R165, R172 ;  /* 0x000000aca5817221 */ /* 0x008fc20000010000 */
[----:B------:R-:W-:Y:S01]  /*1dc40*/  FFMA.FTZ R89, R2, R115, -R181 ;  /* 0x0000007302597223 */ /* 0x000fe200000108b5 */
[----:B------:R-:W-:-:S04]  /*1dc50*/  FADD.FTZ R115, R121, R4 ;  /* 0x0000000479737221 */ /* 0x000fc80000010000 */
[----:B------:R-:W-:Y:S01]  /*1dc60*/  FADD.FTZ R114, R124, R115 ;  /* 0x000000737c727221 */ /* 0x000fe20000010000 */
[----:B------:R-:W3:Y:S01]  /*1dc70*/  MUFU.EX2 R149, R149 ;  /* 0x0000009500957308 */ /* 0x000ee20000000800 */
[----:B-1----:R-:W-:-:S01]  /*1dc80*/  FADD.FTZ R88, R160, R129 ;  /* 0x00000081a0587221 */ /* 0x002fc20000010000 */
[----:B------:R-:W-:Y:S01]  /*1dc90*/  FFMA.FTZ R115, R2, R119, -R181 ;  /* 0x0000007702737223 */ /* 0x000fe200000108b5 */
[----:B------:R-:W-:-:S01]  /*1dca0*/  FADD.FTZ R119, R125, R114 ;  /* 0x000000727d777221 */ /* 0x000fc20000010000 */
[----:B------:R-:W-:Y:S03]  /*1dcb0*/  QGMMA.64x128x32.F32.E4M3.E4M3 R24, R168, gdesc[UR4], R24, gsb0 ;  /* 0x01e00004a8187df3 */ /* 0x000fe60008000818 */
[----:B------:R-:W-:-:S01]  /*1dcc0*/  FADD.FTZ R114, R106, R119 ;  /* 0x000000776a727221 */ /* 0x000fc20000010000 */
[----:B------:R-:W1:Y:S01]  /*1dcd0*/  MUFU.EX2 R162, R162 ;  /* 0x000000a200a27308 */ /* 0x000e620000000800 */
[----:B--2---:R-:W-:-:S02]  /*1dce0*/  FADD.FTZ R88, R151, R88 ;  /* 0x0000005897587221 */ /* 0x004fc40000010000 */
[----:B------:R-:W-:-:S04]  /*1dcf0*/  FADD.FTZ R119, R107, R114 ;  /* 0x000000726b777221 */ /* 0x000fc80000010000 */
[----:B------:R-:W-:Y:S01]  /*1dd00*/  FADD.FTZ R114, R110, R119 ;  /* 0x000000776e727221 */ /* 0x000fe20000010000 */
[----:B------:R-:W2:Y:S01]  /*1dd10*/  MUFU.EX2 R7, R235 ;  /* 0x000000eb00077308 */ /* 0x000ea20000000800 */
[----:B---3--:R-:W-:-:S01]  /*1dd20*/  FADD.FTZ R3, R149, R88 ;  /* 0x0000005895037221 */ /* 0x008fc20000010000 */
[----:B------:R-:W-:Y:S01]  /*1dd30*/  FFMA.FTZ R88, R2, R118, -R181 ;  /* 0x0000007602587223 */ /* 0x000fe200000108b5 */
[----:B------:R-:W-:-:S05]  /*1dd40*/  FADD.FTZ R119, R133, R114 ;  /* 0x0000007285777221 */ /* 0x000fca0000010000 */
        /* <DEDUP_REMOVED lines=16> */
[----:B--2---:R-:W-:-:S01]  /*1de50*/  FADD.FTZ R114, R126, R3 ;  /* 0x000000037e727221 */ /* 0x004fc20000010000 */
[----:B------:R-:W-:-:S04]  /*1de60*/  FADD.FTZ R3, R105, R4 ;  /* 0x0000000469037221 */ /* 0x000fc80000010000 */
[----:B------:R-:W-:Y:S02]  /*1de70*/  FADD.FTZ R4, R98, R3 ;  /* 0x0000000362047221 */ /* 0x000fe40000010000 */
[----:B------:R-:W2:Y:S01]  /*1de80*/  MUFU.EX2 R111, R111 ;  /* 0x0000006f006f7308 */ /* 0x000ea20000000800 */
[----:B---3--:R-:W-:-:S01]  /*1de90*/  FADD.FTZ R119, R135, R114 ;  /* 0x0000007287777221 */ /* 0x008fc20000010000 */
[----:B------:R-:W-:Y:S01]  /*1dea0*/  FADD.FTZ R3, R109, R4 ;  /* 0x000000046d037221 */ /* 0x000fe20000010000 */
[----:B------:R-:W-:-:S01]  /*1deb0*/  FFMA.FTZ R4, R2, R108, -R181 ;  /* 0x0000006c02047223 */ /* 0x000fc200000108b5 */
[----:B------:R-:W-:-:S04]  /*1dec0*/  FFMA.FTZ R108, R2, R99, -R181 ;  /* 0x00000063026c7223 */ /* 0x000fc800000108b5 */
[----:B------:R-:W3:Y:S01]  /*1ded0*/  MUFU.EX2 R14, R14 ;  /* 0x0000000e000e7308 */ /* 0x000ee20000000800 */
[----:B-1----:R-:W-:-:S07]  /*1dee0*/  FADD.FTZ R114, R128, R119 ;  /* 0x0000007780727221 */ /* 0x002fce0000010000 */
[----:B------:R-:W1:Y:S01]  /*1def0*/  MUFU.EX2 R89, R89 ;  /* 0x0000005900597308 */ /* 0x000e620000000800 */
[----:B--2---:R-:W-:-:S01]  /*1df00*/  FADD.FTZ R119, R111, R114 ;  /* 0x000000726f777221 */ /* 0x004fc20000010000 */
[----:B------:R-:W-:Y:S01]  /*1df10*/  FADD.FTZ R114, R112, R3 ;  /* 0x0000000370727221 */ /* 0x000fe20000010000 */
[----:B------:R-:W-:-:S05]  /*1df20*/  IADD3 R3, -R228, 0xb, RZ ;  /* 0x0000000be4037810 */ /* 0x000fca0007ffe1ff */
[----:B------:R-:W2:Y:S01]  /*1df30*/  MUFU.EX2 R88, R88 ;  /* 0x0000005800587308 */ /* 0x000ea20000000800 */
[----:B---3--:R-:W-:-:S01]  /*1df40*/  FADD.FTZ R118, R14, R119 ;  /* 0x000000770e767221 */ /* 0x008fc20000010000 */
[----:B------:R-:W-:-:S04]  /*1df50*/  FADD.FTZ R119, R113, R114 ;  /* 0x0000007271777221 */ /* 0x000fc80000010000 */
[----:B------:R-:W-:Y:S02]  /*1df60*/  FADD.FTZ R114, R116, R119 ;  /* 0x0000007774727221 */ /* 0x000fe40000010000 */
[----:B------:R-:W3:Y:S01]  /*1df70*/  MUFU.EX2 R115, R115 ;  /* 0x0000007300737308 */ /* 0x000ee20000000800 */
[----:B-1----:R-:W-:-:S01]  /*1df80*/  FADD.FTZ R129, R89, R118 ;  /* 0x0000007659817221 */ /* 0x002fc20000010000 */
[----:B------:R-:W-:-:S06]  /*1df90*/  FADD.FTZ R119, R117, R114 ;  /* 0x0000007275777221 */ /* 0x000fcc0000010000 */
[----:B------:R-:W1:Y:S01]  /*1dfa0*/  MUFU.EX2 R130, R130 ;  /* 0x0000008200827308 */ /* 0x000e620000000800 */
[----:B--2---:R-:W-:-:S07]  /*1dfb0*/  FADD.FTZ R118, R88, R129 ;  /* 0x0000008158767221 */ /* 0x004fce0000010000 */
[----:B------:R-:W2:Y:S01]  /*1dfc0*/  MUFU.EX2 R104, R104 ;  /* 0x0000006800687308 */ /* 0x000ea20000000800 */
[----:B---3--:R-:W-:-:S01]  /*1dfd0*/  FADD.FTZ R129, R115, R118 ;  /* 0x0000007673817221 */ /* 0x008fc20000010000 */
[----:B------:R-:W-:-:S06]  /*1dfe0*/  @!P0 IMAD R118, R12, 0x8, R16 ;  /* 0x000000080c768824 */ /* 0x000fcc00078e0210 */
[----:B------:R-:W3:Y:S01]  /*1dff0*/  MUFU.EX2 R132, R132 ;  /* 0x0000008400847308 */ /* 0x000ee20000000800 */
[----:B-1----:R-:W-:-:S01]  /*1e000*/  FADD.FTZ R119, R130, R119 ;  /* 0x0000007782777221 */ /* 0x002fc20000010000 */
[----:B------:R-:W-:-:S06]  /*1e010*/  WARPGROUP.DEPBAR.LE gsb0, 0x0 ;  /* 0x00008000000079c5 */ /* 0x000fcc0000010000 */
[----:B------:R-:W1:Y:S01]  /*1e020*/  MUFU.EX2 R91, R91 ;  /* 0x0000005b005b7308 */ /* 0x000e620000000800 */
[----:B--2---:R-:W-:-:S01]  /*1e030*/  FADD.FTZ R114, R104, R129 ;  /* 0x0000008168727221 */ /* 0x004fc20000010000 */
[----:B------:R1:W-:Y:S06]  /*1e040*/  BAR.ARV R3, 0x100 ;  /* 0x000400030000751d */ /* 0x0003ec0000002000 */
[----:B------:R-:W2:Y:S01]  /*1e050*/  MUFU.EX2 R92, R92 ;  /* 0x0000005c005c7308 */ /* 0x000ea20000000800 */
[----:B---3--:R-:W-:-:S07]  /*1e060*/  FADD.FTZ R119, R132, R119 ;  /* 0x0000007784777221 */ /* 0x008fce0000010000 */
[----:B------:R-:W3:Y:S01]  /*1e070*/  MUFU.EX2 R94, R94 ;  /* 0x0000005e005e7308 */ /* 0x000ee20000000800 */
[----:B-1----:R-:W-:-:S07]  /*1e080*/  FADD.FTZ R3, R91, R114 ;  /* 0x000000725b037221 */ /* 0x002fce0000010000 */
[----:B------:R-:W1:Y:S01]  /*1e090*/  MUFU.EX2 R93, R93 ;  /* 0x0000005d005d7308 */ /* 0x000e620000000800 */
[----:B--2---:R-:W-:-:S07]  /*1e0a0*/  FADD.FTZ R114, R92, R119 ;  /* 0x000000775c727221 */ /* 0x004fce0000010000 */
[----:B------:R-:W2:Y:S08]  /*1e0b0*/  MUFU.EX2 R95, R95 ;  /* 0x0000005f005f7308 */ /* 0x000eb00000000800 */
[----:B------:R-:W4:Y:S08]  /*1e0c0*/  MUFU.EX2 R96, R96 ;  /* 0x0000006000607308 */ /* 0x000f300000000800 */
[----:B------:R5:W0:Y:S08]  /*1e0d0*/  MUFU.EX2 R99, R4 ;  /* 0x0000000400637308 */ /* 0x000a300000000800 */
[----:B------:R-:W0:Y:S01]  /*1e0e0*/  MUFU.EX2 R97, R97 ;  /* 0x0000006100617308 */ /* 0x000e220000000800 */
[----:B-----5:R-:W-:-:S02]  /*1e0f0*/  @!P0 VIADD R4, R118, 0x29840 ;  /* 0x0002984076048836 */ /* 0x020fc40000000000 */
[----:B---3--:R-:W-:Y:S01]  /*1e100*/  FADD.FTZ R118, R94, R3 ;  /* 0x000000035e767221 */ /* 0x008fe20000010000 */
[----:B-1----:R-:W-:-:S02]  /*1e110*/  FADD.FTZ R3, R93, R114 ;  /* 0x000000725d037221 */ /* 0x002fc40000010000 */
[----:B------:R-:W-:Y:S01]  /*1e120*/  @!P0 PRMT R4, RZ, 0x654, R4 ;  /* 0x00000654ff048816 */ /* 0x000fe20000000004 */
[----:B--2---:R-:W-:-:S01]  /*1e130*/  FADD.FTZ R118, R95, R118 ;  /* 0x000000765f767221 */ /* 0x004fc20000010000 */
[----:B------:R-:W1:Y:S02]  /*1e140*/  MUFU.EX2 R108, R108 ;  /* 0x0000006c006c7308 */ /* 0x000e640000000800 */
[----:B------:R4:W-:Y:S06]  /*1e150*/  @!P0 SYNCS.ARRIVE.TRANS64.RED.A1T0 RZ, [R4+URZ], RZ ;  /* 0x000000ff04ff89a7 */ /* 0x0009ec000810043f */
[----:B------:R-:W2:Y:S01]  /*1e160*/  MUFU.EX2 R100, R100 ;  /* 0x0000006400647308 */ /* 0x000ea20000000800 */
[----:B----4-:R-:W-:-:S01]  /*1e170*/  FADD.FTZ R4, R96, R3 ;  /* 0x0000000360047221 */ /* 0x010fc20000010000 */
[----:B0-----:R-:W-:-:S03]  /*1e180*/  FADD.FTZ R3, R99, R118 ;  /* 0x0000007663037221 */ /* 0x001fc60000010000 */
[----:B------:R-:W-:-:S03]  /*1e190*/  FADD.FTZ R119, R97, R4 ;  /* 0x0000000461777221 */ /* 0x000fc60000010000 */
        /* <DEDUP_REMOVED lines=10> */
.L_x_2370:
[----:B------:R-:W-:Y:S01]  /*1e240*/  F2FP.SATFINITE.E4M3.F32.PACK_AB_MERGE_C R7, R164, R7, RZ ;  /* 0x00000007a407723e */ /* 0x000fe200048070ff */
[----:B------:R-:W-:Y:S01]  /*1e250*/  FMUL.FTZ R24, R24, R8 ;  /* 0x0000000818187220 */ /* 0x000fe20000410000 */
[----:B------:R-:W-:Y:S01]  /*1e260*/  F2FP.SATFINITE.E4M3.F32.PACK_AB_MERGE_C R141, R141, R144, RZ ;  /* 0x000000908d8d723e */ /* 0x000fe200048070ff */
[----:B------:R-:W-:Y:S01]  /*1e270*/  FMUL.FTZ R25, R25, R8 ;  /* 0x0000000819197220 */ /* 0x000fe20000410000 */
[----:B------:R-:W-:Y:S01]  /*1e280*/  F2FP.SATFINITE.E4M3.F32.PACK_AB_MERGE_C R177, R162, R149, R7 ;  /* 0x00000095a2b1723e */ /* 0x000fe20004807007 */
[----:B------:R-:W-:Y:S01]  /*1e290*/  IMAD R7, R11, 0x8, R16 ;  /* 0x000000080b077824 */ /* 0x000fe200078e0210 */
[----:B------:R-:W-:Y:S01]  /*1e2a0*/  ISETP.GT.AND P0, PT, R9, R6, PT ;  /* 0x000000060900720c */ /* 0x000fe20003f04270 */
[----:B------:R-:W-:Y:S01]  /*1e2b0*/  FMUL.FTZ R28, R28, R8 ;  /* 0x000000081c1c7220 */ /* 0x000fe20000410000 */
[----:B------:R-:W-:Y:S01]  /*1e2c0*/  F2FP.SATFINITE.E4M3.F32.PACK_AB_MERGE_C R180, R137, R10, R141 ;  /* 0x0000000a89b4723e */ /* 0x000fe2000480708d */
[----:B------:R-:W-:Y:S01]  /*1e2d0*/  VIADD R7, R7, 0x29860 ;  /* 0x0002986007077836 */ /* 0x000fe20000000000 */
[----:B------:R-:W-:Y:S01]  /*1e2e0*/  MOV R10, UR37 ;  /* 0x00000025000a7c02 */ /* 0x000fe20008000f00 */
[-C--:B------:R-:W-:Y:S01]  /*1e2f0*/  FMUL.FTZ R29, R29, R8.reuse ;  /* 0x000000081d1d7220 */ /* 0x080fe20000410000 */
        /* <DEDUP_REMOVED lines=100> */
[----:B0-----:R-:W-:-:S02]  /*1e940*/  IMAD.MOV.U32 R7, RZ, RZ, R13 ;  /* 0x000000ffff077224 */ /* 0x001fc400078e000d */
[----:B------:R-:W-:Y:S02]  /*1e950*/  IMAD.MOV.U32 R8, RZ, RZ, R0 ;  /* 0x000000ffff087224 */ /* 0x000fe400078e0000 */
[----:B------:R-:W-:Y:S01]  /*1e960*/  IMAD.MOV.U32 R11, RZ, RZ, R12 ;  /* 0x000000ffff0b7224 */ /* 0x000fe200078e000c */
[----:B------:R-:W-:Y:S06]  /*1e970*/  @P0 BRA `(.L_x_2371) ;  /* 0xffffffc000c80947 */ /* 0x000fec000383ffff */
[----:B------:R-:W-:-:S07]  /*1e980*/  IMAD.MOV.U32 R145, RZ, RZ, R12 ;  /* 0x000000ffff917224 */ /* 0x000fce00078e000c */
.L_x_2360:
[----:B------:R-:W-:-:S13]  /*1e990*/  ISETP.GE.AND P0, PT, R9, RZ, PT ;  /* 0x000000ff0900720c */ /* 0x000fda0003f06270 */
[----:B------:R-:W-:Y:S05]  /*1e9a0*/  @!P0 BRA `(.L_x_2372) ;  /* 0x0000003000a08947 */ /* 0x000fea0003800000 */
[----:B------:R-:W-:Y:S01]  /*1e9b0*/  IMAD.MOV.U32 R6, RZ, RZ, R13 ;  /* 0x000000ffff067224 */ /* 0x000fe200078e000d */
[----:B------:R-:W-:Y:S01]  /*1e9c0*/  MOV R8, R192 ;  /* 0x000000c000087202 */ /* 0x000fe20000000f00 */
[----:B------:R-:W-:Y:S02]  /*1e9d0*/  IMAD.MOV.U32 R7, RZ, RZ, R0 ;  /* 0x000000ffff077224 */ /* 0x000fe400078e0000 */
[----:B------:R-:W-:-:S07]  /*1e9e0*/  IMAD.MOV.U32 R10, RZ, RZ, R145 ;  /* 0x000000ffff0a7224 */ /* 0x000fce00078e0091 */
.L_x_2384:
        /* <DEDUP_REMOVED lines=8> */
.L_x_2374:
        /* <DEDUP_REMOVED lines=8> */
.L_x_2375:
[----:B------:R-:W-:Y:S04]  /*1eaf0*/  BSSY B0, `(.L_x_2373) ;  /* 0x0000004000007945 */ /* 0x000fe80003800000 */
[----:B--2---:R-:W-:Y:S05]  /*1eb00*/  @P2 BRA `(.L_x_2376) ;  /* 0x0000000000082947 */ /* 0x004fea0003800000 */
[----:B------:R-:W2:Y:S02]  /*1eb10*/  SYNCS.PHASECHK.TRANS64.TRYWAIT P2, [R11+URZ+0x29830], R0 ;  /* 0x029830000b0075a7 */ /* 0x000ea4000804017f */
[----:B--2---:R-:W-:Y:S05]  /*1eb20*/  @!P2 BRA `(.L_x_2377) ;  /* 0x000000d000a0a947 */ /* 0x004fea0003800000 */
.L_x_2376:
[----:B------:R-:W-:Y:S05]  /*1eb30*/  BSYNC B0 ;  /* 0x0000000000007941 */ /* 0x000fea0003800000 */
.L_x_2373:
        /* <DEDUP_REMOVED lines=24> */
[----:B------:R-:W-:Y:S01]  /*1ecc0*/  UMOV UR48, UR24 ;  /* 0x0000001800307c82 */ /* 0x000fe20008000000 */
[----:B------:R-:W-:Y:S01]  /*1ecd0*/  IADD3 R14, R12, 0x180, RZ ;  /* 0x000001800c0e7810 */ /* 0x000fe20007ffe0ff */
[----:B------:R-:W-:Y:S01]  /*1ece0*/  UMOV UR49, UR25 ;  /* 0x0000001900317c82 */ /* 0x000fe20008000000 */
[----:B------:R-:W-:Y:S01]  /*1ecf0*/  R2UR UR47, R15 ;  /* 0x000000000f2f72ca */ /* 0x000fe200000e0000 */
[----:B------:R-:W-:Y:S01]  /*1ed00*/  IMAD.MOV.U32 R15, RZ, RZ, -0x7fffffe0 ;  /* 0x80000020ff0f7424 */ /* 0x000fe200078e00ff */
[----:B-1----:R-:W-:Y:S01]  /*1ed10*/  SHF.R.U32.HI R0, RZ, 0x7, R0 ;  /* 0x00000007ff007819 */ /* 0x002fe20000011600 */
[----:B------:R-:W-:Y:S01]  /*1ed20*/  IMAD.MOV.U32 R13, RZ, RZ, -0x7fffffe0 ;  /* 0x80000020ff0d7424 */ /* 0x000fe200078e00ff */
[----:B------:R-:W-:Y:S01]  /*1ed30*/  R2UR UR46, R14 ;  /* 0x000000000e2e72ca */ /* 0x000fe200000e0000 */
[----:B------:R-:W-:Y:S01]  /*1ed40*/  VIADD R14, R12, 0x2 ;  /* 0x000000020c0e7836 */ /* 0x000fe20000000000 */
[----:B------:R-:W-:Y:S01]  /*1ed50*/  R2UR UR50, R20 ;  /* 0x00000000143272ca */ /* 0x000fe200000e0000 */
[----:B------:R-:W-:Y:S01]  /*1ed60*/  VIADD R0, R0, 0x8 ;  /* 0x0000000800007836 */ /* 0x000fe20000000000 */
[----:B------:R-:W-:-:S02]  /*1ed70*/  R2UR UR51, R21 ;  /* 0x00000000153372ca */ /* 0x000fc400000e0000 */
[----:B------:R-:W-:Y:S02]  /*1ed80*/  R2UR UR6, R14 ;  /* 0x000000000e0672ca */ /* 0x000fe400000e0000 */
[----:B------:R1:W-:Y:S01]  /*1ed90*/  BAR.SYNC.DEFER_BLOCKING R0, 0x100 ;  /* 0x000400000000751d */ /* 0x0003e20000010000 */
[----:B------:R-:W-:Y:S01]  /*1eda0*/  R2UR UR7, R15 ;  /* 0x000000000f0772ca */ /* 0x000fe200000e0000 */
[----:B------:R-:W-:Y:S01]  /*1edb0*/  IMAD.MOV.U32 R15, RZ, RZ, -0x7fffffe0 ;  /* 0x80000020ff0f7424 */ /* 0x000fe200078e00ff */
[----:B------:R-:W-:-:S03]  /*1edc0*/  IADD3 R14, R12, 0x82, RZ ;  /* 0x000000820c0e7810 */ /* 0x000fc60007ffe0ff */
        /* <DEDUP_REMOVED lines=191> */
[----:B------:R-:W-:Y:S01]  /*1f9c0*/  MOV R15, 0x80000020 ;  /* 0x80000020000f7802 */ /* 0x000fe20000000f00 */
[----:B------:R-:W-:Y:S01]  /*1f9d0*/  VIADD R12, R12, 0x702 ;  /* 0x000007020c0c7836 */ /* 0x000fe20000000000 */
        /* <DEDUP_REMOVED lines=33> */
.L_x_2379:
[----:B------:R-:W-:Y:S01]  /*1fbf0*/  SHF.L.U32 R0, R8, 0x1f, RZ ;  /* 0x0000001f08007819 */ /* 0x000fe200000006ff */
[----:B------:R-:W-:-:S04]  /*1fc00*/  IMAD R13, R10, 0x8, R16 ;  /* 0x000000080a0d7824 */ /* 0x000fc800078e0210 */
[----:B------:R1:W2:Y:S01]  /*1fc10*/  SYNCS.PHASECHK.TRANS64.TRYWAIT P0, [R13+URZ+0x29850], R0 ;  /* 0x029850000d0075a7 */ /* 0x0002a2000800017f */
[----:B------:R-:W-:Y:S05]  /*1fc20*/  @!P1 BRA `(.L_x_2380) ;  /* 0x0000000000049947 */ /* 0x000fea0003800000 */
[----:B------:R-:W-:Y:S01]  /*1fc30*/  BPT.TRAP 0x1 ;  /* 0x000000040000795c */ /* 0x000fe20000300000 */
.L_x_2380:
[----:B------:R-:W-:Y:S04]  /*1fc40*/  BSSY B0, `(.L_x_2378) ;  /* 0x0000004000007945 */ /* 0x000fe80003800000 */
[----:B--2---:R-:W-:Y:S05]  /*1fc50*/  @P0 BRA `(.L_x_2381) ;  /* 0x0000000000080947 */ /* 0x004fea0003800000 */
[----:B------:R-:W2:Y:S02]  /*1fc60*/  SYNCS.PHASECHK.TRANS64.TRYWAIT P0, [R13+URZ+0x29850], R0 ;  /* 0x029850000d0075a7 */ /* 0x000ea4000800017f */
[----:B--2---:R-:W-:Y:S05]  /*1fc70*/  @!P0 BRA `(.L_x_2382) ;  /* 0x000000c000608947 */ /* 0x004fea0003800000 */
.L_x_2381:
[----:B------:R-:W-:Y:S05]  /*1fc80*/  BSYNC B0 ;  /* 0x0000000000007941 */ /* 0x000fea0003800000 */
.L_x_2378:
[----:B-12---:R-:W-:Y:S01]  /*1fc90*/  FMNMX.FTZ R0, R152, R7, !PT ;  /* 0x0000000798007209 */ /* 0x006fe20007810000 */
[----:B------:R-:W-:Y:S05]  /*1fca0*/  WARPSYNC.ALL ;  /* 0x0000000000007948 */ /* 0x000fea0003800000 */
[----:B------:R-:W-:Y:S01]  /*1fcb0*/  FMNMX.FTZ R13, R153, R0, !PT ;  /* 0x00000000990d7209 */ /* 0x000fe20007810000 */
[----:B------:R-:W-:Y:S01]  /*1fcc0*/  VIADD R12, R16, 0x400 ;  /* 0x00000400100c7836 */ /* 0x000fe20000000000 */
[----:B------:R-:W-:Y:S01]  /*1fcd0*/  FMNMX.FTZ R0, R154, R6, !PT ;  /* 0x000000069a007209 */ /* 0x000fe20007810000 */
[----:B------:R-:W-:-:S06]  /*1fce0*/  WARPGROUP.ARRIVE ;  /* 0x00000000000079c5 */ /* 0x000fcc0000000000 */
        /* <DEDUP_REMOVED lines=49> */
[----:B------:R-:W-:Y:S02]  /*20000*/  FMNMX.FTZ R8, R106, R15, !PT ;  /* 0x0000000f6a087209 */ /* 0x000fe40007810000 */
[----:B------:R-:W-:Y:S02]  /*20010*/  FMNMX.FTZ R0, R108, R13, !PT ;  /* 0x0000000d6c007209 */ /* 0x000fe40007810000 */
[----:B------:R-:W-:Y:S02]  /*20020*/  LOP3.LUT R12, R12, 0x3fff, RZ, 0xc0, !PT ;  /* 0x00003fff0c0c7812 */ /* 0x000fe400078ec0ff */
        /* <DEDUP_REMOVED lines=26> */
[----:B-1----:R-:W-:Y:S01]  /*201d0*/  LOP3.LUT R202, R191, 0x7f, RZ, 0xc0, !PT ;  /* 0x0000007fbfca7812 */ /* 0x002fe200078ec0ff */
[----:B------:R-:W1:Y:S01]  /*201e0*/  SHFL.BFLY PT, R13, R0, 0x2, 0x1f ;  /* 0x0c401f00000d7f89 */ /* 0x000e6200000e0000 */
[----:B------:R-:W-:-:S02]  /*201f0*/  FMNMX.FTZ R8, R102, R15, !PT ;  /* 0x0000000f66087209 */ /* 0x000fc40007810000 */
[----:B------:R-:W-:Y:S01]  /*20200*/  ISETP.NE.AND P0, PT, R202, RZ, PT ;  /* 0x000000ffca00720c */ /* 0x000fe20003f05270 */
[----:B------:R-:W2:Y:S01]  /*20210*/  S2R R191, SR_TID.X ;  /* 0x0000000000bf7919 */ /* 0x000ea20000002100 */
[----:B------:R-:W-:-:S05]  /*20220*/  FMNMX.FTZ R8, R103, R8, !PT ;  /* 0x0000000867087209 */ /* 0x000fca0007810000 */
[----:B------:R-:W3:Y:S01]  /*20230*/  SHFL.BFLY PT, R15, R8, 0x2, 0x1f ;  /* 0x0c401f00080f7f89 */ /* 0x000ee200000e0000 */
[----:B-1----:R-:W-:Y:S02]  /*20240*/  FMNMX.FTZ R20, R0, R13, !PT ;  /* 0x0000000d00147209 */ /* 0x002fe40007810000 */
[----:B------:R-:W-:-:S05]  /*20250*/  LOP3.LUT R13, R12, 0x10000, RZ, 0xfc, !PT ;  /* 0x000100000c0d7812 */ /* 0x000fca00078efcff */
[----:B------:R-:W-:Y:S01]  /*20260*/  IMAD R12, R10, 0x500, R13 ;  /* 0x000005000a0c7824 */ /* 0x000fe200078e020d */
[----:B------:R-:W-:Y:S02]  /*20270*/  MOV R13, 0xc0000010 ;  /* 0xc0000010000d7802 */ /* 0x000fe40000000f00 */
[----:B---3--:R-:W-:Y:S01]  /*20280*/  FMNMX.FTZ R189, R8, R15, !PT ;  /* 0x0000000f08bd7209 */ /* 0x008fe20007810000 */
[C---:B------:R-:W-:Y:S01]  /*20290*/  VIADD R14, R12.reuse, 0x100 ;  /* 0x000001000c0e7836 */ /* 0x040fe20000000000 */
[----:B------:R-:W-:Y:S01]  /*202a0*/  R2UR UR6, R12 ;  /* 0x000000000c0672ca */ /* 0x000fe200000e0000 */
[----:B------:R-:W1:Y:S01]  /*202b0*/  SHFL.BFLY PT, R15, R20, 0x1, 0x1f ;  /* 0x0c201f00140f7f89 */ /* 0x000e6200000e0000 */
[----:B------:R-:W-:Y:S02]  /*202c0*/  R2UR UR7, R13 ;  /* 0x000000000d0772ca */ /* 0x000fe400000e0000 */
[----:B--2---:R-:W-:Y:S01]  /*202d0*/  SHF.R.U32.HI R191, RZ, 0x7, R191 ;  /* 0x00000007ffbf7819 */ /* 0x004fe200000116bf */
[----:B------:R-:W2:Y:S10]  /*202e0*/  SHFL.BFLY PT, R8, R189, 0x1, 0x1f ;  /* 0x0c201f00bd087f89 */ /* 0x000eb400000e0000 */
[----:B------:R-:W-:Y:S01]  /*202f0*/  QGMMA.64x128x32.F32.E4M3.E4M3 R24, R184, gdesc[UR4], R24, gsb0 ;  /* 0x01e00004b8187df3 */ /* 0x000fe20008000818 */
[----:B------:R-:W-:-:S02]  /*20300*/  R2UR UR6, R14 ;  /* 0x000000000e0672ca */ /* 0x000fc400000e0000 */
[----:B-1----:R-:W-:Y:S01]  /*20310*/  FMNMX.FTZ R0, R20, R15, !PT ;  /* 0x0000000f14007209 */ /* 0x002fe20007810000 */
[----:B------:R-:W-:Y:S01]  /*20320*/  IMAD.MOV.U32 R15, RZ, RZ, -0x3ffffff0 ;  /* 0xc0000010ff0f7424 */ /* 0x000fe200078e00ff */
[----:B--2---:R-:W-:-:S03]  /*20330*/  FMNMX.FTZ R13, R189, R8, !PT ;  /* 0x00000008bd0d7209 */ /* 0x004fc60007810000 */
[----:B------:R-:W-:Y:S01]  /*20340*/  FADD.FTZ R7, -R0, R7 ;  /* 0x0000000700077221 */ /* 0x000fe20000010100 */
[----:B------:R-:W-:-:S03]  /*20350*/  R2UR UR7, R15 ;  /* 0x000000000f0772ca */ /* 0x000fc600000e0000 */
[----:B------:R-:W-:-:S04]  /*20360*/  FMUL.FTZ R7, R2, R7 ;  /* 0x0000000702077220 */ /* 0x000fc80000410000 */
[----:B------:R1:W-:Y:S02]  /*20370*/  MUFU.EX2 R21, R7 ;  /* 0x0000000700157308 */ /* 0x0003e40000000800 */
[----:B-1----:R-:W-:Y:S01]  /*20380*/  IMAD.MOV.U32 R7, RZ, RZ, -0x3ffffff0 ;  /* 0xc0000010ff077424 */ /* 0x002fe200078e00ff */
[----:B------:R-:W-:Y:S02]  /*20390*/  WARPGROUP.DEPBAR.LE gsb0, 0x0 ;  /* 0x00008000000079c5 */ /* 0x000fe40000010000 */
[----:B------:R-:W-:Y:S01]  /*203a0*/  WARPGROUP.ARRIVE ;  /* 0x00000000000079c5 */ /* 0x000fe20000000000 */
[----:B------:R-:W-:Y:S01]  /*203b0*/  FADD.FTZ R185, -R13, R6 ;  /* 0x000000060db97221 */ /* 0x000fe20000010100 */
[----:B------:R-:W-:-:S03]  /*203c0*/  VIADD R6, R12, 0x200 ;  /* 0x000002000c067836 */ /* 0x000fc60000000000 */
[----:B------:R-:W-:Y:S01]  /*203d0*/  FMUL.FTZ R8, R2, R185 ;  /* 0x000000b902087220 */ /* 0x000fe20000410000 */
[----:B------:R-:W-:Y:S01]  /*203e0*/  QGMMA.64x128x32.F32.E4M3.E4M3 R24, R180, gdesc[UR4], R24, gsb0 ;  /* 0x01e00004b4187df3 */ /* 0x000fe20008000818 */
[----:B------:R-:W-:Y:S01]  /*203f0*/  R2UR UR6, R6 ;  /* 0x00000000060672ca */ /* 0x000fe200000e0000 */
[----:B------:R-:W-:Y:S01]  /*20400*/  FFMA.FTZ R185, R2, R0, -8 ;  /* 0xc100000002b97423 */ /* 0x000fe20000010000 */
[----:B------:R-:W-:Y:S01]  /*20410*/  R2UR UR7, R7 ;  /* 0x00000000070772ca */ /* 0x000fe200000e0000 */
[----:B------:R-:W-:Y:S01]  /*20420*/  IMAD.MOV.U32 R7, RZ, RZ, -0x3ffffff0 ;  /* 0xc0000010ff077424 */ /* 0x000fe200078e00ff */
[----:B------:R-:W-:Y:S01]  /*20430*/  IADD3 R6, R12, 0x300, RZ ;  /* 0x000003000c067810 */ /* 0x000fe20007ffe0ff */
[C-C-:B------:R-:W-:Y:S01]  /*20440*/  FFMA.FTZ R15, R2.reuse, R153, -R185.reuse ;  /* 0x00000099020f7223 */ /* 0x140fe200000108b9 */
[----:B------:R-:W-:-:S01]  /*20450*/  FFMA.FTZ R153, R2, R157, -R185 ;  /* 0x0000009d02997223 */ /* 0x000fc200000108b9 */
[C-C-:B------:R-:W-:Y:S01]  /*20460*/  FFMA.FTZ R157, R2.reuse, R161, -R185.reuse ;  /* 0x000000a1029d7223 */ /* 0x140fe200000108b9 */
[----:B------:R-:W-:-:S01]  /*20470*/  FFMA.FTZ R161, R2, R165, -R185 ;  /* 0x000000a502a17223 */ /* 0x000fc200000108b9 */
[C---:B------:R-:W-:Y:S01]  /*20480*/  FFMA.FTZ R165, R2.reuse, R13, -8 ;  /* 0xc100000002a57423 */ /* 0x040fe2000001000d */
        /* <DEDUP_REMOVED lines=18> */
[----:B------:R-:W-:-:S01]  /*205b0*/  FFMA.FTZ R144, R2, R144, -R185 ;  /* 0x0000009002907223 */ /* 0x000fc200000108b9 */
[C---:B------:R-:W-:Y:S01]  /*205c0*/  FFMA.FTZ R145, R2.reuse, R145, -R185 ;  /* 0x0000009102917223 */ /* 0x040fe200000108b9 */
[----:B------:R-:W-:-:S01]  /*205d0*/  FFMA.FTZ R147, R2, R147, -R165 ;  /* 0x0000009302937223 */ /* 0x000fc200000108a5 */
[C---:B------:R-:W-:Y:S01]  /*205e0*/  FFMA.FTZ R148, R2.reuse, R148, -R185 ;  /* 0x0000009402947223 */ /* 0x040fe200000108b9 */
[----:B------:R-:W-:-:S01]  /*205f0*/  FFMA.FTZ R150, R2, R150, -R165 ;  /* 0x0000009602967223 */ /* 0x000fc200000108a5 */
[C---:B------:R-:W-:Y:S01]  /*20600*/  FFMA.FTZ R149, R2.reuse, R149, -R185 ;  /* 0x0000009502957223 */ /* 0x040fe200000108b9 */
[----:B------:R-:W-:-:S01]  /*20610*/  FFMA.FTZ R151, R2, R151, -R165 ;  /* 0x0000009702977223 */ /* 0x000fc200000108a5 */
[----:B------:R-:W3:Y:S01]  /*20620*/  MUFU.EX2 R20, R20 ;  /* 0x0000001400147308 */ /* 0x000ee20000000800 */
[----:B-1----:R-:W-:-:S01]  /*20630*/  FFMA.FTZ R4, R21, R4, R14 ;  /* 0x0000000415047223 */ /* 0x002fc2000001000e */
        /* <DEDUP_REMOVED lines=10> */
[C---:B------:R-:W-:Y:S01]  /*206e0*/  FFMA.FTZ R130, R2.reuse, R130, -R165 ;  /* 0x0000008202827223 */ /* 0x040fe200000108a5 */
[----:B------:R-:W-:-:S01]  /*206f0*/  FFMA.FTZ R129, R2, R129, -R185 ;  /* 0x0000008102817223 */ /* 0x000fc200000108b9 */
[C---:B------:R-:W-:Y:S01]  /*20700*/  FFMA.FTZ R131, R2.reuse, R131, -R165 ;  /* 0x0000008302837223 */ /* 0x040fe200000108a5 */
[----:B------:R-:W-:-:S01]  /*20710*/  FFMA.FTZ R132, R2, R132, -R185 ;  /* 0x0000008402847223 */ /* 0x000fc200000108b9 */
[----:B------:R-:W4:Y:S01]  /*20720*/  MUFU.EX2 R152, R152 ;  /* 0x0000009800987308 */ /* 0x000f220000000800 */
        /* <DEDUP_REMOVED lines=15> */
[----:B------:R-:W5:Y:S01]  /*20820*/  MUFU.EX2 R157, R157 ;  /* 0x0000009d009d7308 */ /* 0x000f620000000800 */
[----:B------:R-:W-:-:S01]  /*20830*/  FFMA.FTZ R116, R2, R116, -R185 ;  /* 0x0000007402747223 */ /* 0x000fc200000108b9 */
[C-C-:B------:R-:W-:Y:S01]  /*20840*/  FFMA.FTZ R117, R2.reuse, R117, -R185.reuse ;  /* 0x0000007502757223 */ /* 0x140fe200000108b9 */
        /* <DEDUP_REMOVED lines=17> */
[----:B------:R-:W-:-:S04]  /*20960*/  FFMA.FTZ R103, R2, R103, -R165 ;  /* 0x0000006702677223 */ /* 0x000fc800000108a5 */
[----:B------:R-:W-:Y:S08]  /*20970*/  MUFU.EX2 R138, R138 ;  /* 0x0000008a008a7308 */ /* 0x000ff00000000800 */
[----:B------:R-:W-:Y:S08]  /*20980*/  MUFU.EX2 R139, R139 ;  /* 0x0000008b008b7308 */ /* 0x000ff00000000800 */
[----:B------:R-:W-:Y:S08]  /*20990*/  MUFU.EX2 R142, R142 ;  /* 0x0000008e008e7308 */ /* 0x000ff00000000800 */
[----:B------:R-:W-:Y:S08]  /*209a0*/  MUFU.EX2 R143, R143 ;  /* 0x0000008f008f7308 */ /* 0x000ff00000000800 */
[----:B------:R-:W-:Y:S08]  /*209b0*/  MUFU.EX2 R146, R146 ;  /* 0x0000009200927308 */ /* 0x000ff00000000800 */
[----:B------:R-:W-:Y:S08]  /*209c0*/  MUFU.EX2 R161, R161 ;  /* 0x000000a100a17308 */ /* 0x000ff00000000800 */
[----:B------:R-:W-:Y:S01]  /*209d0*/  MUFU.EX2 R136, R136 ;  /* 0x0000008800887308 */ /* 0x000fe20000000800 */
[----:B------:R-:W-:-:S02]  /*209e0*/  WARPGROUP.DEPBAR.LE gsb0, 0x0 ;  /* 0x00008000000079c5 */ /* 0x000fc40000010000 */
[----:B------:R-:W-:-:S05]  /*209f0*/  WARPGROUP.ARRIVE ;  /* 0x00000000000079c5 */ /* 0x000fca0000000000 */
[----:B------:R-:W-:Y:S01]  /*20a00*/  MUFU.EX2 R137, R137 ;  /* 0x0000008900897308 */ /* 0x000fe20000000800 */
[----:B------:R-:W-:Y:S01]  /*20a10*/  QGMMA.64x128x32.F32.E4M3.E4M3 R24, R176, gdesc[UR4], R24, gsb0 ;  /* 0x01e00004b0187df3 */ /* 0x000fe20008000818 */
[----:B------:R-:W-:Y:S02]  /*20a20*/  R2UR UR6, R6 ;  /* 0x00000000060672ca */ /* 0x000fe400000e0000 */
[----:B------:R-:W-:Y:S01]  /*20a30*/  R2UR UR7, R7 ;  /* 0x00000000070772ca */ /* 0x000fe200000e0000 */
[----:B--2---:R-:W-:-:S03]  /*20a40*/  FADD.FTZ R7, R15, R4 ;  /* 0x000000040f077221 */ /* 0x004fc60000010000 */
[----:B------:R-:W-:Y:S01]  /*20a50*/  MUFU.EX2 R140, R140 ;  /* 0x0000008c008c7308 */ /* 0x000fe20000000800 */
[----:B---3--:R-:W-:-:S04]  /*20a60*/  FADD.FTZ R6, R20, R7 ;  /* 0x0000000714067221 */ /* 0x008fc80000010000 */
[----:B-1----:R-:W-:-:S03]  /*20a70*/  FADD.FTZ R7, R153, R6 ;  /* 0x0000000699077221 */ /* 0x002fc60000010000 */
[----:B------:R-:W-:Y:S01]  /*20a80*/  MUFU.EX2 R141, R141 ;  /* 0x0000008d008d7308 */ /* 0x000fe20000000800 */
[----:B----4-:R-:W-:-:S04]  /*20a90*/  FADD.FTZ R6, R152, R7 ;  /* 0x0000000798067221 */ /* 0x010fc80000010000 */
[----:B-----5:R-:W-:-:S03]  /*20aa0*/  FADD.FTZ R7, R157, R6 ;  /* 0x000000069d077221 */ /* 0x020fc60000010000 */
[----:B------:R-:W-:Y:S08]  /*20ab0*/  MUFU.EX2 R144, R144 ;  /* 0x0000009000907308 */ /* 0x000ff00000000800 */
        /* <DEDUP_REMOVED lines=15> */
[----:B------:R-:W-:Y:S01]  /*20bb0*/  WARPGROUP.ARRIVE ;  /* 0x00000000000079c5 */ /* 0x000fe20000000000 */
[----:B------:R-:W-:-:S01]  /*20bc0*/  FFMA.FTZ R177, R2, R154, -R165 ;  /* 0x0000009a02b17223 */ /* 0x000fc200000108a5 */
[C-C-:B------:R-:W-:Y:S01]  /*20bd0*/  FFMA.FTZ R154, R2.reuse, R155, -R165.reuse ;  /* 0x0000009b029a7223 */ /* 0x140fe200000108a5 */
[----:B------:R-:W-:-:S01]  /*20be0*/  FFMA.FTZ R155, R2, R158, -R165 ;  /* 0x0000009e029b7223 */ /* 0x000fc200000108a5 */
[C-C-:B------:R-:W-:Y:S01]  /*20bf0*/  FFMA.FTZ R158, R2.reuse, R159, -R165.reuse ;  /* 0x0000009f029e7223 */ /* 0x140fe200000108a5 */
[----:B------:R-:W-:-:S01]  /*20c00*/  FFMA.FTZ R159, R2, R162, -R165 ;  /* 0x000000a2029f7223 */ /* 0x000fc200000108a5 */
[----:B------:R-:W-:Y:S01]  /*20c10*/  QGMMA.64x128x32.F32.E4M3.E4M3 R24, R172, gdesc[UR4], R24, gsb0 ;  /* 0x01e00004ac187df3 */ /* 0x000fe20008000818 */
[----:B------:R-:W1:Y:S01]  /*20c20*/  MUFU.EX2 R177, R177 ;  /* 0x000000b100b17308 */ /* 0x000e620000000800 */
[----:B------:R-:W-:-:S07]  /*20c30*/  FFMA.FTZ R162, R2, R166, -R165 ;  /* 0x000000a602a27223 */ /* 0x000fce00000108a5 */
[----:B------:R-:W2:Y:S08]  /*20c40*/  MUFU.EX2 R154, R154 ;  /* 0x0000009a009a7308 */ /* 0x000eb00000000800 */
[----:B------:R-:W3:Y:S01]  /*20c50*/  MUFU.EX2 R155, R155 ;  /* 0x0000009b009b7308 */ /* 0x000ee20000000800 */
[----:B-1----:R-:W-:-:S07]  /*20c60*/  FFMA.FTZ R3, R8, R3, R177 ;  /* 0x0000000308037223 */ /* 0x002fce00000100b1 */
        /* <DEDUP_REMOVED lines=8> */
[----:B------:R-:W-:-:S03]  /*20cf0*/  FADD.FTZ R4, R156, R7 ;  /* 0x000000079c047221 */ /* 0x000fc60000010000 */
[----:B------:R-:W-:-:S03]  /*20d00*/  FADD.FTZ R3, R160, R3 ;  /* 0x00000003a0037221 */ /* 0x000fc60000010000 */
[----:B------:R-:W2:Y:S01]  /*20d10*/  MUFU.EX2 R130, R130 ;  /* 0x0000008200827308 */ /* 0x000ea20000000800 */
[----:B---3--:R-:W-:-:S01]  /*20d20*/  FADD.FTZ R6, R162, R3 ;  /* 0x00000003a2067221 */ /* 0x008fc20000010000 */
[----:B------:R-:W-:-:S03]  /*20d30*/  FADD.FTZ R3, R161, R4 ;  /* 0x00000004a1037221 */ /* 0x000fc60000010000 */
[----:B------:R-:W-:Y:S01]  /*20d40*/  FADD.FTZ R7, R163, R6 ;  /* 0x00000006a3077221 */ /* 0x000fe20000010000 */
[----:B------:R-:W-:-:S02]  /*20d50*/  FADD.FTZ R4, R136, R3 ;  /* 0x0000000388047221 */ /* 0x000fc40000010000 */
[----:B------:R-:W3:Y:S01]  /*20d60*/  MUFU.EX2 R129, R129 ;  /* 0x0000008100817308 */ /* 0x000ee20000000800 */
[----:B------:R-:W-:-:S01]  /*20d70*/  FADD.FTZ R6, R138, R7 ;  /* 0x000000078a067221 */ /* 0x000fc20000010000 */
[----:B------:R-:W-:-:S03]  /*20d80*/  FADD.FTZ R3, R137, R4 ;  /* 0x0000000489037221 */ /* 0x000fc60000010000 */
[----:B------:R-:W-:Y:S01]  /*20d90*/  FADD.FTZ R7, R139, R6 ;  /* 0x000000068b077221 */ /* 0x000fe20000010000 */
[----:B------:R-:W-:Y:S02]  /*20da0*/  VIADD R6, R12, 0x400 ;  /* 0x000004000c067836 */ /* 0x000fe40000000000 */
[----:B------:R-:W-:Y:S01]  /*20db0*/  FADD.FTZ R4, R140, R3 ;  /* 0x000000038c047221 */ /* 0x000fe20000010000 */
[----:B------:R-:W4:Y:S01]  /*20dc0*/  MUFU.EX2 R131, R131 ;  /* 0x0000008300837308 */ /* 0x000f220000000800 */
[----:B------:R-:W-:-:S01]  /*20dd0*/  FADD.FTZ R164, R142, R7 ;  /* 0x000000078ea47221 */ /* 0x000fc20000010000 */
[----:B------:R-:W-:Y:S01]  /*20de0*/  R2UR UR6, R6 ;  /* 0x00000000060672ca */ /* 0x000fe200000e0000 */
[----:B------:R-:W-:-:S02]  /*20df0*/  FADD.FTZ R3, R141, R4 ;  /* 0x000000048d037221 */ /* 0x000fc40000010000 */
[----:B------:R-:W-:Y:S02]  /*20e00*/  FADD.FTZ R7, R143, R164 ;  /* 0x000000a48f077221 */ /* 0x000fe40000010000 */
[----:B------:R-:W-:-:S02]  /*20e10*/  FADD.FTZ R4, R144, R3 ;  /* 0x0000000390047221 */ /* 0x000fc40000010000 */
[----:B------:R-:W-:-:S01]  /*20e20*/  FADD.FTZ R12, R146, R7 ;  /* 0x00000007920c7221 */ /* 0x000fc20000010000 */
[----:B------:R-:W-:Y:S01]  /*20e30*/  IMAD.MOV.U32 R7, RZ, RZ, -0x3ffffff0 ;  /* 0xc0000010ff077424 */ /* 0x000fe200078e00ff */
[----:B------:R-:W5:Y:S01]  /*20e40*/  MUFU.EX2 R132, R132 ;  /* 0x0000008400847308 */ /* 0x000f620000000800 */
[----:B------:R-:W-:-:S01]  /*20e50*/  FADD.FTZ R3, R145, R4 ;  /* 0x0000000491037221 */ /* 0x000fc20000010000 */
[----:B------:R-:W-:Y:S02]  /*20e60*/  FADD.FTZ R167, R147, R12 ;  /* 0x0000000c93a77221 */ /* 0x000fe40000010000 */
[----:B------:R-:W-:Y:S01]  /*20e70*/  R2UR UR7, R7 ;  /* 0x00000000070772ca */ /* 0x000fe200000e0000 */
[----:B------:R-:W-:Y:S01]  /*20e80*/  FADD.FTZ R4, R148, R3 ;  /* 0x0000000394047221 */ /* 0x000fe20000010000 */
[----:B------:R-:W-:-:S01]  /*20e90*/  FADD.FTZ R12, R150, R167 ;  /* 0x000000a7960c7221 */ /* 0x000fc20000010000 */
[----:B------:R-:W-:Y:S01]  /*20ea0*/  FFMA.FTZ R7, R2, R115, -R165 ;  /* 0x0000007302077223 */ /* 0x000fe200000108a5 */
[----:B------:R-:W0:Y:S01]  /*20eb0*/  MUFU.EX2 R134, R134 ;  /* 0x0000008600867308 */ /* 0x000e220000000800 */
[----:B------:R-:W-:-:S01]  /*20ec0*/  FADD.FTZ R3, R149, R4 ;  /* 0x0000000495037221 */ /* 0x000fc20000010000 */
[----:B------:R-:W-:Y:S01]  /*20ed0*/  FADD.FTZ R115, R151, R12 ;  /* 0x0000000c97737221 */ /* 0x000fe20000010000 */
[----:B------:R-:W-:-:S01]  /*20ee0*/  FFMA.FTZ R12, R2, R118, -R165 ;  /* 0x00000076020c7223 */ /* 0x000fc200000108a5 */
[----:B------:R-:W-:Y:S01]  /*20ef0*/  IADD3 R118, -R191, 0xb, RZ ;  /* 0x0000000bbf767810 */ /* 0x000fe20007ffe1ff */
[----:B------:R-:W-:-:S01]  /*20f00*/  FADD.FTZ R4, R120, R3 ;  /* 0x0000000378047221 */ /* 0x000fc20000010000 */
[----:B------:R-:W-:-:S02]  /*20f10*/  FADD.FTZ R164, R122, R115 ;  /* 0x000000737aa47221 */ /* 0x000fc40000010000 */
[----:B------:R1:W-:Y:S01]  /*20f20*/  MUFU.EX2 R6, R114 ;  /* 0x0000007200067308 */ /* 0x0003e20000000800 */
[----:B------:R-:W-:-:S01]  /*20f30*/  FADD.FTZ R3, R121, R4 ;  /* 0x0000000479037221 */ /* 0x000fc20000010000 */
[----:B------:R-:W-:Y:S01]  /*20f40*/  FADD.FTZ R115, R123, R164 ;  /* 0x000000a47b737221 */ /* 0x000fe20000010000 */
[----:B------:R-:W-:Y:S02]  /*20f50*/  @!P0 IMAD R164, R11, 0x8, R16 ;  /* 0x000000080ba48824 */ /* 0x000fe400078e0210 */
[----:B------:R-:W-:-:S03]  /*20f60*/  FADD.FTZ R4, R124, R3 ;  /* 0x000000037c047221 */ /* 0x000fc60000010000 */
[----:B------:R-:W0:Y:S01]  /*20f70*/  MUFU.EX2 R133, R133 ;  /* 0x0000008500857308 */ /* 0x000e220000000800 */
[----:B-1----:R-:W-:-:S01]  /*20f80*/  FADD.FTZ R114, R126, R115 ;  /* 0x000000737e727221 */ /* 0x002fc20000010000 */
[----:B------:R-:W-:Y:S01]  /*20f90*/  FFMA.FTZ R115, R2, R119, -R165 ;  /* 0x0000007702737223 */ /* 0x000fe200000108a5 */
[----:B------:R-:W-:-:S02]  /*20fa0*/  FADD.FTZ R3, R125, R4 ;  /* 0x000000047d037221 */ /* 0x000fc40000010000 */
[----:B------:R-:W-:Y:S02]  /*20fb0*/  FADD.FTZ R119, R127, R114 ;  /* 0x000000727f777221 */ /* 0x000fe40000010000 */
[----:B------:R-:W-:-:S01]  /*20fc0*/  FADD.FTZ R4, R128, R3 ;  /* 0x0000000380047221 */ /* 0x000fc20000010000 */
[----:B------:R-:W1:Y:S01]  /*20fd0*/  MUFU.EX2 R135, R135 ;  /* 0x0000008700877308 */ /* 0x000e620000000800 */
[----:B--2---:R-:W-:-:S02]  /*20fe0*/  FADD.FTZ R114, R130, R119 ;  /* 0x0000007782727221 */ /* 0x004fc40000010000 */
[----:B---3--:R-:W-:-:S02]  /*20ff0*/  FADD.FTZ R3, R129, R4 ;  /* 0x0000000481037221 */ /* 0x008fc40000010000 */
[----:B----4-:R-:W-:-:S02]  /*21000*/  FADD.FTZ R119, R131, R114 ;  /* 0x0000007283777221 */ /* 0x010fc40000010000 */
[----:B-----5:R-:W-:Y:S01]  /*21010*/  FADD.FTZ R4, R132, R3 ;  /* 0x0000000384047221 */ /* 0x020fe20000010000 */
[----:B------:R-:W2:Y:S01]  /*21020*/  MUFU.EX2 R104, R104 ;  /* 0x0000006800687308 */ /* 0x000ea20000000800 */
[----:B0-----:R-:W-:-:S02]  /*21030*/  FADD.FTZ R114, R134, R119 ;  /* 0x0000007786727221 */ /* 0x001fc40000010000 */
[----:B------:R-:W-:-:S05]  /*21040*/  FADD.FTZ R3, R133, R4 ;  /* 0x0000000485037221 */ /* 0x000fca0000010000 */
[----:B------:R-:W0:Y:S01]  /*21050*/  MUFU.EX2 R106, R106 ;  /* 0x0000006a006a7308 */ /* 0x000e220000000800 */
[----:B-1----:R-:W-:-:S07]  /*21060*/  FADD.FTZ R119, R135, R114 ;  /* 0x0000007287777221 */ /* 0x002fce0000010000 */
[----:B------:R-:W1:Y:S01]  /*21070*/  MUFU.EX2 R105, R105 ;  /* 0x0000006900697308 */ /* 0x000e620000000800 */
[----:B--2---:R-:W-:-:S01]  /*21080*/  FADD.FTZ R4, R104, R3 ;  /* 0x0000000368047221 */ /* 0x004fc20000010000 */
[----:B------:R-:W-:Y:S02]  /*21090*/  WARPGROUP.DEPBAR.LE gsb0, 0x0 ;  /* 0x00008000000079c5 */ /* 0x000fe40000010000 */
[----:B------:R-:W-:-:S04]  /*210a0*/  WARPGROUP.ARRIVE ;  /* 0x00000000000079c5 */ /* 0x000fc80000000000 */
[----:B------:R-:W2:Y:S01]  /*210b0*/  MUFU.EX2 R107, R107 ;  /* 0x0000006b006b7308 */ /* 0x000ea20000000800 */
[----:B0-----:R-:W-:-:S01]  /*210c0*/  FADD.FTZ R114, R106, R119 ;  /* 0x000000776a727221 */ /* 0x001fc20000010000 */
[----:B------:R-:W-:Y:S06]  /*210d0*/  QGMMA.64x128x32.F32.E4M3.E4M3 R24, R168, gdesc[UR4], R24, gsb0 ;  /* 0x01e00004a8187df3 */ /* 0x000fec0008000818 */
        /* <DEDUP_REMOVED lines=29> */
[----:B------:R-:W-:-:S04]  /*212b0*/  @!P0 IADD3 R3, R164, 0x29840, RZ ;  /* 0x00029840a4038810 */ /* 0x000fc80007ffe0ff */
[----:B------:R-:W-:Y:S02]  /*212c0*/  @!P0 PRMT R3, RZ, 0x654, R3 ;  /* 0x00000654ff038816 */ /* 0x000fe40000000003 */
        /* <DEDUP_REMOVED lines=9> */
[----:B------:R0:W-:Y:S06]  /*21360*/  BAR.ARV R118, 0x100 ;  /* 0x000400760000751d */ /* 0x0001ec0000002000 */
[----:B------:R-:W3:Y:S01]  /*21370*/  MUFU.EX2 R95, R95 ;  /* 0x0000005f005f7308 */ /* 0x000ee20000000800 */
[----:B-1----:R-:W-:-:S01]  /*21380*/  FADD.FTZ R114, R94, R167 ;  /* 0x000000a75e727221 */ /* 0x002fc20000010000 */
[----:B------:R2:W-:Y:S06]  /*21390*/  @!P0 SYNCS.ARRIVE.TRANS64.RED.A1T0 RZ, [R3+URZ], RZ ;  /* 0x000000ff03ff89a7 */ /* 0x0005ec000810043f */
        /* <DEDUP_REMOVED lines=18> */
[----:B0-----:R-:W-:Y:S06]  /*214c0*/  @!P1 BRA `(.L_x_2383) ;  /* 0x0000000000049947 */ /* 0x001fec0003800000 */
[----:B------:R-:W-:Y:S01]  /*214d0*/  BPT.TRAP 0x1 ;  /* 0x000000040000795c */ /* 0x000fe20000300000 */
.L_x_2383:
[----:B------:R-:W-:Y:S01]  /*214e0*/  F2FP.SATFINITE.E4M3.F32.PACK_AB_MERGE_C R20, R153, R20, RZ ;  /* 0x000000149914723e */ /* 0x000fe200048070ff */
[----:B------:R-:W-:Y:S01]  /*214f0*/  IMAD R10, R10, 0x8, R16 ;  /* 0x000000080a0a7824 */ /* 0x000fe200078e0210 */
[----:B------:R-:W-:Y:S01]  /*21500*/  ISETP.GT.AND P0, PT, R9, RZ, PT ;  /* 0x000000ff0900720c */ /* 0x000fe20003f04270 */
[----:B------:R-:W-:Y:S01]  /*21510*/  FMUL.FTZ R26, R26, R8 ;  /* 0x000000081a1a7220 */ /* 0x000fe20000410000 */
[----:B------:R-:W-:Y:S01]  /*21520*/  F2FP.SATFINITE.E4M3.F32.PACK_AB_MERGE_C R184, R15, R14, R20 ;  /* 0x0000000e0fb8723e */ /* 0x000fe20004807014 */
        /* <DEDUP_REMOVED lines=112> */
.L_x_2372:
[----:B------:R-:W-:Y:S05]  /*21c30*/  WARPSYNC.ALL ;  /* 0x0000000000007948 */ /* 0x000fea0003800000 */
[----:B------:R-:W-:Y:S06]  /*21c40*/  BAR.ARV 0x8, 0x120 ;  /* 0x0204800000007b1d */ /* 0x000fec0000002000 */
[----:B------:R-:W-:Y:S05]  /*21c50*/  @!P1 BRA `(.L_x_2385) ;  /* 0x0000000000049947 */ /* 0x000fea0003800000 */
[----:B------:R-:W-:Y:S01]  /*21c60*/  BPT.TRAP 0x1 ;  /* 0x000000040000795c */ /* 0x000fe20000300000 */
.L_x_2385:
[----:B------:R-:W-:Y:S02]  /*21c70*/  LEA R12, R145, R16, 0x3 ;  /* 0x00000010910c7211 */ /* 0x000fe400078e18ff */
[----:B------:R-:W-:-:S04]  /*21c80*/  SHF.L.U32 R5, R192, 0x1f, RZ ;  /* 0x0000001fc0057819 */ /* 0x000fc800000006ff */
[----:B------:R1:W2:Y:S01]  /*21c90*/  SYNCS.PHASECHK.TRANS64.TRYWAIT P0, [R12+URZ+0x29850], R5 ;  /* 0x029850050c0075a7 */ /* 0x0002a2000800017f */
[----:B------:R-:W-:Y:S05]  /*21ca0*/  @!P1 BRA `(.L_x_2386) ;  /* 0x0000000000049947 */ /* 0x000fea0003800000 */
[----:B------:R-:W-:Y:S01]  /*21cb0*/  BPT.TRAP 0x1 ;  /* 0x000000040000795c */ /* 0x000fe20000300000 */
.L_x_2386:
[----:B------:R-:W-:-:S05]  /*21cc0*/  VIADD R16, R16, 0x400 ;  /* 0x0000040010107836 */ /* 0x000fca0000000000 */
[----:B------:R-:W-:-:S04]  /*21cd0*/  SHF.R.U32.HI R16, RZ, 0x4, R16 ;  /* 0x00000004ff107819 */ /* 0x000fc80000011610 */
[----:B------:R-:W-:-:S04]  /*21ce0*/  LOP3.LUT R16, R16, 0x3fff, RZ, 0xc0, !PT ;  /* 0x00003fff10107812 */ /* 0x000fc800078ec0ff */
[----:B------:R-:W-:Y:S01]  /*21cf0*/  LOP3.LUT R16, R16, 0x10000, RZ, 0xfc, !PT ;  /* 0x0001000010107812 */ /* 0x000fe200078efcff */
[----:B--2---:R-:W-:Y:S06]  /*21d00*/  @P0 BRA `(.L_x_2387) ;  /* 0x0000000000080947 */ /* 0x004fec0003800000 */
[----:B------:R-:W2:Y:S02]  /*21d10*/  SYNCS.PHASECHK.TRANS64.TRYWAIT P0, [R12+URZ+0x29850], R5 ;  /* 0x029850050c0075a7 */ /* 0x000ea4000800017f */
[----:B--2---:R-:W-:Y:S05]  /*21d20*/  @!P0 BRA `(.L_x_2388) ;  /* 0x000000a000488947 */ /* 0x004fea0003800000 */
.L_x_2387:
[----:B------:R-:W-:Y:S01]  /*21d30*/  IMAD R6, R145, 0x500, R16 ;  /* 0x0000050091067824 */ /* 0x000fe200078e0210 */
        /* <DEDUP_REMOVED lines=8> */
[----:B------:R-:W-:-:S04]  /*21dc0*/  ISETP.NE.U32.AND P0, PT, RZ, UR4, PT ;  /* 0x00000004ff007c0c */ /* 0x000fc8000bf05070 */
[----:B------:R-:W-:-:S07]  /*21dd0*/  ISETP.NE.AND.EX P0, PT, RZ, UR5, PT, P0 ;  /* 0x00000005ff007c0c */ /* 0x000fce000bf05300 */
[----:B------:R-:W-:Y:S01]  /*21de0*/  QGMMA.64x128x32.F32.E4M3.E4M3 R24, R184, gdesc[UR4], R24, gsb0 ;  /* 0x01e00004b8187df3 */ /* 0x000fe20008000818 */
[----:B------:R-:W-:Y:S02]  /*21df0*/  R2UR UR6, R8 ;  /* 0x00000000080672ca */ /* 0x000fe400000e0000 */
[----:B------:R-:W-:-:S03]  /*21e00*/  R2UR UR7, R9 ;  /* 0x00000000090772ca */ /* 0x000fc600000e0000 */
[----:B------:R-:W1:Y:S08]  /*21e10*/  @P0 LDC.64 R8, c[0x0][0x9c8] ;  /* 0x00027200ff080b82 */ /* 0x000e700000000a00 */
[----:B------:R-:W3:Y:S01]  /*21e20*/  @P0 LDC.64 R10, c[0x0][0x9d0] ;  /* 0x00027400ff0a0b82 */ /* 0x000ee20000000a00 */
[----:B-12---:R-:W-:-:S04]  /*21e30*/  @P0 IMAD R5, R214, R8, RZ ;  /* 0x00000008d6050224 */ /* 0x006fc800078e02ff */
[C---:B------:R-:W-:Y:S01]  /*21e40*/  @P0 IMAD R7, R210.reuse, R9, R5 ;  /* 0x00000009d2070224 */ /* 0x040fe200078e0205 */
[----:B------:R-:W-:Y:S01]  /*21e50*/  @P0 SHF.R.S32.HI R5, RZ, 0x1f, R190 ;  /* 0x0000001fff050819 */ /* 0x000fe200000114be */
[----:B------:R-:W-:-:S04]  /*21e60*/  @P0 IMAD.WIDE.U32 R8, R210, R8, RZ ;  /* 0x00000008d2080225 */ /* 0x000fc800078e00ff */
[----:B---3--:R-:W-:Y:S01]  /*21e70*/  @P0 IMAD R5, R5, R10, RZ ;  /* 0x0000000a05050224 */ /* 0x008fe200078e02ff */
[----:B------:R-:W-:-:S03]  /*21e80*/  @P0 IADD3 R9, R9, R7, RZ ;  /* 0x0000000709090210 */ /* 0x000fc60007ffe0ff */
[C---:B------:R-:W-:Y:S02]  /*21e90*/  @P0 IMAD R5, R190.reuse, R11, R5 ;  /* 0x0000000bbe050224 */ /* 0x040fe400078e0205 */
[----:B------:R-:W-:-:S04]  /*21ea0*/  @P0 IMAD.WIDE.U32 R190, R190, R10, R8 ;  /* 0x0000000abebe0225 */ /* 0x000fc800078e0008 */
[----:B------:R-:W-:Y:S01]  /*21eb0*/  VIADD R8, R6, 0x200 ;  /* 0x0000020006087836 */ /* 0x000fe20000000000 */
[----:B------:R-:W-:Y:S01]  /*21ec0*/  @P0 LEA R10, P2, R190, UR4, 0x2 ;  /* 0x00000004be0a0c11 */ /* 0x000fe2000f8410ff */
[----:B------:R-:W-:Y:S02]  /*21ed0*/  IMAD.MOV.U32 R9, RZ, RZ, -0x3ffffff0 ;  /* 0xc0000010ff097424 */ /* 0x000fe400078e00ff */
[----:B------:R-:W-:-:S05]  /*21ee0*/  @P0 IMAD.IADD R5, R191, 0x1, R5 ;  /* 0x00000001bf050824 */ /* 0x000fca00078e0205 */
[----:B------:R-:W-:Y:S01]  /*21ef0*/  @P0 LEA.HI.X R11, R190, UR5, R5, 0x2, P2 ;  /* 0x00000005be0b0c11 */ /* 0x000fe200090f1405 */
[----:B------:R-:W-:-:S06]  /*21f00*/  IMAD.MOV.U32 R5, RZ, RZ, 0x3f800000 ;  /* 0x3f800000ff057424 */ /* 0x000fcc00078e00ff */
[----:B------:R1:W2:Y:S01]  /*21f10*/  @P0 LDG.E R5, desc[UR54][R10.64] ;  /* 0x000000360a050981 */ /* 0x0002a2000c1e1900 */
[----:B------:R-:W-:Y:S02]  /*21f20*/  WARPGROUP.DEPBAR.LE gsb0, 0x0 ;  /* 0x00008000000079c5 */ /* 0x000fe40000010000 */
[----:B------:R-:W-:-:S06]  /*21f30*/  WARPGROUP.ARRIVE ;  /* 0x00000000000079c5 */ /* 0x000fcc0000000000 */
[----:B------:R-:W-:Y:S01]  /*21f40*/  QGMMA.64x128x32.F32.E4M3.E4M3 R24, R180, gdesc[UR4], R24, gsb0 ;  /* 0x01e00004b4187df3 */ /* 0x000fe20008000818 */
[----:B------:R-:W-:Y:S02]  /*21f50*/  R2UR UR6, R8 ;  /* 0x00000000080672ca */ /* 0x000fe400000e0000 */
[----:B------:R-:W-:Y:S01]  /*21f60*/  R2UR UR7, R9 ;  /* 0x00000000090772ca */ /* 0x000fe200000e0000 */
[----:B------:R-:W-:Y:S01]  /*21f70*/  IMAD.MOV.U32 R9, RZ, RZ, -0x3ffffff0 ;  /* 0xc0000010ff097424 */ /* 0x000fe200078e00ff */
[----:B------:R-:W-:Y:S01]  /*21f80*/  IADD3 R8, R6, 0x300, RZ ;  /* 0x0000030006087810 */ /* 0x000fe20007ffe0ff */
[----:B------:R-:W-:Y:S02]  /*21f90*/  WARPGROUP.DEPBAR.LE gsb0, 0x0 ;  /* 0x00008000000079c5 */ /* 0x000fe40000010000 */
[----:B------:R-:W-:-:S08]  /*21fa0*/  WARPGROUP.ARRIVE ;  /* 0x00000000000079c5 */ /* 0x000fd00000000000 */
[----:B------:R-:W-:Y:S01]  /*21fb0*/  QGMMA.64x128x32.F32.E4M3.E4M3 R24, R176, gdesc[UR4], R24, gsb0 ;  /* 0x01e00004b0187df3 */ /* 0x000fe20008000818 */
[----:B------:R-:W-:Y:S02]  /*21fc0*/  R2UR UR6, R8 ;  /* 0x00000000080672ca */ /* 0x000fe400000e0000 */
[----:B------:R-:W-:Y:S01]  /*21fd0*/  R2UR UR7, R9 ;  /* 0x00000000090772ca */ /* 0x000fe200000e0000 */
[----:B------:R-:W-:Y:S02]  /*21fe0*/  VIADD R6, R6, 0x400 ;  /* 0x0000040006067836 */ /* 0x000fe40000000000 */
[----:B------:R-:W-:Y:S01]  /*21ff0*/  IMAD.MOV.U32 R7, RZ, RZ, -0x3ffffff0 ;  /* 0xc0000010ff077424 */ /* 0x000fe200078e00ff */
[----:B------:R-:W3:Y:S04]  /*22000*/  SHFL.BFLY PT, R9, R4, 0x2, 0x1f ;  /* 0x0c401f0004097f89 */ /* 0x000ee800000e0000 */
[----:B------:R-:W4:Y:S01]  /*22010*/  SHFL.BFLY PT, R8, R3, 0x2, 0x1f ;  /* 0x0c401f0003087f89 */ /* 0x000f2200000e0000 */
[----:B------:R-:W-:-:S02]  /*22020*/  WARPGROUP.DEPBAR.LE gsb0, 0x0 ;  /* 0x00008000000079c5 */ /* 0x000fc40000010000 */
[----:B------:R-:W-:-:S06]  /*22030*/  WARPGROUP.ARRIVE ;  /* 0x00000000000079c5 */ /* 0x000fcc0000000000 */
[----:B------:R-:W-:Y:S01]  /*22040*/  QGMMA.64x128x32.F32.E4M3.E4M3 R24, R172, gdesc[UR4], R24, gsb0 ;  /* 0x01e00004ac187df3 */ /* 0x000fe20008000818 */
[----:B------:R-:W-:Y:S02]  /*22050*/  R2UR UR6, R6 ;  /* 0x00000000060672ca */ /* 0x000fe400000e0000 */
[----:B------:R-:W-:Y:S01]  /*22060*/  R2UR UR7, R7 ;  /* 0x00000000070772ca */ /* 0x000fe200000e0000 */
[----:B---3--:R-:W-:-:S01]  /*22070*/  FADD.FTZ R9, R9, R4 ;  /* 0x0000000409097221 */ /* 0x008fc20000010000 */
[----:B----4-:R-:W-:-:S04]  /*22080*/  FADD.FTZ R8, R8, R3 ;  /* 0x0000000308087221 */ /* 0x010fc80000010000 */
[----:B------:R-:W1:Y:S04]  /*22090*/  SHFL.BFLY PT, R6, R9, 0x1, 0x1f ;  /* 0x0c201f0009067f89 */ /* 0x000e6800000e0000 */
[----:B------:R-:W3:Y:S01]  /*220a0*/  SHFL.BFLY PT, R7, R8, 0x1, 0x1f ;  /* 0x0c201f0008077f89 */ /* 0x000ee200000e0000 */
[----:B------:R-:W-:Y:S02]  /*220b0*/  IMAD.MOV.U32 R4, RZ, RZ, RZ ;  /* 0x000000ffff047224 */ /* 0x000fe400078e00ff */
[----:B-1----:R-:W-:Y:S01]  /*220c0*/  FADD.FTZ R10, R9, R6 ;  /* 0x00000006090a7221 */ /* 0x002fe20000010000 */
[----:B---3--:R-:W-:-:S04]  /*220d0*/  FADD.FTZ R11, R8, R7 ;  /* 0x00000007080b7221 */ /* 0x008fc80000010000 */
[C---:B------:R-:W-:Y:S01]  /*220e0*/  FSETP.NE.FTZ.AND P0, PT, R10.reuse, RZ, PT ;  /* 0x000000ff0a00720b */ /* 0x040fe20003f15000 */
[----:B------:R-:W-:Y:S01]  /*220f0*/  FMUL.FTZ R14, R10, 0.00390625 ;  /* 0x3b8000000a0e7820 */ /* 0x000fe20000410000 */
[----:B------:R-:W-:-:S04]  /*22100*/  FMUL.FTZ R7, R11, 0.00390625 ;  /* 0x3b8000000b077820 */ /* 0x000fc80000410000 */
[----:B------:R-:W-:Y:S02]  /*22110*/  FSETP.NE.FTZ.AND P2, PT, R14, RZ, PT ;  /* 0x000000ff0e00720b */ /* 0x000fe40003f55000 */
[----:B------:R-:W-:-:S05]  /*22120*/  FSETP.NE.FTZ.AND P3, PT, R7, RZ, PT ;  /* 0x000000ff0700720b */ /* 0x000fca0003f75000 */
[----:B------:R-:W-:Y:S01]  /*22130*/  @P0 MUFU.RCP R4, R10 ;  /* 0x0000000a00040308 */ /* 0x000fe20000001000 */
[----:B------:R-:W-:Y:S02]  /*22140*/  FSETP.NE.FTZ.AND P0, PT, R11, RZ, PT ;  /* 0x000000ff0b00720b */ /* 0x000fe40003f15000 */
[----:B------:R-:W-:Y:S01]  /*22150*/  MOV R8, RZ ;  /* 0x000000ff00087202 */ /* 0x000fe20000000f00 */
[----:B------:R-:W-:Y:S02]  /*22160*/  WARPGROUP.DEPBAR.LE gsb0, 0x0 ;  /* 0x00008000000079c5 */ /* 0x000fe40000010000 */
[----:B------:R-:W-:-:S06]  /*22170*/  WARPGROUP.ARRIVE ;  /* 0x00000000000079c5 */ /* 0x000fcc0000000000 */
[----:B------:R-:W-:Y:S01]  /*22180*/  QGMMA.64x128x32.F32.E4M3.E4M3 R24, R168, gdesc[UR4], R24, gsb0 ;  /* 0x01e00004a8187df3 */ /* 0x000fe20008000818 */
[----:B------:R-:W1:Y:S08]  /*22190*/  @P3 MUFU.LG2 R7, R7 ;  /* 0x0000000700073308 */ /* 0x000e700000000c00 */
[----:B------:R-:W3:Y:S08]  /*221a0*/  @P2 MUFU.LG2 R6, R14 ;  /* 0x0000000e00062308 */ /* 0x000ef00000000c00 */
[----:B------:R-:W4:Y:S01]  /*221b0*/  @P0 MUFU.RCP R8, R11 ;  /* 0x0000000b00080308 */ /* 0x000f220000001000 */
[C---:B------:R-:W-:Y:S01]  /*221c0*/  @P2 FMUL.FTZ R3, R2.reuse, 0.69314718246459960938 ;  /* 0x3f31721802032820 */ /* 0x040fe20000410000 */
[----:B------:R-:W-:Y:S01]  /*221d0*/  @P3 FMUL.FTZ R9, R2, 0.69314718246459960938 ;  /* 0x3f31721802093820 */ /* 0x000fe20000410000 */
[----:B-1----:R-:W-:Y:S01]  /*221e0*/  @P3 FMUL.FTZ R2, R7, 0.69314718246459960938 ;  /* 0x3f31721807023820 */ /* 0x002fe20000410000 */
[----:B------:R-:W-:-:S02]  /*221f0*/  IMAD.MOV.U32 R88, RZ, RZ, -0x800000 ;  /* 0xff800000ff587424 */ /* 0x000fc400078e00ff */
[----:B--2---:R-:W-:Y:S01]  /*22200*/  FMUL.FTZ R7, R4, R5 ;  /* 0x0000000504077220 */ /* 0x004fe20000410000 */
[----:B------:R-:W-:Y:S02]  /*22210*/  IMAD.MOV.U32 R89, RZ, RZ, -0x800000 ;  /* 0xff800000ff597424 */ /* 0x000fe400078e00ff */
[----:B---3--:R-:W-:Y:S01]  /*22220*/  @P2 FMUL.FTZ R6, R6, 0.69314718246459960938 ;  /* 0x3f31721806062820 */ /* 0x008fe20000410000 */
[----:B------:R-:W-:-:S03]  /*22230*/  @P3 FFMA.FTZ R88, R9, R13, R2 ;  /* 0x0000000d09583223 */ /* 0x000fc60000010002 */
[----:B------:R-:W-:Y:S01]  /*22240*/  @P2 FFMA.FTZ R89, R3, R0, R6 ;  /* 0x0000000003592223 */ /* 0x000fe20000010006 */
[----:B----4-:R-:W-:Y:S01]  /*22250*/  FMUL.FTZ R2, R8, R5 ;  /* 0x0000000508027220 */ /* 0x010fe20000410000 */
[----:B------:R-:W-:Y:S02]  /*22260*/  WARPGROUP.DEPBAR.LE gsb0, 0x0 ;  /* 0x00008000000079c5 */ /* 0x000fe40000010000 */
[----:B------:R-:W-:Y:S05]  /*22270*/  @!P1 BRA `(.L_x_2389) ;  /* 0x0000000000049947 */ /* 0x000fea0003800000 */
[----:B------:R-:W-:Y:S01]  /*22280*/  BPT.TRAP 0x1 ;  /* 0x000000040000795c */ /* 0x000fe20000300000 */
.L_x_2389:
[----:B------:R-:W-:Y:S01]  /*22290*/  VIADD R0, R12, 0x29860 ;  /* 0x000298600c007836 */ /* 0x000fe20000000000 */
[----:B------:R-:W-:Y:S01]  /*222a0*/  IADD3 R145, R145, 0x1, RZ ;  /* 0x0000000191917810 */ /* 0x000fe20007ffe0ff */
[----:B------:R-:W-:Y:S02]  /*222b0*/  IMAD.U32 R3, RZ, RZ, UR37 ;  /* 0x00000025ff037e24 */ /* 0x000fe4000f8e00ff */
[-C--:B------:R-:W-:Y:S01]  /*222c0*/  FMUL.FTZ R103, R24, R7.reuse ;  /* 0x0000000718677220 */ /* 0x080fe20000410000 */
[-C--:B------:R-:W-:Y:S01]  /*222d0*/  FMUL.FTZ R98, R29, R7.reuse ;  /* 0x000000071d627220 */ /* 0x080fe20000410000 */
[----:B------:R-:W-:Y:S01]  /*222e0*/  ISETP.NE.AND P1, PT, R145, 0x2, PT ;  /* 0x000000029100780c */ /* 0x000fe20003f25270 */
[-C--:B------:R-:W-:Y:S01]  /*222f0*/  FMUL.FTZ R99, R32, R7.reuse ;  /* 0x0000000720637220 */ /* 0x080fe20000410000 */
[----:B------:R-:W-:Y:S01]  /*22300*/  PRMT R0, R3, 0x654, R0 ;  /* 0x0000065403007816 */ /* 0x000fe20000000000 */
[-C--:B------:R-:W-:Y:S01]  /*22310*/  FMUL.FTZ R97, R33, R7.reuse ;  /* 0x0000000721617220 */ /* 0x080fe20000410000 */
[----:B------:R-:W-:Y:S01]  /*22320*/  SEL R3, RZ, 0x1, P1 ;  /* 0x00000001ff037807 */ /* 0x000fe20000800000 */
        /* <DEDUP_REMOVED lines=64> */
[----:B-1----:R-:W-:-:S11]  /*22730*/  SEL R145, R145, RZ, P1 ;  /* 0x000000ff91917207 */ /* 0x002fd60000800000 */
.L_x_2314:
[----:B------:R-:W-:Y:S05]  /*22740*/  WARPSYNC.ALL ;  /* 0x0000000000007948 */ /* 0x000fea0003800000 */
[----:B------:R-:W1:Y:S08]  /*22750*/  S2UR UR37, SR_CgaCtaId ;  /* 0x00000000002579c3 */ /* 0x000e700000008800 */
[----:B------:R-:W-:Y:S06]  /*22760*/  BAR.SYNC.DEFER_BLOCKING 0x5, 0x180 ;  /* 0x0146000000007b1d */ /* 0x000fec0000010000 */
[----:B------:R-:W-:Y:S01]  /*22770*/  UMOV UR4, 0x400 ;  /* 0x0000040000047882 */ /* 0x000fe20000000000 */
[----:B------:R-:W-:Y:S01]  /*22780*/  BSSY B0, `(.L_x_2390) ;  /* 0x0000242000007945 */ /* 0x000fe20003800000 */
[----:B-1----:R-:W-:-:S06]  /*22790*/  ULEA UR4, UR37, UR4, 0x18 ;  /* 0x0000000425047291 */ /* 0x002fcc000f8ec03f */
[----:B------:R-:W-:-:S05]  /*227a0*/  IMAD.U32 R16, RZ, RZ, UR4 ;  /* 0x00000004ff107e24 */ /* 0x000fca000f8e00ff */
[----:B------:R1:W2:Y:S01]  /*227b0*/  LDS.128 R188, [R16+0x298d0] ;  /* 0x0298d00010bc7984 */ /* 0x0002a20000000c00 */
[----:B------:R-:W-:Y:S06]  /*227c0*/  BAR.ARV 0x4, 0x180 ;  /* 0x0106000000007b1d */ /* 0x000fec0000002000 */
[----:B------:R-:W-:Y:S05]  /*227d0*/  @P0 BRA `(.L_x_2391) ;  /* 0x0000001800740947 */ /* 0x000fea0003800000 */
[----:B------:R-:W3:Y:S01]  /*227e0*/  S2R R54, SR_TID.X ;  /* 0x0000000000367919 */ /* 0x000ee20000002100 */
[----:B------:R-:W-:Y:S01]  /*227f0*/  ULDC.64 UR4, c[0x4][0x40] ;  /* 0x0100100000047ab9 */ /* 0x000fe20000000a00 */
[----:B---3--:R-:W-:-:S05]  /*22800*/  IMAD.SHL.U32 R0, R54, 0x4, RZ ;  /* 0x0000000436007824 */ /* 0x008fca00078e00ff */
[----:B------:R-:W-:-:S04]  /*22810*/  LOP3.LUT R0, R0, 0xc, RZ, 0xc0, !PT ;  /* 0x0000000c00007812 */ /* 0x000fc800078ec0ff */
[----:B------:R-:W-:-:S05]  /*22820*/  IADD3 R2, P0, R0, UR4, RZ ;  /* 0x0000000400027c10 */ /* 0x000fca000ff1e0ff */
[----:B------:R-:W-:-:S05]  /*22830*/  IMAD.X R3, RZ, RZ, UR5, P0 ;  /* 0x00000005ff037e24 */ /* 0x000fca00080e06ff */
[----:B------:R3:W4:Y:S01]  /*22840*/  LDG.E.CONSTANT R0, desc[UR54][R2.64] ;  /* 0x0000003602007981 */ /* 0x000722000c1e9900 */
[----:B------:R-:W-:Y:S01]  /*22850*/  F2FP.BF16.F32.PACK_AB R68, R61, R68 ;  /* 0x000000443d44723e */ /* 0x000fe200000010ff */
[----:B------:R-:W-:Y:S01]  /*22860*/  UMOV UR4, 0xffffffff ;  /* 0xffffffff00047882 */ /* 0x000fe20000000000 */
[----:B------:R-:W-:Y:S01]  /*22870*/  F2FP.BF16.F32.PACK_AB R50, R53, R60 ;  /* 0x0000003c3532723e */ /* 0x000fe200000010ff */
[----:B------:R-:W0:Y:S01]  /*22880*/  S2R R63, SR_SWINHI ;  /* 0x00000000003f7919 */ /* 0x000e220000002f00 */
        /* <DEDUP_REMOVED lines=17> */
[----:B0-----:R-:W-:Y:S02]  /*229a0*/  MOV R61, R63 ;  /* 0x0000003f003d7202 */ /* 0x001fe40000000f00 */
[----:B---3--:R-:W-:Y:S02]  /*229b0*/  LOP3.LUT P0, R2, R54, 0x3, RZ, 0xc0, !PT ;  /* 0x0000000336027812 */ /* 0x008fe4000780c0ff */
        /* <DEDUP_REMOVED lines=13> */
[----:B------:R-:W-:Y:S01]  /*22a90*/  IMAD.X R7, RZ, RZ, R5, P5 ;  /* 0x000000ffff077224 */ /* 0x000fe200028e0605 */
[----:B------:R-:W-:Y:S02]  /*22aa0*/  LOP3.LUT R8, R8, R9, RZ, 0x3c, !PT ;  /* 0x0000000908087212 */ /* 0x000fe400078e3cff */
[----:B------:R-:W-:Y:S02]  /*22ab0*/  SHF.R.U64 R14, R14, 0x3, RZ ;  /* 0x000000030e0e7819 */ /* 0x000fe400000012ff */
[----:B------:R-:W-:-:S02]  /*22ac0*/  IADD3 R11, P2, R4, 0x4020, RZ ;  /* 0x00004020040b7810 */ /* 0x000fc40007f5e0ff */
[C---:B------:R-:W-:Y:S02]  /*22ad0*/  IADD3 R21, P4, R4.reuse, 0x60, RZ ;  /* 0x0000006004157810 */ /* 0x040fe40007f9e0ff */
[C---:B------:R-:W-:Y:S02]  /*22ae0*/  IADD3 R25, P5, R4.reuse, 0x40, RZ ;  /* 0x0000004004197810 */ /* 0x040fe40007fbe0ff */
[----:B------:R-:W-:Y:S02]  /*22af0*/  IADD3.X R9, RZ, R5, RZ, P1, !PT ;  /* 0x00000005ff097210 */ /* 0x000fe40000ffe4ff */
        /* <DEDUP_REMOVED lines=44> */
[----:B----4-:R-:W-:Y:S01]  /*22dc0*/  LOP3.LUT R2, R0, 0x2, RZ, 0x3c, !PT ;  /* 0x0000000200027812 */ /* 0x010fe200078e3cff */
        /* <DEDUP_REMOVED lines=20> */
[----:B------:R-:W0:Y:S01]  /*22f10*/  SHFL.IDX PT, R10, R5, R0, 0x1c1f ;  /* 0x001c1f00050a7589 */ /* 0x000e2200000e0000 */
        /* <DEDUP_REMOVED lines=14> */
[----:B------:R-:W1:Y:S01]  /*23000*/  SHFL.IDX PT, R20, R39, R2, 0x1c1f ;  /* 0x001c1f0227147589 */ /* 0x000e6200000e0000 */
[----:B------:R-:W-:-:S02]  /*23010*/  SEL R51, R50, R51, P0 ;  /* 0x0000003332337207 */ /* 0x000fc40000000000 */
[----:B------:R-:W-:Y:S01]  /*23020*/  SEL R55, R52, R55, P0 ;  /* 0x0000003734377207 */ /* 0x000fe20000000000 */
[----:B------:R-:W-:Y:S01]  /*23030*/  SHFL.IDX PT, R41, R41, R0, 0x1c1f ;  /* 0x001c1f0029297589 */ /* 0x000fe200000e0000 */
[----:B------:R-:W-:Y:S02]  /*23040*/  SEL R59, R59, R46, P0 ;  /* 0x0000002e3b3b7207 */ /* 0x000fe40000000000 */
[----:B------:R-:W-:Y:S01]  /*23050*/  SEL R69, R69, R30, P0 ;  /* 0x0000001e45457207 */ /* 0x000fe20000000000 */
[----:B------:R-:W2:Y:S01]  /*23060*/  SHFL.IDX PT, R40, R43, R2, 0x1c1f ;  /* 0x001c1f022b287589 */ /* 0x000ea200000e0000 */
[----:B------:R-:W-:Y:S02]  /*23070*/  SEL R73, R34, R73, P0 ;  /* 0x0000004922497207 */ /* 0x000fe40000000000 */
[----:B------:R-:W-:Y:S01]  /*23080*/  SEL R75, R77, R42, P0 ;  /* 0x0000002a4d4b7207 */ /* 0x000fe20000000000 */
[----:B------:R-:W2:Y:S01]  /*23090*/  SHFL.IDX PT, R30, R25, R0, 0x1c1f ;  /* 0x001c1f00191e7589 */ /* 0x000ea200000e0000 */
[----:B------:R-:W-:-:S02]  /*230a0*/  SEL R77, R42, R77, P0 ;  /* 0x0000004d2a4d7207 */ /* 0x000fc40000000000 */
[----:B0-----:R-:W-:Y:S01]  /*230b0*/  SEL R8, R10, R7, P0 ;  /* 0x000000070a087207 */ /* 0x001fe20000000000 */
[----:B------:R-:W0:Y:S01]  /*230c0*/  SHFL.IDX PT, R34, R29, R0, 0x1c1f ;  /* 0x001c1f001d227589 */ /* 0x000e2200000e0000 */
[----:B---3--:R-:W-:Y:S02]  /*230d0*/  SEL R36, R38, R35, P0 ;  /* 0x0000002326247207 */ /* 0x008fe40000000000 */
[----:B------:R-:W-:Y:S01]  /*230e0*/  SEL R4, R6, R3, P0 ;  /* 0x0000000306047207 */ /* 0x000fe20000000000 */
[----:B------:R-:W-:Y:S01]  /*230f0*/  SHFL.IDX PT, R45, R45, R0, 0x1c1f ;  /* 0x001c1f002d2d7589 */ /* 0x000fe200000e0000 */
[----:B------:R-:W-:Y:S02]  /*23100*/  SEL R10, R7, R10, P0 ;  /* 0x0000000a070a7207 */ /* 0x000fe40000000000 */
[----:B----4-:R-:W-:Y:S01]  /*23110*/  SEL R24, R26, R21, P0 ;  /* 0x000000151a187207 */ /* 0x010fe20000000000 */
[----:B------:R-:W-:Y:S01]  /*23120*/  SHFL.IDX PT, R49, R49, R0, 0x1c1f ;  /* 0x001c1f0031317589 */ /* 0x000fe200000e0000 */
[----:B------:R-:W-:-:S02]  /*23130*/  SEL R38, R35, R38, P0 ;  /* 0x0000002623267207 */ /* 0x000fc40000000000 */
[----:B-1----:R-:W-:Y:S01]  /*23140*/  SEL R12, R37, R20, P0 ;  /* 0x00000014250c7207 */ /* 0x002fe20000000000 */
[----:B------:R-:W-:Y:S01]  /*23150*/  SHFL.IDX PT, R53, R53, R0, 0x1c1f ;  /* 0x001c1f0035357589 */ /* 0x000fe200000e0000 */
[----:B------:R-:W-:Y:S01]  /*23160*/  SEL R14, R20, R37, P0 ;  /* 0x00000025140e7207 */ /* 0x000fe20000000000 */
[----:B------:R-:W-:Y:S01]  /*23170*/  IMAD.MOV.U32 R20, RZ, RZ, RZ ;  /* 0x000000ffff147224 */ /* 0x000fe200078e00ff */
[----:B------:R-:W-:Y:S01]  /*23180*/  SEL R6, R3, R6, P0 ;  /* 0x0000000603067207 */ /* 0x000fe20000000000 */
[----:B------:R-:W-:Y:S01]  /*23190*/  SHFL.IDX PT, R57, R57, R0, 0x1c1f ;  /* 0x001c1f0039397589 */ /* 0x000fe200000e0000 */
[----:B------:R-:W-:Y:S02]  /*231a0*/  SEL R26, R21, R26, P0 ;  /* 0x0000001a151a7207 */ /* 0x000fe40000000000 */
[----:B--2---:R-:W-:Y:S01]  /*231b0*/  SEL R44, R41, R40, P0 ;  /* 0x00000028292c7207 */ /* 0x004fe20000000000 */
[----:B------:R-:W-:Y:S01]  /*231c0*/  SHFL.IDX PT, R63, R63, R0, 0x1c1f ;  /* 0x001c1f003f3f7589 */ /* 0x000fe200000e0000 */
[----:B------:R-:W-:-:S02]  /*231d0*/  SEL R28, R30, R27, P0 ;  /* 0x0000001b1e1c7207 */ /* 0x000fc40000000000 */
[----:B------:R-:W-:Y:S01]  /*231e0*/  SEL R30, R27, R30, P0 ;  /* 0x0000001e1b1e7207 */ /* 0x000fe20000000000 */
[----:B------:R-:W-:Y:S01]  /*231f0*/  SHFL.IDX PT, R67, R67, R0, 0x1c1f ;  /* 0x001c1f0043437589 */ /* 0x000fe200000e0000 */
[----:B0-----:R-:W-:Y:S02]  /*23200*/  SEL R32, R34, R31, P0 ;  /* 0x0000001f22207207 */ /* 0x001fe40000000000 */
        /* <DEDUP_REMOVED lines=26> */
.L_x_2605:
        /* <DEDUP_REMOVED lines=23> */
[----:B------:R-:W-:Y:S01]  /*23520*/  IMAD.U32 R0, RZ, RZ, UR4 ;  /* 0x00000004ff007e24 */ /* 0x000fe2000f8e00ff */
        /* <DEDUP_REMOVED lines=10> */
.L_x_2393:
        /* <DEDUP_REMOVED lines=14> */
[----:B------:R-:W-:-:S02]  /*236b0*/  IADD3 R13, P1, R60, 0x2000, RZ ;  /* 0x000020003c0d7810 */ /* 0x000fc40007f3e0ff */
[----:B------:R-:W-:Y:S01]  /*236c0*/  IADD3 R3, R3, R5, RZ ;  /* 0x0000000503037210 */ /* 0x000fe20007ffe0ff */
[----:B------:R-:W-:Y:S01]  /*236d0*/  IMAD R4, R49, UR5, R4 ;  /* 0x0000000531047c24 */ /* 0x000fe2000f8e0204 */
[----:B------:R-:W-:Y:S02]  /*236e0*/  SHF.R.S32.HI R5, RZ, 0x1f, R7 ;  /* 0x0000001fff057819 */ /* 0x000fe40000011407 */
[----:B------:R-:W-:Y:S01]  /*236f0*/  LOP3.LUT R24, R25, 0x380, RZ, 0xc0, !PT ;  /* 0x0000038019187812 */ /* 0x000fe200078ec0ff */
[----:B------:R-:W-:Y:S01]  /*23700*/  IMAD.WIDE.U32 R2, R49, UR4, R2 ;  /* 0x0000000431027c25 */ /* 0x000fe2000f8e0002 */
[----:B------:R-:W-:Y:S01]  /*23710*/  SHF.R.U64 R8, R8, 0x3, RZ ;  /* 0x0000000308087819 */ /* 0x000fe200000012ff */
[----:B------:R-:W-:Y:S01]  /*23720*/  ULDC.64 UR4, c[0x0][0xb40] ;  /* 0x0002d00000047ab9 */ /* 0x000fe20000000a00 */
[----:B------:R-:W-:Y:S02]  /*23730*/  LOP3.LUT R12, R13, 0x380, RZ, 0xc0, !PT ;  /* 0x000003800d0c7812 */ /* 0x000fe400078ec0ff */
[----:B------:R-:W-:-:S02]  /*23740*/  IADD3 R2, P4, R7, R2, RZ ;  /* 0x0000000207027210 */ /* 0x000fc40007f9e0ff */
[----:B------:R-:W-:Y:S02]  /*23750*/  SHF.R.U64 R24, R24, 0x3, RZ ;  /* 0x0000000318187819 */ /* 0x000fe400000012ff */
[----:B------:R-:W-:Y:S01]  /*23760*/  IADD3.X R5, R5, R3, R4, P4, !PT ;  /* 0x0000000305057210 */ /* 0x000fe200027fe404 */
[----:B------:R-:W-:Y:S01]  /*23770*/  VIADD R3, R7, 0x8 ;  /* 0x0000000807037836 */ /* 0x000fe20000000000 */
[----:B------:R-:W-:Y:S02]  /*23780*/  LEA R44, P5, R2, UR4, 0x2 ;  /* 0x00000004022c7c11 */ /* 0x000fe4000f8a10ff */
[----:B------:R-:W-:Y:S01]  /*23790*/  LOP3.LUT R8, R8, R9, RZ, 0x3c, !PT ;  /* 0x0000000908087212 */ /* 0x000fe200078e3cff */
[----:B------:R-:W-:Y:S01]  /*237a0*/  IMAD.X R9, RZ, RZ, R61, P0 ;  /* 0x000000ffff097224 */ /* 0x000fe200000e063d */
[----:B------:R-:W-:Y:S02]  /*237b0*/  SHF.R.U64 R12, R12, 0x3, RZ ;  /* 0x000000030c0c7819 */ /* 0x000fe400000012ff */
[----:B------:R-:W-:-:S02]  /*237c0*/  LOP3.LUT P0, RZ, R219, 0x3, RZ, 0xc0, !PT ;  /* 0x00000003dbff7812 */ /* 0x000fc4000780c0ff */
[----:B------:R-:W-:Y:S02]  /*237d0*/  LOP3.LUT R24, R24, R25, RZ, 0x3c, !PT ;  /* 0x0000001918187212 */ /* 0x000fe400078e3cff */
[----:B------:R-:W-:Y:S01]  /*237e0*/  LEA.HI.X R45, R2, UR5, R5, 0x2, P5 ;  /* 0x00000005022d7c11 */ /* 0x000fe2000a8f1405 */
[----:B------:R-:W-:Y:S01]  /*237f0*/  ULDC.64 UR4, c[0x0][0xaa0] ;  /* 0x0002a80000047ab9 */ /* 0x000fe20000000a00 */
[----:B------:R-:W-:Y:S02]  /*23800*/  IADD3 R29, P3, R60, 0x4000, RZ ;  /* 0x000040003c1d7810 */ /* 0x000fe40007f7e0ff */
[----:B------:R-:W-:Y:S01]  /*23810*/  LOP3.LUT R12, R12, R13, RZ, 0x3c, !PT ;  /* 0x0000000d0c0c7212 */ /* 0x000fe200078e3cff */
[----:B------:R-:W-:Y:S01]  /*23820*/  IMAD.X R13, RZ, RZ, R61, P1 ;  /* 0x000000ffff0d7224 */ /* 0x000fe200008e063d */
[C---:B------:R-:W-:Y:S02]  /*23830*/  IADD3 R33, P4, R60.reuse, 0x5000, RZ ;  /* 0x000050003c217810 */ /* 0x040fe40007f9e0ff */
[----:B------:R-:W-:-:S02]  /*23840*/  IADD3 R37, P5, R60, 0x6000, RZ ;  /* 0x000060003c257810 */ /* 0x000fc40007fbe0ff */
[C---:B------:R-:W-:Y:S02]  /*23850*/  LOP3.LUT R2, R60.reuse, 0x380, RZ, 0xc0, !PT ;  /* 0x000003803c027812 */ /* 0x040fe400078ec0ff */
[----:B------:R-:W-:Y:S02]  /*23860*/  IADD3.X R25, RZ, R61, RZ, P2, !PT ;  /* 0x0000003dff197210 */ /* 0x000fe400017fe4ff */
[----:B------:R-:W-:Y:S02]  /*23870*/  IADD3 R5, P2, R60, 0x7000, RZ ;  /* 0x000070003c057810 */ /* 0x000fe40007f5e0ff */
[-C--:B------:R-:W-:Y:S02]  /*23880*/  ISETP.GE.OR P1, PT, R7, R0.reuse, P0 ;  /* 0x000000000700720c */ /* 0x080fe40000726670 */
[----:B------:R-:W-:Y:S01]  /*23890*/  ISETP.GE.OR P0, PT, R3, R0, P0 ;  /* 0x000000000300720c */ /* 0x000fe20000706670 */
[----:B------:R-:W-:Y:S01]  /*238a0*/  IMAD.X R41, RZ, RZ, R61, P2 ;  /* 0x000000ffff297224 */ /* 0x000fe200010e063d */
[----:B------:R-:W-:-:S02]  /*238b0*/  LOP3.LUT R28, R29, 0x380, RZ, 0xc0, !PT ;  /* 0x000003801d1c7812 */ /* 0x000fc400078ec0ff */
[----:B------:R-:W-:Y:S02]  /*238c0*/  LOP3.LUT R32, R33, 0x380, RZ, 0xc0, !PT ;  /* 0x0000038021207812 */ /* 0x000fe400078ec0ff */
[----:B------:R-:W-:Y:S02]  /*238d0*/  LOP3.LUT R36, R37, 0x380, RZ, 0xc0, !PT ;  /* 0x0000038025247812 */ /* 0x000fe400078ec0ff */
[----:B------:R-:W-:Y:S02]  /*238e0*/  SHF.R.U64 R3, R2, 0x3, RZ ;  /* 0x0000000302037819 */ /* 0x000fe400000012ff */
[----:B------:R-:W-:Y:S01]  /*238f0*/  LOP3.LUT R2, R5, 0x380, RZ, 0xc0, !PT ;  /* 0x0000038005027812 */ /* 0x000fe200078ec0ff */
[----:B------:R-:W-:Y:S01]  /*23900*/  @!P1 STG.E desc[UR54][R44.64], R89 ;  /* 0x000000592c009986 */ /* 0x000fe2000c101936 */
[----:B------:R-:W-:Y:S02]  /*23910*/  SHF.R.U64 R28, R28, 0x3, RZ ;  /* 0x000000031c1c7819 */ /* 0x000fe400000012ff */
[----:B------:R-:W-:Y:S01]  /*23920*/  SHF.R.U64 R32, R32, 0x3, RZ ;  /* 0x0000000320207819 */ /* 0x000fe200000012ff */
[----:B------:R0:W-:Y:S01]  /*23930*/  @!P0 STG.E desc[UR54][R44.64+0x20], R88 ;  /* 0x000020582c008986 */ /* 0x0001e2000c101936 */
[----:B------:R-:W-:-:S02]  /*23940*/  SHF.R.U64 R36, R36, 0x3, RZ ;  /* 0x0000000324247819 */ /* 0x000fc400000012ff */
[----:B------:R-:W-:Y:S01]  /*23950*/  SHF.R.U64 R2, R2, 0x3, RZ ;  /* 0x0000000302027819 */ /* 0x000fe200000012ff */
[----:B------:R-:W5:Y:S01]  /*23960*/  LD.E.128 R8, desc[UR54][R8.64] ;  /* 0x0000003608087980 */ /* 0x000f62000c101d00 */
[----:B------:R-:W-:Y:S01]  /*23970*/  LOP3.LUT R28, R28, R29, RZ, 0x3c, !PT ;  /* 0x0000001d1c1c7212 */ /* 0x000fe200078e3cff */
[--C-:B------:R-:W-:Y:S01]  /*23980*/  IMAD.X R29, RZ, RZ, R61.reuse, P3 ;  /* 0x000000ffff1d7224 */ /* 0x100fe200018e063d */
[----:B------:R-:W-:Y:S01]  /*23990*/  LOP3.LUT R32, R32, R33, RZ, 0x3c, !PT ;  /* 0x0000002120207212 */ /* 0x000fe200078e3cff */
[--C-:B------:R-:W-:Y:S01]  /*239a0*/  IMAD.X R33, RZ, RZ, R61.reuse, P4 ;  /* 0x000000ffff217224 */ /* 0x100fe200020e063d */
[----:B------:R-:W-:Y:S01]  /*239b0*/  LOP3.LUT R36, R36, R37, RZ, 0x3c, !PT ;  /* 0x0000002524247212 */ /* 0x000fe200078e3cff */
[----:B------:R-:W-:Y:S01]  /*239c0*/  IMAD.X R37, RZ, RZ, R61, P5 ;  /* 0x000000ffff257224 */ /* 0x000fe200028e063d */
[----:B------:R-:W-:Y:S01]  /*239d0*/  LOP3.LUT R40, R2, R5, RZ, 0x3c, !PT ;  /* 0x0000000502287212 */ /* 0x000fe200078e3cff */
[----:B------:R-:W5:Y:S01]  /*239e0*/  LD.E.128 R12, desc[UR54][R12.64] ;  /* 0x000000360c0c7980 */ /* 0x000f62000c101d00 */
[----:B------:R-:W-:Y:S01]  /*239f0*/  LOP3.LUT R60, R3, R60, RZ, 0x3c, !PT ;  /* 0x0000003c033c7212 */ /* 0x000fe200078e3cff */
[----:B------:R-:W-:Y:S01]  /*23a00*/  IMAD R21, R21, UR4, RZ ;  /* 0x0000000415157c24 */ /* 0x000fe2000f8e02ff */
[----:B------:R-:W-:Y:S01]  /*23a10*/  SHF.R.S32.HI R3, RZ, 0x1f, R201 ;  /* 0x0000001fff037819 */ /* 0x000fe200000114c9 */
[----:B------:R-:W5:Y:S01]  /*23a20*/  LD.E.128 R24, desc[UR54][R24.64] ;  /* 0x0000003618187980 */ /* 0x000f62000c101d00 */
[----:B------:R-:W-:-:S03]  /*23a30*/  MOV R2, R201 ;  /* 0x000000c900027202 */ /* 0x000fc60000000f00 */
[----:B------:R1:W5:Y:S04]  /*23a40*/  LD.E.128 R4, desc[UR54][R60.64] ;  /* 0x000000363c047980 */ /* 0x000368000c101d00 */
        /* <DEDUP_REMOVED lines=14> */
[----:B------:R-:W-:Y:S02]  /*23b30*/  IMAD.IADD R3, R3, 0x1, R21 ;  /* 0x0000000103037824 */ /* 0x000fe400078e0215 */
[----:B0-----:R-:W-:Y:S02]  /*23b40*/  IMAD R44, R46, UR4, RZ ;  /* 0x000000042e2c7c24 */ /* 0x001fe4000f8e02ff */
[C---:B------:R-:W-:Y:S01]  /*23b50*/  VIADD R0, R204.reuse, 0x40 ;  /* 0x00000040cc007836 */ /* 0x040fe20000000000 */
[C---:B------:R-:W-:Y:S01]  /*23b60*/  ISETP.GE.AND P3, PT, R204.reuse, R47, PT ;  /* 0x0000002fcc00720c */ /* 0x040fe20003f66270 */
[----:B------:R-:W-:-:S02]  /*23b70*/  VIADD R20, R204, 0x20 ;  /* 0x00000020cc147836 */ /* 0x000fc40000000000 */
[C---:B------:R-:W-:Y:S01]  /*23b80*/  IMAD R45, R211.reuse, UR5, R44 ;  /* 0x00000005d32d7c24 */ /* 0x040fe2000f8e022c */
[----:B------:R-:W-:Y:S01]  /*23b90*/  ISETP.GE.AND P1, PT, R0, R47, PT ;  /* 0x0000002f0000720c */ /* 0x000fe20003f26270 */
[----:B------:R-:W-:Y:S01]  /*23ba0*/  IMAD.WIDE.U32 R2, R211, UR4, R2 ;  /* 0x00000004d3027c25 */ /* 0x000fe2000f8e0002 */
[----:B------:R-:W-:-:S03]  /*23bb0*/  ULDC.64 UR4, c[0x0][0xae8] ;  /* 0x0002ba0000047ab9 */ /* 0x000fc60000000a00 */
[----:B------:R-:W-:Y:S01]  /*23bc0*/  VIADD R0, R16, 0x29820 ;  /* 0x0002982010007836 */ /* 0x000fe20000000000 */
[----:B------:R-:W-:Y:S01]  /*23bd0*/  ISETP.GE.AND P0, PT, R20, R47, PT ;  /* 0x0000002f1400720c */ /* 0x000fe20003f06270 */
[----:B------:R-:W-:Y:S01]  /*23be0*/  VIADD R21, R204, 0x60 ;  /* 0x00000060cc157836 */ /* 0x000fe20000000000 */
[----:B------:R-:W-:Y:S01]  /*23bf0*/  IADD3 R3, R3, R45, RZ ;  /* 0x0000002d03037210 */ /* 0x000fe20007ffe0ff */
[----:B------:R-:W-:Y:S01]  /*23c00*/  IMAD R20, R214, UR4, RZ ;  /* 0x00000004d6147c24 */ /* 0x000fe2000f8e02ff */
[----:B------:R-:W-:Y:S02]  /*23c10*/  PRMT R0, RZ, 0x654, R0 ;  /* 0x00000654ff007816 */ /* 0x000fe40000000000 */
[----:B------:R-:W-:Y:S01]  /*23c20*/  ISETP.GE.AND P2, PT, R21, R47, PT ;  /* 0x0000002f1500720c */ /* 0x000fe20003f46270 */
[C---:B------:R-:W-:Y:S01]  /*23c30*/  IMAD R47, R49.reuse, UR5, R20 ;  /* 0x00000005312f7c24 */ /* 0x040fe2000f8e0214 */
[----:B------:R-:W-:Y:S01]  /*23c40*/  SHF.R.S32.HI R205, RZ, 0x1f, R204 ;  /* 0x0000001fffcd7819 */ /* 0x000fe200000114cc */
[----:B------:R-:W-:Y:S01]  /*23c50*/  IMAD.WIDE.U32 R44, R49, UR4, R2 ;  /* 0x00000004312c7c25 */ /* 0x000fe2000f8e0002 */
[----:B--2---:R1:W-:Y:S01]  /*23c60*/  SYNCS.ARRIVE.TRANS64.RED.A1T0 RZ, [R0+URZ], RZ ;  /* 0x000000ff00ff79a7 */ /* 0x0043e2000810043f */
[----:B------:R-:W-:Y:S02]  /*23c70*/  BSSY B1, `(.L_x_2394) ;  /* 0x0000014000017945 */ /* 0x000fe40003800000 */
[----:B------:R-:W-:-:S04]  /*23c80*/  IMAD.WIDE R20, R217, 0x80, R204 ;  /* 0x00000080d9147825 */ /* 0x000fc800078e02cc */
[----:B------:R-:W-:Y:S01]  /*23c90*/  IMAD.IADD R49, R45, 0x1, R47 ;  /* 0x000000012d317824 */ /* 0x000fe200078e022f */
[----:B-1----:R-:W-:Y:S06]  /*23ca0*/  @P3 BRA `(.L_x_2395) ;  /* 0x0000000000403947 */ /* 0x002fec0003800000 */
[----:B------:R-:W-:Y:S01]  /*23cb0*/  MOV R3, R49 ;  /* 0x0000003100037202 */ /* 0x000fe20000000f00 */
[----:B------:R-:W-:Y:S01]  /*23cc0*/  ULDC.64 UR4, c[0x0][0xad8] ;  /* 0x0002b60000047ab9 */ /* 0x000fe20000000a00 */
[----:B------:R-:W-:Y:S01]  /*23cd0*/  IMAD.MOV.U32 R2, RZ, RZ, R44 ;  /* 0x000000ffff027224 */ /* 0x000fe200078e002c */
[----:B------:R-:W-:Y:S01]  /*23ce0*/  ULDC.64 UR6, c[0x0][0xa80] ;  /* 0x0002a00000067ab9 */ /* 0x000fe20000000a00 */
[----:B------:R-:W-:Y:S02]  /*23cf0*/  IMAD R47, R21, UR4, RZ ;  /* 0x00000004152f7c24 */ /* 0x000fe4000f8e02ff */
[C---:B------:R-:W-:Y:S02]  /*23d00*/  VIADD R0, R201.reuse, 0x40 ;  /* 0x00000040c9007836 */ /* 0x040fe40000000000 */
        /* <DEDUP_REMOVED lines=10> */
.L_x_2395:
[----:B------:R-:W-:Y:S05]  /*23db0*/  BSYNC B1 ;  /* 0x0000000000017941 */ /* 0x000fea0003800000 */
.L_x_2394:
[----:B------:R-:W-:Y:S04]  /*23dc0*/  BSSY B1, `(.L_x_2396) ;  /* 0x0000014000017945 */ /* 0x000fe80003800000 */
[----:B------:R-:W-:Y:S05]  /*23dd0*/  @P0 BRA `(.L_x_2397) ;  /* 0x0000000000480947 */ /* 0x000fea0003800000 */
[----:B0----5:R-:W-:Y:S01]  /*23de0*/  IADD3 R5, P0, R20, 0x20, RZ ;  /* 0x0000002014057810 */ /* 0x021fe20007f1e0ff */
        /* <DEDUP_REMOVED lines=17> */
.L_x_2397:
[----:B------:R-:W-:Y:S05]  /*23f00*/  BSYNC B1 ;  /* 0x0000000000017941 */ /* 0x000fea0003800000 */
.L_x_2396:
        /* <DEDUP_REMOVED lines=20> */
.L_x_2399:
[----:B------:R-:W-:Y:S05]  /*24050*/  BSYNC B1 ;  /* 0x0000000000017941 */ /* 0x000fea0003800000 */
.L_x_2398:
        /* <DEDUP_REMOVED lines=13> */
[----:B------:R-:W-:Y:S02]  /*24130*/  LEA R4, P0, R2, UR6, 0x1 ;  /* 0x0000000602047c11 */ /* 0x000fe4000f8008ff */
[----:B------:R-:W-:-:S04]  /*24140*/  IADD3 R3, R3, R5, RZ ;  /* 0x0000000503037210 */ /* 0x000fc80007ffe0ff */
[----:B------:R-:W-:Y:S02]  /*24150*/  LEA.HI.X R5, R2, UR7, R3, 0x1, P0 ;  /* 0x0000000702057c11 */ /* 0x000fe400080f0c03 */
[----:B------:R-:W-:-:S03]  /*24160*/  ISETP.GE.AND P0, PT, R0, UR4, PT ;  /* 0x0000000400007c0c */ /* 0x000fc6000bf06270 */
[----:B------:R3:W-:Y:S10]  /*24170*/  @!P1 STG.E.128 desc[UR54][R4.64], R24 ;  /* 0x0000001804009986 */ /* 0x0007f4000c101d36 */
[----:B------:R-:W-:Y:S05]  /*24180*/  @P0 BRA `(.L_x_2400) ;  /* 0x0000000800840947 */ /* 0x000fea0003800000 */
[----:B------:R4:W-:Y:S01]  /*24190*/  STG.E.128 desc[UR54][R4.64+0x80], R40 ;  /* 0x0000802804007986 */ /* 0x0009e2000c101d36 */
[----:B------:R-:W-:Y:S05]  /*241a0*/  BRA `(.L_x_2400) ;  /* 0x00000008007c7947 */ /* 0x000fea0003800000 */
.L_x_2391:
        /* <DEDUP_REMOVED lines=12> */
[----:B------:R-:W-:Y:S01]  /*24270*/  IMAD.U32 R0, RZ, RZ, UR4 ;  /* 0x00000004ff007e24 */ /* 0x000fe2000f8e00ff */
[----:B------:R-:W-:-:S05]  /*24280*/  @P1 IADD3.X R213, R213, UR5, RZ, P2, !PT ;  /* 0x00000005d5d51c10 */ /* 0x000fca00097fe4ff */
[----:B------:R3:W5:Y:S01]  /*24290*/  @P1 LDG.E R0, desc[UR54][R212.64] ;  /* 0x00000036d4001981 */ /* 0x000762000c1e1900 */
[----:B------:R-:W-:Y:S01]  /*242a0*/  ISETP.GT.AND P2, PT, R234, 0x7f, PT ;  /* 0x0000007fea00780c */ /* 0x000fe20003f44270 */
[----:B------:R-:W-:-:S12]  /*242b0*/  @P1 BRA `(.L_x_2401) ;  /* 0x0000000000101947 */ /* 0x000fd80003800000 */
[----:B------:R-:W-:Y:S05]  /*242c0*/  @!P0 BRA `(.L_x_2401) ;  /* 0x00000000000c8947 */ /* 0x000fea0003800000 */
[----:B------:R-:W4:Y:S04]  /*242d0*/  LDG.E R5, desc[UR54][R2.64] ;  /* 0x0000003602057981 */ /* 0x000f28000c1e1900 */
[----:B-----5:R-:W4:Y:S02]  /*242e0*/  LDG.E R0, desc[UR54][R2.64+0x4] ;  /* 0x0000043602007981 */ /* 0x020f24000c1e1900 */
[----:B----4-:R-:W-:-:S07]  /*242f0*/  IMAD.IADD R0, R0, 0x1, -R5 ;  /* 0x0000000100007824 */ /* 0x010fce00078e0a05 */
.L_x_2401:
[----:B------:R-:W-:Y:S01]  /*24300*/  BSSY B1, `(.L_x_2402) ;  /* 0x000001d000017945 */ /* 0x000fe20003800000 */
[----:B------:R-:W-:Y:S02]  /*24310*/  SHF.R.S32.HI R8, RZ, 0x1f, R211 ;  /* 0x0000001fff087819 */ /* 0x000fe400000114d3 */
[----:B------:R-:W-:Y:S02]  /*24320*/  SHF.R.S32.HI R10, RZ, 0x1f, R201 ;  /* 0x0000001fff0a7819 */ /* 0x000fe400000114c9 */
[----:B------:R-:W-:Y:S02]  /*24330*/  SEL R11, R210, RZ, !P0 ;  /* 0x000000ffd20b7207 */ /* 0x000fe40004000000 */
[----:B------:R-:W-:Y:S02]  /*24340*/  SEL R214, R214, RZ, !P0 ;  /* 0x000000ffd6d67207 */ /* 0x000fe40004000000 */
[----:B-----5:R-:W-:Y:S01]  /*24350*/  SHF.R.S32.HI R6, RZ, 0x1f, R7 ;  /* 0x0000001fff067819 */ /* 0x020fe20000011407 */
[----:B------:R-:W-:Y:S06]  /*24360*/  @P2 BRA `(.L_x_2403) ;  /* 0x0000000000582947 */ /* 0x000fec0003800000 */
[----:B---3--:R-:W3:Y:S02]  /*24370*/  S2R R2, SR_TID.X ;  /* 0x0000000000027919 */ /* 0x008ee40000002100 */
[----:B---3--:R-:W-:-:S05]  /*24380*/  LEA R2, R217, R2, 0x7 ;  /* 0x00000002d9027211 */ /* 0x008fca00078e38ff */
        /* <DEDUP_REMOVED lines=20> */
.L_x_2403:
[----:B------:R-:W-:Y:S05]  /*244d0*/  BSYNC B1 ;  /* 0x0000000000017941 */ /* 0x000fea0003800000 */
.L_x_2402:
[----:B------:R-:W-:Y:S01]  /*244e0*/  ULDC.64 UR4, c[0x0][0xaa0] ;  /* 0x0002a80000047ab9 */ /* 0x000fe20000000a00 */
[----:B---3--:R-:W-:Y:S01]  /*244f0*/  MOV R2, R201 ;  /* 0x000000c900027202 */ /* 0x008fe20000000f00 */
[----:B----4-:R-:W-:Y:S01]  /*24500*/  IMAD.MOV.U32 R3, RZ, RZ, R10 ;  /* 0x000000ffff037224 */ /* 0x010fe200078e000a */
[----:B------:R-:W-:Y:S01]  /*24510*/  BSSY B1, `(.L_x_2404) ;  /* 0x000002b000017945 */ /* 0x000fe20003800000 */
        /* <DEDUP_REMOVED lines=9> */
[CC--:B------:R-:W-:Y:S01]  /*245b0*/  ISETP.GE.AND P3, PT, R204.reuse, R7.reuse, PT ;  /* 0x00000007cc00720c */ /* 0x0c0fe20003f66270 */
[C---:B------:R-:W-:Y:S01]  /*245c0*/  IMAD R5, R211.reuse, UR5, R4 ;  /* 0x00000005d3057c24 */ /* 0x040fe2000f8e0204 */
[----:B------:R-:W-:Y:S01]  /*245d0*/  IADD3 R4, R204, 0x60, RZ ;  /* 0x00000060cc047810 */ /* 0x000fe20007ffe0ff */
[----:B------:R-:W-:Y:S01]  /*245e0*/  IMAD.WIDE.U32 R2, R211, UR4, R2 ;  /* 0x00000004d3027c25 */ /* 0x000fe2000f8e0002 */
[----:B------:R-:W-:Y:S01]  /*245f0*/  ULDC.64 UR4, c[0x0][0xae8] ;  /* 0x0002ba0000047ab9 */ /* 0x000fe20000000a00 */
[----:B------:R-:W-:-:S02]  /*24600*/  ISETP.GE.AND P0, PT, R0, R7, PT ;  /* 0x000000070000720c */ /* 0x000fc40003f06270 */
[----:B------:R-:W-:Y:S01]  /*24610*/  IMAD.IADD R3, R3, 0x1, R5 ;  /* 0x0000000103037824 */ /* 0x000fe200078e0205 */
[-C--:B------:R-:W-:Y:S01]  /*24620*/  ISETP.GE.AND P2, PT, R6, R7.reuse, PT ;  /* 0x000000070600720c */ /* 0x080fe20003f46270 */
        /* <DEDUP_REMOVED lines=25> */
.L_x_2405:
[----:B------:R-:W-:Y:S05]  /*247c0*/  BSYNC B1 ;  /* 0x0000000000017941 */ /* 0x000fea0003800000 */
.L_x_2404:
[----:B------:R-:W-:Y:S04]  /*247d0*/  BSSY B1, `(.L_x_2406) ;  /* 0x0000014000017945 */ /* 0x000fe80003800000 */
[----:B------:R-:W-:Y:S05]  /*247e0*/  @P2 BRA `(.L_x_2407) ;  /* 0x0000000000482947 */ /* 0x000fea0003800000 */
[----:B---3--:R-:W-:Y:S01]  /*247f0*/  IADD3 R9, P2, R6, 0x20, RZ ;  /* 0x0000002006097810 */ /* 0x008fe20007f5e0ff */
        /* <DEDUP_REMOVED lines=17> */
.L_x_2407:
[----:B------:R-:W-:Y:S05]  /*24910*/  BSYNC B1 ;  /* 0x0000000000017941 */ /* 0x000fea0003800000 */
.L_x_2406:
[----:B------:R-:W-:Y:S04]  /*24920*/  BSSY B1, `(.L_x_2408) ;  /* 0x0000014000017945 */ /* 0x000fe80003800000 */
[----:B------:R-:W-:Y:S05]  /*24930*/  @P0 BRA `(.L_x_2409) ;  /* 0x0000000000480947 */ /* 0x000fea0003800000 */
[----:B---34-:R-:W-:Y:S01]  /*24940*/  IADD3 R9, P0, R6, 0x40, RZ ;  /* 0x0000004006097810 */ /* 0x018fe20007f1e0ff */
        /* <DEDUP_REMOVED lines=17> */
.L_x_2409:
[----:B------:R-:W-:Y:S05]  /*24a60*/  BSYNC B1 ;  /* 0x0000000000017941 */ /* 0x000fea0003800000 */
.L_x_2408:
        /* <DEDUP_REMOVED lines=19> */
.L_x_2400:
[----:B------:R-:W-:Y:S05]  /*24ba0*/  BSYNC B0 ;  /* 0x0000000000007941 */ /* 0x000fea0003800000 */
.L_x_2390:
[----:B------:R-:W-:Y:S02]  /*24bb0*/  ULDC UR4, c[0x0][0xc14] ;  /* 0x0003050000047ab9 */ /* 0x000fe40000000800 */
[----:B--2---:R-:W-:-:S13]  /*24bc0*/  ISETP.GE.AND P0, PT, R191, UR4, PT ;  /* 0x00000004bf007c0c */ /* 0x004fda000bf06270 */
[----:B------:R-:W-:Y:S05]  /*24bd0*/  @!P0 BRA `(.L_x_2410) ;  /* 0xfffffdc400d88947 */ /* 0x000fea000383ffff */
[----:B------:R-:W-:Y:S05]  /*24be0*/  BRA `(.L_x_2204) ;  /* 0x0000006800507947 */ /* 0x000fea0003800000 */
.L_x_2202:
        /* <DEDUP_REMOVED lines=20> */
.L_x_2411:
[----:B------:R-:W1:Y:S01]  /*24d30*/  S2R R0, SR_TID.X ;  /* 0x0000000000007919 */ /* 0x000e620000002100 */
[----:B------:R-:W-:Y:S01]  /*24d40*/  ULDC UR4, c[0x0][0xc14] ;  /* 0x0003050000047ab9 */ /* 0x000fe20000000800 */
[----:B------:R-:W2:Y:S01]  /*24d50*/  S2UR UR6, SR_CTAID.X ;  /* 0x00000000000679c3 */ /* 0x000ea20000002500 */
[----:B------:R-:W-:Y:S01]  /*24d60*/  ULDC UR5, c[0x0][0xc10] ;  /* 0x0003040000057ab9 */ /* 0x000fe20000000800 */
[----:B-1----:R-:W-:-:S04]  /*24d70*/  LOP3.LUT R0, R0, 0x1f, RZ, 0xc0, !PT ;  /* 0x0000001f00007812 */ /* 0x002fc800078ec0ff */
[----:B------:R-:W-:-:S04]  /*24d80*/  ISETP.NE.AND P0, PT, R0, 0x1f, PT ;  /* 0x0000001f0000780c */ /* 0x000fc80003f05270 */
[----:B------:R-:W-:-:S13]  /*24d90*/  ISETP.GE.OR P1, PT, R0, UR4, !P0 ;  /* 0x0000000400007c0c */ /* 0x000fda000c726670 */
[----:B0-----:R-:W0:Y:S02]  /*24da0*/  @!P1 LDC.64 R2, c[0x0][0xc58] ;  /* 0x00031600ff029b82 */ /* 0x001e240000000a00 */
[----:B0-----:R-:W-:-:S05]  /*24db0*/  @!P1 IMAD.WIDE.U32 R2, R0, 0x4, R2 ;  /* 0x0000000400029825 */ /* 0x001fca00078e0002 */
[----:B------:R-:W3:Y:S01]  /*24dc0*/  @!P1 LDG.E R5, desc[UR54][R2.64] ;  /* 0x0000003602059981 */ /* 0x000ee2000c1e1900 */
[C---:B------:R-:W-:Y:S01]  /*24dd0*/  ISETP.NE.AND P1, PT, R0.reuse, RZ, PT ;  /* 0x000000ff0000720c */ /* 0x040fe20003f25270 */
[----:B------:R-:W-:Y:S01]  /*24de0*/  UMOV UR4, URZ ;  /* 0x0000003f00047c82 */ /* 0x000fe20008000000 */
[C---:B------:R-:W-:Y:S02]  /*24df0*/  ISETP.GE.U32.AND P2, PT, R0.reuse, 0x2, PT ;  /* 0x000000020000780c */ /* 0x040fe40003f46070 */
[C---:B------:R-:W-:Y:S02]  /*24e00*/  ISETP.GE.U32.AND P3, PT, R0.reuse, 0x4, PT ;  /* 0x000000040000780c */ /* 0x040fe40003f66070 */
[C---:B------:R-:W-:Y:S02]  /*24e10*/  ISETP.GE.U32.AND P4, PT, R0.reuse, 0x8, PT ;  /* 0x000000080000780c */ /* 0x040fe40003f86070 */
[----:B------:R-:W-:Y:S01]  /*24e20*/  ISETP.GE.U32.AND P5, PT, R0, 0x10, PT ;  /* 0x000000100000780c */ /* 0x000fe20003fa6070 */
[----:B---3--:R-:W0:Y:S02]  /*24e30*/  SHFL.UP PT, R4, R5, 0x1, RZ ;  /* 0x0420000005047989 */ /* 0x008e2400000e00ff */
        /* <DEDUP_REMOVED lines=16> */
[----:B0-----:R-:W-:-:S05]  /*24f40*/  IMAD R7, R7, UR5, RZ ;  /* 0x0000000507077c24 */ /* 0x001fca000f8e02ff */
[----:B--2---:R-:W-:Y:S02]  /*24f50*/  ISETP.GT.AND P6, PT, R7, UR6, PT ;  /* 0x0000000607007c0c */ /* 0x004fe4000bfc4270 */
[----:B------:R-:W-:-:S11]  /*24f60*/  MOV R2, R7 ;  /* 0x0000000700027202 */ /* 0x000fd60000000f00 */
[----:B------:R-:W-:Y:S05]  /*24f70*/  @P6 BRA `(.L_x_2413) ;  /* 0x0000000000a06947 */ /* 0x000fea0003800000 */
[----:B------:R-:W0:Y:S01]  /*24f80*/  LDC R6, c[0x0][0xc14] ;  /* 0x00030500ff067b82 */ /* 0x000e220000000800 */
[----:B------:R-:W-:Y:S01]  /*24f90*/  IMAD.MOV.U32 R7, RZ, RZ, R2 ;  /* 0x000000ffff077224 */ /* 0x000fe200078e0002 */
[----:B------:R-:W-:Y:S01]  /*24fa0*/  UMOV UR4, URZ ;  /* 0x0000003f00047c82 */ /* 0x000fe20008000000 */
[----:B------:R-:W-:Y:S01]  /*24fb0*/  ULDC UR7, c[0x0][0xc14] ;  /* 0x0003050000077ab9 */ /* 0x000fe20000000800 */
[----:B------:R-:W-:-:S05]  /*24fc0*/  ULDC UR5, c[0x0][0xc10] ;  /* 0x0003040000057ab9 */ /* 0x000fca0000000800 */
.L_x_2417:
        /* <DEDUP_REMOVED lines=13> */
.L_x_2416:
[----:B------:R-:W-:Y:S05]  /*250a0*/  BSYNC B0 ;  /* 0x0000000000007941 */ /* 0x000fea0003800000 */
.L_x_2415:
[----:B0----5:R-:W0:Y:S02]  /*250b0*/  SHFL.UP PT, R2, R5, 0x1, RZ ;  /* 0x0420000005027989 */ /* 0x021e2400000e00ff */
        /* <DEDUP_REMOVED lines=19> */
[----:B------:R-:W-:-:S07]  /*251f0*/  IMAD.MOV.U32 R6, RZ, RZ, R10 ;  /* 0x000000ffff067224 */ /* 0x000fce00078e000a */
.L_x_2413:
        /* <DEDUP_REMOVED lines=19> */
[----:B------:R-:W-:-:S05]  /*25330*/  IADD3 R13, R8, -0x1, RZ ;  /* 0xffffffff080d7810 */ /* 0x000fca0007ffe0ff */
[----:B------:R2:W3:Y:S02]  /*25340*/  SHFL.IDX PT, R4, R6, R13, 0x1f ;  /* 0x00001f0d06047589 */ /* 0x0004e400000e0000 */
.L_x_2418:
        /* <DEDUP_REMOVED lines=15> */
[----:B------:R-:W-:Y:S01]  /*25440*/  @!P1 IMAD.IADD R4, R4, 0x1, -R11 ;  /* 0x0000000104049824 */ /* 0x000fe200078e0a0b */
[----:B------:R-:W-:Y:S02]  /*25450*/  @!P1 IADD3 R7, R7, 0x1, RZ ;  /* 0x0000000107079810 */ /* 0x000fe40007ffe0ff */
[----:B------:R-:W-:Y:S02]  /*25460*/  ISETP.NE.AND P1, PT, R9, RZ, PT ;  /* 0x000000ff0900720c */ /* 0x000fe40003f25270 */
[----:B------:R-:W-:-:S13]  /*25470*/  ISETP.GE.U32.AND P0, PT, R4, R11, PT ;  /* 0x0000000b0400720c */ /* 0x000fda0003f06070 */
[----:B------:R-:W-:-:S04]  /*25480*/  @P0 VIADD R7, R7, 0x1 ;  /* 0x0000000107070836 */ /* 0x000fc80000000000 */
[----:B------:R-:W-:Y:S01]  /*25490*/  @!P2 IMAD.MOV R7, RZ, RZ, -R7 ;  /* 0x000000ffff07a224 */ /* 0x000fe200078e0a07 */
[----:B------:R-:W-:-:S05]  /*254a0*/  @!P1 LOP3.LUT R7, RZ, R9, RZ, 0x33, !PT ;  /* 0x00000009ff079212 */ /* 0x000fca00078e33ff */
[----:B------:R-:W-:Y:S01]  /*254b0*/  IMAD R4, R10, R7, RZ ;  /* 0x000000070a047224 */ /* 0x000fe200078e02ff */
[----:B------:R-:W-:-:S03]  /*254c0*/  IADD3 R7, -R7, RZ, RZ ;  /* 0x000000ff07077210 */ /* 0x000fc60007ffe1ff */
        /* <DEDUP_REMOVED lines=18> */
[----:B------:R-:W-:Y:S01]  /*255f0*/  @!P1 IMAD.IADD R3, R3, 0x1, -R6 ;  /* 0x0000000103039824 */ /* 0x000fe200078e0a06 */
[----:B------:R-:W-:Y:S02]  /*25600*/  @!P1 IADD3 R2, R2, 0x1, RZ ;  /* 0x0000000102029810 */ /* 0x000fe40007ffe0ff */
        /* <DEDUP_REMOVED lines=11> */
[----:B------:R-:W-:Y:S01]  /*256c0*/  IADD3 R2, R5, R2, RZ ;  /* 0x0000000205027210 */ /* 0x000fe20007ffe0ff */
[----:B------:R1:W-:Y:S04]  /*256d0*/  STL [R1+0x8], R3 ;  /* 0x0000080301007387 */ /* 0x0003e80000100800 */
[----:B------:R1:W-:Y:S01]  /*256e0*/  STL [R1+0x4], R2 ;  /* 0x0000040201007387 */ /* 0x0003e20000100800 */
[----:B------:R-:W-:Y:S05]  /*256f0*/  BRA `(.L_x_2419) ;  /* 0x0000000000107947 */ /* 0x000fea0003800000 */
.L_x_2414:
[----:B------:R-:W-:Y:S01]  /*25700*/  IMAD.U32 R2, RZ, RZ, UR6 ;  /* 0x00000006ff027e24 */ /* 0x000fe2000f8e00ff */
[----:B------:R0:W-:Y:S04]  /*25710*/  STL [R1+0x4], RZ ;  /* 0x000004ff01007387 */ /* 0x0001e80000100800 */
[----:B------:R0:W-:Y:S04]  /*25720*/  STL [R1+0x8], RZ ;  /* 0x000008ff01007387 */ /* 0x0001e80000100800 */
[----:B------:R0:W-:Y:S02]  /*25730*/  STL [R1], R2 ;  /* 0x0000000201007387 */ /* 0x0001e40000100800 */
.L_x_2419:
        /* <DEDUP_REMOVED lines=10> */
.L_x_2412:
[----:B-1----:R-:W3:Y:S01]  /*257e0*/  LDL R0, [R1+0xc] ;  /* 0x00000c0001007983 */ /* 0x002ee20000100800 */
[----:B------:R-:W-:-:S03]  /*257f0*/  ULDC UR4, c[0x0][0xc14] ;  /* 0x0003050000047ab9 */ /* 0x000fc60000000800 */
[----:B------:R1:W-:Y:S01]  /*25800*/  STL [R1+0x10], RZ ;  /* 0x000010ff01007387 */ /* 0x0003e20000100800 */
[----:B---3--:R-:W-:Y:S01]  /*25810*/  ISETP.GE.AND P0, PT, R0, UR4, PT ;  /* 0x0000000400007c0c */ /* 0x008fe2000bf06270 */
[----:B------:R-:W-:-:S05]  /*25820*/  IMAD.MOV.U32 R0, RZ, RZ, 0x1 ;  /* 0x00000001ff007424 */ /* 0x000fca00078e00ff */
[----:B------:R1:W-:Y:S04]  /*25830*/  STL [R1+0x18], R0 ;  /* 0x0000180001007387 */ /* 0x0003e80000100800 */
[----:B------:R1:W-:Y:S03]  /*25840*/  STL [R1+0x3c], RZ ;  /* 0x00003cff01007387 */ /* 0x0003e60000100800 */
[----:B------:R-:W-:Y:S05]  /*25850*/  @P0 BRA `(.L_x_2420) ;  /* 0x0000005800300947 */ /* 0x000fea0003800000 */
[----:B-1----:R-:W1:Y:S01]  /*25860*/  S2R R0, SR_TID.X ;  /* 0x0000000000007919 */ /* 0x002e620000002100 */
[----:B------:R-:W-:Y:S01]  /*25870*/  BSSY B7, `(.L_x_2420) ;  /* 0x000058a000077945 */ /* 0x000fe20003800000 */
[----:B------:R-:W-:Y:S01]  /*25880*/  ULDC UR38, c[0x0][0xc] ;  /* 0x0000030000267ab9 */ /* 0x000fe20000000800 */
[----:B------:R-:W-:Y:S01]  /*25890*/  ULOP3.LUT UR37, UR36, 0x1, URZ, 0xfc, !UPT ;  /* 0x0000000124257892 */ /* 0x000fe2000f8efc3f */
[----:B--2---:R-:W2:Y:S01]  /*258a0*/  S2R R6, SR_TID.X ;  /* 0x0000000000067919 */ /* 0x004ea20000002100 */
[----:B------:R-:W-:Y:S01]  /*258b0*/  ULOP3.LUT UR39, UR36, 0x2, URZ, 0xfc, !UPT ;  /* 0x0000000224277892 */ /* 0x000fe2000f8efc3f */
[----:B------:R-:W-:Y:S01]  /*258c0*/  ULDC.64 UR40, c[0x0][0x198] ;  /* 0x0000660000287ab9 */ /* 0x000fe20000000a00 */
[----:B-1----:R-:W-:Y:S01]  /*258d0*/  LOP3.LUT R0, R0, 0x7f, RZ, 0xc0, !PT ;  /* 0x0000007f00007812 */ /* 0x002fe200078ec0ff */
[C---:B--2---:R-:W-:Y:S01]  /*258e0*/  IMAD.SHL.U32 R4, R6.reuse, 0x20, RZ ;  /* 0x0000002006047824 */ /* 0x044fe200078e00ff */
[----:B------:R-:W-:-:S03]  /*258f0*/  LOP3.LUT P0, RZ, R6, 0x4, RZ, 0xc0, !PT ;  /* 0x0000000406ff7812 */ /* 0x000fc6000780c0ff */
[----:B------:R-:W-:Y:S02]  /*25900*/  IMAD.SHL.U32 R0, R0, 0x10, RZ ;  /* 0x0000001000007824 */ /* 0x000fe400078e00ff */
[----:B------:R-:W-:-:S03]  /*25910*/  IMAD.SHL.U32 R7, R6, 0x4, RZ ;  /* 0x0000000406077824 */ /* 0x000fc600078e00ff */
[----:B------:R-:W-:Y:S02]  /*25920*/  LOP3.LUT R3, R0, 0x600, RZ, 0xc0, !PT ;  /* 0x0000060000037812 */ /* 0x000fe400078ec0ff */
[----:B------:R-:W-:Y:S02]  /*25930*/  SHF.L.U32 R0, R6, 0x7, RZ ;  /* 0x0000000706007819 */ /* 0x000fe400000006ff */
[----:B------:R-:W-:Y:S02]  /*25940*/  LOP3.LUT R5, R3, 0x60, R4, 0xf8, !PT ;  /* 0x0000006003057812 */ /* 0x000fe400078ef804 */
[----:B------:R-:W-:Y:S02]  /*25950*/  SHF.R.U32.HI R3, RZ, 0x1, R6 ;  /* 0x00000001ff037819 */ /* 0x000fe40000011606 */
[----:B0-----:R-:W-:Y:S02]  /*25960*/  LOP3.LUT R2, R0, 0x380, RZ, 0xc0, !PT ;  /* 0x0000038000027812 */ /* 0x001fe400078ec0ff */
[----:B------:R-:W-:-:S02]  /*25970*/  LOP3.LUT R5, R5, 0x100, R4, 0xf8, !PT ;  /* 0x0000010005057812 */ /* 0x000fc400078ef804 */
        /* <DEDUP_REMOVED lines=16> */
[----:B------:R1:W-:Y:S04]  /*25a80*/  STL [R1+0x10], RZ ;  /* 0x000010ff01007387 */ /* 0x0003e80000100800 */
[----:B------:R1:W-:Y:S02]  /*25a90*/  STL [R1+0x18], R0 ;  /* 0x0000180001007387 */ /* 0x0003e40000100800 */
.L_x_2525:
[----:B-1----:R-:W2:Y:S01]  /*25aa0*/  LDL R0, [R1+0xc] ;  /* 0x00000c0001007983 */ /* 0x002ea20000100800 */
[----:B------:R-:W2:Y:S01]  /*25ab0*/  LDC.64 R16, c[0x0][0xc60] ;  /* 0x00031800ff107b82 */ /* 0x000ea20000000a00 */
[----:B------:R-:W-:Y:S05]  /*25ac0*/  YIELD ;  /* 0x0000000000007946 */ /* 0x000fea0003800000 */
[----:B------:R-:W-:Y:S01]  /*25ad0*/  ULDC.64 UR4, c[0x0][0xa28] ;  /* 0x00028a0000047ab9 */ /* 0x000fe20000000a00 */
[----:B------:R-:W-:Y:S01]  /*25ae0*/  ULDC.64 UR10, c[0x0][0xa18] ;  /* 0x00028600000a7ab9 */ /* 0x000fe20000000a00 */
[----:B------:R-:W-:Y:S01]  /*25af0*/  ISETP.NE.U32.AND P0, PT, RZ, UR4, PT ;  /* 0x00000004ff007c0c */ /* 0x000fe2000bf05070 */
[----:B------:R-:W-:Y:S01]  /*25b00*/  ULDC.64 UR6, c[0x0][0xa08] ;  /* 0x0002820000067ab9 */ /* 0x000fe20000000a00 */
[----:B------:R-:W-:Y:S01]  /*25b10*/  MOV R8, RZ ;  /* 0x000000ff00087202 */ /* 0x000fe20000000f00 */
[----:B------:R-:W-:Y:S01]  /*25b20*/  ULDC.64 UR8, c[0x0][0xa10] ;  /* 0x0002840000087ab9 */ /* 0x000fe20000000a00 */
[----:B--2---:R-:W-:-:S06]  /*25b30*/  IMAD.WIDE R16, R0, 0x4, R16 ;  /* 0x0000000400107825 */ /* 0x004fcc00078e0210 */
[----:B------:R-:W2:Y:S01]  /*25b40*/  LDG.E R16, desc[UR54][R16.64] ;  /* 0x0000003610107981 */ /* 0x000ea2000c1e1900 */
[----:B------:R-:W-:Y:S02]  /*25b50*/  ISETP.NE.AND.EX P0, PT, RZ, UR5, PT, P0 ;  /* 0x00000005ff007c0c */ /* 0x000fe4000bf05300 */
[----:B------:R-:W-:-:S04]  /*25b60*/  ISETP.NE.U32.AND P3, PT, RZ, UR10, PT ;  /* 0x0000000aff007c0c */ /* 0x000fc8000bf65070 */
[----:B------:R-:W-:Y:S01]  /*25b70*/  ISETP.NE.AND.EX P3, PT, RZ, UR11, PT, P3 ;  /* 0x0000000bff007c0c */ /* 0x000fe2000bf65330 */
[----:B------:R-:W-:Y:S02]  /*25b80*/  IMAD.MOV.U32 R0, RZ, RZ, RZ ;  /* 0x000000ffff007224 */ /* 0x000fe400078e00ff */
[----:B------:R-:W-:Y:S02]  /*25b90*/  IMAD.MOV.U32 R11, RZ, RZ, RZ ;  /* 0x000000ffff0b7224 */ /* 0x000fe400078e00ff */
[----:B------:R-:W-:Y:S01]  /*25ba0*/  IMAD.MOV.U32 R20, RZ, RZ, RZ ;  /* 0x000000ffff147224 */ /* 0x000fe200078e00ff */
[----:B--2---:R-:W-:Y:S02]  /*25bb0*/  SHF.R.S32.HI R18, RZ, 0x1f, R16 ;  /* 0x0000001fff127819 */ /* 0x004fe40000011410 */
[----:B------:R-:W-:-:S04]  /*25bc0*/  @P0 LEA R2, P1, R16, UR4, 0x2 ;  /* 0x0000000410020c11 */ /* 0x000fc8000f8210ff */
[C-C-:B------:R-:W-:Y:S01]  /*25bd0*/  @P0 LEA.HI.X R3, R16.reuse, UR5, R18.reuse, 0x2, P1 ;  /* 0x0000000510030c11 */ /* 0x140fe200088f1412 */
[----:B------:R-:W-:Y:S01]  /*25be0*/  ULDC.64 UR4, c[0x0][0xa00] ;  /* 0x0002800000047ab9 */ /* 0x000fe20000000a00 */
[C---:B------:R-:W-:Y:S01]  /*25bf0*/  IMAD.SHL.U32 R17, R16.reuse, 0x4, RZ ;  /* 0x0000000410117824 */ /* 0x040fe200078e00ff */
[----:B------:R-:W-:Y:S02]  /*25c00*/  ISETP.NE.U32.AND P2, PT, RZ, UR4, PT ;  /* 0x00000004ff007c0c */ /* 0x000fe4000bf45070 */
[----:B0-----:R0:W5:Y:S01]  /*25c10*/  @P0 LDG.E R8, desc[UR54][R2.64] ;  /* 0x0000003602080981 */ /* 0x001162000c1e1900 */
[----:B------:R-:W-:Y:S02]  /*25c20*/  SHF.L.U64.HI R18, R16, 0x2, R18 ;  /* 0x0000000210127819 */ /* 0x000fe40000010212 */
[----:B------:R-:W-:Y:S02]  /*25c30*/  ISETP.NE.AND.EX P2, PT, RZ, UR5, PT, P2 ;  /* 0x00000005ff007c0c */ /* 0x000fe4000bf45320 */
[----:B------:R-:W-:-:S02]  /*25c40*/  ISETP.NE.U32.AND P0, PT, RZ, UR6, PT ;  /* 0x00000006ff007c0c */ /* 0x000fc4000bf05070 */
[----:B------:R-:W-:Y:S02]  /*25c50*/  ISETP.NE.U32.AND P1, PT, RZ, UR8, PT ;  /* 0x00000008ff007c0c */ /* 0x000fe4000bf25070 */
[----:B------:R-:W-:Y:S02]  /*25c60*/  ISETP.NE.AND.EX P0, PT, RZ, UR7, PT, P0 ;  /* 0x00000007ff007c0c */ /* 0x000fe4000bf05300 */
[C---:B0-----:R-:W-:Y:S02]  /*25c70*/  IADD3 R2, P4, R17.reuse, UR4, RZ ;  /* 0x0000000411027c10 */ /* 0x041fe4000ff9e0ff */
[----:B------:R-:W-:Y:S02]  /*25c80*/  ISETP.NE.AND.EX P1, PT, RZ, UR9, PT, P1 ;  /* 0x00000009ff007c0c */ /* 0x000fe4000bf25310 */
[C---:B------:R-:W-:Y:S02]  /*25c90*/  IADD3.X R3, R18.reuse, UR5, RZ, P4, !PT ;  /* 0x0000000512037c10 */ /* 0x040fe4000a7fe4ff */
[C---:B------:R-:W-:Y:S01]  /*25ca0*/  IADD3 R4, P4, R17.reuse, UR8, RZ ;  /* 0x0000000811047c10 */ /* 0x040fe2000ff9e0ff */
[----:B------:R-:W-:Y:S01]  /*25cb0*/  ULDC UR4, c[0x0][0x288] ;  /* 0x0000a20000047ab9 */ /* 0x000fe20000000800 */
[----:B------:R-:W-:Y:S01]  /*25cc0*/  IADD3 R6, P5, R17, UR6, RZ ;  /* 0x0000000611067c10 */ /* 0x000fe2000ffbe0ff */
[----:B------:R-:W2:Y:S01]  /*25cd0*/  @P2 LDG.E R0, desc[UR54][R2.64] ;  /* 0x0000003602002981 */ /* 0x000ea2000c1e1900 */
[----:B------:R-:W-:-:S02]  /*25ce0*/  IADD3.X R5, R18, UR9, RZ, P4, !PT ;  /* 0x0000000912057c10 */ /* 0x000fc4000a7fe4ff */
[----:B------:R-:W-:Y:S02]  /*25cf0*/  @P3 IADD3 R12, P4, R17, UR10, RZ ;  /* 0x0000000a110c3c10 */ /* 0x000fe4000ff9e0ff */
[----:B------:R-:W-:Y:S01]  /*25d00*/  MOV R10, UR4 ;  /* 0x00000004000a7c02 */ /* 0x000fe20008000f00 */
[----:B------:R0:W5:Y:S01]  /*25d10*/  @P1 LDG.E R20, desc[UR54][R4.64] ;  /* 0x0000003604141981 */ /* 0x000162000c1e1900 */
[C---:B------:R-:W-:Y:S01]  /*25d20*/  IADD3.X R7, R18.reuse, UR7, RZ, P5, !PT ;  /* 0x0000000712077c10 */ /* 0x040fe2000affe4ff */
[----:B------:R-:W-:Y:S01]  /*25d30*/  ULDC.64 UR4, c[0x0][0x3f8] ;  /* 0x0000fe0000047ab9 */ /* 0x000fe20000000a00 */
[----:B------:R-:W-:-:S03]  /*25d40*/  @P3 IADD3.X R13, R18, UR11, RZ, P4, !PT ;  /* 0x0000000b120d3c10 */ /* 0x000fc6000a7fe4ff */
[----:B------:R0:W5:Y:S04]  /*25d50*/  @P0 LDG.E R11, desc[UR54][R6.64] ;  /* 0x00000036060b0981 */ /* 0x000168000c1e1900 */
[----:B------:R0:W5:Y:S01]  /*25d60*/  @P3 LDG.E R10, desc[UR54][R12.64] ;  /* 0x000000360c0a3981 */ /* 0x000162000c1e1900 */
[----:B------:R-:W-:-:S03]  /*25d70*/  UISETP.NE.U32.AND UP0, UPT, UR4, URZ, UPT ;  /* 0x0000003f0400728c */ /* 0x000fc6000bf05070 */
[----:B------:R-:W-:Y:S01]  /*25d80*/  ULDC UR4, c[0x0][0x404] ;  /* 0x0001010000047ab9 */ /* 0x000fe20000000800 */
[----:B------:R-:W-:-:S03]  /*25d90*/  UISETP.NE.AND.EX UP0, UPT, UR5, URZ, UPT, UP0 ;  /* 0x0000003f0500728c */ /* 0x000fc6000bf05300 */
[----:B------:R-:W-:Y:S01]  /*25da0*/  ULDC UR5, c[0x0][0x2e0] ;  /* 0x0000b80000057ab9 */ /* 0x000fe20000000800 */
[----:B------:R-:W-:-:S04]  /*25db0*/  USEL UR4, UR4, 0x1, UP0 ;  /* 0x0000000104047887 */ /* 0x000fc80008000000 */
[----:B------:R-:W-:-:S03]  /*25dc0*/  UIMAD UR4, UR4, UR5, URZ ;  /* 0x00000005040472a4 */ /* 0x000fc6000f8e023f */
[----:B------:R-:W-:-:S03]  /*25dd0*/  ULDC UR5, c[0x0][0x338] ;  /* 0x0000ce0000057ab9 */ /* 0x000fc60000000800 */
[----:B------:R-:W-:Y:S01]  /*25de0*/  IMAD.U32 R9, RZ, RZ, UR4 ;  /* 0x00000004ff097e24 */ /* 0x000fe2000f8e00ff */
[----:B--2---:R1:W-:Y:S02]  /*25df0*/  STL [R1+0x28], R0 ;  /* 0x0000280001007387 */ /* 0x0043e40000100800 */
[----:B-1----:R-:W-:Y:S01]  /*25e00*/  IMAD.U32 R0, RZ, RZ, UR5 ;  /* 0x00000005ff007e24 */ /* 0x002fe2000f8e00ff */
[----:B0-----:R-:W-:Y:S06]  /*25e10*/  @P3 BRA `(.L_x_2421) ;  /* 0x0000000000103947 */ /* 0x001fec0003800000 */
[----:B------:R-:W-:Y:S05]  /*25e20*/  @!P2 BRA `(.L_x_2421) ;  /* 0x00000000000ca947 */ /* 0x000fea0003800000 */
[----:B-----5:R-:W2:Y:S04]  /*25e30*/  LDG.E R10, desc[UR54][R2.64] ;  /* 0x00000036020a7981 */ /* 0x020ea8000c1e1900 */
[----:B------:R-:W2:Y:S02]  /*25e40*/  LDG.E R2, desc[UR54][R2.64+0x4] ;  /* 0x0000043602027981 */ /* 0x000ea4000c1e1900 */
[----:B--2---:R-:W-:-:S07]  /*25e50*/  IMAD.IADD R10, R2, 0x1, -R10 ;  /* 0x00000001020a7824 */ /* 0x004fce00078e0a0a */
.L_x_2421:
[----:B-----5:R-:W-:Y:S01]  /*25e60*/  IMAD.IADD R2, R11, 0x1, R8 ;  /* 0x000000010b027824 */ /* 0x020fe200078e0208 */
[----:B------:R-:W-:Y:S02]  /*25e70*/  ULDC.64 UR4, c[0x0][0xa20] ;  /* 0x0002880000047ab9 */ /* 0x000fe40000000a00 */
[----:B------:R-:W-:Y:S02]  /*25e80*/  ISETP.NE.U32.AND P2, PT, RZ, UR4, PT ;  /* 0x00000004ff007c0c */ /* 0x000fe4000bf45070 */
[----:B------:R0:W-:Y:S02]  /*25e90*/  STL [R1+0x2c], R2 ;  /* 0x00002c0201007387 */ /* 0x0001e40000100800 */
[----:B------:R-:W-:-:S13]  /*25ea0*/  ISETP.NE.AND.EX P2, PT, RZ, UR5, PT, P2 ;  /* 0x00000005ff007c0c */ /* 0x000fda000bf45320 */
[----:B0-----:R-:W-:Y:S05]  /*25eb0*/  @!P2 BRA `(.L_x_2422) ;  /* 0x000000000010a947 */ /* 0x001fea0003800000 */
[----:B------:R-:W-:-:S04]  /*25ec0*/  IADD3 R2, P0, R17, UR4, RZ ;  /* 0x0000000411027c10 */ /* 0x000fc8000ff1e0ff */
[----:B------:R-:W-:-:S05]  /*25ed0*/  IADD3.X R3, R18, UR5, RZ, P0, !PT ;  /* 0x0000000512037c10 */ /* 0x000fca00087fe4ff */
[----:B------:R0:W5:Y:S01]  /*25ee0*/  LDG.E R9, desc[UR54][R2.64] ;  /* 0x0000003602097981 */ /* 0x000162000c1e1900 */
[----:B------:R-:W-:Y:S05]  /*25ef0*/  BRA `(.L_x_2423) ;  /* 0x0000000000107947 */ /* 0x000fea0003800000 */
.L_x_2422:
[----:B------:R-:W-:Y:S05]  /*25f00*/  @!P0 BRA `(.L_x_2423) ;  /* 0x00000000000c8947 */ /* 0x000fea0003800000 */
[----:B------:R-:W2:Y:S04]  /*25f10*/  LDG.E R9, desc[UR54][R6.64] ;  /* 0x0000003606097981 */ /* 0x000ea8000c1e1900 */
[----:B------:R-:W2:Y:S02]  /*25f20*/  LDG.E R6, desc[UR54][R6.64+0x4] ;  /* 0x0000043606067981 */ /* 0x000ea4000c1e1900 */
[----:B--2---:R-:W-:-:S07]  /*25f30*/  IADD3 R9, -R9, R6, RZ ;  /* 0x0000000609097210 */ /* 0x004fce0007ffe1ff */
.L_x_2423:
[----:B0-----:R-:W2:Y:S04]  /*25f40*/  @P1 LDG.E R2, desc[UR54][R4.64] ;  /* 0x0000003604021981 */ /* 0x001ea8000c1e1900 */
[----:B------:R-:W3:Y:S01]  /*25f50*/  LDL R3, [R1+0x4] ;  /* 0x0000040001037983 */ /* 0x000ee20000100800 */
[----:B-----5:R-:W-:-:S03]  /*25f60*/  IMAD.IADD R9, R9, 0x1, -R8 ;  /* 0x0000000109097824 */ /* 0x020fc600078e0a08 */
[----:B------:R-:W2:Y:S01]  /*25f70*/  @P1 LDG.E R4, desc[UR54][R4.64+0x4] ;  /* 0x0000043604041981 */ /* 0x000ea2000c1e1900 */
[----:B------:R-:W-:Y:S01]  /*25f80*/  BSSY B0, `(.L_x_2424) ;  /* 0x000013c000007945 */ /* 0x000fe20003800000 */
[----:B---3--:R-:W-:Y:S01]  /*25f90*/  LEA R3, R3, 0x11f, 0x7 ;  /* 0x0000011f03037811 */ /* 0x008fe200078e38ff */
[----:B--2---:R-:W-:-:S04]  /*25fa0*/  @P1 IMAD.IADD R0, R4, 0x1, -R2 ;  /* 0x0000000104001824 */ /* 0x004fc800078e0a02 */
[----:B------:R-:W-:-:S05]  /*25fb0*/  IMAD.IADD R2, R9, 0x1, R0 ;  /* 0x0000000109027824 */ /* 0x000fca00078e0200 */
[C---:B------:R-:W-:Y:S01]  /*25fc0*/  IADD3 R3, R2.reuse, R3, -R10 ;  /* 0x0000000302037210 */ /* 0x040fe20007ffe80a */
[----:B------:R-:W-:-:S04]  /*25fd0*/  VIADD R2, R2, 0x9f ;  /* 0x0000009f02027836 */ /* 0x000fc80000000000 */
[----:B------:R-:W-:-:S04]  /*25fe0*/  IMAD.HI R2, R2, 0x66666667, RZ ;  /* 0x6666666702027827 */ /* 0x000fc800078e02ff */
[----:B------:R-:W-:Y:S01]  /*25ff0*/  IMAD.HI R3, R3, 0x66666667, RZ ;  /* 0x6666666703037827 */ /* 0x000fe200078e02ff */
[----:B------:R-:W-:-:S04]  /*26000*/  SHF.R.U32.HI R4, RZ, 0x1f, R2 ;  /* 0x0000001fff047819 */ /* 0x000fc80000011602 */
[----:B------:R-:W-:Y:S02]  /*26010*/  SHF.R.U32.HI R19, RZ, 0x1f, R3 ;  /* 0x0000001fff137819 */ /* 0x000fe40000011603 */
[----:B------:R-:W-:Y:S02]  /*26020*/  LEA.HI.SX32 R4, R2, R4, 0x1a ;  /* 0x0000000402047211 */ /* 0x000fe400078fd2ff */
[----:B------:R-:W-:-:S04]  /*26030*/  LEA.HI.SX32 R19, R3, R19, 0x1a ;  /* 0x0000001303137211 */ /* 0x000fc800078fd2ff */
[----:B------:R-:W-:-:S05]  /*26040*/  VIMNMX R19, R4, R19, PT ;  /* 0x0000001304137248 */ /* 0x000fca0003fe0100 */
[----:B------:R-:W-:Y:S01]  /*26050*/  IMAD R2, R19, 0xa0, -R9 ;  /* 0x000000a013027824 */ /* 0x000fe200078e0a09 */
[----:B------:R-:W-:-:S04]  /*26060*/  IADD3 R9, -R9, RZ, RZ ;  /* 0x000000ff09097210 */ /* 0x000fc80007ffe1ff */
[----:B------:R-:W-:Y:S02]  /*26070*/  VIMNMX R0, R2, R0, PT ;  /* 0x0000000002007248 */ /* 0x000fe40003fe0100 */
[----:B------:R-:W-:-:S04]  /*26080*/  VIMNMX R2, RZ, R9, !PT ;  /* 0x00000009ff027248 */ /* 0x000fc80007fe0100 */
[----:B------:R-:W-:Y:S01]  /*26090*/  ISETP.GT.AND P0, PT, R0, R2, PT ;  /* 0x000000020000720c */ /* 0x000fe20003f04270 */
[----:B------:R-:W-:-:S05]  /*260a0*/  IMAD.WIDE.U32 R2, R2, -0x33333333, RZ ;  /* 0xcccccccd02027825 */ /* 0x000fca00078e00ff */
[----:B------:R-:W-:-:S07]  /*260b0*/  SHF.R.U32.HI R3, RZ, 0x7, R3 ;  /* 0x00000007ff037819 */ /* 0x000fce0000011603 */
[----:B------:R-:W-:-:S04]  /*260c0*/  @P0 VIADD R0, R0, 0x9f ;  /* 0x0000009f00000836 */ /* 0x000fc80000000000 */
[----:B------:R-:W-:-:S05]  /*260d0*/  @P0 IMAD.HI R0, R0, 0x66666667, RZ ;  /* 0x6666666700000827 */ /* 0x000fca00078e02ff */
[----:B------:R-:W-:Y:S01]  /*260e0*/  @P0 SHF.R.U32.HI R2, RZ, 0x1f, R0 ;  /* 0x0000001fff020819 */ /* 0x000fe20000011600 */
[----:B------:R-:W-:-:S03]  /*260f0*/  IMAD.MOV.U32 R4, RZ, RZ, R3 ;  /* 0x000000ffff047224 */ /* 0x000fc600078e0003 */
[----:B------:R-:W-:-:S04]  /*26100*/  @P0 LEA.HI.SX32 R4, R0, R2, 0x1a ;  /* 0x0000000200040211 */ /* 0x000fc800078fd2ff */
[----:B------:R-:W-:Y:S02]  /*26110*/  ISETP.GT.AND P2, PT, R4, R3, PT ;  /* 0x000000030400720c */ /* 0x000fe40003f44270 */
[----:B------:R-:W-:-:S11]  /*26120*/  PLOP3.LUT P0, PT, PT, PT, PT, 0x80, 0x0 ;  /* 0x000000000000781c */ /* 0x000fd60003f0f070 */
[----:B------:R-:W-:Y:S05]  /*26130*/  @!P2 BRA `(.L_x_2425) ;  /* 0x000000100080a947 */ /* 0x000fea0003800000 */
[----:B------:R-:W2:Y:S01]  /*26140*/  LDL R6, [R1+0x8] ;  /* 0x0000080001067983 */ /* 0x000ea20000100800 */
[----:B------:R-:W0:Y:S01]  /*26150*/  LDC R0, c[0x0][0x428] ;  /* 0x00010a00ff007b82 */ /* 0x000e220000000800 */
[----:B------:R-:W-:Y:S01]  /*26160*/  UMOV UR4, 0xffffffff ;  /* 0xffffffff00047882 */ /* 0x000fe20000000000 */
[----:B0-----:R-:W-:-:S13]  /*26170*/  ISETP.NE.AND P0, PT, R0, 0x1, PT ;  /* 0x000000010000780c */ /* 0x001fda0003f05270 */
[----:B------:R-:W2:Y:S08]  /*26180*/  @P0 LDC R0, c[0x0][0x42c] ;  /* 0x00010b00ff000b82 */ /* 0x000eb00000000800 */
[----:B------:R-:W0:Y:S01]  /*26190*/  @P0 LDC R5, c[0x0][0x430] ;  /* 0x00010c00ff050b82 */ /* 0x000e220000000800 */
[----:B--2---:R-:W-:-:S04]  /*261a0*/  @P0 IMAD.HI.U32 R0, R6, R0, RZ ;  /* 0x0000000006000227 */ /* 0x004fc800078e00ff */
[----:B------:R-:W-:Y:S01]  /*261b0*/  IMAD.MOV.U32 R2, RZ, RZ, R6 ;  /* 0x000000ffff027224 */ /* 0x000fe200078e0006 */
[----:B0-----:R-:W-:Y:S02]  /*261c0*/  @P0 SHF.R.U32.HI R2, RZ, R5, R0 ;  /* 0x00000005ff020219 */ /* 0x001fe40000011600 */
[----:B------:R-:W-:Y:S01]  /*261d0*/  SEL R0, R16, RZ, !P1 ;  /* 0x000000ff10007207 */ /* 0x000fe20004800000 */
[----:B------:R-:W-:Y:S06]  /*261e0*/  BRA.DIV UR4, `(.L_x_2426) ;  /* 0x0000006e04287947 */ /* 0x000fec000b800000 */
[----:B------:R-:W0:Y:S02]  /*261f0*/  S2R R5, SR_TID.X ;  /* 0x0000000000057919 */ /* 0x000e240000002100 */
[----:B0-----:R-:W-:-:S04]  /*26200*/  SHF.R.U32.HI R5, RZ, 0x5, R5 ;  /* 0x00000005ff057819 */ /* 0x001fc80000011605 */
[----:B------:R-:W-:-:S05]  /*26210*/  LOP3.LUT R5, R5, 0x3, RZ, 0xc0, !PT ;  /* 0x0000000305057812 */ /* 0x000fca00078ec0ff */
[----:B------:R0:W1:Y:S02]  /*26220*/  SHFL.IDX PT, R14, R5, RZ, 0x1f ;  /* 0x00001fff050e7589 */ /* 0x00006400000e0000 */
.L_x_2608:
[----:B-1----:R-:W-:Y:S02]  /*26230*/  ISETP.NE.AND P0, PT, R14, RZ, PT ;  /* 0x000000ff0e00720c */ /* 0x002fe40003f05270 */
[----:B------:R-:W-:-:S11]  /*26240*/  PLOP3.LUT P6, PT, PT, PT, PT, 0x8, 0x0 ;  /* 0x000000000000781c */ /* 0x000fd60003fce170 */
[----:B------:R-:W-:Y:S05]  /*26250*/  @P0 BRA `(.L_x_2427) ;  /* 0x00000000000c0947 */ /* 0x000fea0003800000 */
[----:B------:R-:W-:-:S03]  /*26260*/  UMOV UR4, 0xffffffff ;  /* 0xffffffff00047882 */ /* 0x000fc60000000000 */
[----:B------:R-:W-:Y:S05]  /*26270*/  BRA.DIV UR4, `(.L_x_2428) ;  /* 0x0000006e04387947 */ /* 0x000fea000b800000 */
[----:B------:R-:W-:-:S13]  /*26280*/  ELECT P6, URZ, PT ;  /* 0x00000000003f782f */ /* 0x000fda00038c0000 */
.L_x_2427:
[----:B0-----:R-:W2:Y:S01]  /*26290*/  LDL R5, [R1+0x3c] ;  /* 0x00003c0001057983 */ /* 0x001ea20000100800 */
[----:B------:R-:W-:Y:S01]  /*262a0*/  BSSY B1, `(.L_x_2429) ;  /* 0x000000b000017945 */ /* 0x000fe20003800000 */
[----:B------:R-:W0:Y:S01]  /*262b0*/  S2R R11, SR_CgaCtaId ;  /* 0x00000000000b7919 */ /* 0x000e220000008800 */
[----:B--2---:R-:W-:-:S05]  /*262c0*/  VIADD R5, R5, 0x1 ;  /* 0x0000000105057836 */ /* 0x004fca0000000000 */
[----:B------:R-:W-:-:S04]  /*262d0*/  LEA.HI R6, R5, R5, RZ, 0x1 ;  /* 0x0000000505067211 */ /* 0x000fc800078f08ff */
[----:B------:R-:W-:-:S04]  /*262e0*/  LOP3.LUT R6, R6, 0xfffffffe, RZ, 0xc0, !PT ;  /* 0xfffffffe06067812 */ /* 0x000fc800078ec0ff */
[----:B------:R-:W-:Y:S02]  /*262f0*/  IADD3 R5, R5, -R6, RZ ;  /* 0x8000000605057210 */ /* 0x000fe40007ffe0ff */
[----:B------:R-:W-:Y:S02]  /*26300*/  MOV R6, 0x400 ;  /* 0x0000040000067802 */ /* 0x000fe40000000f00 */
[----:B------:R-:W-:Y:S02]  /*26310*/  SHF.L.U32 R5, R5, 0x1f, RZ ;  /* 0x0000001f05057819 */ /* 0x000fe400000006ff */
[----:B0-----:R-:W-:-:S04]  /*26320*/  LEA R11, R11, R6, 0x18 ;  /* 0x000000060b0b7211 */ /* 0x001fc800078ec0ff */
[----:B------:R-:W0:Y:S02]  /*26330*/  SYNCS.PHASECHK.TRANS64.TRYWAIT P0, [R11+URZ+0x29820], R5 ;  /* 0x029820050b0075a7 */ /* 0x000e24000800017f */
[----:B0-----:R-:W-:Y:S05]  /*26340*/  @!P0 BRA `(.L_x_2430) ;  /* 0x0000006c00248947 */ /* 0x001fea0003800000 */
.L_x_2611:
[----:B------:R-:W-:Y:S05]  /*26350*/  BSYNC B1 ;  /* 0x0000000000017941 */ /* 0x000fea0003800000 */
.L_x_2429:
        /* <DEDUP_REMOVED lines=12> */
.L_x_2612:
[----:B------:R-:W-:Y:S05]  /*26420*/  BSYNC B2 ;  /* 0x0000000000027941 */ /* 0x000fea0003800000 */
.L_x_2433:
[----:B------:R-:W-:Y:S04]  /*26430*/  BSSY B2, `(.L_x_2435) ;  /* 0x0000009000027945 */ /* 0x000fe80003800000 */
        /* <DEDUP_REMOVED lines=8> */
.L_x_2436:
[----:B------:R-:W-:Y:S05]  /*264c0*/  BSYNC B2 ;  /* 0x0000000000027941 */ /* 0x000fea0003800000 */
.L_x_2435:
        /* <DEDUP_REMOVED lines=10> */
[----:B--2---:R-:W-:Y:S01]  /*26570*/  IMAD R9, R5, 0x7800, R11 ;  /* 0x0000780005097824 */ /* 0x004fe200078e020b */
[----:B------:R-:W-:-:S03]  /*26580*/  IADD3 R5, R8, 0x29890, RZ ;  /* 0x0002989008057810 */ /* 0x000fc60007ffe0ff */
[----:B------:R-:W-:-:S07]  /*26590*/  VIADD R7, R9, 0x1a400 ;  /* 0x0001a40009077836 */ /* 0x000fce0000000000 */
.L_x_2437:
        /* <DEDUP_REMOVED lines=15> */
.L_x_2438:
        /* <DEDUP_REMOVED lines=15> */
.L_x_2439:
        /* <DEDUP_REMOVED lines=13> */
.L_x_2613:
[----:B------:R-:W-:Y:S05]  /*26850*/  BSYNC B2 ;  /* 0x0000000000027941 */ /* 0x000fea0003800000 */
.L_x_2440:
        /* <DEDUP_REMOVED lines=11> */
.L_x_2443:
[----:B------:R-:W-:Y:S05]  /*26910*/  BSYNC B2 ;  /* 0x0000000000027941 */ /* 0x000fea0003800000 */
.L_x_2442:
        /* <DEDUP_REMOVED lines=10> */
.L_x_2444:
        /* <DEDUP_REMOVED lines=10> */
.L_x_2432:
[----:B------:R-:W-:Y:S05]  /*26a60*/  BSYNC B1 ;  /* 0x0000000000017941 */ /* 0x000fea0003800000 */
.L_x_2431:
[----:B------:R-:W0:Y:S04]  /*26a70*/  LDL.LU R9, [R1+0x14] ;  /* 0x0000140001097983 */ /* 0x000e280000300800 */
[----:B------:R-:W2:Y:S01]  /*26a80*/  LDL.LU R7, [R1+0x1c] ;  /* 0x00001c0001077983 */ /* 0x000ea20000300800 */
[----:B------:R-:W-:Y:S01]  /*26a90*/  PLOP3.LUT P0, PT, PT, PT, PT, 0x8, 0x0 ;  /* 0x000000000000781c */ /* 0x000fe20003f0e170 */
[----:B0-----:R-:W-:-:S05]  /*26aa0*/  VIADD R5, R9, 0x1 ;  /* 0x0000000109057836 */ /* 0x001fca0000000000 */
[----:B------:R-:W-:-:S04]  /*26ab0*/  ISETP.NE.AND P1, PT, R5, 0x2, PT ;  /* 0x000000020500780c */ /* 0x000fc80003f25270 */
[----:B------:R-:W-:Y:S02]  /*26ac0*/  SEL R6, RZ, 0x1, P1 ;  /* 0x00000001ff067807 */ /* 0x000fe40000800000 */
[----:B------:R-:W-:Y:S02]  /*26ad0*/  SEL R5, R5, RZ, P1 ;  /* 0x000000ff05057207 */ /* 0x000fe40000800000 */
[----:B--2---:R-:W-:Y:S02]  /*26ae0*/  LOP3.LUT R7, R7, R6, RZ, 0x3c, !PT ;  /* 0x0000000607077212 */ /* 0x004fe400078e3cff */
[----:B------:R-:W-:-:S03]  /*26af0*/  IADD3 R6, R4, -0x2, RZ ;  /* 0xfffffffe04067810 */ /* 0x000fc60007ffe0ff */
[----:B------:R0:W-:Y:S01]  /*26b00*/  STL [R1+0x1c], R7 ;  /* 0x00001c0701007387 */ /* 0x0001e20000100800 */
[----:B------:R-:W-:-:S03]  /*26b10*/  ISETP.GE.AND P2, PT, R6, R3, PT ;  /* 0x000000030600720c */ /* 0x000fc60003f46270 */
[----:B------:R0:W-:Y:S10]  /*26b20*/  STL [R1+0x14], R5 ;  /* 0x0000140501007387 */ /* 0x0001f40000100800 */
[----:B0-----:R-:W-:Y:S05]  /*26b30*/  @!P2 BRA `(.L_x_2425) ;  /* 0x000000080000a947 */ /* 0x001fea0003800000 */
[C---:B------:R-:W-:Y:S02]  /*26b40*/  IMAD R8, R4.reuse, 0xa0, R20 ;  /* 0x000000a004087824 */ /* 0x040fe400078e0214 */
[----:B------:R-:W-:Y:S02]  /*26b50*/  VIADD R9, R4, 0xffffffff ;  /* 0xffffffff04097836 */ /* 0x000fe40000000000 */
[----:B------:R-:W-:-:S07]  /*26b60*/  VIADD R8, R8, 0xfffffec0 ;  /* 0xfffffec008087836 */ /* 0x000fce0000000000 */
.L_x_2459:
        /* <DEDUP_REMOVED lines=13> */
.L_x_2614:
[----:B------:R-:W-:Y:S05]  /*26c40*/  BSYNC B2 ;  /* 0x0000000000027941 */ /* 0x000fea0003800000 */
.L_x_2447:
        /* <DEDUP_REMOVED lines=9> */
.L_x_2450:
[----:B------:R-:W-:Y:S05]  /*26ce0*/  BSYNC B2 ;  /* 0x0000000000027941 */ /* 0x000fea0003800000 */
.L_x_2449:
[----:B------:R-:W2:Y:S01]  /*26cf0*/  LDL R4, [R1+0x14] ;  /* 0x0000140001047983 */ /* 0x000ea20000100800 */
[----:B------:R-:W-:Y:S01]  /*26d00*/  MOV R12, RZ ;  /* 0x000000ff000c7202 */ /* 0x000fe20000000f00 */
[----:B------:R-:W-:Y:S01]  /*26d10*/  UIADD3 UR4, UP0, UR40, 0x570, URZ ;  /* 0x0000057028047890 */ /* 0x000fe2000ff1e03f */
[----:B------:R-:W-:Y:S01]  /*26d20*/  PLOP3.LUT P1, PT, PT, PT, PT, 0x80, 0x0 ;  /* 0x000000000000781c */ /* 0x000fe20003f2f070 */
[----:B------:R-:W-:Y:S01]  /*26d30*/  UMOV UR6, 0x0 ;  /* 0x0000000000067882 */ /* 0x000fe20000000000 */
[----:B------:R-:W-:Y:S01]  /*26d40*/  R2UR UR10, R12 ;  /* 0x000000000c0a72ca */ /* 0x000fe200000e0000 */
[----:B------:R-:W-:Y:S01]  /*26d50*/  UIADD3.X UR5, URZ, UR41, URZ, UP0, !UPT ;  /* 0x000000293f057290 */ /* 0x000fe200087fe43f */
[----:B------:R-:W-:Y:S01]  /*26d60*/  UMOV UR7, 0x12f00000 ;  /* 0x12f0000000077882 */ /* 0x000fe20000000000 */
[----:B--2---:R-:W-:Y:S02]  /*26d70*/  IMAD R5, R4, 0x7800, R11 ;  /* 0x0000780004057824 */ /* 0x004fe400078e020b */
[----:B------:R-:W-:-:S02]  /*26d80*/  VIADD R4, R7, 0x29890 ;  /* 0x0002989007047836 */ /* 0x000fc40000000000 */
[----:B------:R-:W-:-:S08]  /*26d90*/  VIADD R10, R5, 0x1a400 ;  /* 0x0001a400050a7836 */ /* 0x000fd00000000000 */
.L_x_2451:
        /* <DEDUP_REMOVED lines=15> */
.L_x_2452:
        /* <DEDUP_REMOVED lines=15> */
.L_x_2453:
        /* <DEDUP_REMOVED lines=13> */
.L_x_2615:
[----:B------:R-:W-:Y:S05]  /*27050*/  BSYNC B2 ;  /* 0x0000000000027941 */ /* 0x000fea0003800000 */
.L_x_2454:
[----:B------:R-:W-:Y:S01]  /*27060*/  BSSY B2, `(.L_x_2456) ;  /* 0x000000b000027945 */ /* 0x000fe20003800000 */
[----:B------:R-:W-:Y:S01]  /*27070*/  MOV R4, 0x0 ;  /* 0x0000000000047802 */ /* 0x000fe20000000f00 */
[----:B------:R-:W-:Y:S02]  /*27080*/  IMAD.MOV.U32 R5, RZ, RZ, 0x12f00000 ;  /* 0x12f00000ff057424 */ /* 0x000fe400078e00ff */
        /* <DEDUP_REMOVED lines=8> */
.L_x_2457:
[----:B------:R-:W-:Y:S05]  /*27110*/  BSYNC B2 ;  /* 0x0000000000027941 */ /* 0x000fea0003800000 */
.L_x_2456:
        /* <DEDUP_REMOVED lines=10> */
.L_x_2458:
        /* <DEDUP_REMOVED lines=10> */
.L_x_2446:
[----:B------:R-:W-:Y:S05]  /*27260*/  BSYNC B1 ;  /* 0x0000000000017941 */ /* 0x000fea0003800000 */
.L_x_2445:
        /* <DEDUP_REMOVED lines=13> */
.L_x_2425:
[----:B------:R-:W-:Y:S05]  /*27340*/  BSYNC B0 ;  /* 0x0000000000007941 */ /* 0x000fea0003800000 */
.L_x_2424:
        /* <DEDUP_REMOVED lines=23> */
.L_x_2461:
        /* <DEDUP_REMOVED lines=23> */
.L_x_2463:
        /* <DEDUP_REMOVED lines=27> */
.L_x_2464:
        /* <DEDUP_REMOVED lines=20> */
.L_x_2465:
        /* <DEDUP_REMOVED lines=19> */
.L_x_2466:
        /* <DEDUP_REMOVED lines=14> */
[----:B0-----:R-:W-:Y:S01]  /*27b30*/  ISETP.NE.AND P0, PT, R0, 0x1, PT ;  /* 0x000000010000780c */ /* 0x001fe20003f05270 */
[----:B---3--:R-:W-:Y:S01]  /*27b40*/  IMAD.MOV.U32 R0, RZ, RZ, R6 ;  /* 0x000000ffff007224 */ /* 0x008fe200078e0006 */
[----:B-1----:R-:W0:Y:S11]  /*27b50*/  S2R R5, SR_TID.X ;  /* 0x0000000000057919 */ /* 0x002e360000002100 */
        /* <DEDUP_REMOVED lines=14> */
.L_x_2467:
        /* <DEDUP_REMOVED lines=14> */
.L_x_2468:
        /* <DEDUP_REMOVED lines=13> */
.L_x_2469:
        /* <DEDUP_REMOVED lines=24> */
.L_x_2618:
[----:B--2---:R-:W-:Y:S02]  /*27f70*/  ISETP.NE.AND P0, PT, R14, RZ, PT ;  /* 0x000000ff0e00720c */ /* 0x004fe40003f05270 */
[----:B------:R-:W-:-:S11]  /*27f80*/  PLOP3.LUT P6, PT, PT, PT, PT, 0x8, 0x0 ;  /* 0x000000000000781c */ /* 0x000fd60003fce170 */
[----:B------:R-:W-:Y:S05]  /*27f90*/  @P0 BRA `(.L_x_2471) ;  /* 0x0000000800440947 */ /* 0x000fea0003800000 */
[----:B------:R-:W-:-:S03]  /*27fa0*/  UMOV UR4, 0xffffffff ;  /* 0xffffffff00047882 */ /* 0x000fc60000000000 */
[----:B------:R-:W-:Y:S05]  /*27fb0*/  BRA.DIV UR4, `(.L_x_2472) ;  /* 0x0000005204a07947 */ /* 0x000fea000b800000 */
[----:B------:R-:W-:-:S13]  /*27fc0*/  ELECT P6, URZ, PT ;  /* 0x00000000003f782f */ /* 0x000fda00038c0000 */
.L_x_2621:
[----:B------:R-:W-:Y:S05]  /*27fd0*/  @!P6 BRA `(.L_x_2473) ;  /* 0x000000040098e947 */ /* 0x000fea0003800000 */
[----:B------:R-:W-:Y:S02]  /*27fe0*/  ISETP.NE.U32.AND P0, PT, R6, RZ, PT ;  /* 0x000000ff0600720c */ /* 0x000fe40003f05070 */
[----:B-1----:R-:W-:Y:S02]  /*27ff0*/  IADD3 R5, R19, -0x1, RZ ;  /* 0xffffffff13057810 */ /* 0x002fe40007ffe0ff */
[----:B------:R-:W-:-:S13]  /*28000*/  ISETP.NE.AND.EX P0, PT, R7, RZ, PT, P0 ;  /* 0x000000ff0700720c */ /* 0x000fda0003f05300 */
        /* <DEDUP_REMOVED lines=19> */
.L_x_2474:
[----:B-1----:R-:W2:Y:S01]  /*28140*/  LDL R6, [R1+0x10] ;  /* 0x0000100001067983 */ /* 0x002ea20000100800 */
[----:B------:R-:W-:-:S03]  /*28150*/  MOV R9, 0x400 ;  /* 0x0000040000097802 */ /* 0x000fc60000000f00 */
[----:B------:R-:W3:Y:S01]  /*28160*/  LDL R7, [R1+0x18] ;  /* 0x0000180001077983 */ /* 0x000ee20000100800 */
[----:B------:R-:W1:Y:S01]  /*28170*/  S2R R10, SR_CgaCtaId ;  /* 0x00000000000a7919 */ /* 0x000e620000008800 */
[----:B------:R-:W4:Y:S01]  /*28180*/  S2R R8, SR_TID.X ;  /* 0x0000000000087919 */ /* 0x000f220000002100 */
[----:B-1----:R-:W-:Y:S02]  /*28190*/  LEA R9, R10, R9, 0x18 ;  /* 0x000000090a097211 */ /* 0x002fe400078ec0ff */
[----:B----4-:R-:W-:-:S04]  /*281a0*/  LOP3.LUT R8, R8, 0x7f, RZ, 0xc0, !PT ;  /* 0x0000007f08087812 */ /* 0x010fc800078ec0ff */
[----:B------:R-:W-:Y:S02]  /*281b0*/  ISETP.NE.AND P0, PT, R8, RZ, PT ;  /* 0x000000ff0800720c */ /* 0x000fe40003f05270 */
[----:B--2---:R-:W-:Y:S02]  /*281c0*/  LEA R6, R6, R9, 0x3 ;  /* 0x0000000906067211 */ /* 0x004fe400078e18ff */
[----:B---3--:R-:W-:-:S04]  /*281d0*/  SHF.L.U32 R7, R7, 0x1f, RZ ;  /* 0x0000001f07077819 */ /* 0x008fc800000006ff */
[----:B------:R-:W1:Y:S02]  /*281e0*/  SYNCS.PHASECHK.TRANS64.TRYWAIT P2, [R6+URZ+0x29880], R7 ;  /* 0x02988007060075a7 */ /* 0x000e64000804017f */
[----:B-1----:R-:W-:Y:S05]  /*281f0*/  @!P2 BRA `(.L_x_2475) ;  /* 0x000000500030a947 */ /* 0x002fea0003800000 */
.L_x_2622:
        /* <DEDUP_REMOVED lines=8> */
.L_x_2476:
        /* <DEDUP_REMOVED lines=22> */
.L_x_2623:
        /* <DEDUP_REMOVED lines=8> */
.L_x_2478:
        /* <DEDUP_REMOVED lines=30> */
.L_x_2473:
        /* <DEDUP_REMOVED lines=39> */
.L_x_2471:
        /* <DEDUP_REMOVED lines=8> */
[----:B------:R-:W-:-:S04]  /*28930*/  LOP3.LUT R3, R3, 0xfffffffe, RZ, 0xc0, !PT ;  /* 0xfffffffe03037812 */ /* 0x000fc800078ec0ff */
[----:B------:R-:W-:-:S04]  /*28940*/  IADD3 R3, R6, -R3, RZ ;  /* 0x8000000306037210 */ /* 0x000fc80007ffe0ff */
[----:B------:R-:W-:-:S04]  /*28950*/  SHF.L.U32 R3, R3, 0x1f, RZ ;  /* 0x0000001f03037819 */ /* 0x000fc800000006ff */
[----:B------:R-:W2:Y:S02]  /*28960*/  SYNCS.PHASECHK.TRANS64.TRYWAIT P0, [R4+URZ+0x29820], R3 ;  /* 0x02982003040075a7 */ /* 0x000ea4000800017f */
[----:B-12---:R-:W-:Y:S05]  /*28970*/  @!P0 BRA `(.L_x_2480) ;  /* 0x0000004800788947 */ /* 0x006fea0003800000 */
.L_x_2624:
[----:B------:R-:W-:Y:S05]  /*28980*/  BSYNC B0 ;  /* 0x0000000000007941 */ /* 0x000fea0003800000 */
.L_x_2479:
[----:B------:R-:W-:-:S13]  /*28990*/  ISETP.GE.AND P0, PT, R19, 0x2, PT ;  /* 0x000000021300780c */ /* 0x000fda0003f06270 */
[----:B------:R-:W-:Y:S05]  /*289a0*/  @!P0 BRA `(.L_x_2481) ;  /* 0x0000001000508947 */ /* 0x000fea0003800000 */
[----:B------:R2:W5:Y:S01]  /*289b0*/  LDL.LU R6, [R1+0x10] ;  /* 0x0000100001067983 */ /* 0x0005620000300800 */
[----:B------:R-:W-:-:S03]  /*289c0*/  VIADD R20, R19, 0xfffffffe ;  /* 0xfffffffe13147836 */ /* 0x000fc60000000000 */
[----:B------:R2:W5:Y:S04]  /*289d0*/  LDL.LU R7, [R1+0x18] ;  /* 0x0000180001077983 */ /* 0x0005680000300800 */
.L_x_2503:
[----:B-1---5:R-:W-:Y:S01]  /*289e0*/  VIADD R4, R6, 0x1 ;  /* 0x0000000106047836 */ /* 0x022fe20000000000 */
[----:B------:R-:W-:Y:S05]  /*289f0*/  YIELD ;  /* 0x0000000000007946 */ /* 0x000fea0003800000 */
[----:B------:R-:W-:Y:S01]  /*28a00*/  ISETP.NE.AND P0, PT, R4, 0x2, PT ;  /* 0x000000020400780c */ /* 0x000fe20003f05270 */
[----:B------:R-:W-:Y:S03]  /*28a10*/  BSSY B0, `(.L_x_2482) ;  /* 0x0000094000007945 */ /* 0x000fe60003800000 */
[----:B---3--:R-:W-:-:S02]  /*28a20*/  SEL R3, RZ, 0x1, P0 ;  /* 0x00000001ff037807 */ /* 0x008fc40000000000 */
[----:B------:R-:W-:Y:S02]  /*28a30*/  SEL R10, R4, RZ, P0 ;  /* 0x000000ff040a7207 */ /* 0x000fe40000000000 */
        /* <DEDUP_REMOVED lines=12> */
[----:B------:R-:W2:Y:S01]  /*28b00*/  LDL R11, [R1+0x24] ;  /* 0x00002400010b7983 */ /* 0x000ea20000100800 */
[----:B----4-:R-:W-:-:S13]  /*28b10*/  ISETP.NE.AND P0, PT, R5, 0x1, PT ;  /* 0x000000010500780c */ /* 0x010fda0003f05270 */
[----:B------:R-:W4:Y:S02]  /*28b20*/  @P0 LDC.64 R2, c[0x0][0x420] ;  /* 0x00010800ff020b82 */ /* 0x000f240000000a00 */
[----:B----4-:R-:W-:-:S04]  /*28b30*/  @P0 IMAD.HI.U32 R4, R20, R2, RZ ;  /* 0x0000000214040227 */ /* 0x010fc800078e00ff */
[----:B------:R-:W-:Y:S01]  /*28b40*/  IMAD.MOV.U32 R2, RZ, RZ, R20 ;  /* 0x000000ffff027224 */ /* 0x000fe200078e0014 */
[----:B------:R-:W-:-:S04]  /*28b50*/  @P0 SHF.R.U32.HI R2, RZ, R3, R4 ;  /* 0x00000003ff020219 */ /* 0x000fc80000011604 */
[----:B------:R-:W-:Y:S02]  /*28b60*/  SHF.R.S32.HI R3, RZ, 0x1f, R2 ;  /* 0x0000001fff037819 */ /* 0x000fe40000011402 */
[----:B------:R-:W-:-:S05]  /*28b70*/  IADD3 R8, -R2, RZ, RZ ;  /* 0x000000ff02087210 */ /* 0x000fca0007ffe1ff */
[----:B------:R-:W-:Y:S02]  /*28b80*/  IMAD R8, R5, R8, R20 ;  /* 0x0000000805087224 */ /* 0x000fe400078e0214 */
[----:B---3--:R-:W-:-:S04]  /*28b90*/  IMAD R4, R12, UR6, RZ ;  /* 0x000000060c047c24 */ /* 0x008fc8000f8e02ff */
[C---:B--2---:R-:W-:Y:S02]  /*28ba0*/  IMAD R4, R11.reuse, UR7, R4 ;  /* 0x000000070b047c24 */ /* 0x044fe4000f8e0204 */
[----:B------:R-:W-:-:S04]  /*28bb0*/  IMAD.WIDE.U32 R2, R11, UR6, R2 ;  /* 0x000000060b027c25 */ /* 0x000fc8000f8e0002 */
[----:B------:R-:W-:Y:S01]  /*28bc0*/  IMAD.IADD R3, R4, 0x1, R3 ;  /* 0x0000000104037824 */ /* 0x000fe200078e0203 */
[----:B------:R-:W-:-:S04]  /*28bd0*/  LEA R4, P0, R2, UR4, 0x2 ;  /* 0x0000000402047c11 */ /* 0x000fc8000f8010ff */
[----:B------:R-:W-:-:S05]  /*28be0*/  LEA.HI.X R5, R2, UR5, R3, 0x2, P0 ;  /* 0x0000000502057c11 */ /* 0x000fca00080f1403 */
[----:B------:R3:W5:Y:S04]  /*28bf0*/  LDG.E R2, desc[UR54][R4.64] ;  /* 0x0000003604027981 */ /* 0x000768000c1e1900 */
.L_x_2484:
[----:B---3--:R-:W3:Y:S01]  /*28c00*/  S2R R4, SR_CgaCtaId ;  /* 0x0000000000047919 */ /* 0x008ee20000008800 */
[----:B------:R-:W-:Y:S01]  /*28c10*/  MOV R3, 0x400 ;  /* 0x0000040000037802 */ /* 0x000fe20000000f00 */
[----:B------:R-:W-:Y:S01]  /*28c20*/  BSSY B1, `(.L_x_2485) ;  /* 0x0000009000017945 */ /* 0x000fe20003800000 */
[----:B------:R-:W4:Y:S02]  /*28c30*/  S2R R5, SR_TID.X ;  /* 0x0000000000057919 */ /* 0x000f240000002100 */
[----:B---3--:R-:W-:Y:S02]  /*28c40*/  LEA R3, R4, R3, 0x18 ;  /* 0x0000000304037211 */ /* 0x008fe400078ec0ff */
[----:B----4-:R-:W-:-:S03]  /*28c50*/  LOP3.LUT R5, R5, 0x7f, RZ, 0xc0, !PT ;  /* 0x0000007f05057812 */ /* 0x010fc600078ec0ff */
[----:B------:R-:W-:Y:S01]  /*28c60*/  IMAD R4, R10, 0x8, R3 ;  /* 0x000000080a047824 */ /* 0x000fe200078e0203 */
[----:B------:R-:W-:Y:S02]  /*28c70*/  SHF.L.U32 R3, R9, 0x1f, RZ ;  /* 0x0000001f09037819 */ /* 0x000fe400000006ff */
[----:B------:R-:W-:Y:S02]  /*28c80*/  ISETP.NE.AND P2, PT, R5, RZ, PT ;  /* 0x000000ff0500720c */ /* 0x000fe40003f45270 */
[----:B------:R-:W3:Y:S02]  /*28c90*/  SYNCS.PHASECHK.TRANS64.TRYWAIT P0, [R4+URZ+0x29880], R3 ;  /* 0x02988003040075a7 */ /* 0x000ee4000800017f */
[----:B---3--:R-:W-:Y:S09]  /*28ca0*/  @!P0 BRA `(.L_x_2486) ;  /* 0x0000004400cc8947 */ /* 0x008ff20003800000 */
.L_x_2625:
[----:B------:R-:W-:Y:S05]  /*28cb0*/  BSYNC B1 ;  /* 0x0000000000017941 */ /* 0x000fea0003800000 */
.L_x_2485:
[----:B------:R-:W-:Y:S04]  /*28cc0*/  BSSY B1, `(.L_x_2487) ;  /* 0x0000009000017945 */ /* 0x000fe80003800000 */
[----:B------:R-:W-:Y:S05]  /*28cd0*/  @P2 BRA `(.L_x_2488) ;  /* 0x00000000001c2947 */ /* 0x000fea0003800000 */
[----:B------:R-:W1:Y:S02]  /*28ce0*/  S2R R5, SR_TID.X ;  /* 0x0000000000057919 */ /* 0x000e640000002100 */
[----:B-1----:R-:W-:Y:S01]  /*28cf0*/  LOP3.LUT R9, R5, 0x1f, RZ, 0xc0, !PT ;  /* 0x0000001f05097812 */ /* 0x002fe200078ec0ff */
[----:B------:R-:W-:-:S03]  /*28d00*/  IMAD.MOV.U32 R5, RZ, RZ, 0x5000 ;  /* 0x00005000ff057424 */ /* 0x000fc600078e00ff */
[----:B------:R-:W-:Y:S01]  /*28d10*/  ISETP.NE.AND P0, PT, R9, RZ, PT ;  /* 0x000000ff0900720c */ /* 0x000fe20003f05270 */
[----:B------:R4:W-:-:S12]  /*28d20*/  SYNCS.ARRIVE.TRANS64 RZ, [R4+URZ+0x29870], R5 ;  /* 0x0298700504ff79a7 */ /* 0x0009d8000800003f */
[----:B----4-:R-:W-:Y:S05]  /*28d30*/  @!P0 BRA `(.L_x_2488) ;  /* 0x0000000000048947 */ /* 0x010fea0003800000 */
[----:B------:R-:W-:Y:S01]  /*28d40*/  BPT.TRAP 0x1 ;  /* 0x000000040000795c */ /* 0x000fe20000300000 */
.L_x_2488:
[----:B------:R-:W-:Y:S05]  /*28d50*/  BSYNC B1 ;  /* 0x0000000000017941 */ /* 0x000fea0003800000 */
.L_x_2487:
[----:B-1----:R-:W4:Y:S04]  /*28d60*/  LDL R9, [R1+0x10] ;  /* 0x0000100001097983 */ /* 0x002f280000100800 */
[----:B------:R-:W2:Y:S01]  /*28d70*/  LDL R5, [R1+0x2c] ;  /* 0x00002c0001057983 */ /* 0x000ea20000100800 */
[----:B------:R-:W-:Y:S01]  /*28d80*/  MOV R10, 0x400 ;  /* 0x00000400000a7802 */ /* 0x000fe20000000f00 */
[----:B------:R-:W-:Y:S01]  /*28d90*/  IMAD.MOV.U32 R12, RZ, RZ, RZ ;  /* 0x000000ffff0c7224 */ /* 0x000fe200078e00ff */
[----:B------:R-:W-:Y:S01]  /*28da0*/  UIADD3 UR4, UP0, UR40, 0x470, URZ ;  /* 0x0000047028047890 */ /* 0x000fe2000ff1e03f */
[----:B------:R-:W1:Y:S01]  /*28db0*/  S2R R11, SR_CgaCtaId ;  /* 0x00000000000b7919 */ /* 0x000e620000008800 */
[----:B------:R-:W-:Y:S01]  /*28dc0*/  PLOP3.LUT P0, PT, PT, PT, PT, 0x80, 0x0 ;  /* 0x000000000000781c */ /* 0x000fe20003f0f070 */
[----:B------:R-:W-:Y:S01]  /*28dd0*/  UMOV UR6, 0x0 ;  /* 0x0000000000067882 */ /* 0x000fe20000000000 */
[----:B------:R-:W-:Y:S01]  /*28de0*/  R2UR UR10, R12 ;  /* 0x000000000c0a72ca */ /* 0x000fe200000e0000 */
[----:B------:R-:W-:Y:S01]  /*28df0*/  UIADD3.X UR5, URZ, UR41, URZ, UP0, !UPT ;  /* 0x000000293f057290 */ /* 0x000fe200087fe43f */
[----:B------:R-:W-:Y:S01]  /*28e00*/  UMOV UR7, 0x14f00000 ;  /* 0x14f0000000077882 */ /* 0x000fe20000000000 */
[----:B-1----:R-:W-:-:S05]  /*28e10*/  LEA R10, R11, R10, 0x18 ;  /* 0x0000000a0b0a7211 */ /* 0x002fca00078ec0ff */
[----:B----4-:R-:W-:Y:S02]  /*28e20*/  IMAD R9, R9, 0x5000, R10 ;  /* 0x0000500009097824 */ /* 0x010fe400078e020a */
[----:B--2---:R-:W-:-:S03]  /*28e30*/  IMAD R5, R8, 0xa0, R5 ;  /* 0x000000a008057824 */ /* 0x004fc600078e0205 */
[----:B------:R-:W-:Y:S01]  /*28e40*/  IADD3 R8, R9, 0xa400, RZ ;  /* 0x0000a40009087810 */ /* 0x000fe20007ffe0ff */
[----:B------:R-:W-:-:S07]  /*28e50*/  VIADD R9, R4, 0x29870 ;  /* 0x0002987004097836 */ /* 0x000fce0000000000 */
.L_x_2489:
        /* <DEDUP_REMOVED lines=13> */
.L_x_2626:
[----:B------:R-:W-:Y:S05]  /*28f30*/  BSYNC B1 ;  /* 0x0000000000017941 */ /* 0x000fea0003800000 */
.L_x_2490:
[----:B------:R-:W-:Y:S01]  /*28f40*/  BSSY B1, `(.L_x_2492) ;  /* 0x000000b000017945 */ /* 0x000fe20003800000 */
[----:B------:R-:W-:Y:S02]  /*28f50*/  IMAD.MOV.U32 R10, RZ, RZ, 0x0 ;  /* 0x00000000ff0a7424 */ /* 0x000fe400078e00ff */
[----:B------:R-:W-:Y:S01]  /*28f60*/  IMAD.MOV.U32 R11, RZ, RZ, 0x14f00000 ;  /* 0x14f00000ff0b7424 */ /* 0x000fe200078e00ff */
[----:B------:R-:W-:Y:S06]  /*28f70*/  @P2 BRA `(.L_x_2493) ;  /* 0x00000000001c2947 */ /* 0x000fec0003800000 */
[----:B------:R-:W2:Y:S01]  /*28f80*/  S2R R8, SR_TID.X ;  /* 0x0000000000087919 */ /* 0x000ea20000002100 */
[----:B-1-3--:R-:W-:-:S04]  /*28f90*/  IMAD.MOV.U32 R3, RZ, RZ, 0x7800 ;  /* 0x00007800ff037424 */ /* 0x00afc800078e00ff */
[----:B------:R4:W-:Y:S01]  /*28fa0*/  SYNCS.ARRIVE.TRANS64 RZ, [R4+URZ+0x29830], R3 ;  /* 0x0298300304ff79a7 */ /* 0x0009e2000800003f */
[----:B--2---:R-:W-:-:S04]  /*28fb0*/  LOP3.LUT R8, R8, 0x1f, RZ, 0xc0, !PT ;  /* 0x0000001f08087812 */ /* 0x004fc800078ec0ff */
[----:B------:R-:W-:-:S13]  /*28fc0*/  ISETP.NE.AND P0, PT, R8, RZ, PT ;  /* 0x000000ff0800720c */ /* 0x000fda0003f05270 */
[----:B----4-:R-:W-:Y:S05]  /*28fd0*/  @!P0 BRA `(.L_x_2493) ;  /* 0x0000000000048947 */ /* 0x010fea0003800000 */
[----:B------:R-:W-:Y:S01]  /*28fe0*/  BPT.TRAP 0x1 ;  /* 0x000000040000795c */ /* 0x000fe20000300000 */
.L_x_2493:
[----:B------:R-:W-:Y:S05]  /*28ff0*/  BSYNC B1 ;  /* 0x0000000000017941 */ /* 0x000fea0003800000 */
.L_x_2492:
[----:B-1-3--:R-:W2:Y:S01]  /*29000*/  LDL R3, [R1+0x10] ;  /* 0x0000100001037983 */ /* 0x00aea20000100800 */
[----:B------:R-:W-:Y:S01]  /*29010*/  MOV R8, 0x400 ;  /* 0x0000040000087802 */ /* 0x000fe20000000f00 */
[----:B------:R-:W-:Y:S01]  /*29020*/  UIADD3 UR4, UP0, UR40, 0x370, URZ ;  /* 0x0000037028047890 */ /* 0x000fe2000ff1e03f */
[----:B------:R-:W-:Y:S01]  /*29030*/  R2UR UR10, R12 ;  /* 0x000000000c0a72ca */ /* 0x000fe200000e0000 */
[----:B------:R-:W1:Y:S01]  /*29040*/  S2R R9, SR_CgaCtaId ;  /* 0x0000000000097919 */ /* 0x000e620000008800 */
[----:B------:R-:W-:Y:S01]  /*29050*/  R2UR UR6, R10 ;  /* 0x000000000a0672ca */ /* 0x000fe200000e0000 */
[----:B------:R-:W-:Y:S01]  /*29060*/  UIADD3.X UR5, URZ, UR41, URZ, UP0, !UPT ;  /* 0x000000293f057290 */ /* 0x000fe200087fe43f */
[----:B------:R-:W-:Y:S02]  /*29070*/  R2UR UR7, R11 ;  /* 0x000000000b0772ca */ /* 0x000fe400000e0000 */
[----:B------:R-:W-:Y:S02]  /*29080*/  PLOP3.LUT P0, PT, PT, PT, PT, 0x80, 0x0 ;  /* 0x000000000000781c */ /* 0x000fe40003f0f070 */
[----:B------:R-:W-:-:S02]  /*29090*/  IADD3 R4, R4, 0x29830, RZ ;  /* 0x0002983004047810 */ /* 0x000fc40007ffe0ff */
[----:B-1----:R-:W-:-:S05]  /*290a0*/  LEA R8, R9, R8, 0x18 ;  /* 0x0000000809087211 */ /* 0x002fca00078ec0ff */
[----:B--2---:R-:W-:-:S04]  /*290b0*/  IMAD R3, R3, 0x7800, R8 ;  /* 0x0000780003037824 */ /* 0x004fc800078e0208 */
[----:B------:R-:W-:-:S07]  /*290c0*/  VIADD R8, R3, 0x1a400 ;  /* 0x0001a40003087836 */ /* 0x000fce0000000000 */
.L_x_2494:
        /* <DEDUP_REMOVED lines=15> */
.L_x_2495:
        /* <DEDUP_REMOVED lines=15> */
.L_x_2496:
        /* <DEDUP_REMOVED lines=10> */
.L_x_2483:
[----:B------:R-:W-:Y:S05]  /*29350*/  BSYNC B0 ;  /* 0x0000000000007941 */ /* 0x000fea0003800000 */
.L_x_2482:
[----:B------:R-:W-:-:S06]  /*29360*/  UISETP.NE.AND UP0, UPT, UR37, 0x3, UPT ;  /* 0x000000032500788c */ /* 0x000fcc000bf05270 */
[----:B------:R-:W-:-:S13]  /*29370*/  PLOP3.LUT P0, PT, PT, PT, UP0, 0x80, 0x0 ;  /* 0x000000000000781c */ /* 0x000fda0003f0f008 */
[----:B------:R-:W-:Y:S05]  /*29380*/  @!P0 BRA `(.L_x_2497) ;  /* 0x0000000000048947 */ /* 0x000fea0003800000 */
[----:B------:R-:W-:Y:S01]  /*29390*/  BPT.TRAP 0x1 ;  /* 0x000000040000795c */ /* 0x000fe20000300000 */
.L_x_2497:
[----:B------:R-:W3:Y:S01]  /*293a0*/  S2R R5, SR_CgaCtaId ;  /* 0x0000000000057919 */ /* 0x000ee20000008800 */
[----:B------:R-:W-:Y:S01]  /*293b0*/  IMAD.U32 R3, RZ, RZ, UR39 ;  /* 0x00000027ff037e24 */ /* 0x000fe2000f8e00ff */
[----:B------:R-:W-:Y:S01]  /*293c0*/  MOV R4, 0x400 ;  /* 0x0000040000047802 */ /* 0x000fe20000000f00 */
[----:B------:R-:W-:Y:S03]  /*293d0*/  BSSY B0, `(.L_x_2498) ;  /* 0x0000009000007945 */ /* 0x000fe60003800000 */
[----:B------:R-:W-:Y:S02]  /*293e0*/  ISETP.NE.AND P0, PT, R3, 0x3, PT ;  /* 0x000000030300780c */ /* 0x000fe40003f05270 */
[----:B------:R-:W-:-:S04]  /*293f0*/  LOP3.LUT R3, R7, 0x1, RZ, 0x3c, !PT ;  /* 0x0000000107037812 */ /* 0x000fc800078e3cff */
[----:B------:R-:W-:Y:S02]  /*29400*/  SHF.L.U32 R3, R3, 0x1f, RZ ;  /* 0x0000001f03037819 */ /* 0x000fe400000006ff */
[----:B---3--:R-:W-:-:S04]  /*29410*/  LEA R4, R5, R4, 0x18 ;  /* 0x0000000405047211 */ /* 0x008fc800078ec0ff */
[----:B------:R-:W-:-:S04]  /*29420*/  LEA R4, R6, R4, 0x3 ;  /* 0x0000000406047211 */ /* 0x000fc800078e18ff */
[----:B------:R-:W3:Y:S01]  /*29430*/  SYNCS.PHASECHK.TRANS64.TRYWAIT P2, [R4+URZ+0x29870], R3 ;  /* 0x02987003040075a7 */ /* 0x000ee2000804017f */
[----:B------:R4:W-:Y:S02]  /*29440*/  STL [R1+0x4], R4 ;  /* 0x0000040401007387 */ /* 0x0009e40000100800 */
[----:B---34-:R-:W-:Y:S05]  /*29450*/  @!P2 BRA `(.L_x_2499) ;  /* 0x000000400008a947 */ /* 0x018fea0003800000 */
.L_x_2627:
[----:B------:R-:W-:Y:S05]  /*29460*/  BSYNC B0 ;  /* 0x0000000000007941 */ /* 0x000fea0003800000 */
.L_x_2498:
[----:B------:R-:W-:Y:S05]  /*29470*/  @!P0 BRA `(.L_x_2500) ;  /* 0x0000000000048947 */ /* 0x000fea0003800000 */
[----:B------:R-:W-:Y:S01]  /*29480*/  BPT.TRAP 0x1 ;  /* 0x000000040000795c */ /* 0x000fe20000300000 */
.L_x_2500:
[----:B---3--:R-:W3:Y:S01]  /*29490*/  LDL R4, [R1+0x4] ;  /* 0x0000040001047983 */ /* 0x008ee20000100800 */
[----:B------:R-:W-:Y:S01]  /*294a0*/  SHF.L.U32 R3, R7, 0x1f, RZ ;  /* 0x0000001f07037819 */ /* 0x000fe200000006ff */
[----:B------:R-:W-:-:S03]  /*294b0*/  IMAD R12, R6, 0x5000, RZ ;  /* 0x00005000060c7824 */ /* 0x000fc600078e02ff */
[----:B---3--:R-:W3:Y:S02]  /*294c0*/  SYNCS.PHASECHK.TRANS64.TRYWAIT P2, [R4+URZ+0x29860], R3 ;  /* 0x02986003040075a7 */ /* 0x008ee4000804017f */
[----:B---3--:R-:W-:Y:S05]  /*294d0*/  @!P2 BRA `(.L_x_2501) ;  /* 0x000000400000a947 */ /* 0x008fea0003800000 */
.L_x_2628:
[----:B---3--:R-:W3:Y:S04]  /*294e0*/  LDL R4, [R1+0x34] ;  /* 0x0000340001047983 */ /* 0x008ee80000100800 */
[----:B------:R-:W4:Y:S01]  /*294f0*/  LDL R15, [R1+0x30] ;  /* 0x00003000010f7983 */ /* 0x000f220000100800 */
[----:B------:R-:W-:Y:S01]  /*29500*/  MOV R13, 0x400 ;  /* 0x00000400000d7802 */ /* 0x000fe20000000f00 */
[----:B------:R-:W-:Y:S05]  /*29510*/  WARPSYNC.ALL ;  /* 0x0000000000007948 */ /* 0x000fea0003800000 */
[----:B------:R-:W5:Y:S01]  /*29520*/  S2R R14, SR_CgaCtaId ;  /* 0x00000000000e7919 */ /* 0x000f620000008800 */
[----:B------:R-:W-:Y:S01]  /*29530*/  IMAD.MOV.U32 R16, RZ, RZ, 0x40 ;  /* 0x00000040ff107424 */ /* 0x000fe200078e00ff */
[----:B-1----:R-:W1:Y:S01]  /*29540*/  S2R R9, SR_TID.X ;  /* 0x0000000000097919 */ /* 0x002e620000002100 */
[----:B-----5:R-:W-:-:S02]  /*29550*/  LEA R13, R14, R13, 0x18 ;  /* 0x0000000d0e0d7211 */ /* 0x020fc400078ec0ff */
[----:B-1----:R-:W-:-:S04]  /*29560*/  LOP3.LUT P2, RZ, R9, 0x4, RZ, 0xc0, !PT ;  /* 0x0000000409ff7812 */ /* 0x002fc8000784c0ff */
        /* <DEDUP_REMOVED lines=77> */
.L_x_2502:
        /* <DEDUP_REMOVED lines=11> */
.L_x_2481:
[----:B------:R-:W-:Y:S04]  /*29af0*/  BSSY B0, `(.L_x_2504) ;  /* 0x000000f000007945 */ /* 0x000fe80003800000 */
[----:B------:R-:W-:Y:S05]  /*29b00*/  @P1 BRA `(.L_x_2505) ;  /* 0x0000000000341947 */ /* 0x000fea0003800000 */
[----:B------:R-:W4:Y:S01]  /*29b10*/  S2R R5, SR_LANEID ;  /* 0x0000000000057919 */ /* 0x000f220000000000 */
[----:B------:R-:W-:Y:S01]  /*29b20*/  VOTEU.ANY UR4, UPT, PT ;  /* 0x0000000000047886 */ /* 0x000fe200038e0100 */
[----:B-1-3--:R-:W1:Y:S01]  /*29b30*/  LDC.64 R2, c[0x0][0xc38] ;  /* 0x00030e00ff027b82 */ /* 0x00ae620000000a00 */
[----:B------:R-:W4:Y:S02]  /*29b40*/  FLO.U32 R0, UR4 ;  /* 0x0000000400007d00 */ /* 0x000f2400080e0000 */
[----:B----4-:R-:W-:-:S06]  /*29b50*/  ISETP.EQ.U32.AND P0, PT, R0, R5, PT ;  /* 0x000000050000720c */ /* 0x010fcc0003f02070 */
[----:B------:R-:W1:Y:S07]  /*29b60*/  POPC R5, UR4 ;  /* 0x0000000400057d09 */ /* 0x000e6e0008000000 */
[----:B-1----:R-:W3:Y:S01]  /*29b70*/  @P0 ATOMG.E.ADD.STRONG.GPU PT, R3, desc[UR54][R2.64], R5 ;  /* 0x00000005020309a8 */ /* 0x002ee200081ee1f6 */
[----:B------:R-:W1:Y:S02]  /*29b80*/  S2R R4, SR_LTMASK ;  /* 0x0000000000047919 */ /* 0x000e640000003900 */
[----:B-1----:R-:W-:-:S04]  /*29b90*/  LOP3.LUT R4, R4, UR4, RZ, 0xc0, !PT ;  /* 0x0000000404047c12 */ /* 0x002fc8000f8ec0ff */
[----:B-----5:R-:W1:Y:S01]  /*29ba0*/  POPC R7, R4 ;  /* 0x0000000400077309 */ /* 0x020e620000000000 */
[----:B---3--:R-:W1:Y:S02]  /*29bb0*/  SHFL.IDX PT, R0, R3, R0, 0x1f ;  /* 0x00001f0003007589 */ /* 0x008e6400000e0000 */
[----:B-1----:R-:W-:-:S05]  /*29bc0*/  IADD3 R0, R0, UR38, R7 ;  /* 0x0000002600007c10 */ /* 0x002fca000fffe007 */
[----:B------:R4:W-:Y:S02]  /*29bd0*/  STL [R1], R0 ;  /* 0x0000000001007387 */ /* 0x0009e40000100800 */
.L_x_2505:
[----:B------:R-:W-:Y:S05]  /*29be0*/  BSYNC B0 ;  /* 0x0000000000007941 */ /* 0x000fea0003800000 */
.L_x_2504:
[----:B------:R-:W-:-:S06]  /*29bf0*/  UISETP.NE.AND UP0, UPT, UR37, 0x3, UPT ;  /* 0x000000032500788c */ /* 0x000fcc000bf05270 */
[----:B------:R-:W-:-:S13]  /*29c00*/  PLOP3.LUT P0, PT, PT, PT, UP0, 0x80, 0x0 ;  /* 0x000000000000781c */ /* 0x000fda0003f0f008 */
[----:B------:R-:W-:Y:S05]  /*29c10*/  @!P0 BRA `(.L_x_2506) ;  /* 0x0000000000048947 */ /* 0x000fea0003800000 */
[----:B------:R-:W-:Y:S01]  /*29c20*/  BPT.TRAP 0x1 ;  /* 0x000000040000795c */ /* 0x000fe20000300000 */
.L_x_2506:
[----:B-1-3--:R-:W3:Y:S04]  /*29c30*/  LDL R3, [R1+0x18] ;  /* 0x0000180001037983 */ /* 0x00aee80000100800 */
[----:B----4-:R-:W4:Y:S01]  /*29c40*/  LDL R0, [R1+0x10] ;  /* 0x0000100001007983 */ /* 0x010f220000100800 */
[----:B------:R-:W1:Y:S01]  /*29c50*/  S2R R4, SR_CgaCtaId ;  /* 0x0000000000047919 */ /* 0x000e620000008800 */
[----:B------:R-:W-:-:S04]  /*29c60*/  MOV R2, 0x400 ;  /* 0x0000040000027802 */ /* 0x000fc80000000f00 */
[----:B-1----:R-:W-:Y:S01]  /*29c70*/  LEA R2, R4, R2, 0x18 ;  /* 0x0000000204027211 */ /* 0x002fe200078ec0ff */
[----:B------:R-:W-:Y:S01]  /*29c80*/  BSSY B0, `(.L_x_2507) ;  /* 0x0000008000007945 */ /* 0x000fe20003800000 */
[----:B---3--:R-:W-:-:S04]  /*29c90*/  LOP3.LUT R3, R3, 0x1, RZ, 0x3c, !PT ;  /* 0x0000000103037812 */ /* 0x008fc800078e3cff */
[----:B------:R-:W-:Y:S02]  /*29ca0*/  SHF.L.U32 R3, R3, 0x1f, RZ ;  /* 0x0000001f03037819 */ /* 0x000fe400000006ff */
[----:B----4-:R-:W-:-:S04]  /*29cb0*/  LEA R20, R0, R2, 0x3 ;  /* 0x0000000200147211 */ /* 0x010fc800078e18ff */
[----:B------:R-:W1:Y:S01]  /*29cc0*/  SYNCS.PHASECHK.TRANS64.TRYWAIT P0, [R20+URZ+0x29870], R3 ;  /* 0x02987003140075a7 */ /* 0x000e62000800017f */
[----:B------:R-:W-:-:S05]  /*29cd0*/  IMAD.U32 R0, RZ, RZ, UR39 ;  /* 0x00000027ff007e24 */ /* 0x000fca000f8e00ff */
[----:B------:R-:W-:Y:S01]  /*29ce0*/  ISETP.NE.AND P2, PT, R0, 0x3, PT ;  /* 0x000000030000780c */ /* 0x000fe20003f45270 */
[----:B-1----:R-:W-:-:S12]  /*29cf0*/  @!P0 BRA `(.L_x_2508) ;  /* 0x0000003800108947 */ /* 0x002fd80003800000 */
.L_x_2629:
[----:B------:R-:W-:Y:S05]  /*29d00*/  BSYNC B0 ;  /* 0x0000000000007941 */ /* 0x000fea0003800000 */
.L_x_2507:
[----:B------:R-:W-:Y:S05]  /*29d10*/  @!P2 BRA `(.L_x_2509) ;  /* 0x000000000004a947 */ /* 0x000fea0003800000 */
[----:B------:R-:W-:Y:S01]  /*29d20*/  BPT.TRAP 0x1 ;  /* 0x000000040000795c */ /* 0x000fe20000300000 */
.L_x_2509:
[----:B------:R-:W1:Y:S02]  /*29d30*/  LDL R0, [R1+0x18] ;  /* 0x0000180001007983 */ /* 0x000e640000100800 */
[----:B-1----:R-:W-:-:S04]  /*29d40*/  SHF.L.U32 R3, R0, 0x1f, RZ ;  /* 0x0000001f00037819 */ /* 0x002fc800000006ff */
[----:B------:R-:W1:Y:S02]  /*29d50*/  SYNCS.PHASECHK.TRANS64.TRYWAIT P0, [R20+URZ+0x29860], R3 ;  /* 0x02986003140075a7 */ /* 0x000e64000800017f */
[----:B-1----:R-:W-:Y:S05]  /*29d60*/  @!P0 BRA `(.L_x_2510) ;  /* 0x0000003800088947 */ /* 0x002fea0003800000 */
.L_x_2630:
[----:B------:R-:W3:Y:S04]  /*29d70*/  LDL R0, [R1+0x10] ;  /* 0x0000100001007983 */ /* 0x000ee80000100800 */
[----:B------:R-:W4:Y:S04]  /*29d80*/  LDL R2, [R1+0x34] ;  /* 0x0000340001027983 */ /* 0x000f280000100800 */
[----:B------:R-:W2:Y:S01]  /*29d90*/  LDL R11, [R1+0x30] ;  /* 0x00003000010b7983 */ /* 0x000ea20000100800 */
[----:B------:R-:W-:Y:S01]  /*29da0*/  MOV R8, 0x400 ;  /* 0x0000040000087802 */ /* 0x000fe20000000f00 */
[----:B------:R-:W-:Y:S05]  /*29db0*/  WARPSYNC.ALL ;  /* 0x0000000000007948 */ /* 0x000fea0003800000 */
[----:B------:R-:W0:Y:S01]  /*29dc0*/  S2R R10, SR_CgaCtaId ;  /* 0x00000000000a7919 */ /* 0x000e220000008800 */
[----:B------:R-:W-:Y:S01]  /*29dd0*/  IMAD.MOV.U32 R12, RZ, RZ, 0x40 ;  /* 0x00000040ff0c7424 */ /* 0x000fe200078e00ff */
[----:B------:R-:W1:Y:S01]  /*29de0*/  S2R R9, SR_TID.X ;  /* 0x0000000000097919 */ /* 0x000e620000002100 */
[----:B0-----:R-:W-:-:S02]  /*29df0*/  LEA R8, R10, R8, 0x18 ;  /* 0x000000080a087211 */ /* 0x001fc400078ec0ff */
[----:B-1----:R-:W-:-:S04]  /*29e00*/  LOP3.LUT P0, RZ, R9, 0x4, RZ, 0xc0, !PT ;  /* 0x0000000409ff7812 */ /* 0x002fc8000780c0ff */
[----:B------:R-:W-:Y:S01]  /*29e10*/  SEL R12, R12, 0xffffffc0, !P0 ;  /* 0xffffffc00c0c7807 */ /* 0x000fe20004000000 */
[----:B---3--:R-:W-:-:S05]  /*29e20*/  IMAD R0, R0, 0x5000, RZ ;  /* 0x0000500000007824 */ /* 0x008fca00078e02ff */
[C---:B----4-:R-:W-:Y:S02]  /*29e30*/  LOP3.LUT R2, R0.reuse, R2, RZ, 0xfc, !PT ;  /* 0x0000000200027212 */ /* 0x050fe400078efcff */
[----:B--2---:R-:W-:-:S03]  /*29e40*/  LOP3.LUT R0, R0, R11, RZ, 0xfc, !PT ;  /* 0x0000000b00007212 */ /* 0x004fc600078efcff */
[C---:B------:R-:W-:Y:S02]  /*29e50*/  IMAD.IADD R2, R8.reuse, 0x1, R2 ;  /* 0x0000000108027824 */ /* 0x040fe400078e0202 */
[----:B------:R-:W-:-:S03]  /*29e60*/  IMAD.IADD R0, R8, 0x1, R0 ;  /* 0x0000000108007824 */ /* 0x000fc600078e0200 */
[----:B-----5:R-:W0:Y:S01]  /*29e70*/  LDSM.16.MT88.4 R4, [R2+0xa400] ;  /* 0x00a400000204783b */ /* 0x020e220000004200 */
[----:B------:R-:W-:Y:S02]  /*29e80*/  IADD3 R3, R12, R2, RZ ;  /* 0x000000020c037210 */ /* 0x000fe40007ffe0ff */
        /* <DEDUP_REMOVED lines=67> */
.L_x_2511:
        /* <DEDUP_REMOVED lines=14> */
.L_x_2462:
[----:B------:R-:W-:Y:S05]  /*2a3a0*/  BSYNC B6 ;  /* 0x0000000000067941 */ /* 0x000fea0003800000 */
.L_x_2460:
        /* <DEDUP_REMOVED lines=13> */
.L_x_2512:
        /* <DEDUP_REMOVED lines=17> */
[----:B------:R-:W-:Y:S01]  /*2a590*/  ISETP.GE.U32.AND P5, PT, R7, 0x10, PT ;  /* 0x000000100700780c */ /* 0x000fe20003fa6070 */
[----:B------:R-:W-:Y:S01]  /*2a5a0*/  SHFL.IDX PT, R4, R6, 0x1, 0x1f ;  /* 0x00201f0006047f89 */ /* 0x000fe200000e0000 */
[----:B0-----:R-:W-:Y:S01]  /*2a5b0*/  IMAD.MOV.U32 R3, RZ, RZ, RZ ;  /* 0x000000ffff037224 */ /* 0x001fe200078e00ff */
[----:B---3--:R-:W-:-:S02]  /*2a5c0*/  @!P1 MOV R3, R2 ;  /* 0x0000000200039202 */ /* 0x008fc40000000f00 */
[----:B------:R-:W-:-:S03]  /*2a5d0*/  ISETP.NE.AND P1, PT, R7, RZ, PT ;  /* 0x000000ff0700720c */ /* 0x000fc60003f25270 */
        /* <DEDUP_REMOVED lines=15> */
[----:B------:R0:W1:Y:S02]  /*2a6d0*/  SHFL.IDX PT, R14, R2, 0x1f, 0x1f ;  /* 0x03e01f00020e7f89 */ /* 0x00006400000e0000 */
.L_x_2640:
[----:B------:R-:W-:Y:S02]  /*2a6e0*/  ULDC UR4, c[0x0][0xc10] ;  /* 0x0003040000047ab9 */ /* 0x000fe40000000800 */
[----:B------:R-:W-:-:S04]  /*2a6f0*/  IMAD.U32 R5, RZ, RZ, UR4 ;  /* 0x00000004ff057e24 */ /* 0x000fc8000f8e00ff */
[----:B-1----:R-:W-:-:S04]  /*2a700*/  IMAD R7, R14, R5, RZ ;  /* 0x000000050e077224 */ /* 0x002fc800078e02ff */
[----:B------:R-:W-:-:S05]  /*2a710*/  IMAD.IADD R4, R4, 0x1, R7 ;  /* 0x0000000104047824 */ /* 0x000fca00078e0207 */
[----:B------:R-:W-:-:S13]  /*2a720*/  ISETP.GT.AND P6, PT, R4, R0, PT ;  /* 0x000000000400720c */ /* 0x000fda0003fc4270 */
[----:B------:R-:W-:Y:S05]  /*2a730*/  @P6 BRA `(.L_x_2515) ;  /* 0x0000000000a46947 */ /* 0x000fea0003800000 */
.L_x_2520:
        /* <DEDUP_REMOVED lines=9> */
[----:B------:R-:W-:Y:S01]  /*2a7d0*/  IMAD.IADD R6, R2, 0x1, R3 ;  /* 0x0000000102067824 */ /* 0x000fe200078e0203 */
[----:B------:R-:W-:-:S04]  /*2a7e0*/  MOV R3, RZ ;  /* 0x000000ff00037202 */ /* 0x000fc80000000f00 */
[----:B------:R-:W-:-:S13]  /*2a7f0*/  ISETP.GE.OR P6, PT, R6, R5, !P0 ;  /* 0x000000050600720c */ /* 0x000fda00047c6670 */
[----:B-1----:R-:W-:Y:S05]  /*2a800*/  @P6 BRA `(.L_x_2518) ;  /* 0x00000000000c6947 */ /* 0x002fea0003800000 */
[----:B------:R-:W0:Y:S02]  /*2a810*/  LDC.64 R2, c[0x0][0xc58] ;  /* 0x00031600ff027b82 */ /* 0x000e240000000a00 */
[----:B0-----:R-:W-:-:S06]  /*2a820*/  IMAD.WIDE R2, R6, 0x4, R2 ;  /* 0x0000000406027825 */ /* 0x001fcc00078e0202 */
[----:B------:R0:W5:Y:S02]  /*2a830*/  LDG.E R3, desc[UR54][R2.64] ;  /* 0x0000003602037981 */ /* 0x000164000c1e1900 */
.L_x_2518:
[----:B------:R-:W-:Y:S05]  /*2a840*/  BSYNC B0 ;  /* 0x0000000000007941 */ /* 0x000fea0003800000 */
.L_x_2517:
        /* <DEDUP_REMOVED lines=18> */
.L_x_2648:
[----:B------:R-:W-:Y:S02]  /*2a970*/  ULDC UR4, c[0x0][0xc10] ;  /* 0x0003040000047ab9 */ /* 0x000fe40000000800 */
[----:B------:R-:W-:-:S04]  /*2a980*/  IMAD.U32 R5, RZ, RZ, UR4 ;  /* 0x00000004ff057e24 */ /* 0x000fc8000f8e00ff */
[----:B-1----:R-:W-:-:S04]  /*2a990*/  IMAD R7, R14, R5, RZ ;  /* 0x000000050e077224 */ /* 0x002fc800078e02ff */
[----:B------:R-:W-:-:S05]  /*2a9a0*/  IMAD.IADD R4, R7, 0x1, R4 ;  /* 0x0000000107047824 */ /* 0x000fca00078e0204 */
[----:B------:R-:W-:-:S13]  /*2a9b0*/  ISETP.GT.AND P6, PT, R4, R0, PT ;  /* 0x000000000400720c */ /* 0x000fda0003fc4270 */
[----:B------:R-:W-:Y:S05]  /*2a9c0*/  @!P6 BRA `(.L_x_2520) ;  /* 0xfffffffc005ce947 */ /* 0x000fea000383ffff */
.L_x_2515:
        /* <DEDUP_REMOVED lines=8> */
.L_x_2652:
[----:B------:R-:W-:Y:S01]  /*2aa50*/  ISETP.NE.AND P0, PT, R6, RZ, PT ;  /* 0x000000ff0600720c */ /* 0x000fe20003f05270 */
[----:B------:R-:W-:-:S12]  /*2aa60*/  IMAD.MOV.U32 R9, RZ, RZ, RZ ;  /* 0x000000ffff097224 */ /* 0x000fd800078e00ff */
[----:B------:R-:W-:Y:S05]  /*2aa70*/  @!P0 BRA `(.L_x_2522) ;  /* 0x0000000000108947 */ /* 0x000fea0003800000 */
[----:B------:R-:W-:Y:S01]  /*2aa80*/  UMOV UR4, 0xffffffff ;  /* 0xffffffff00047882 */ /* 0x000fe20000000000 */
[----:B------:R-:W-:Y:S02]  /*2aa90*/  IADD3 R12, R7, -0x1, RZ ;  /* 0xffffffff070c7810 */ /* 0x000fe40007ffe0ff */
[----:B------:R-:W-:Y:S05]  /*2aaa0*/  BRA.DIV UR4, `(.L_x_2523) ;  /* 0x0000003204fc7947 */ /* 0x000fea000b800000 */
[----:B------:R3:W4:Y:S02]  /*2aab0*/  SHFL.IDX PT, R9, R2, R12, 0x1f ;  /* 0x00001f0c02097589 */ /* 0x00072400000e0000 */
.L_x_2522:
[----:B------:R-:W5:Y:S01]  /*2aac0*/  LDL.LU R6, [R1+0xc] ;  /* 0x00000c0001067983 */ /* 0x000f620000300800 */
[----:B01-3--:R-:W0:Y:S01]  /*2aad0*/  LDC.64 R2, c[0x0][0xc68] ;  /* 0x00031a00ff027b82 */ /* 0x00be220000000a00 */
[----:B-----5:R-:W-:-:S04]  /*2aae0*/  IMAD.IADD R6, R7, 0x1, R6 ;  /* 0x0000000107067824 */ /* 0x020fc800078e0206 */
[----:B0-----:R-:W-:Y:S01]  /*2aaf0*/  IMAD.WIDE R2, R6, 0x4, R2 ;  /* 0x0000000406027825 */ /* 0x001fe200078e0202 */
[----:B------:R2:W-:Y:S04]  /*2ab00*/  STL [R1+0xc], R6 ;  /* 0x00000c0601007387 */ /* 0x0005e80000100800 */
[----:B------:R-:W2:Y:S01]  /*2ab10*/  LDG.E R7, desc[UR54][R2.64] ;  /* 0x0000003602077981 */ /* 0x000ea2000c1e1900 */
[----:B----4-:R-:W-:-:S05]  /*2ab20*/  IMAD R9, R9, R5, R8 ;  /* 0x0000000509097224 */ /* 0x010fca00078e0208 */
[----:B------:R-:W-:Y:S01]  /*2ab30*/  IADD3 R0, R0, -R9, RZ ;  /* 0x8000000900007210 */ /* 0x000fe20007ffe0ff */
        /* <DEDUP_REMOVED lines=37> */
[----:B------:R-:W-:Y:S01]  /*2ad90*/  IMAD R6, R2, R7, RZ ;  /* 0x0000000702067224 */ /* 0x000fe200078e02ff */
[----:B------:R-:W-:-:S05]  /*2ada0*/  MOV R2, RZ ;  /* 0x000000ff00027202 */ /* 0x000fca0000000f00 */
        /* <DEDUP_REMOVED lines=14> */
[----:B------:R-:W-:-:S05]  /*2ae90*/  @P0 VIADD R2, R2, 0x1 ;  /* 0x0000000102020836 */ /* 0x000fca0000000000 */
[----:B------:R-:W-:Y:S02]  /*2aea0*/  @!P2 IADD3 R2, -R2, RZ, RZ ;  /* 0x000000ff0202a210 */ /* 0x000fe40007ffe1ff */
        /* <DEDUP_REMOVED lines=8> */
.L_x_2516:
[----:B------:R-:W-:Y:S01]  /*2af30*/  UMOV UR4, URZ ;  /* 0x0000003f00047c82 */ /* 0x000fe20008000000 */
[----:B------:R-:W-:Y:S01]  /*2af40*/  ULDC UR6, c[0x0][0xc14] ;  /* 0x0003050000067ab9 */ /* 0x000fe20000000800 */
[----:B------:R-:W-:Y:S01]  /*2af50*/  UMOV UR5, URZ ;  /* 0x0000003f00057c82 */ /* 0x000fe20008000000 */
[----:B------:R0:W-:Y:S01]  /*2af60*/  STL [R1], R0 ;  /* 0x0000000001007387 */ /* 0x0001e20000100800 */
[----:B------:R-:W-:Y:S01]  /*2af70*/  IMAD.U32 R3, RZ, RZ, UR4 ;  /* 0x00000004ff037e24 */ /* 0x000fe2000f8e00ff */
[----:B------:R-:W-:-:S04]  /*2af80*/  MOV R2, UR5 ;  /* 0x0000000500027c02 */ /* 0x000fc80008000f00 */
[----:B------:R1:W-:Y:S01]  /*2af90*/  STL [R1+0x4], R3 ;  /* 0x0000040301007387 */ /* 0x0003e20000100800 */
[----:B0-----:R-:W-:-:S05]  /*2afa0*/  IMAD.U32 R0, RZ, RZ, UR6 ;  /* 0x00000006ff007e24 */ /* 0x001fca000f8e00ff */
[----:B------:R1:W-:Y:S04]  /*2afb0*/  STL [R1+0xc], R0 ;  /* 0x00000c0001007387 */ /* 0x0003e80000100800 */
[----:B------:R1:W-:Y:S02]  /*2afc0*/  STL [R1+0x8], R2 ;  /* 0x0000080201007387 */ /* 0x0003e40000100800 */
.L_x_2524:
        /* <DEDUP_REMOVED lines=16> */
.L_x_2513:
[----:B-1----:R-:W2:Y:S01]  /*2b0d0*/  LDL R0, [R1+0xc] ;  /* 0x00000c0001007983 */ /* 0x002ea20000100800 */
[----:B------:R-:W-:Y:S02]  /*2b0e0*/  ULDC UR4, c[0x0][0xc14] ;  /* 0x0003050000047ab9 */ /* 0x000fe40000000800 */
[----:B--2---:R-:W-:-:S13]  /*2b0f0*/  ISETP.GE.AND P0, PT, R0, UR4, PT ;  /* 0x0000000400007c0c */ /* 0x004fda000bf06270 */
[----:B------:R-:W-:Y:S05]  /*2b100*/  @!P0 BRA `(.L_x_2525) ;  /* 0xffffffa800648947 */ /* 0x000fea000383ffff */
[----:B------:R-:W-:Y:S05]  /*2b110*/  BSYNC B7 ;  /* 0x0000000000077941 */ /* 0x000fea0003800000 */
.L_x_2420:
[----:B-1----:R-:W3:Y:S01]  /*2b120*/  LDL.LU R0, [R1+0x3c] ;  /* 0x00003c0001007983 */ /* 0x002ee20000300800 */
[----:B------:R-:W-:Y:S01]  /*2b130*/  BSSY B0, `(.L_x_2526) ;  /* 0x000000b000007945 */ /* 0x000fe20003800000 */
[----:B0-2---:R-:W0:Y:S01]  /*2b140*/  S2R R5, SR_CgaCtaId ;  /* 0x0000000000057919 */ /* 0x005e220000008800 */
[----:B---3--:R-:W-:-:S05]  /*2b150*/  VIADD R0, R0, 0x1 ;  /* 0x0000000100007836 */ /* 0x008fca0000000000 */
        /* <DEDUP_REMOVED lines=8> */
.L_x_2655:
[----:B------:R-:W-:Y:S05]  /*2b1e0*/  BSYNC B0 ;  /* 0x0000000000007941 */ /* 0x000fea0003800000 */
.L_x_2526:
[----:B------:R-:W-:-:S03]  /*2b1f0*/  UMOV UR4, 0xffffffff ;  /* 0xffffffff00047882 */ /* 0x000fc60000000000 */
[----:B------:R-:W-:Y:S05]  /*2b200*/  BRA.DIV UR4, `(.L_x_2528) ;  /* 0x0000002e04607947 */ /* 0x000fea000b800000 */
[----:B------:R-:W1:Y:S02]  /*2b210*/  S2R R2, SR_TID.X ;  /* 0x0000000000027919 */ /* 0x000e640000002100 */
[----:B-1----:R-:W-:-:S04]  /*2b220*/  SHF.R.U32.HI R2, RZ, 0x5, R2 ;  /* 0x00000005ff027819 */ /* 0x002fc80000011602 */
[----:B------:R-:W-:-:S05]  /*2b230*/  LOP3.LUT R2, R2, 0x3, RZ, 0xc0, !PT ;  /* 0x0000000302027812 */ /* 0x000fca00078ec0ff */
[----:B------:R1:W2:Y:S02]  /*2b240*/  SHFL.IDX PT, R14, R2, RZ, 0x1f ;  /* 0x00001fff020e7589 */ /* 0x0002a400000e0000 */
.L_x_2658:
[----:B--2---:R-:W-:-:S13]  /*2b250*/  ISETP.NE.AND P0, PT, R14, RZ, PT ;  /* 0x000000ff0e00720c */ /* 0x004fda0003f05270 */
[----:B------:R-:W-:Y:S05]  /*2b260*/  @P0 BRA `(.L_x_2204) ;  /* 0x0000000000b00947 */ /* 0x000fea0003800000 */
[----:B------:R-:W-:-:S03]  /*2b270*/  UMOV UR4, 0xffffffff ;  /* 0xffffffff00047882 */ /* 0x000fc60000000000 */
[----:B------:R-:W-:Y:S05]  /*2b280*/  BRA.DIV UR4, `(.L_x_2529) ;  /* 0x0000002e04747947 */ /* 0x000fea000b800000 */
[----:B------:R-:W-:-:S13]  /*2b290*/  ELECT P6, URZ, PT ;  /* 0x00000000003f782f */ /* 0x000fda00038c0000 */
.L_x_2661:
[----:B------:R-:W-:Y:S05]  /*2b2a0*/  @!P6 BRA `(.L_x_2204) ;  /* 0x0000000000a0e947 */ /* 0x000fea0003800000 */
[----:B------:R-:W-:-:S06]  /*2b2b0*/  ULOP3.LUT UR4, UR36, 0x2, URZ, 0xfc, !UPT ;  /* 0x0000000224047892 */ /* 0x000fcc000f8efc3f */
[----:B-1----:R-:W-:-:S05]  /*2b2c0*/  IMAD.U32 R2, RZ, RZ, UR4 ;  /* 0x00000004ff027e24 */ /* 0x002fca000f8e00ff */
[----:B------:R-:W-:-:S13]  /*2b2d0*/  ISETP.NE.AND P0, PT, R2, 0x3, PT ;  /* 0x000000030200780c */ /* 0x000fda0003f05270 */
[----:B------:R-:W-:Y:S05]  /*2b2e0*/  @!P0 BRA `(.L_x_2530) ;  /* 0x0000000000048947 */ /* 0x000fea0003800000 */
[----:B------:R-:W-:Y:S01]  /*2b2f0*/  BPT.TRAP 0x1 ;  /* 0x000000040000795c */ /* 0x000fe20000300000 */
.L_x_2530:
        /* <DEDUP_REMOVED lines=14> */
.L_x_2662:
[----:B------:R-:W1:Y:S02]  /*2b3e0*/  SYNCS.PHASECHK.TRANS64.TRYWAIT P1, [R7+URZ], R2 ;  /* 0x00000002070075a7 */ /* 0x000e64000802017f */
[----:B-1----:R-:W-:Y:S05]  /*2b3f0*/  @!P1 BRA `(.L_x_2532) ;  /* 0x0000002c004c9947 */ /* 0x002fea0003800000 */
.L_x_2663:
[----:B------:R-:W-:Y:S05]  /*2b400*/  @!P0 BRA `(.L_x_2533) ;  /* 0x0000000000048947 */ /* 0x000fea0003800000 */
[----:B------:R-:W-:Y:S01]  /*2b410*/  BPT.TRAP 0x1 ;  /* 0x000000040000795c */ /* 0x000fe20000300000 */
.L_x_2533:
[----:B------:R-:W2:Y:S02]  /*2b420*/  LDL.LU R4, [R1+0x10] ;  /* 0x0000100001047983 */ /* 0x000ea40000300800 */
[----:B--2---:R-:W-:-:S04]  /*2b430*/  IMAD R4, R4, 0x8, R0 ;  /* 0x0000000804047824 */ /* 0x004fc800078e0200 */
[----:B------:R-:W2:Y:S02]  /*2b440*/  SYNCS.PHASECHK.TRANS64.TRYWAIT P1, [R4+URZ+0x29860], R5 ;  /* 0x02986005040075a7 */ /* 0x000ea4000802017f */
[----:B--2---:R-:W-:Y:S05]  /*2b450*/  @!P1 BRA `(.L_x_2534) ;  /* 0x0000002c00489947 */ /* 0x004fea0003800000 */
.L_x_2664:
[----:B------:R-:W-:Y:S05]  /*2b460*/  @!P0 BRA `(.L_x_2535) ;  /* 0x0000000000048947 */ /* 0x000fea0003800000 */
[----:B------:R-:W-:Y:S01]  /*2b470*/  BPT.TRAP 0x1 ;  /* 0x000000040000795c */ /* 0x000fe20000300000 */
.L_x_2535:
[----:B------:R-:W-:-:S04]  /*2b480*/  IMAD R3, R3, 0x8, R0 ;  /* 0x0000000803037824 */ /* 0x000fc800078e0200 */
[----:B------:R-:W3:Y:S02]  /*2b490*/  SYNCS.PHASECHK.TRANS64.TRYWAIT P1, [R3+URZ+0x29860], R2 ;  /* 0x02986002030075a7 */ /* 0x000ee4000802017f */
[----:B---3--:R-:W-:Y:S05]  /*2b4a0*/  @!P1 BRA `(.L_x_2536) ;  /* 0x0000002c00489947 */ /* 0x008fea0003800000 */
.L_x_2665:
[----:B------:R-:W-:Y:S05]  /*2b4b0*/  @!P0 BRA `(.L_x_2537) ;  /* 0x0000000000048947 */ /* 0x000fea0003800000 */
[----:B------:R-:W-:Y:S01]  /*2b4c0*/  BPT.TRAP 0x1 ;  /* 0x000000040000795c */ /* 0x000fe20000300000 */
.L_x_2537:
[----:B------:R-:W4:Y:S02]  /*2b4d0*/  SYNCS.PHASECHK.TRANS64.TRYWAIT P0, [R4+URZ+0x29880], R5 ;  /* 0x02988005040075a7 */ /* 0x000f24000800017f */
[----:B----4-:R-:W-:Y:S05]  /*2b4e0*/  @!P0 BRA `(.L_x_2538) ;  /* 0x0000002c004c8947 */ /* 0x010fea0003800000 */
.L_x_2539:
[----:B------:R0:W0:Y:S02]  /*2b4f0*/  SYNCS.PHASECHK.TRANS64.TRYWAIT P0, [R3+URZ+0x29880], R2 ;  /* 0x02988002030075a7 */ /* 0x000024000800017f */
[----:B0-----:R-:W-:Y:S05]  /*2b500*/  @!P0 NANOSLEEP.SYNCS 0x989680 ;  /* 0x009896800000895d */ /* 0x001fea0003900000 */
[----:B------:R-:W0:Y:S02]  /*2b510*/  @!P0 SYNCS.PHASECHK.TRANS64 P0, [R3+URZ+0x29880], R2 ;  /* 0x02988002030085a7 */ /* 0x000e24000800007f */
[----:B0-----:R-:W-:Y:S05]  /*2b520*/  @!P0 BRA `(.L_x_2539) ;  /* 0xfffffffc00f08947 */ /* 0x001fea000383ffff */
.L_x_2204:
[----:B------:R-:W-:Y:S05]  /*2b530*/  BSYNC B8 ;  /* 0x0000000000087941 */ /* 0x000fea0003800000 */
.L_x_2201:
[----:B------:R-:W-:Y:S05]  /*2b540*/  EXIT ;  /* 0x000000000000794d */ /* 0x000fea0003800000 */
.L_x_2222:
[----:B---3--:R3:W4:Y:S02]  /*2b550*/  SYNCS.PHASECHK.TRANS64.TRYWAIT P5, [R39+URZ+0x29890], R96 ;  /* 0x02989060270075a7 */ /* 0x00872400080a017f */
[----:B----4-:R-:W-:Y:S05]  /*2b560*/  @!P5 NANOSLEEP.SYNCS 0x989680 ;  /* 0x009896800000d95d */ /* 0x010fea0003900000 */
[----:B------:R-:W4:Y:S02]  /*2b570*/  @!P5 SYNCS.PHASECHK.TRANS64 P5, [R39+URZ+0x29890], R96 ;  /* 0x029890602700d5a7 */ /* 0x000f2400080a007f */
[----:B----4-:R-:W-:Y:S05]  /*2b580*/  @!P5 BRA `(.L_x_2222) ;  /* 0xfffffffc00f0d947 */ /* 0x010fea000383ffff */
[----:B------:R-:W-:Y:S05]  /*2b590*/  BRA `(.L_x_2540) ;  /* 0xfffffd7c00e07947 */ /* 0x000fea000383ffff */
.L_x_2276:
[----:B--2---:R2:W4:Y:S02]  /*2b5a0*/  SYNCS.PHASECHK.TRANS64.TRYWAIT P5, [R39+URZ+0x29890], R96 ;  /* 0x02989060270075a7 */ /* 0x00452400080a017f */
[----:B----4-:R-:W-:Y:S05]  /*2b5b0*/  @!P5 NANOSLEEP.SYNCS 0x989680 ;  /* 0x009896800000d95d */ /* 0x010fea0003900000 */
[----:B------:R-:W4:Y:S02]  /*2b5c0*/  @!P5 SYNCS.PHASECHK.TRANS64 P5, [R39+URZ+0x29890], R96 ;  /* 0x029890602700d5a7 */ /* 0x000f2400080a007f */
[----:B----4-:R-:W-:Y:S05]  /*2b5d0*/  @!P5 BRA `(.L_x_2276) ;  /* 0xfffffffc00f0d947 */ /* 0x010fea000383ffff */
[----:B------:R-:W-:Y:S05]  /*2b5e0*/  BRA `(.L_x_2541) ;  /* 0xfffffddc00407947 */ /* 0x000fea000383ffff */
.L_x_2301:
[----:B-1----:R1:W2:Y:S02]  /*2b5f0*/  SYNCS.PHASECHK.TRANS64.TRYWAIT P2, [R39+URZ+0x29890], R96 ;  /* 0x02989060270075a7 */ /* 0x0022a4000804017f */
[----:B--2---:R-:W-:Y:S05]  /*2b600*/  @!P2 NANOSLEEP.SYNCS 0x989680 ;  /* 0x009896800000a95d */ /* 0x004fea0003900000 */
[----:B------:R-:W2:Y:S02]  /*2b610*/  @!P2 SYNCS.PHASECHK.TRANS64 P2, [R39+URZ+0x29890], R96 ;  /* 0x029890602700a5a7 */ /* 0x000ea4000804007f */
[----:B--2---:R-:W-:Y:S05]  /*2b620*/  @!P2 BRA `(.L_x_2301) ;  /* 0xfffffffc00f0a947 */ /* 0x004fea000383ffff */
[----:B------:R-:W-:Y:S05]  /*2b630*/  BRA `(.L_x_2542) ;  /* 0xfffffe3800dc7947 */ /* 0x000fea000383ffff */
.L_x_2307:
[----:B-1----:R1:W2:Y:S02]  /*2b640*/  SYNCS.PHASECHK.TRANS64.TRYWAIT P1, [R39+URZ+0x298b0], R96 ;  /* 0x0298b060270075a7 */ /* 0x0022a4000802017f */
[----:B--2---:R-:W-:Y:S05]  /*2b650*/  @!P1 NANOSLEEP.SYNCS 0x989680 ;  /* 0x009896800000995d */ /* 0x004fea0003900000 */
[----:B------:R-:W2:Y:S02]  /*2b660*/  @!P1 SYNCS.PHASECHK.TRANS64 P1, [R39+URZ+0x298b0], R96 ;  /* 0x0298b060270095a7 */ /* 0x000ea4000802007f */
[----:B--2---:R-:W-:Y:S05]  /*2b670*/  @!P1 BRA `(.L_x_2307) ;  /* 0xfffffffc00f09947 */ /* 0x004fea000383ffff */
[----:B------:R-:W-:Y:S05]  /*2b680*/  BRA `(.L_x_2543) ;  /* 0xfffffe3c00dc7947 */ /* 0x000fea000383ffff */
.L_x_2315:
[----:B------:R-:W-:Y:S01]  /*2b690*/  BSSY B0, `(.L_x_2544) ;  /* 0x0000008000007945 */ /* 0x000fe20003800000 */
[----:B------:R-:W-:Y:S01]  /*2b6a0*/  IMAD.MOV.U32 R13, RZ, RZ, R223 ;  /* 0x000000ffff0d7224 */ /* 0x000fe200078e00df */
[----:B------:R-:W-:Y:S01]  /*2b6b0*/  MOV R11, 0x1f ;  /* 0x0000001f000b7802 */ /* 0x000fe20000000f00 */
[----:B------:R-:W-:Y:S02]  /*2b6c0*/  IMAD.MOV.U32 R12, RZ, RZ, RZ ;  /* 0x000000ffff0c7224 */ /* 0x000fe400078e00ff */
[----:B------:R-:W-:-:S07]  /*2b6d0*/  IMAD.MOV.U32 R15, RZ, RZ, -0x1 ;  /* 0xffffffffff0f7424 */ /* 0x000fce00078e00ff */
[----:B-----5:R-:W-:Y:S05]  /*2b6e0*/  WARPSYNC.COLLECTIVE R15, `(.L_x_2545) ;  /* 0x000000000f087348 */ /* 0x020fea0003c00000 */
[----:B------:R0:W1:Y:S02]  /*2b6f0*/  SHFL.IDX P6, R14, R13, R12, R11 ;  /* 0x0000000c0d0e7389 */ /* 0x00006400000c000b */
[----:B01---5:R-:W-:Y:S01]  /*2b700*/  ENDCOLLECTIVE ;  /* 0x000000000000791b */ /* 0x023fe20003800000 */
.L_x_2545:
[----:B------:R-:W-:Y:S05]  /*2b710*/  BSYNC B0 ;  /* 0x0000000000007941 */ /* 0x000fea0003800000 */
.L_x_2544:
[----:B------:R-:W-:Y:S01]  /*2b720*/  IMAD.MOV.U32 R188, RZ, RZ, R14 ;  /* 0x000000ffffbc7224 */ /* 0x000fe200078e000e */
[----:B------:R-:W-:Y:S06]  /*2b730*/  BRA `(.L_x_2546) ;  /* 0xfffffe4800787947 */ /* 0x000fec000383ffff */
.L_x_2327:
[----:B------:R-:W-:Y:S01]  /*2b740*/  BSSY B1, `(.L_x_2547) ;  /* 0x0000007000017945 */ /* 0x000fe20003800000 */
[----:B------:R-:W-:Y:S01]  /*2b750*/  IMAD.MOV.U32 R12, RZ, RZ, RZ ;  /* 0x000000ffff0c7224 */ /* 0x000fe200078e00ff */
[----:B-1----:R-:W-:Y:S01]  /*2b760*/  MOV R15, 0xffffffff ;  /* 0xffffffff000f7802 */ /* 0x002fe20000000f00 */
[----:B------:R-:W-:-:S07]  /*2b770*/  IMAD.MOV.U32 R11, RZ, RZ, 0x1e1f ;  /* 0x00001e1fff0b7424 */ /* 0x000fce00078e00ff */
[----:B0----5:R-:W-:Y:S05]  /*2b780*/  WARPSYNC.COLLECTIVE R15, `(.L_x_2548) ;  /* 0x000000000f087348 */ /* 0x021fea0003c00000 */
[----:B------:R1:W2:Y:S02]  /*2b790*/  SHFL.IDX P6, R14, R13, R12, R11 ;  /* 0x0000000c0d0e7389 */ /* 0x0002a400000c000b */
[----:B012--5:R-:W-:Y:S01]  /*2b7a0*/  ENDCOLLECTIVE ;  /* 0x000000000000791b */ /* 0x027fe20003800000 */
.L_x_2548:
[----:B------:R-:W-:Y:S05]  /*2b7b0*/  BSYNC B1 ;  /* 0x0000000000017941 */ /* 0x000fea0003800000 */
.L_x_2547:
[----:B------:R-:W-:Y:S05]  /*2b7c0*/  BRA `(.L_x_2549) ;  /* 0xfffffe5400607947 */ /* 0x000fea000383ffff */
.L_x_2328:
        /* <DEDUP_REMOVED lines=8> */
.L_x_2551:
[----:B------:R-:W-:Y:S05]  /*2b850*/  BSYNC B1 ;  /* 0x0000000000017941 */ /* 0x000fea0003800000 */
.L_x_2550:
[----:B------:R-:W-:Y:S05]  /*2b860*/  BRA `(.L_x_2552) ;  /* 0xfffffe5400407947 */ /* 0x000fea000383ffff */
.L_x_2329:
[----:B------:R-:W-:Y:S01]  /*2b870*/  BSSY B1, `(.L_x_2553) ;  /* 0x0000008000017945 */ /* 0x000fe20003800000 */
[----:B------:R-:W-:Y:S01]  /*2b880*/  MOV R13, R3 ;  /* 0x00000003000d7202 */ /* 0x000fe20000000f00 */
[----:B------:R-:W-:Y:S02]  /*2b890*/  IMAD.MOV.U32 R12, RZ, RZ, RZ ;  /* 0x000000ffff0c7224 */ /* 0x000fe400078e00ff */
[----:B------:R-:W-:Y:S02]  /*2b8a0*/  IMAD.MOV.U32 R11, RZ, RZ, 0x1e1f ;  /* 0x00001e1fff0b7424 */ /* 0x000fe400078e00ff */
[----:B-1----:R-:W-:-:S07]  /*2b8b0*/  IMAD.MOV.U32 R15, RZ, RZ, -0x1 ;  /* 0xffffffffff0f7424 */ /* 0x002fce00078e00ff */
[----:B0----5:R-:W-:Y:S05]  /*2b8c0*/  WARPSYNC.COLLECTIVE R15, `(.L_x_2554) ;  /* 0x000000000f087348 */ /* 0x021fea0003c00000 */
[----:B------:R1:W2:Y:S02]  /*2b8d0*/  SHFL.IDX P6, R14, R13, R12, R11 ;  /* 0x0000000c0d0e7389 */ /* 0x0002a400000c000b */
[----:B012--5:R-:W-:Y:S01]  /*2b8e0*/  ENDCOLLECTIVE ;  /* 0x000000000000791b */ /* 0x027fe20003800000 */
.L_x_2554:
[----:B------:R-:W-:Y:S05]  /*2b8f0*/  BSYNC B1 ;  /* 0x0000000000017941 */ /* 0x000fea0003800000 */
.L_x_2553:
[----:B------:R-:W-:Y:S05]  /*2b900*/  BRA `(.L_x_2555) ;  /* 0xfffffe5400207947 */ /* 0x000fea000383ffff */
.L_x_2330:
[----:B------:R-:W-:Y:S01]  /*2b910*/  BSSY B1, `(.L_x_2556) ;  /* 0x0000008000017945 */ /* 0x000fe20003800000 */
[----:B------:R-:W-:Y:S01]  /*2b920*/  IMAD.MOV.U32 R13, RZ, RZ, R0 ;  /* 0x000000ffff0d7224 */ /* 0x000fe200078e0000 */
[----:B------:R-:W-:Y:S01]  /*2b930*/  MOV R12, RZ ;  /* 0x000000ff000c7202 */ /* 0x000fe20000000f00 */
[----:B------:R-:W-:Y:S02]  /*2b940*/  IMAD.MOV.U32 R11, RZ, RZ, 0x1e1f ;  /* 0x00001e1fff0b7424 */ /* 0x000fe400078e00ff */
[----:B-1----:R-:W-:-:S07]  /*2b950*/  IMAD.MOV.U32 R15, RZ, RZ, -0x1 ;  /* 0xffffffffff0f7424 */ /* 0x002fce00078e00ff */
[----:B0----5:R-:W-:Y:S05]  /*2b960*/  WARPSYNC.COLLECTIVE R15, `(.L_x_2557) ;  /* 0x000000000f087348 */ /* 0x021fea0003c00000 */
[----:B------:R1:W2:Y:S02]  /*2b970*/  SHFL.IDX P6, R14, R13, R12, R11 ;  /* 0x0000000c0d0e7389 */ /* 0x0002a400000c000b */
[----:B012--5:R-:W-:Y:S01]  /*2b980*/  ENDCOLLECTIVE ;  /* 0x000000000000791b */ /* 0x027fe20003800000 */
.L_x_2557:
[----:B------:R-:W-:Y:S05]  /*2b990*/  BSYNC B1 ;  /* 0x0000000000017941 */ /* 0x000fea0003800000 */
.L_x_2556:
[----:B------:R-:W-:Y:S05]  /*2b9a0*/  BRA `(.L_x_2558) ;  /* 0xfffffe5400007947 */ /* 0x000fea000383ffff */
.L_x_2332:
[----:B--2---:R2:W3:Y:S02]  /*2b9b0*/  SYNCS.PHASECHK.TRANS64.TRYWAIT P1, [R16+URZ+0x29800], R3 ;  /* 0x02980003100075a7 */ /* 0x0044e4000802017f */
[----:B---3--:R-:W-:Y:S05]  /*2b9c0*/  @!P1 NANOSLEEP.SYNCS 0x989680 ;  /* 0x009896800000995d */ /* 0x008fea0003900000 */
[----:B------:R-:W3:Y:S02]  /*2b9d0*/  @!P1 SYNCS.PHASECHK.TRANS64 P1, [R16+URZ+0x29800], R3 ;  /* 0x02980003100095a7 */ /* 0x000ee4000802007f */
[----:B---3--:R-:W-:Y:S05]  /*2b9e0*/  @!P1 BRA `(.L_x_2332) ;  /* 0xfffffffc00f09947 */ /* 0x008fea000383ffff */
[----:B------:R-:W-:Y:S05]  /*2b9f0*/  BRA `(.L_x_2559) ;  /* 0xfffffe54000c7947 */ /* 0x000fea000383ffff */
.L_x_2346:
[----:B------:R-:W-:Y:S01]  /*2ba00*/  BSSY B1, `(.L_x_2560) ;  /* 0x0000007000017945 */ /* 0x000fe20003800000 */
[----:B------:R-:W-:Y:S01]  /*2ba10*/  IMAD.MOV.U32 R12, RZ, RZ, RZ ;  /* 0x000000ffff0c7224 */ /* 0x000fe200078e00ff */
[----:B------:R-:W-:Y:S01]  /*2ba20*/  MOV R15, 0xffffffff ;  /* 0xffffffff000f7802 */ /* 0x000fe20000000f00 */
[----:B------:R-:W-:-:S07]  /*2ba30*/  IMAD.MOV.U32 R11, RZ, RZ, 0x1e1f ;  /* 0x00001e1fff0b7424 */ /* 0x000fce00078e00ff */
[----:B0----5:R-:W-:Y:S05]  /*2ba40*/  WARPSYNC.COLLECTIVE R15, `(.L_x_2561) ;  /* 0x000000000f087348 */ /* 0x021fea0003c00000 */
[----:B------:R1:W2:Y:S02]  /*2ba50*/  SHFL.IDX P6, R14, R13, R12, R11 ;  /* 0x0000000c0d0e7389 */ /* 0x0002a400000c000b */
[----:B012--5:R-:W-:Y:S01]  /*2ba60*/  ENDCOLLECTIVE ;  /* 0x000000000000791b */ /* 0x027fe20003800000 */
.L_x_2561:
[----:B------:R-:W-:Y:S05]  /*2ba70*/  BSYNC B1 ;  /* 0x0000000000017941 */ /* 0x000fea0003800000 */
.L_x_2560:
[----:B------:R-:W-:Y:S05]  /*2ba80*/  BRA `(.L_x_2562) ;  /* 0xfffffe8400f47947 */ /* 0x000fea000383ffff */
.L_x_2347:
        /* <DEDUP_REMOVED lines=8> */
.L_x_2564:
[----:B------:R-:W-:Y:S05]  /*2bb10*/  BSYNC B1 ;  /* 0x0000000000017941 */ /* 0x000fea0003800000 */
.L_x_2563:
[----:B------:R-:W-:Y:S05]  /*2bb20*/  BRA `(.L_x_2565) ;  /* 0xfffffe8400d47947 */ /* 0x000fea000383ffff */
.L_x_2348:
[----:B------:R-:W-:Y:S01]  /*2bb30*/  BSSY B1, `(.L_x_2566) ;  /* 0x0000008000017945 */ /* 0x000fe20003800000 */
[----:B------:R-:W-:Y:S01]  /*2bb40*/  MOV R13, R3 ;  /* 0x00000003000d7202 */ /* 0x000fe20000000f00 */
[----:B------:R-:W-:Y:S02]  /*2bb50*/  IMAD.MOV.U32 R12, RZ, RZ, RZ ;  /* 0x000000ffff0c7224 */ /* 0x000fe400078e00ff */
[----:B------:R-:W-:Y:S02]  /*2bb60*/  IMAD.MOV.U32 R11, RZ, RZ, 0x1e1f ;  /* 0x00001e1fff0b7424 */ /* 0x000fe400078e00ff */
[----:B------:R-:W-:-:S07]  /*2bb70*/  IMAD.MOV.U32 R15, RZ, RZ, -0x1 ;  /* 0xffffffffff0f7424 */ /* 0x000fce00078e00ff */
[----:B0----5:R-:W-:Y:S05]  /*2bb80*/  WARPSYNC.COLLECTIVE R15, `(.L_x_2567) ;  /* 0x000000000f087348 */ /* 0x021fea0003c00000 */
[----:B------:R1:W2:Y:S02]  /*2bb90*/  SHFL.IDX P6, R14, R13, R12, R11 ;  /* 0x0000000c0d0e7389 */ /* 0x0002a400000c000b */
[----:B012--5:R-:W-:Y:S01]  /*2bba0*/  ENDCOLLECTIVE ;  /* 0x000000000000791b */ /* 0x027fe20003800000 */
.L_x_2567:
[----:B------:R-:W-:Y:S05]  /*2bbb0*/  BSYNC B1 ;  /* 0x0000000000017941 */ /* 0x000fea0003800000 */
.L_x_2566:
[----:B------:R-:W-:Y:S05]  /*2bbc0*/  BRA `(.L_x_2568) ;  /* 0xfffffe8400b47947 */ /* 0x000fea000383ffff */
.L_x_2349:
[----:B------:R-:W-:Y:S01]  /*2bbd0*/  BSSY B1, `(.L_x_2569) ;  /* 0x0000008000017945 */ /* 0x000fe20003800000 */
[----:B------:R-:W-:Y:S01]  /*2bbe0*/  IMAD.MOV.U32 R13, RZ, RZ, R0 ;  /* 0x000000ffff0d7224 */ /* 0x000fe200078e0000 */
[----:B------:R-:W-:Y:S01]  /*2bbf0*/  MOV R12, RZ ;  /* 0x000000ff000c7202 */ /* 0x000fe20000000f00 */
[----:B------:R-:W-:Y:S02]  /*2bc00*/  IMAD.MOV.U32 R11, RZ, RZ, 0x1e1f ;  /* 0x00001e1fff0b7424 */ /* 0x000fe400078e00ff */
[----:B------:R-:W-:-:S07]  /*2bc10*/  IMAD.MOV.U32 R15, RZ, RZ, -0x1 ;  /* 0xffffffffff0f7424 */ /* 0x000fce00078e00ff */
[----:B0----5:R-:W-:Y:S05]  /*2bc20*/  WARPSYNC.COLLECTIVE R15, `(.L_x_2570) ;  /* 0x000000000f087348 */ /* 0x021fea0003c00000 */
[----:B------:R1:W2:Y:S02]  /*2bc30*/  SHFL.IDX P6, R14, R13, R12, R11 ;  /* 0x0000000c0d0e7389 */ /* 0x0002a400000c000b */
[----:B012--5:R-:W-:Y:S01]  /*2bc40*/  ENDCOLLECTIVE ;  /* 0x000000000000791b */ /* 0x027fe20003800000 */
.L_x_2570:
[----:B------:R-:W-:Y:S05]  /*2bc50*/  BSYNC B1 ;  /* 0x0000000000017941 */ /* 0x000fea0003800000 */
.L_x_2569:
[----:B------:R-:W-:Y:S05]  /*2bc60*/  BRA `(.L_x_2571) ;  /* 0xfffffe8400947947 */ /* 0x000fea000383ffff */
.L_x_2351:
[----:B-1----:R1:W2:Y:S02]  /*2bc70*/  SYNCS.PHASECHK.TRANS64.TRYWAIT P1, [R16+URZ+0x29800], R3 ;  /* 0x02980003100075a7 */ /* 0x0022a4000802017f */
[----:B--2---:R-:W-:Y:S05]  /*2bc80*/  @!P1 NANOSLEEP.SYNCS 0x989680 ;  /* 0x009896800000995d */ /* 0x004fea0003900000 */
[----:B------:R-:W2:Y:S02]  /*2bc90*/  @!P1 SYNCS.PHASECHK.TRANS64 P1, [R16+URZ+0x29800], R3 ;  /* 0x02980003100095a7 */ /* 0x000ea4000802007f */
[----:B--2---:R-:W-:Y:S05]  /*2bca0*/  @!P1 BRA `(.L_x_2351) ;  /* 0xfffffffc00f09947 */ /* 0x004fea000383ffff */
[----:B------:R-:W-:Y:S05]  /*2bcb0*/  BRA `(.L_x_2572) ;  /* 0xfffffe8400a07947 */ /* 0x000fea000383ffff */
.L_x_2359:
[----:B--2---:R2:W3:Y:S02]  /*2bcc0*/  SYNCS.PHASECHK.TRANS64.TRYWAIT P2, [R3+URZ+0x29830], R0 ;  /* 0x02983000030075a7 */ /* 0x0044e4000804017f */
[----:B---3--:R-:W-:Y:S05]  /*2bcd0*/  @!P2 NANOSLEEP.SYNCS 0x989680 ;  /* 0x009896800000a95d */ /* 0x008fea0003900000 */
[----:B------:R-:W3:Y:S02]  /*2bce0*/  @!P2 SYNCS.PHASECHK.TRANS64 P2, [R3+URZ+0x29830], R0 ;  /* 0x029830000300a5a7 */ /* 0x000ee4000804007f */
[----:B---3--:R-:W-:Y:S05]  /*2bcf0*/  @!P2 BRA `(.L_x_2359) ;  /* 0xfffffffc00f0a947 */ /* 0x008fea000383ffff */
[----:B------:R-:W-:Y:S05]  /*2bd00*/  BRA `(.L_x_2358) ;  /* 0xfffffeb400cc7947 */ /* 0x000fea000383ffff */
.L_x_2365:
[----:B--2---:R2:W3:Y:S02]  /*2bd10*/  SYNCS.PHASECHK.TRANS64.TRYWAIT P2, [R13+URZ+0x29830], R0 ;  /* 0x029830000d0075a7 */ /* 0x0044e4000804017f */
[----:B---3--:R-:W-:Y:S05]  /*2bd20*/  @!P2 NANOSLEEP.SYNCS 0x989680 ;  /* 0x009896800000a95d */ /* 0x008fea0003900000 */
[----:B------:R-:W3:Y:S02]  /*2bd30*/  @!P2 SYNCS.PHASECHK.TRANS64 P2, [R13+URZ+0x29830], R0 ;  /* 0x029830000d00a5a7 */ /* 0x000ee4000804007f */
[----:B---3--:R-:W-:Y:S05]  /*2bd40*/  @!P2 BRA `(.L_x_2365) ;  /* 0xfffffffc00f0a947 */ /* 0x008fea000383ffff */
[----:B------:R-:W-:Y:S05]  /*2bd50*/  BRA `(.L_x_2364) ;  /* 0xfffffef000207947 */ /* 0x000fea000383ffff */
.L_x_2369:
[----:B--2---:R2:W3:Y:S02]  /*2bd60*/  SYNCS.PHASECHK.TRANS64.TRYWAIT P0, [R13+URZ+0x29850], R0 ;  /* 0x029850000d0075a7 */ /* 0x0044e4000800017f */
[----:B---3--:R-:W-:Y:S05]  /*2bd70*/  @!P0 NANOSLEEP.SYNCS 0x989680 ;  /* 0x009896800000895d */ /* 0x008fea0003900000 */
[----:B------:R-:W3:Y:S02]  /*2bd80*/  @!P0 SYNCS.PHASECHK.TRANS64 P0, [R13+URZ+0x29850], R0 ;  /* 0x029850000d0085a7 */ /* 0x000ee4000800007f */
[----:B---3--:R-:W-:Y:S05]  /*2bd90*/  @!P0 BRA `(.L_x_2369) ;  /* 0xfffffffc00f08947 */ /* 0x008fea000383ffff */
[----:B------:R-:W-:Y:S05]  /*2bda0*/  BRA `(.L_x_2366) ;  /* 0xffffff00005c7947 */ /* 0x000fea000383ffff */
.L_x_2377:
[----:B--2---:R2:W3:Y:S02]  /*2bdb0*/  SYNCS.PHASECHK.TRANS64.TRYWAIT P2, [R11+URZ+0x29830], R0 ;  /* 0x029830000b0075a7 */ /* 0x0044e4000804017f */
[----:B---3--:R-:W-:Y:S05]  /*2bdc0*/  @!P2 NANOSLEEP.SYNCS 0x989680 ;  /* 0x009896800000a95d */ /* 0x008fea0003900000 */
[----:B------:R-:W3:Y:S02]  /*2bdd0*/  @!P2 SYNCS.PHASECHK.TRANS64 P2, [R11+URZ+0x29830], R0 ;  /* 0x029830000b00a5a7 */ /* 0x000ee4000804007f */
[----:B---3--:R-:W-:Y:S05]  /*2bde0*/  @!P2 BRA `(.L_x_2377) ;  /* 0xfffffffc00f0a947 */ /* 0x008fea000383ffff */
[----:B------:R-:W-:Y:S05]  /*2bdf0*/  BRA `(.L_x_2376) ;  /* 0xffffff2c004c7947 */ /* 0x000fea000383ffff */
.L_x_2382:
[----:B--2---:R2:W3:Y:S02]  /*2be00*/  SYNCS.PHASECHK.TRANS64.TRYWAIT P0, [R13+URZ+0x29850], R0 ;  /* 0x029850000d0075a7 */ /* 0x0044e4000800017f */
[----:B---3--:R-:W-:Y:S05]  /*2be10*/  @!P0 NANOSLEEP.SYNCS 0x989680 ;  /* 0x009896800000895d */ /* 0x008fea0003900000 */
[----:B------:R-:W3:Y:S02]  /*2be20*/  @!P0 SYNCS.PHASECHK.TRANS64 P0, [R13+URZ+0x29850], R0 ;  /* 0x029850000d0085a7 */ /* 0x000ee4000800007f */
[----:B---3--:R-:W-:Y:S05]  /*2be30*/  @!P0 BRA `(.L_x_2382) ;  /* 0xfffffffc00f08947 */ /* 0x008fea000383ffff */
[----:B------:R-:W-:Y:S05]  /*2be40*/  BRA `(.L_x_2381) ;  /* 0xffffff3c008c7947 */ /* 0x000fea000383ffff */
.L_x_2388:
[----:B--2---:R2:W3:Y:S02]  /*2be50*/  SYNCS.PHASECHK.TRANS64.TRYWAIT P0, [R12+URZ+0x29850], R5 ;  /* 0x029850050c0075a7 */ /* 0x0044e4000800017f */
[----:B---3--:R-:W-:Y:S05]  /*2be60*/  @!P0 NANOSLEEP.SYNCS 0x989680 ;  /* 0x009896800000895d */ /* 0x008fea0003900000 */
[----:B------:R-:W3:Y:S02]  /*2be70*/  @!P0 SYNCS.PHASECHK.TRANS64 P0, [R12+URZ+0x29850], R5 ;  /* 0x029850050c0085a7 */ /* 0x000ee4000800007f */
[----:B---3--:R-:W-:Y:S05]  /*2be80*/  @!P0 BRA `(.L_x_2388) ;  /* 0xfffffffc00f08947 */ /* 0x008fea000383ffff */
[----:B------:R-:W-:Y:S05]  /*2be90*/  BRA `(.L_x_2387) ;  /* 0xffffff5c00a47947 */ /* 0x000fea000383ffff */
.L_x_2392:
[----:B------:R-:W-:Y:S01]  /*2bea0*/  IMAD.MOV.U32 R12, RZ, RZ, R0 ;  /* 0x000000ffff0c7224 */ /* 0x000fe200078e0000 */
[----:B------:R-:W-:Y:S01]  /*2beb0*/  MOV R15, 0xffffffff ;  /* 0xffffffff000f7802 */ /* 0x000fe20000000f00 */
[----:B------:R-:W-:Y:S01]  /*2bec0*/  IMAD.MOV.U32 R11, RZ, RZ, 0x1c1f ;  /* 0x00001c1fff0b7424 */ /* 0x000fe200078e00ff */
[----:B------:R-:W-:Y:S02]  /*2bed0*/  SEL R5, R96, R97, P0 ;  /* 0x0000006160057207 */ /* 0x000fe40000000000 */
[----:B------:R-:W-:-:S07]  /*2bee0*/  SEL R7, R97, R96, P0 ;  /* 0x0000006061077207 */ /* 0x000fce0000000000 */
[----:B-12--5:R-:W-:Y:S05]  /*2bef0*/  WARPSYNC.COLLECTIVE R15, `(.L_x_2573) ;  /* 0x000000000f087348 */ /* 0x026fea0003c00000 */
[----:B------:R0:W3:Y:S02]  /*2bf00*/  SHFL.IDX P6, R14, R13, R12, R11 ;  /* 0x0000000c0d0e7389 */ /* 0x0000e400000c000b */
[----:B0123-5:R-:W-:Y:S01]  /*2bf10*/  ENDCOLLECTIVE ;  /* 0x000000000000791b */ /* 0x02ffe20003800000 */
.L_x_2573:
        /* <DEDUP_REMOVED lines=19> */
.L_x_2574:
        /* <DEDUP_REMOVED lines=18> */
.L_x_2575:
        /* <DEDUP_REMOVED lines=11> */
.L_x_2576:
[----:B------:R-:W-:Y:S02]  /*2c220*/  IMAD.MOV.U32 R13, RZ, RZ, R9 ;  /* 0x000000ffff0d7224 */ /* 0x000fe400078e0009 */
[----:B------:R-:W-:Y:S01]  /*2c230*/  IMAD.MOV.U32 R12, RZ, RZ, R0 ;  /* 0x000000ffff0c7224 */ /* 0x000fe200078e0000 */
[----:B------:R-:W-:-:S07]  /*2c240*/  MOV R7, R14 ;  /* 0x0000000e00077202 */ /* 0x000fce0000000f00 */
[----:B------:R-:W-:Y:S05]  /*2c250*/  WARPSYNC.COLLECTIVE R15, `(.L_x_2577) ;  /* 0x000000000f087348 */ /* 0x000fea0003c00000 */
[----:B------:R0:W1:Y:S02]  /*2c260*/  SHFL.IDX P6, R14, R13, R12, R11 ;  /* 0x0000000c0d0e7389 */ /* 0x00006400000c000b */
[----:B01----:R-:W-:Y:S01]  /*2c270*/  ENDCOLLECTIVE ;  /* 0x000000000000791b */ /* 0x003fe20003800000 */
.L_x_2577:
[----:B------:R-:W-:Y:S02]  /*2c280*/  SEL R8, R10, R7, P0 ;  /* 0x000000070a087207 */ /* 0x000fe40000000000 */
[----:B------:R-:W-:Y:S01]  /*2c290*/  SEL R10, R7, R10, P0 ;  /* 0x0000000a070a7207 */ /* 0x000fe20000000000 */
[----:B------:R-:W-:Y:S01]  /*2c2a0*/  IMAD.MOV.U32 R13, RZ, RZ, R21 ;  /* 0x000000ffff0d7224 */ /* 0x000fe200078e0015 */
[----:B------:R-:W-:Y:S01]  /*2c2b0*/  MOV R12, R2 ;  /* 0x00000002000c7202 */ /* 0x000fe20000000f00 */
[----:B------:R-:W-:-:S07]  /*2c2c0*/  IMAD.MOV.U32 R26, RZ, RZ, R14 ;  /* 0x000000ffff1a7224 */ /* 0x000fce00078e000e */
[----:B------:R-:W-:Y:S05]  /*2c2d0*/  WARPSYNC.COLLECTIVE R15, `(.L_x_2578) ;  /* 0x000000000f087348 */ /* 0x000fea0003c00000 */
[----:B------:R0:W1:Y:S02]  /*2c2e0*/  SHFL.IDX P6, R14, R13, R12, R11 ;  /* 0x0000000c0d0e7389 */ /* 0x00006400000c000b */
[----:B01----:R-:W-:Y:S01]  /*2c2f0*/  ENDCOLLECTIVE ;  /* 0x000000000000791b */ /* 0x003fe20003800000 */
.L_x_2578:
[----:B------:R-:W-:Y:S02]  /*2c300*/  IMAD.MOV.U32 R13, RZ, RZ, R25 ;  /* 0x000000ffff0d7224 */ /* 0x000fe400078e0019 */
[----:B------:R-:W-:Y:S02]  /*2c310*/  IMAD.MOV.U32 R12, RZ, RZ, R0 ;  /* 0x000000ffff0c7224 */ /* 0x000fe400078e0000 */
[----:B------:R-:W-:-:S07]  /*2c320*/  IMAD.MOV.U32 R21, RZ, RZ, R14 ;  /* 0x000000ffff157224 */ /* 0x000fce00078e000e */
[----:B------:R-:W-:Y:S05]  /*2c330*/  WARPSYNC.COLLECTIVE R15, `(.L_x_2579) ;  /* 0x000000000f087348 */ /* 0x000fea0003c00000 */
[----:B------:R0:W1:Y:S02]  /*2c340*/  SHFL.IDX P6, R14, R13, R12, R11 ;  /* 0x0000000c0d0e7389 */ /* 0x00006400000c000b */
[----:B01----:R-:W-:Y:S01]  /*2c350*/  ENDCOLLECTIVE ;  /* 0x000000000000791b */ /* 0x003fe20003800000 */
.L_x_2579:
        /* <DEDUP_REMOVED lines=8> */
.L_x_2580:
[----:B------:R-:W-:Y:S02]  /*2c3e0*/  IMAD.MOV.U32 R13, RZ, RZ, R29 ;  /* 0x000000ffff0d7224 */ /* 0x000fe400078e001d */
[----:B------:R-:W-:Y:S02]  /*2c3f0*/  IMAD.MOV.U32 R12, RZ, RZ, R0 ;  /* 0x000000ffff0c7224 */ /* 0x000fe400078e0000 */
[----:B------:R-:W-:-:S07]  /*2c400*/  IMAD.MOV.U32 R27, RZ, RZ, R14 ;  /* 0x000000ffff1b7224 */ /* 0x000fce00078e000e */
[----:B------:R-:W-:Y:S05]  /*2c410*/  WARPSYNC.COLLECTIVE R15, `(.L_x_2581) ;  /* 0x000000000f087348 */ /* 0x000fea0003c00000 */
[----:B------:R0:W1:Y:S02]  /*2c420*/  SHFL.IDX P6, R14, R13, R12, R11 ;  /* 0x0000000c0d0e7389 */ /* 0x00006400000c000b */
[----:B01----:R-:W-:Y:S01]  /*2c430*/  ENDCOLLECTIVE ;  /* 0x000000000000791b */ /* 0x003fe20003800000 */
.L_x_2581:
[----:B------:R-:W-:Y:S02]  /*2c440*/  SEL R28, R30, R27, P0 ;  /* 0x0000001b1e1c7207 */ /* 0x000fe40000000000 */
[----:B------:R-:W-:Y:S01]  /*2c450*/  SEL R30, R27, R30, P0 ;  /* 0x0000001e1b1e7207 */ /* 0x000fe20000000000 */
[----:B------:R-:W-:Y:S02]  /*2c460*/  IMAD.MOV.U32 R13, RZ, RZ, R31 ;  /* 0x000000ffff0d7224 */ /* 0x000fe400078e001f */
[----:B------:R-:W-:Y:S01]  /*2c470*/  IMAD.MOV.U32 R12, RZ, RZ, R2 ;  /* 0x000000ffff0c7224 */ /* 0x000fe200078e0002 */
[----:B------:R-:W-:-:S07]  /*2c480*/  MOV R34, R14 ;  /* 0x0000000e00227202 */ /* 0x000fce0000000f00 */
[----:B------:R-:W-:Y:S05]  /*2c490*/  WARPSYNC.COLLECTIVE R15, `(.L_x_2582) ;  /* 0x000000000f087348 */ /* 0x000fea0003c00000 */
[----:B------:R0:W1:Y:S02]  /*2c4a0*/  SHFL.IDX P6, R14, R13, R12, R11 ;  /* 0x0000000c0d0e7389 */ /* 0x00006400000c000b */
[----:B01----:R-:W-:Y:S01]  /*2c4b0*/  ENDCOLLECTIVE ;  /* 0x000000000000791b */ /* 0x003fe20003800000 */
.L_x_2582:
[----:B------:R-:W-:Y:S01]  /*2c4c0*/  IMAD.MOV.U32 R13, RZ, RZ, R33 ;  /* 0x000000ffff0d7224 */ /* 0x000fe200078e0021 */
[----:B------:R-:W-:Y:S01]  /*2c4d0*/  MOV R12, R0 ;  /* 0x00000000000c7202 */ /* 0x000fe20000000f00 */
[----:B------:R-:W-:-:S07]  /*2c4e0*/  IMAD.MOV.U32 R31, RZ, RZ, R14 ;  /* 0x000000ffff1f7224 */ /* 0x000fce00078e000e */
[----:B------:R-:W-:Y:S05]  /*2c4f0*/  WARPSYNC.COLLECTIVE R15, `(.L_x_2583) ;  /* 0x000000000f087348 */ /* 0x000fea0003c00000 */
[----:B------:R0:W1:Y:S02]  /*2c500*/  SHFL.IDX P6, R14, R13, R12, R11 ;  /* 0x0000000c0d0e7389 */ /* 0x00006400000c000b */
[----:B01----:R-:W-:Y:S01]  /*2c510*/  ENDCOLLECTIVE ;  /* 0x000000000000791b */ /* 0x003fe20003800000 */
.L_x_2583:
        /* <DEDUP_REMOVED lines=8> */
.L_x_2584:
[----:B------:R-:W-:Y:S01]  /*2c5a0*/  MOV R13, R37 ;  /* 0x00000025000d7202 */ /* 0x000fe20000000f00 */
[----:B------:R-:W-:Y:S02]  /*2c5b0*/  IMAD.MOV.U32 R12, RZ, RZ, R0 ;  /* 0x000000ffff0c7224 */ /* 0x000fe400078e0000 */
[----:B------:R-:W-:-:S07]  /*2c5c0*/  IMAD.MOV.U32 R35, RZ, RZ, R14 ;  /* 0x000000ffff237224 */ /* 0x000fce00078e000e */
[----:B------:R-:W-:Y:S05]  /*2c5d0*/  WARPSYNC.COLLECTIVE R15, `(.L_x_2585) ;  /* 0x000000000f087348 */ /* 0x000fea0003c00000 */
[----:B------:R0:W1:Y:S02]  /*2c5e0*/  SHFL.IDX P6, R14, R13, R12, R11 ;  /* 0x0000000c0d0e7389 */ /* 0x00006400000c000b */
[----:B01----:R-:W-:Y:S01]  /*2c5f0*/  ENDCOLLECTIVE ;  /* 0x000000000000791b */ /* 0x003fe20003800000 */
.L_x_2585:
        /* <DEDUP_REMOVED lines=8> */
.L_x_2586:
[----:B------:R-:W-:Y:S02]  /*2c680*/  IMAD.MOV.U32 R13, RZ, RZ, R41 ;  /* 0x000000ffff0d7224 */ /* 0x000fe400078e0029 */
[----:B------:R-:W-:Y:S01]  /*2c690*/  IMAD.MOV.U32 R12, RZ, RZ, R0 ;  /* 0x000000ffff0c7224 */ /* 0x000fe200078e0000 */
[----:B------:R-:W-:-:S07]  /*2c6a0*/  MOV R20, R14 ;  /* 0x0000000e00147202 */ /* 0x000fce0000000f00 */
[----:B------:R-:W-:Y:S05]  /*2c6b0*/  WARPSYNC.COLLECTIVE R15, `(.L_x_2587) ;  /* 0x000000000f087348 */ /* 0x000fea0003c00000 */
[----:B------:R0:W1:Y:S02]  /*2c6c0*/  SHFL.IDX P6, R14, R13, R12, R11 ;  /* 0x0000000c0d0e7389 */ /* 0x00006400000c000b */
[----:B01----:R-:W-:Y:S01]  /*2c6d0*/  ENDCOLLECTIVE ;  /* 0x000000000000791b */ /* 0x003fe20003800000 */
.L_x_2587:
[----:B------:R-:W-:Y:S01]  /*2c6e0*/  IMAD.MOV.U32 R13, RZ, RZ, R43 ;  /* 0x000000ffff0d7224 */ /* 0x000fe200078e002b */
[----:B------:R-:W-:Y:S01]  /*2c6f0*/  MOV R12, R2 ;  /* 0x00000002000c7202 */ /* 0x000fe20000000f00 */
[----:B------:R-:W-:-:S07]  /*2c700*/  IMAD.MOV.U32 R41, RZ, RZ, R14 ;  /* 0x000000ffff297224 */ /* 0x000fce00078e000e */
[----:B------:R-:W-:Y:S05]  /*2c710*/  WARPSYNC.COLLECTIVE R15, `(.L_x_2588) ;  /* 0x000000000f087348 */ /* 0x000fea0003c00000 */
[----:B------:R0:W1:Y:S02]  /*2c720*/  SHFL.IDX P6, R14, R13, R12, R11 ;  /* 0x0000000c0d0e7389 */ /* 0x00006400000c000b */
[----:B01----:R-:W-:Y:S01]  /*2c730*/  ENDCOLLECTIVE ;  /* 0x000000000000791b */ /* 0x003fe20003800000 */
.L_x_2588:
[----:B------:R-:W-:Y:S02]  /*2c740*/  IMAD.MOV.U32 R13, RZ, RZ, R45 ;  /* 0x000000ffff0d7224 */ /* 0x000fe400078e002d */
[----:B------:R-:W-:Y:S02]  /*2c750*/  IMAD.MOV.U32 R12, RZ, RZ, R0 ;  /* 0x000000ffff0c7224 */ /* 0x000fe400078e0000 */
[----:B------:R-:W-:-:S07]  /*2c760*/  IMAD.MOV.U32 R40, RZ, RZ, R14 ;  /* 0x000000ffff287224 */ /* 0x000fce00078e000e */
[----:B------:R-:W-:Y:S05]  /*2c770*/  WARPSYNC.COLLECTIVE R15, `(.L_x_2589) ;  /* 0x000000000f087348 */ /* 0x000fea0003c00000 */
[----:B------:R0:W1:Y:S02]  /*2c780*/  SHFL.IDX P6, R14, R13, R12, R11 ;  /* 0x0000000c0d0e7389 */ /* 0x00006400000c000b */
[----:B01----:R-:W-:Y:S01]  /*2c790*/  ENDCOLLECTIVE ;  /* 0x000000000000791b */ /* 0x003fe20003800000 */
.L_x_2589:
        /* <DEDUP_REMOVED lines=8> */
.L_x_2590:
[----:B------:R-:W-:Y:S02]  /*2c820*/  IMAD.MOV.U32 R13, RZ, RZ, R49 ;  /* 0x000000ffff0d7224 */ /* 0x000fe400078e0031 */
[----:B------:R-:W-:Y:S02]  /*2c830*/  IMAD.MOV.U32 R12, RZ, RZ, R0 ;  /* 0x000000ffff0c7224 */ /* 0x000fe400078e0000 */
[----:B------:R-:W-:-:S07]  /*2c840*/  IMAD.MOV.U32 R42, RZ, RZ, R14 ;  /* 0x000000ffff2a7224 */ /* 0x000fce00078e000e */
[----:B------:R-:W-:Y:S05]  /*2c850*/  WARPSYNC.COLLECTIVE R15, `(.L_x_2591) ;  /* 0x000000000f087348 */ /* 0x000fea0003c00000 */
[----:B------:R0:W1:Y:S02]  /*2c860*/  SHFL.IDX P6, R14, R13, R12, R11 ;  /* 0x0000000c0d0e7389 */ /* 0x00006400000c000b */
[----:B01----:R-:W-:Y:S01]  /*2c870*/  ENDCOLLECTIVE ;  /* 0x000000000000791b */ /* 0x003fe20003800000 */
.L_x_2591:
        /* <DEDUP_REMOVED lines=8> */
.L_x_2592:
[----:B------:R-:W-:Y:S01]  /*2c900*/  IMAD.MOV.U32 R13, RZ, RZ, R53 ;  /* 0x000000ffff0d7224 */ /* 0x000fe200078e0035 */
[----:B------:R-:W-:Y:S01]  /*2c910*/  MOV R12, R0 ;  /* 0x00000000000c7202 */ /* 0x000fe20000000f00 */
[----:B------:R-:W-:-:S07]  /*2c920*/  IMAD.MOV.U32 R48, RZ, RZ, R14 ;  /* 0x000000ffff307224 */ /* 0x000fce00078e000e */
[----:B------:R-:W-:Y:S05]  /*2c930*/  WARPSYNC.COLLECTIVE R15, `(.L_x_2593) ;  /* 0x000000000f087348 */ /* 0x000fea0003c00000 */
[----:B------:R0:W1:Y:S02]  /*2c940*/  SHFL.IDX P6, R14, R13, R12, R11 ;  /* 0x0000000c0d0e7389 */ /* 0x00006400000c000b */
[----:B01----:R-:W-:Y:S01]  /*2c950*/  ENDCOLLECTIVE ;  /* 0x000000000000791b */ /* 0x003fe20003800000 */
.L_x_2593:
[----:B------:R-:W-:Y:S01]  /*2c960*/  SEL R9, R49, R48, P0 ;  /* 0x0000003031097207 */ /* 0x000fe20000000000 */
[----:B------:R-:W-:Y:S02]  /*2c970*/  IMAD.MOV.U32 R13, RZ, RZ, R55 ;  /* 0x000000ffff0d7224 */ /* 0x000fe400078e0037 */
[----:B------:R-:W-:Y:S02]  /*2c980*/  IMAD.MOV.U32 R12, RZ, RZ, R2 ;  /* 0x000000ffff0c7224 */ /* 0x000fe400078e0002 */
[----:B------:R-:W-:-:S07]  /*2c990*/  IMAD.MOV.U32 R53, RZ, RZ, R14 ;  /* 0x000000ffff357224 */ /* 0x000fce00078e000e */
[----:B------:R-:W-:Y:S05]  /*2c9a0*/  WARPSYNC.COLLECTIVE R15, `(.L_x_2594) ;  /* 0x000000000f087348 */ /* 0x000fea0003c00000 */
[----:B------:R0:W1:Y:S02]  /*2c9b0*/  SHFL.IDX P6, R14, R13, R12, R11 ;  /* 0x0000000c0d0e7389 */ /* 0x00006400000c000b */
[----:B01----:R-:W-:Y:S01]  /*2c9c0*/  ENDCOLLECTIVE ;  /* 0x000000000000791b */ /* 0x003fe20003800000 */
.L_x_2594:
[----:B------:R-:W-:Y:S01]  /*2c9d0*/  MOV R13, R57 ;  /* 0x00000039000d7202 */ /* 0x000fe20000000f00 */
[----:B------:R-:W-:Y:S02]  /*2c9e0*/  IMAD.MOV.U32 R12, RZ, RZ, R0 ;  /* 0x000000ffff0c7224 */ /* 0x000fe400078e0000 */
[----:B------:R-:W-:-:S07]  /*2c9f0*/  IMAD.MOV.U32 R50, RZ, RZ, R14 ;  /* 0x000000ffff327224 */ /* 0x000fce00078e000e */
[----:B------:R-:W-:Y:S05]  /*2ca00*/  WARPSYNC.COLLECTIVE R15, `(.L_x_2595) ;  /* 0x000000000f087348 */ /* 0x000fea0003c00000 */
[----:B------:R0:W1:Y:S02]  /*2ca10*/  SHFL.IDX P6, R14, R13, R12, R11 ;  /* 0x0000000c0d0e7389 */ /* 0x00006400000c000b */
[----:B01----:R-:W-:Y:S01]  /*2ca20*/  ENDCOLLECTIVE ;  /* 0x000000000000791b */ /* 0x003fe20003800000 */
.L_x_2595:
        /* <DEDUP_REMOVED lines=8> */
.L_x_2596:
[----:B------:R-:W-:Y:S02]  /*2cab0*/  IMAD.MOV.U32 R13, RZ, RZ, R63 ;  /* 0x000000ffff0d7224 */ /* 0x000fe400078e003f */
[----:B------:R-:W-:Y:S01]  /*2cac0*/  IMAD.MOV.U32 R12, RZ, RZ, R0 ;  /* 0x000000ffff0c7224 */ /* 0x000fe200078e0000 */
[----:B------:R-:W-:-:S07]  /*2cad0*/  MOV R52, R14 ;  /* 0x0000000e00347202 */ /* 0x000fce0000000f00 */
[----:B------:R-:W-:Y:S05]  /*2cae0*/  WARPSYNC.COLLECTIVE R15, `(.L_x_2597) ;  /* 0x000000000f087348 */ /* 0x000fea0003c00000 */
[----:B------:R0:W1:Y:S02]  /*2caf0*/  SHFL.IDX P6, R14, R13, R12, R11 ;  /* 0x0000000c0d0e7389 */ /* 0x00006400000c000b */
[----:B01----:R-:W-:Y:S01]  /*2cb00*/  ENDCOLLECTIVE ;  /* 0x000000000000791b */ /* 0x003fe20003800000 */
.L_x_2597:
        /* <DEDUP_REMOVED lines=8> */
.L_x_2598:
[----:B------:R-:W-:Y:S02]  /*2cb90*/  IMAD.MOV.U32 R13, RZ, RZ, R67 ;  /* 0x000000ffff0d7224 */ /* 0x000fe400078e0043 */
[----:B------:R-:W-:Y:S02]  /*2cba0*/  IMAD.MOV.U32 R12, RZ, RZ, R0 ;  /* 0x000000ffff0c7224 */ /* 0x000fe400078e0000 */
[----:B------:R-:W-:-:S07]  /*2cbb0*/  IMAD.MOV.U32 R54, RZ, RZ, R14 ;  /* 0x000000ffff367224 */ /* 0x000fce00078e000e */
[----:B------:R-:W-:Y:S05]  /*2cbc0*/  WARPSYNC.COLLECTIVE R15, `(.L_x_2599) ;  /* 0x000000000f087348 */ /* 0x000fea0003c00000 */
[----:B------:R0:W1:Y:S02]  /*2cbd0*/  SHFL.IDX P6, R14, R13, R12, R11 ;  /* 0x0000000c0d0e7389 */ /* 0x00006400000c000b */
[----:B01----:R-:W-:Y:S01]  /*2cbe0*/  ENDCOLLECTIVE ;  /* 0x000000000000791b */ /* 0x003fe20003800000 */
.L_x_2599:
        /* <DEDUP_REMOVED lines=8> */
.L_x_2600:
[----:B------:R-:W-:Y:S02]  /*2cc70*/  IMAD.MOV.U32 R13, RZ, RZ, R71 ;  /* 0x000000ffff0d7224 */ /* 0x000fe400078e0047 */
[----:B------:R-:W-:Y:S02]  /*2cc80*/  IMAD.MOV.U32 R12, RZ, RZ, R0 ;  /* 0x000000ffff0c7224 */ /* 0x000fe400078e0000 */
[----:B------:R-:W-:-:S07]  /*2cc90*/  IMAD.MOV.U32 R56, RZ, RZ, R14 ;  /* 0x000000ffff387224 */ /* 0x000fce00078e000e */
[----:B------:R-:W-:Y:S05]  /*2cca0*/  WARPSYNC.COLLECTIVE R15, `(.L_x_2601) ;  /* 0x000000000f087348 */ /* 0x000fea0003c00000 */
[----:B------:R0:W1:Y:S02]  /*2ccb0*/  SHFL.IDX P6, R14, R13, R12, R11 ;  /* 0x0000000c0d0e7389 */ /* 0x00006400000c000b */
[----:B01----:R-:W-:Y:S01]  /*2ccc0*/  ENDCOLLECTIVE ;  /* 0x000000000000791b */ /* 0x003fe20003800000 */
.L_x_2601:
[----:B------:R-:W-:Y:S01]  /*2ccd0*/  SEL R39, R56, R67, P0 ;  /* 0x0000004338277207 */ /* 0x000fe20000000000 */
[----:B------:R-:W-:Y:S02]  /*2cce0*/  IMAD.MOV.U32 R13, RZ, RZ, R73 ;  /* 0x000000ffff0d7224 */ /* 0x000fe400078e0049 */
[----:B------:R-:W-:Y:S01]  /*2ccf0*/  IMAD.MOV.U32 R12, RZ, RZ, R2 ;  /* 0x000000ffff0c7224 */ /* 0x000fe200078e0002 */
[----:B------:R-:W-:-:S07]  /*2cd00*/  MOV R71, R14 ;  /* 0x0000000e00477202 */ /* 0x000fce0000000f00 */
[----:B------:R-:W-:Y:S05]  /*2cd10*/  WARPSYNC.COLLECTIVE R15, `(.L_x_2602) ;  /* 0x000000000f087348 */ /* 0x000fea0003c00000 */
[----:B------:R0:W1:Y:S02]  /*2cd20*/  SHFL.IDX P6, R14, R13, R12, R11 ;  /* 0x0000000c0d0e7389 */ /* 0x00006400000c000b */
[----:B01----:R-:W-:Y:S01]  /*2cd30*/  ENDCOLLECTIVE ;  /* 0x000000000000791b */ /* 0x003fe20003800000 */
.L_x_2602:
[----:B------:R-:W-:Y:S01]  /*2cd40*/  IMAD.MOV.U32 R13, RZ, RZ, R75 ;  /* 0x000000ffff0d7224 */ /* 0x000fe200078e004b */
[----:B------:R-:W-:Y:S01]  /*2cd50*/  MOV R12, R0 ;  /* 0x00000000000c7202 */ /* 0x000fe20000000f00 */
[----:B------:R-:W-:-:S07]  /*2cd60*/  IMAD.MOV.U32 R58, RZ, RZ, R14 ;  /* 0x000000ffff3a7224 */ /* 0x000fce00078e000e */
[----:B------:R-:W-:Y:S05]  /*2cd70*/  WARPSYNC.COLLECTIVE R15, `(.L_x_2603) ;  /* 0x000000000f087348 */ /* 0x000fea0003c00000 */
[----:B------:R0:W1:Y:S02]  /*2cd80*/  SHFL.IDX P6, R14, R13, R12, R11 ;  /* 0x0000000c0d0e7389 */ /* 0x00006400000c000b */
[----:B01----:R-:W-:Y:S01]  /*2cd90*/  ENDCOLLECTIVE ;  /* 0x000000000000791b */ /* 0x003fe20003800000 */
.L_x_2603:
[----:B------:R-:W-:Y:S02]  /*2cda0*/  IMAD.MOV.U32 R13, RZ, RZ, R77 ;  /* 0x000000ffff0d7224 */ /* 0x000fe400078e004d */
[----:B------:R-:W-:Y:S02]  /*2cdb0*/  IMAD.MOV.U32 R12, RZ, RZ, R2 ;  /* 0x000000ffff0c7224 */ /* 0x000fe400078e0002 */
[----:B------:R-:W-:-:S07]  /*2cdc0*/  IMAD.MOV.U32 R75, RZ, RZ, R14 ;  /* 0x000000ffff4b7224 */ /* 0x000fce00078e000e */
[----:B------:R-:W-:Y:S05]  /*2cdd0*/  WARPSYNC.COLLECTIVE R15, `(.L_x_2604) ;  /* 0x000000000f087348 */ /* 0x000fea0003c00000 */
[----:B------:R0:W1:Y:S02]  /*2cde0*/  SHFL.IDX P6, R14, R13, R12, R11 ;  /* 0x0000000c0d0e7389 */ /* 0x00006400000c000b */
[----:B01----:R-:W-:Y:S01]  /*2cdf0*/  ENDCOLLECTIVE ;  /* 0x000000000000791b */ /* 0x003fe20003800000 */
.L_x_2604:
[----:B------:R-:W-:Y:S02]  /*2ce00*/  SEL R12, R37, R20, P0 ;  /* 0x00000014250c7207 */ /* 0x000fe40000000000 */
[----:B------:R-:W-:Y:S02]  /*2ce10*/  SEL R11, R48, R49, P0 ;  /* 0x00000031300b7207 */ /* 0x000fe40000000000 */
[----:B------:R-:W-:Y:S02]  /*2ce20*/  SEL R13, R71, R58, P0 ;  /* 0x0000003a470d7207 */ /* 0x000fe40000000000 */
[----:B------:R-:W-:Y:S01]  /*2ce30*/  SEL R15, R58, R71, P0 ;  /* 0x000000473a0f7207 */ /* 0x000fe20000000000 */
[----:B------:R-:W-:Y:S01]  /*2ce40*/  IMAD.MOV.U32 R62, RZ, RZ, R14 ;  /* 0x000000ffff3e7224 */ /* 0x000fe200078e000e */
[----:B------:R-:W-:Y:S02]  /*2ce50*/  SEL R14, R20, R37, P0 ;  /* 0x00000025140e7207 */ /* 0x000fe40000000000 */
[----:B------:R-:W-:-:S02]  /*2ce60*/  SEL R37, R67, R56, P0 ;  /* 0x0000003843257207 */ /* 0x000fc40000000000 */
[----:B------:R-:W-:Y:S01]  /*2ce70*/  MOV R20, RZ ;  /* 0x000000ff00147202 */ /* 0x000fe20000000f00 */
[----:B------:R-:W-:Y:S06]  /*2ce80*/  BRA `(.L_x_2605) ;  /* 0xffffff6400487947 */ /* 0x000fec000383ffff */
.L_x_2426:
[----:B------:R-:W0:Y:S01]  /*2ce90*/  S2R R6, SR_TID.X ;  /* 0x0000000000067919 */ /* 0x000e220000002100 */
[----:B------:R-:W-:Y:S01]  /*2cea0*/  BSSY B1, `(.L_x_2606) ;  /* 0x000000a000017945 */ /* 0x000fe20003800000 */
[----:B------:R-:W-:Y:S02]  /*2ceb0*/  IMAD.MOV.U32 R12, RZ, RZ, RZ ;  /* 0x000000ffff0c7224 */ /* 0x000fe400078e00ff */
[----:B------:R-:W-:Y:S02]  /*2cec0*/  IMAD.MOV.U32 R11, RZ, RZ, 0x1f ;  /* 0x0000001fff0b7424 */ /* 0x000fe400078e00ff */
[----:B------:R-:W-:Y:S01]  /*2ced0*/  IMAD.MOV.U32 R15, RZ, RZ, -0x1 ;  /* 0xffffffffff0f7424 */ /* 0x000fe200078e00ff */
[----:B0-----:R-:W-:-:S04]  /*2cee0*/  SHF.R.U32.HI R6, RZ, 0x5, R6 ;  /* 0x00000005ff067819 */ /* 0x001fc80000011606 */
[----:B------:R-:W-:-:S05]  /*2cef0*/  LOP3.LUT R6, R6, 0x3, RZ, 0xc0, !PT ;  /* 0x0000000306067812 */ /* 0x000fca00078ec0ff */
[----:B------:R-:W-:-:S07]  /*2cf00*/  IMAD.MOV.U32 R13, RZ, RZ, R6 ;  /* 0x000000ffff0d7224 */ /* 0x000fce00078e0006 */
[----:B------:R-:W-:Y:S05]  /*2cf10*/  WARPSYNC.COLLECTIVE R15, `(.L_x_2607) ;  /* 0x000000000f087348 */ /* 0x000fea0003c00000 */
[----:B------:R0:W1:Y:S02]  /*2cf20*/  SHFL.IDX P6, R14, R13, R12, R11 ;  /* 0x0000000c0d0e7389 */ /* 0x00006400000c000b */
[----:B01----:R-:W-:Y:S01]  /*2cf30*/  ENDCOLLECTIVE ;  /* 0x000000000000791b */ /* 0x003fe20003800000 */
.L_x_2607:
[----:B------:R-:W-:Y:S05]  /*2cf40*/  BSYNC B1 ;  /* 0x0000000000017941 */ /* 0x000fea0003800000 */
.L_x_2606:
[----:B------:R-:W-:Y:S05]  /*2cf50*/  BRA `(.L_x_2608) ;  /* 0xffffff9000b47947 */ /* 0x000fea000383ffff */
.L_x_2428:
[----:B------:R-:W-:Y:S01]  /*2cf60*/  BSSY B1, `(.L_x_2609) ;  /* 0x0000006000017945 */ /* 0x000fe20003800000 */
[----:B------:R-:W-:-:S07]  /*2cf70*/  MOV R15, 0xffffffff ;  /* 0xffffffff000f7802 */ /* 0x000fce0000000f00 */
[----:B0-----:R-:W-:Y:S05]  /*2cf80*/  WARPSYNC.COLLECTIVE R15, `(.L_x_2610) ;  /* 0x000000000f0c7348 */ /* 0x001fea0003c00000 */
[----:B------:R-:W-:Y:S02]  /*2cf90*/  ELECT P6, UR62, PT ;  /* 0x00000000003e782f */ /* 0x000fe400038c0000 */
[----:B------:R-:W-:Y:S01]  /*2cfa0*/  MOV R14, UR62 ;  /* 0x0000003e000e7c02 */ /* 0x000fe20008000f00 */
[----:B0-----:R-:W-:Y:S10]  /*2cfb0*/  ENDCOLLECTIVE ;  /* 0x000000000000791b */ /* 0x001ff40003800000 */
.L_x_2610:
[----:B------:R-:W-:Y:S05]  /*2cfc0*/  BSYNC B1 ;  /* 0x0000000000017941 */ /* 0x000fea0003800000 */
.L_x_2609:
[----:B------:R-:W-:Y:S05]  /*2cfd0*/  BRA `(.L_x_2427) ;  /* 0xffffff9000ac7947 */ /* 0x000fea000383ffff */
.L_x_2430:
[----:B0-----:R0:W1:Y:S02]  /*2cfe0*/  SYNCS.PHASECHK.TRANS64.TRYWAIT P0, [R11+URZ+0x29820], R5 ;  /* 0x029820050b0075a7 */ /* 0x001064000800017f */
[----:B-1----:R-:W-:Y:S05]  /*2cff0*/  @!P0 NANOSLEEP.SYNCS 0x989680 ;  /* 0x009896800000895d */ /* 0x002fea0003900000 */
[----:B------:R-:W1:Y:S02]  /*2d000*/  @!P0 SYNCS.PHASECHK.TRANS64 P0, [R11+URZ+0x29820], R5 ;  /* 0x029820050b0085a7 */ /* 0x000e64000800007f */
[----:B-1----:R-:W-:Y:S05]  /*2d010*/  @!P0 BRA `(.L_x_2430) ;  /* 0xfffffffc00f08947 */ /* 0x002fea000383ffff */
[----:B------:R-:W-:Y:S05]  /*2d020*/  BRA `(.L_x_2611) ;  /* 0xffffff9000c87947 */ /* 0x000fea000383ffff */
.L_x_2434:
[----:B-1----:R1:W2:Y:S02]  /*2d030*/  SYNCS.PHASECHK.TRANS64.TRYWAIT P0, [R8+URZ+0x298a0], R10 ;  /* 0x0298a00a080075a7 */ /* 0x0022a4000800017f */
[----:B--2---:R-:W-:Y:S05]  /*2d040*/  @!P0 NANOSLEEP.SYNCS 0x989680 ;  /* 0x009896800000895d */ /* 0x004fea0003900000 */
[----:B------:R-:W2:Y:S02]  /*2d050*/  @!P0 SYNCS.PHASECHK.TRANS64 P0, [R8+URZ+0x298a0], R10 ;  /* 0x0298a00a080085a7 */ /* 0x000ea4000800007f */
[----:B--2---:R-:W-:Y:S05]  /*2d060*/  @!P0 BRA `(.L_x_2434) ;  /* 0xfffffffc00f08947 */ /* 0x004fea000383ffff */
[----:B------:R-:W-:Y:S05]  /*2d070*/  BRA `(.L_x_2612) ;  /* 0xffffff9000e87947 */ /* 0x000fea000383ffff */
.L_x_2441:
[----:B0-----:R0:W2:Y:S02]  /*2d080*/  SYNCS.PHASECHK.TRANS64.TRYWAIT P0, [R8+URZ+0x298c0], R10 ;  /* 0x0298c00a080075a7 */ /* 0x0010a4000800017f */
[----:B--2---:R-:W-:Y:S05]  /*2d090*/  @!P0 NANOSLEEP.SYNCS 0x989680 ;  /* 0x009896800000895d */ /* 0x004fea0003900000 */
[----:B------:R-:W2:Y:S02]  /*2d0a0*/  @!P0 SYNCS.PHASECHK.TRANS64 P0, [R8+URZ+0x298c0], R10 ;  /* 0x0298c00a080085a7 */ /* 0x000ea4000800007f */
[----:B--2---:R-:W-:Y:S05]  /*2d0b0*/  @!P0 BRA `(.L_x_2441) ;  /* 0xfffffffc00f08947 */ /* 0x004fea000383ffff */
[----:B------:R-:W-:Y:S05]  /*2d0c0*/  BRA `(.L_x_2613) ;  /* 0xffffff9400e07947 */ /* 0x000fea000383ffff */
.L_x_2448:
[----:B0-----:R0:W1:Y:S02]  /*2d0d0*/  SYNCS.PHASECHK.TRANS64.TRYWAIT P1, [R7+URZ+0x298a0], R6 ;  /* 0x0298a006070075a7 */ /* 0x001064000802017f */
[----:B-1----:R-:W-:Y:S05]  /*2d0e0*/  @!P1 NANOSLEEP.SYNCS 0x989680 ;  /* 0x009896800000995d */ /* 0x002fea0003900000 */
[----:B------:R-:W1:Y:S02]  /*2d0f0*/  @!P1 SYNCS.PHASECHK.TRANS64 P1, [R7+URZ+0x298a0], R6 ;  /* 0x0298a006070095a7 */ /* 0x000e64000802007f */
[----:B-1----:R-:W-:Y:S05]  /*2d100*/  @!P1 BRA `(.L_x_2448) ;  /* 0xfffffffc00f09947 */ /* 0x002fea000383ffff */
[----:B------:R-:W-:Y:S05]  /*2d110*/  BRA `(.L_x_2614) ;  /* 0xffffff9800c87947 */ /* 0x000fea000383ffff */
.L_x_2455:
[----:B-1----:R1:W2:Y:S02]  /*2d120*/  SYNCS.PHASECHK.TRANS64.TRYWAIT P1, [R7+URZ+0x298c0], R6 ;  /* 0x0298c006070075a7 */ /* 0x0022a4000802017f */
[----:B--2---:R-:W-:Y:S05]  /*2d130*/  @!P1 NANOSLEEP.SYNCS 0x989680 ;  /* 0x009896800000995d */ /* 0x004fea0003900000 */
[----:B------:R-:W2:Y:S02]  /*2d140*/  @!P1 SYNCS.PHASECHK.TRANS64 P1, [R7+URZ+0x298c0], R6 ;  /* 0x0298c006070095a7 */ /* 0x000ea4000802007f */
[----:B--2---:R-:W-:Y:S05]  /*2d150*/  @!P1 BRA `(.L_x_2455) ;  /* 0xfffffffc00f09947 */ /* 0x004fea000383ffff */
[----:B------:R-:W-:Y:S05]  /*2d160*/  BRA `(.L_x_2615) ;  /* 0xffffff9c00b87947 */ /* 0x000fea000383ffff */
.L_x_2470:
        /* <DEDUP_REMOVED lines=11> */
.L_x_2617:
[----:B------:R-:W-:Y:S05]  /*2d220*/  BSYNC B0 ;  /* 0x0000000000007941 */ /* 0x000fea0003800000 */
.L_x_2616:
[----:B------:R-:W-:Y:S05]  /*2d230*/  BRA `(.L_x_2618) ;  /* 0xffffffac004c7947 */ /* 0x000fea000383ffff */
.L_x_2472:
[----:B------:R-:W-:Y:S01]  /*2d240*/  BSSY B0, `(.L_x_2619) ;  /* 0x0000006000007945 */ /* 0x000fe20003800000 */
[----:B------:R-:W-:-:S07]  /*2d250*/  MOV R15, 0xffffffff ;  /* 0xffffffff000f7802 */ /* 0x000fce0000000f00 */
[----:B01----:R-:W-:Y:S05]  /*2d260*/  WARPSYNC.COLLECTIVE R15, `(.L_x_2620) ;  /* 0x000000000f0c7348 */ /* 0x003fea0003c00000 */
[----:B------:R-:W-:Y:S02]  /*2d270*/  ELECT P6, UR62, PT ;  /* 0x00000000003e782f */ /* 0x000fe400038c0000 */
[----:B------:R-:W-:Y:S01]  /*2d280*/  MOV R14, UR62 ;  /* 0x0000003e000e7c02 */ /* 0x000fe20008000f00 */
[----:B01----:R-:W-:Y:S10]  /*2d290*/  ENDCOLLECTIVE ;  /* 0x000000000000791b */ /* 0x003ff40003800000 */
.L_x_2620:
[----:B------:R-:W-:Y:S05]  /*2d2a0*/  BSYNC B0 ;  /* 0x0000000000007941 */ /* 0x000fea0003800000 */
.L_x_2619:
[----:B------:R-:W-:Y:S05]  /*2d2b0*/  BRA `(.L_x_2621) ;  /* 0xffffffac00447947 */ /* 0x000fea000383ffff */
.L_x_2475:
[----:B-1----:R1:W2:Y:S02]  /*2d2c0*/  SYNCS.PHASECHK.TRANS64.TRYWAIT P2, [R6+URZ+0x29880], R7 ;  /* 0x02988007060075a7 */ /* 0x0022a4000804017f */
[----:B--2---:R-:W-:Y:S05]  /*2d2d0*/  @!P2 NANOSLEEP.SYNCS 0x989680 ;  /* 0x009896800000a95d */ /* 0x004fea0003900000 */
[----:B------:R-:W2:Y:S02]  /*2d2e0*/  @!P2 SYNCS.PHASECHK.TRANS64 P2, [R6+URZ+0x29880], R7 ;  /* 0x029880070600a5a7 */ /* 0x000ea4000804007f */
[----:B--2---:R-:W-:Y:S05]  /*2d2f0*/  @!P2 BRA `(.L_x_2475) ;  /* 0xfffffffc00f0a947 */ /* 0x004fea000383ffff */
[----:B------:R-:W-:Y:S05]  /*2d300*/  BRA `(.L_x_2622) ;  /* 0xffffffac00bc7947 */ /* 0x000fea000383ffff */
.L_x_2477:
[----:B--2---:R2:W3:Y:S02]  /*2d310*/  SYNCS.PHASECHK.TRANS64.TRYWAIT P2, [R6+URZ+0x29840], R7 ;  /* 0x02984007060075a7 */ /* 0x0044e4000804017f */
[----:B---3--:R-:W-:Y:S05]  /*2d320*/  @!P2 NANOSLEEP.SYNCS 0x989680 ;  /* 0x009896800000a95d */ /* 0x008fea0003900000 */
[----:B------:R-:W3:Y:S02]  /*2d330*/  @!P2 SYNCS.PHASECHK.TRANS64 P2, [R6+URZ+0x29840], R7 ;  /* 0x029840070600a5a7 */ /* 0x000ee4000804007f */
[----:B---3--:R-:W-:Y:S05]  /*2d340*/  @!P2 BRA `(.L_x_2477) ;  /* 0xfffffffc00f0a947 */ /* 0x008fea000383ffff */
[----:B------:R-:W-:Y:S05]  /*2d350*/  BRA `(.L_x_2623) ;  /* 0xffffffb000207947 */ /* 0x000fea000383ffff */
.L_x_2480:
        /* <DEDUP_REMOVED lines=8> */
.L_x_2486:
[----:B---3--:R3:W4:Y:S02]  /*2d3e0*/  SYNCS.PHASECHK.TRANS64.TRYWAIT P0, [R4+URZ+0x29880], R3 ;  /* 0x02988003040075a7 */ /* 0x008724000800017f */
[----:B----4-:R-:W-:Y:S05]  /*2d3f0*/  @!P0 NANOSLEEP.SYNCS 0x989680 ;  /* 0x009896800000895d */ /* 0x010fea0003900000 */
[----:B------:R-:W4:Y:S02]  /*2d400*/  @!P0 SYNCS.PHASECHK.TRANS64 P0, [R4+URZ+0x29880], R3 ;  /* 0x02988003040085a7 */ /* 0x000f24000800007f */
[----:B----4-:R-:W-:Y:S05]  /*2d410*/  @!P0 BRA `(.L_x_2486) ;  /* 0xfffffffc00f08947 */ /* 0x010fea000383ffff */
[----:B------:R-:W-:Y:S05]  /*2d420*/  BRA `(.L_x_2625) ;  /* 0xffffffb800207947 */ /* 0x000fea000383ffff */
.L_x_2491:
[----:B-1----:R1:W2:Y:S02]  /*2d430*/  SYNCS.PHASECHK.TRANS64.TRYWAIT P0, [R4+URZ+0x29840], R3 ;  /* 0x02984003040075a7 */ /* 0x0022a4000800017f */
[----:B--2---:R-:W-:Y:S05]  /*2d440*/  @!P0 NANOSLEEP.SYNCS 0x989680 ;  /* 0x009896800000895d */ /* 0x004fea0003900000 */
[----:B------:R-:W2:Y:S02]  /*2d450*/  @!P0 SYNCS.PHASECHK.TRANS64 P0, [R4+URZ+0x29840], R3 ;  /* 0x02984003040085a7 */ /* 0x000ea4000800007f */
[----:B--2---:R-:W-:Y:S05]  /*2d460*/  @!P0 BRA `(.L_x_2491) ;  /* 0xfffffffc00f08947 */ /* 0x004fea000383ffff */
[----:B------:R-:W-:Y:S05]  /*2d470*/  BRA `(.L_x_2626) ;  /* 0xffffffb800ac7947 */ /* 0x000fea000383ffff */
.L_x_2499:
[----:B---3--:R-:W3:Y:S02]  /*2d480*/  LDL R4, [R1+0x4] ;  /* 0x0000040001047983 */ /* 0x008ee40000100800 */
[----:B---3--:R3:W4:Y:S02]  /*2d490*/  SYNCS.PHASECHK.TRANS64.TRYWAIT P2, [R4+URZ+0x29870], R3 ;  /* 0x02987003040075a7 */ /* 0x008724000804017f */
[----:B----4-:R-:W-:Y:S05]  /*2d4a0*/  @!P2 NANOSLEEP.SYNCS 0x989680 ;  /* 0x009896800000a95d */ /* 0x010fea0003900000 */
[----:B------:R-:W4:Y:S02]  /*2d4b0*/  @!P2 SYNCS.PHASECHK.TRANS64 P2, [R4+URZ+0x29870], R3 ;  /* 0x029870030400a5a7 */ /* 0x000f24000804007f */
[----:B----4-:R-:W-:Y:S05]  /*2d4c0*/  @!P2 BRA `(.L_x_2499) ;  /* 0xfffffffc00eca947 */ /* 0x010fea000383ffff */
[----:B------:R-:W-:Y:S05]  /*2d4d0*/  BRA `(.L_x_2627) ;  /* 0xffffffbc00e07947 */ /* 0x000fea000383ffff */
.L_x_2501:
[----:B---3--:R-:W3:Y:S02]  /*2d4e0*/  LDL R4, [R1+0x4] ;  /* 0x0000040001047983 */ /* 0x008ee40000100800 */
[----:B---3--:R3:W4:Y:S02]  /*2d4f0*/  SYNCS.PHASECHK.TRANS64.TRYWAIT P2, [R4+URZ+0x29860], R3 ;  /* 0x02986003040075a7 */ /* 0x008724000804017f */
[----:B----4-:R-:W-:Y:S05]  /*2d500*/  @!P2 NANOSLEEP.SYNCS 0x989680 ;  /* 0x009896800000a95d */ /* 0x010fea0003900000 */
[----:B------:R-:W4:Y:S02]  /*2d510*/  @!P2 SYNCS.PHASECHK.TRANS64 P2, [R4+URZ+0x29860], R3 ;  /* 0x029860030400a5a7 */ /* 0x000f24000804007f */
[----:B----4-:R-:W-:Y:S05]  /*2d520*/  @!P2 BRA `(.L_x_2501) ;  /* 0xfffffffc00eca947 */ /* 0x010fea000383ffff */
[----:B------:R-:W-:Y:S05]  /*2d530*/  BRA `(.L_x_2628) ;  /* 0xffffffbc00e87947 */ /* 0x000fea000383ffff */
.L_x_2508:
[----:B-1----:R1:W3:Y:S02]  /*2d540*/  SYNCS.PHASECHK.TRANS64.TRYWAIT P0, [R20+URZ+0x29870], R3 ;  /* 0x02987003140075a7 */ /* 0x0022e4000800017f */
[----:B---3--:R-:W-:Y:S05]  /*2d550*/  @!P0 NANOSLEEP.SYNCS 0x989680 ;  /* 0x009896800000895d */ /* 0x008fea0003900000 */
[----:B------:R-:W3:Y:S02]  /*2d560*/  @!P0 SYNCS.PHASECHK.TRANS64 P0, [R20+URZ+0x29870], R3 ;  /* 0x02987003140085a7 */ /* 0x000ee4000800007f */
[----:B---3--:R-:W-:Y:S05]  /*2d570*/  @!P0 BRA `(.L_x_2508) ;  /* 0xfffffffc00f08947 */ /* 0x008fea000383ffff */
[----:B------:R-:W-:Y:S05]  /*2d580*/  BRA `(.L_x_2629) ;  /* 0xffffffc400dc7947 */ /* 0x000fea000383ffff */
.L_x_2510:
[----:B-1----:R1:W3:Y:S02]  /*2d590*/  SYNCS.PHASECHK.TRANS64.TRYWAIT P0, [R20+URZ+0x29860], R3 ;  /* 0x02986003140075a7 */ /* 0x0022e4000800017f */
[----:B---3--:R-:W-:Y:S05]  /*2d5a0*/  @!P0 NANOSLEEP.SYNCS 0x989680 ;  /* 0x009896800000895d */ /* 0x008fea0003900000 */
[----:B------:R-:W3:Y:S02]  /*2d5b0*/  @!P0 SYNCS.PHASECHK.TRANS64 P0, [R20+URZ+0x29860], R3 ;  /* 0x02986003140085a7 */ /* 0x000ee4000800007f */
[----:B---3--:R-:W-:Y:S05]  /*2d5c0*/  @!P0 BRA `(.L_x_2510) ;  /* 0xfffffffc00f08947 */ /* 0x008fea000383ffff */
[----:B------:R-:W-:Y:S05]  /*2d5d0*/  BRA `(.L_x_2630) ;  /* 0xffffffc400e47947 */ /* 0x000fea000383ffff */
.L_x_2514:
        /* <DEDUP_REMOVED lines=9> */
.L_x_2632:
[----:B------:R-:W-:Y:S05]  /*2d670*/  BSYNC B0 ;  /* 0x0000000000007941 */ /* 0x000fea0003800000 */
.L_x_2631:
[----:B------:R0:W5:Y:S01]  /*2d680*/  LDL R2, [R1+0xc] ;  /* 0x00000c0001027983 */ /* 0x0001620000100800 */
[----:B------:R-:W-:Y:S01]  /*2d690*/  IMAD.MOV.U32 R13, RZ, RZ, R3 ;  /* 0x000000ffff0d7224 */ /* 0x000fe200078e0003 */
[----:B------:R-:W-:Y:S01]  /*2d6a0*/  MOV R0, R14 ;  /* 0x0000000e00007202 */ /* 0x000fe20000000f00 */
[----:B------:R-:W-:Y:S02]  /*2d6b0*/  IMAD.MOV.U32 R12, RZ, RZ, 0x1 ;  /* 0x00000001ff0c7424 */ /* 0x000fe400078e00ff */
[----:B------:R-:W-:Y:S02]  /*2d6c0*/  IMAD.MOV.U32 R11, RZ, RZ, 0x1f ;  /* 0x0000001fff0b7424 */ /* 0x000fe400078e00ff */
[----:B------:R-:W-:-:S07]  /*2d6d0*/  IMAD.MOV.U32 R15, RZ, RZ, -0x1 ;  /* 0xffffffffff0f7424 */ /* 0x000fce00078e00ff */
[----:B0----5:R-:W-:Y:S05]  /*2d6e0*/  WARPSYNC.COLLECTIVE R15, `(.L_x_2633) ;  /* 0x000000000f087348 */ /* 0x021fea0003c00000 */
[----:B------:R1:W2:Y:S02]  /*2d6f0*/  SHFL.IDX P6, R14, R13, R12, R11 ;  /* 0x0000000c0d0e7389 */ /* 0x0002a400000c000b */
[----:B012--5:R-:W-:Y:S01]  /*2d700*/  ENDCOLLECTIVE ;  /* 0x000000000000791b */ /* 0x027fe20003800000 */
.L_x_2633:
[----:B------:R-:W-:Y:S01]  /*2d710*/  ULDC UR4, c[0x0][0xc14] ;  /* 0x0003050000047ab9 */ /* 0x000fe20000000800 */
[----:B------:R-:W-:Y:S01]  /*2d720*/  IMAD.IADD R5, R2, 0x1, R7 ;  /* 0x0000000102057824 */ /* 0x000fe200078e0207 */
[----:B------:R-:W-:Y:S02]  /*2d730*/  MOV R11, RZ ;  /* 0x000000ff000b7202 */ /* 0x000fe40000000f00 */
[----:B------:R-:W-:Y:S02]  /*2d740*/  MOV R4, R14 ;  /* 0x0000000e00047202 */ /* 0x000fe40000000f00 */
        /* <DEDUP_REMOVED lines=15> */
.L_x_2634:
[----:B------:R-:W-:Y:S01]  /*2d840*/  IMAD.MOV.U32 R12, RZ, RZ, 0x2 ;  /* 0x00000002ff0c7424 */ /* 0x000fe200078e00ff */
[----:B------:R-:W-:-:S05]  /*2d850*/  SEL R14, R14, RZ, P1 ;  /* 0x000000ff0e0e7207 */ /* 0x000fca0000800000 */
[----:B------:R-:W-:-:S04]  /*2d860*/  IMAD.IADD R2, R3, 0x1, R14 ;  /* 0x0000000103027824 */ /* 0x000fc800078e020e */
[----:B------:R-:W-:-:S07]  /*2d870*/  IMAD.MOV.U32 R13, RZ, RZ, R2 ;  /* 0x000000ffff0d7224 */ /* 0x000fce00078e0002 */
[----:B------:R-:W-:Y:S05]  /*2d880*/  WARPSYNC.COLLECTIVE R15, `(.L_x_2635) ;  /* 0x000000000f087348 */ /* 0x000fea0003c00000 */
[----:B------:R0:W1:Y:S02]  /*2d890*/  SHFL.UP P6, R14, R13, R12, R11 ;  /* 0x0400000c0d0e7389 */ /* 0x00006400000c000b */
[----:B01----:R-:W-:Y:S01]  /*2d8a0*/  ENDCOLLECTIVE ;  /* 0x000000000000791b */ /* 0x003fe20003800000 */
.L_x_2635:
[----:B------:R-:W-:Y:S01]  /*2d8b0*/  IMAD.MOV.U32 R12, RZ, RZ, 0x4 ;  /* 0x00000004ff0c7424 */ /* 0x000fe200078e00ff */
[----:B------:R-:W-:-:S05]  /*2d8c0*/  SEL R5, R14, RZ, P2 ;  /* 0x000000ff0e057207 */ /* 0x000fca0001000000 */
[----:B------:R-:W-:-:S05]  /*2d8d0*/  IMAD.IADD R2, R2, 0x1, R5 ;  /* 0x0000000102027824 */ /* 0x000fca00078e0205 */
[----:B------:R-:W-:-:S07]  /*2d8e0*/  MOV R13, R2 ;  /* 0x00000002000d7202 */ /* 0x000fce0000000f00 */
[----:B------:R-:W-:Y:S05]  /*2d8f0*/  WARPSYNC.COLLECTIVE R15, `(.L_x_2636) ;  /* 0x000000000f087348 */ /* 0x000fea0003c00000 */
[----:B------:R0:W1:Y:S02]  /*2d900*/  SHFL.UP P6, R14, R13, R12, R11 ;  /* 0x0400000c0d0e7389 */ /* 0x00006400000c000b */
[----:B01----:R-:W-:Y:S01]  /*2d910*/  ENDCOLLECTIVE ;  /* 0x000000000000791b */ /* 0x003fe20003800000 */
.L_x_2636:
[----:B------:R-:W-:Y:S01]  /*2d920*/  IMAD.MOV.U32 R12, RZ, RZ, 0x8 ;  /* 0x00000008ff0c7424 */ /* 0x000fe200078e00ff */
[----:B------:R-:W-:-:S05]  /*2d930*/  SEL R5, R14, RZ, P3 ;  /* 0x000000ff0e057207 */ /* 0x000fca0001800000 */
[----:B------:R-:W-:-:S04]  /*2d940*/  IMAD.IADD R2, R2, 0x1, R5 ;  /* 0x0000000102027824 */ /* 0x000fc800078e0205 */
[----:B------:R-:W-:-:S07]  /*2d950*/  IMAD.MOV.U32 R13, RZ, RZ, R2 ;  /* 0x000000ffff0d7224 */ /* 0x000fce00078e0002 */
[----:B------:R-:W-:Y:S05]  /*2d960*/  WARPSYNC.COLLECTIVE R15, `(.L_x_2637) ;  /* 0x000000000f087348 */ /* 0x000fea0003c00000 */
[----:B------:R0:W1:Y:S02]  /*2d970*/  SHFL.UP P6, R14, R13, R12, R11 ;  /* 0x0400000c0d0e7389 */ /* 0x00006400000c000b */
[----:B01----:R-:W-:Y:S01]  /*2d980*/  ENDCOLLECTIVE ;  /* 0x000000000000791b */ /* 0x003fe20003800000 */
.L_x_2637:
[----:B------:R-:W-:Y:S01]  /*2d990*/  IMAD.MOV.U32 R12, RZ, RZ, 0x10 ;  /* 0x00000010ff0c7424 */ /* 0x000fe200078e00ff */
[----:B------:R-:W-:-:S04]  /*2d9a0*/  SEL R5, R14, RZ, P4 ;  /* 0x000000ff0e057207 */ /* 0x000fc80002000000 */
[----:B------:R-:W-:-:S05]  /*2d9b0*/  IADD3 R2, R2, R5, RZ ;  /* 0x0000000502027210 */ /* 0x000fca0007ffe0ff */
[----:B------:R-:W-:-:S07]  /*2d9c0*/  IMAD.MOV.U32 R13, RZ, RZ, R2 ;  /* 0x000000ffff0d7224 */ /* 0x000fce00078e0002 */
[----:B------:R-:W-:Y:S05]  /*2d9d0*/  WARPSYNC.COLLECTIVE R15, `(.L_x_2638) ;  /* 0x000000000f087348 */ /* 0x000fea0003c00000 */
[----:B------:R0:W1:Y:S02]  /*2d9e0*/  SHFL.UP P6, R14, R13, R12, R11 ;  /* 0x0400000c0d0e7389 */ /* 0x00006400000c000b */
[----:B01----:R-:W-:Y:S01]  /*2d9f0*/  ENDCOLLECTIVE ;  /* 0x000000000000791b */ /* 0x003fe20003800000 */
.L_x_2638:
[----:B------:R-:W-:Y:S01]  /*2da00*/  MOV R12, 0x1f ;  /* 0x0000001f000c7802 */ /* 0x000fe20000000f00 */
[----:B------:R-:W-:Y:S01]  /*2da10*/  IMAD.MOV.U32 R11, RZ, RZ, 0x1f ;  /* 0x0000001fff0b7424 */ /* 0x000fe200078e00ff */
[----:B------:R-:W-:-:S05]  /*2da20*/  SEL R5, R14, RZ, P5 ;  /* 0x000000ff0e057207 */ /* 0x000fca0002800000 */
[----:B------:R-:W-:-:S04]  /*2da30*/  IMAD.IADD R2, R2, 0x1, R5 ;  /* 0x0000000102027824 */ /* 0x000fc800078e0205 */
[----:B------:R-:W-:-:S07]  /*2da40*/  IMAD.MOV.U32 R13, RZ, RZ, R2 ;  /* 0x000000ffff0d7224 */ /* 0x000fce00078e0002 */
[----:B------:R-:W-:Y:S05]  /*2da50*/  WARPSYNC.COLLECTIVE R15, `(.L_x_2639) ;  /* 0x000000000f087348 */ /* 0x000fea0003c00000 */
[----:B------:R0:W1:Y:S02]  /*2da60*/  SHFL.IDX P6, R14, R13, R12, R11 ;  /* 0x0000000c0d0e7389 */ /* 0x00006400000c000b */
[----:B01----:R-:W-:Y:S01]  /*2da70*/  ENDCOLLECTIVE ;  /* 0x000000000000791b */ /* 0x003fe20003800000 */
.L_x_2639:
[----:B------:R-:W-:Y:S05]  /*2da80*/  BRA `(.L_x_2640) ;  /* 0xffffffcc00147947 */ /* 0x000fea000383ffff */
.L_x_2519:
[----:B------:R-:W-:Y:S01]  /*2da90*/  BSSY B0, `(.L_x_2641) ;  /* 0x0000008000007945 */ /* 0x000fe20003800000 */
[----:B-----5:R-:W-:Y:S01]  /*2daa0*/  IMAD.MOV.U32 R13, RZ, RZ, R3 ;  /* 0x000000ffff0d7224 */ /* 0x020fe200078e0003 */
[----:B------:R-:W-:Y:S01]  /*2dab0*/  MOV R15, 0xffffffff ;  /* 0xffffffff000f7802 */ /* 0x000fe20000000f00 */
[----:B------:R-:W-:Y:S02]  /*2dac0*/  IMAD.MOV.U32 R12, RZ, RZ, 0x1 ;  /* 0x00000001ff0c7424 */ /* 0x000fe400078e00ff */
[----:B------:R-:W-:-:S07]  /*2dad0*/  IMAD.MOV.U32 R11, RZ, RZ, RZ ;  /* 0x000000ffff0b7224 */ /* 0x000fce00078e00ff */
[----:B0-----:R-:W-:Y:S05]  /*2dae0*/  WARPSYNC.COLLECTIVE R15, `(.L_x_2642) ;  /* 0x000000000f087348 */ /* 0x001fea0003c00000 */
[----:B------:R1:W2:Y:S02]  /*2daf0*/  SHFL.UP P6, R14, R13, R12, R11 ;  /* 0x0400000c0d0e7389 */ /* 0x0002a400000c000b */
[----:B012---:R-:W-:Y:S01]  /*2db00*/  ENDCOLLECTIVE ;  /* 0x000000000000791b */ /* 0x007fe20003800000 */
.L_x_2642:
[----:B------:R-:W-:Y:S05]  /*2db10*/  BSYNC B0 ;  /* 0x0000000000007941 */ /* 0x000fea0003800000 */
.L_x_2641:
        /* <DEDUP_REMOVED lines=8> */
.L_x_2643:
[----:B------:R-:W-:Y:S01]  /*2dba0*/  IMAD.MOV.U32 R12, RZ, RZ, 0x4 ;  /* 0x00000004ff0c7424 */ /* 0x000fe200078e00ff */
[----:B------:R-:W-:-:S04]  /*2dbb0*/  SEL R14, R14, RZ, P2 ;  /* 0x000000ff0e0e7207 */ /* 0x000fc80001000000 */
[----:B------:R-:W-:-:S05]  /*2dbc0*/  IADD3 R5, R13, R14, RZ ;  /* 0x0000000e0d057210 */ /* 0x000fca0007ffe0ff */
[----:B------:R-:W-:-:S07]  /*2dbd0*/  IMAD.MOV.U32 R13, RZ, RZ, R5 ;  /* 0x000000ffff0d7224 */ /* 0x000fce00078e0005 */
[----:B------:R-:W-:Y:S05]  /*2dbe0*/  WARPSYNC.COLLECTIVE R15, `(.L_x_2644) ;  /* 0x000000000f087348 */ /* 0x000fea0003c00000 */
[----:B------:R0:W1:Y:S02]  /*2dbf0*/  SHFL.UP P6, R14, R13, R12, R11 ;  /* 0x0400000c0d0e7389 */ /* 0x00006400000c000b */
[----:B01----:R-:W-:Y:S01]  /*2dc00*/  ENDCOLLECTIVE ;  /* 0x000000000000791b */ /* 0x003fe20003800000 */
.L_x_2644:
[----:B------:R-:W-:Y:S02]  /*2dc10*/  MOV R12, 0x8 ;  /* 0x00000008000c7802 */ /* 0x000fe40000000f00 */
[----:B------:R-:W-:-:S05]  /*2dc20*/  SEL R6, R14, RZ, P3 ;  /* 0x000000ff0e067207 */ /* 0x000fca0001800000 */
[----:B------:R-:W-:-:S04]  /*2dc30*/  IMAD.IADD R6, R5, 0x1, R6 ;  /* 0x0000000105067824 */ /* 0x000fc800078e0206 */
[----:B------:R-:W-:-:S07]  /*2dc40*/  IMAD.MOV.U32 R13, RZ, RZ, R6 ;  /* 0x000000ffff0d7224 */ /* 0x000fce00078e0006 */
[----:B------:R-:W-:Y:S05]  /*2dc50*/  WARPSYNC.COLLECTIVE R15, `(.L_x_2645) ;  /* 0x000000000f087348 */ /* 0x000fea0003c00000 */
[----:B------:R0:W1:Y:S02]  /*2dc60*/  SHFL.UP P6, R14, R13, R12, R11 ;  /* 0x0400000c0d0e7389 */ /* 0x00006400000c000b */
[----:B01----:R-:W-:Y:S01]  /*2dc70*/  ENDCOLLECTIVE ;  /* 0x000000000000791b */ /* 0x003fe20003800000 */
.L_x_2645:
[----:B------:R-:W-:Y:S01]  /*2dc80*/  IMAD.MOV.U32 R12, RZ, RZ, 0x10 ;  /* 0x00000010ff0c7424 */ /* 0x000fe200078e00ff */
[----:B------:R-:W-:-:S05]  /*2dc90*/  SEL R7, R14, RZ, P4 ;  /* 0x000000ff0e077207 */ /* 0x000fca0002000000 */
[----:B------:R-:W-:-:S04]  /*2dca0*/  IMAD.IADD R7, R6, 0x1, R7 ;  /* 0x0000000106077824 */ /* 0x000fc800078e0207 */
[----:B------:R-:W-:-:S07]  /*2dcb0*/  IMAD.MOV.U32 R13, RZ, RZ, R7 ;  /* 0x000000ffff0d7224 */ /* 0x000fce00078e0007 */
[----:B------:R-:W-:Y:S05]  /*2dcc0*/  WARPSYNC.COLLECTIVE R15, `(.L_x_2646) ;  /* 0x000000000f087348 */ /* 0x000fea0003c00000 */
[----:B------:R0:W1:Y:S02]  /*2dcd0*/  SHFL.UP P6, R14, R13, R12, R11 ;  /* 0x0400000c0d0e7389 */ /* 0x00006400000c000b */
[----:B01----:R-:W-:Y:S01]  /*2dce0*/  ENDCOLLECTIVE ;  /* 0x000000000000791b */ /* 0x003fe20003800000 */
.L_x_2646:
        /* <DEDUP_REMOVED lines=8> */
.L_x_2647:
[----:B------:R-:W-:Y:S05]  /*2dd70*/  BRA `(.L_x_2648) ;  /* 0xffffffc800fc7947 */ /* 0x000fea000383ffff */
.L_x_2521:
[----:B------:R-:W-:Y:S01]  /*2dd80*/  BSSY B0, `(.L_x_2649) ;  /* 0x0000006000007945 */ /* 0x000fe20003800000 */
[----:B------:R-:W-:Y:S01]  /*2dd90*/  PLOP3.LUT P6, PT, P6, PT, PT, 0x8, 0x0 ;  /* 0x000000000000781c */ /* 0x000fe200037ce170 */
[----:B------:R-:W-:-:S12]  /*2dda0*/  IMAD.MOV.U32 R15, RZ, RZ, -0x1 ;  /* 0xffffffffff0f7424 */ /* 0x000fd800078e00ff */
[----:B0-----:R-:W-:Y:S05]  /*2ddb0*/  WARPSYNC.COLLECTIVE R15, `(.L_x_2650) ;  /* 0x000000000f087348 */ /* 0x001fea0003c00000 */
[----:B------:R-:W-:Y:S01]  /*2ddc0*/  VOTE.ANY R14, PT, P6 ;  /* 0x00000000000e7806 */ /* 0x000fe200030e0100 */
[----:B0-----:R-:W-:Y:S06]  /*2ddd0*/  ENDCOLLECTIVE ;  /* 0x000000000000791b */ /* 0x001fec0003800000 */
.L_x_2650:
[----:B------:R-:W-:Y:S05]  /*2dde0*/  BSYNC B0 ;  /* 0x0000000000007941 */ /* 0x000fea0003800000 */
.L_x_2649:
[----:B------:R-:W-:Y:S01]  /*2ddf0*/  IMAD.MOV.U32 R6, RZ, RZ, R14 ;  /* 0x000000ffff067224 */ /* 0x000fe200078e000e */
[----:B------:R-:W-:Y:S01]  /*2de00*/  MOV R13, R3 ;  /* 0x00000003000d7202 */ /* 0x000fe20000000f00 */
[----:B------:R-:W-:Y:S02]  /*2de10*/  IMAD.MOV.U32 R11, RZ, RZ, 0x1f ;  /* 0x0000001fff0b7424 */ /* 0x000fe400078e00ff */
[----:B------:R-:W0:Y:S01]  /*2de20*/  POPC R7, R6 ;  /* 0x0000000600077309 */ /* 0x000e220000000000 */
[----:B------:R-:W-:Y:S02]  /*2de30*/  IMAD.MOV.U32 R15, RZ, RZ, -0x1 ;  /* 0xffffffffff0f7424 */ /* 0x000fe400078e00ff */
[----:B0-----:R-:W-:-:S07]  /*2de40*/  IMAD.MOV.U32 R12, RZ, RZ, R7 ;  /* 0x000000ffff0c7224 */ /* 0x001fce00078e0007 */
[----:B------:R-:W-:Y:S05]  /*2de50*/  WARPSYNC.COLLECTIVE R15, `(.L_x_2651) ;  /* 0x000000000f087348 */ /* 0x000fea0003c00000 */
[----:B------:R0:W1:Y:S02]  /*2de60*/  SHFL.IDX P6, R14, R13, R12, R11 ;  /* 0x0000000c0d0e7389 */ /* 0x00006400000c000b */
[----:B01----:R-:W-:Y:S01]  /*2de70*/  ENDCOLLECTIVE ;  /* 0x000000000000791b */ /* 0x003fe20003800000 */
.L_x_2651:
[----:B------:R-:W-:Y:S01]  /*2de80*/  IMAD.MOV.U32 R4, RZ, RZ, R14 ;  /* 0x000000ffff047224 */ /* 0x000fe200078e000e */
[----:B------:R-:W-:Y:S06]  /*2de90*/  BRA `(.L_x_2652) ;  /* 0xffffffc800ec7947 */ /* 0x000fec000383ffff */
.L_x_2523:
[----:B------:R-:W-:Y:S01]  /*2dea0*/  BSSY B0, `(.L_x_2653) ;  /* 0x0000007000007945 */ /* 0x000fe20003800000 */
[----:B------:R-:W-:Y:S01]  /*2deb0*/  MOV R13, R2 ;  /* 0x00000002000d7202 */ /* 0x000fe20000000f00 */
[----:B------:R-:W-:Y:S02]  /*2dec0*/  IMAD.MOV.U32 R11, RZ, RZ, 0x1f ;  /* 0x0000001fff0b7424 */ /* 0x000fe400078e00ff */
[----:B------:R-:W-:-:S07]  /*2ded0*/  IMAD.MOV.U32 R15, RZ, RZ, -0x1 ;  /* 0xffffffffff0f7424 */ /* 0x000fce00078e00ff */
[----:B012---:R-:W-:Y:S05]  /*2dee0*/  WARPSYNC.COLLECTIVE R15, `(.L_x_2654) ;  /* 0x000000000f087348 */ /* 0x007fea0003c00000 */
[----:B------:R3:W4:Y:S02]  /*2def0*/  SHFL.IDX P6, R14, R13, R12, R11 ;  /* 0x0000000c0d0e7389 */ /* 0x00072400000c000b */
[----:B01234-:R-:W-:Y:S01]  /*2df00*/  ENDCOLLECTIVE ;  /* 0x000000000000791b */ /* 0x01ffe20003800000 */
.L_x_2654:
[----:B------:R-:W-:Y:S05]  /*2df10*/  BSYNC B0 ;  /* 0x0000000000007941 */ /* 0x000fea0003800000 */
.L_x_2653:
[----:B------:R-:W-:Y:S01]  /*2df20*/  IMAD.MOV.U32 R9, RZ, RZ, R14 ;  /* 0x000000ffff097224 */ /* 0x000fe200078e000e */
[----:B------:R-:W-:Y:S06]  /*2df30*/  BRA `(.L_x_2522) ;  /* 0xffffffc800e07947 */ /* 0x000fec000383ffff */
.L_x_2527:
[----:B0-----:R0:W1:Y:S02]  /*2df40*/  SYNCS.PHASECHK.TRANS64.TRYWAIT P0, [R0+URZ+0x29820], R3 ;  /* 0x02982003000075a7 */ /* 0x001064000800017f */
[----:B-1----:R-:W-:Y:S05]  /*2df50*/  @!P0 NANOSLEEP.SYNCS 0x989680 ;  /* 0x009896800000895d */ /* 0x002fea0003900000 */
[----:B------:R-:W1:Y:S02]  /*2df60*/  @!P0 SYNCS.PHASECHK.TRANS64 P0, [R0+URZ+0x29820], R3 ;  /* 0x02982003000085a7 */ /* 0x000e64000800007f */
[----:B-1----:R-:W-:Y:S05]  /*2df70*/  @!P0 BRA `(.L_x_2527) ;  /* 0xfffffffc00f08947 */ /* 0x002fea000383ffff */
[----:B------:R-:W-:Y:S05]  /*2df80*/  BRA `(.L_x_2655) ;  /* 0xffffffd000947947 */ /* 0x000fea000383ffff */
.L_x_2528:
        /* <DEDUP_REMOVED lines=11> */
.L_x_2657:
[----:B------:R-:W-:Y:S05]  /*2e040*/  BSYNC B0 ;  /* 0x0000000000007941 */ /* 0x000fea0003800000 */
.L_x_2656:
[----:B------:R-:W-:Y:S05]  /*2e050*/  BRA `(.L_x_2658) ;  /* 0xffffffd0007c7947 */ /* 0x000fea000383ffff */
.L_x_2529:
[----:B------:R-:W-:Y:S01]  /*2e060*/  BSSY B0, `(.L_x_2659) ;  /* 0x0000006000007945 */ /* 0x000fe20003800000 */
[----:B------:R-:W-:-:S07]  /*2e070*/  IMAD.MOV.U32 R15, RZ, RZ, -0x1 ;  /* 0xffffffffff0f7424 */ /* 0x000fce00078e00ff */
[----:B01----:R-:W-:Y:S05]  /*2e080*/  WARPSYNC.COLLECTIVE R15, `(.L_x_2660) ;  /* 0x000000000f0c7348 */ /* 0x003fea0003c00000 */
[----:B------:R-:W-:Y:S02]  /*2e090*/  ELECT P6, UR62, PT ;  /* 0x00000000003e782f */ /* 0x000fe400038c0000 */
[----:B------:R-:W-:Y:S01]  /*2e0a0*/  MOV R14, UR62 ;  /* 0x0000003e000e7c02 */ /* 0x000fe20008000f00 */
[----:B01----:R-:W-:Y:S10]  /*2e0b0*/  ENDCOLLECTIVE ;  /* 0x000000000000791b */ /* 0x003ff40003800000 */
.L_x_2660:
[----:B------:R-:W-:Y:S05]  /*2e0c0*/  BSYNC B0 ;  /* 0x0000000000007941 */ /* 0x000fea0003800000 */
.L_x_2659:
[----:B------:R-:W-:Y:S05]  /*2e0d0*/  BRA `(.L_x_2661) ;  /* 0xffffffd000707947 */ /* 0x000fea000383ffff */
.L_x_2531:
[----:B0-----:R0:W1:Y:S02]  /*2e0e0*/  SYNCS.PHASECHK.TRANS64.TRYWAIT P1, [R6+URZ], R5 ;  /* 0x00000005060075a7 */ /* 0x001064000802017f */
[----:B-1----:R-:W-:Y:S05]  /*2e0f0*/  @!P1 NANOSLEEP.SYNCS 0x989680 ;  /* 0x009896800000995d */ /* 0x002fea0003900000 */
[----:B------:R-:W1:Y:S02]  /*2e100*/  @!P1 SYNCS.PHASECHK.TRANS64 P1, [R6+URZ], R5 ;  /* 0x00000005060095a7 */ /* 0x000e64000802007f */
[----:B-1----:R-:W-:Y:S05]  /*2e110*/  @!P1 BRA `(.L_x_2531) ;  /* 0xfffffffc00f09947 */ /* 0x002fea000383ffff */
[----:B------:R-:W-:Y:S05]  /*2e120*/  BRA `(.L_x_2662) ;  /* 0xffffffd000ac7947 */ /* 0x000fea000383ffff */
.L_x_2532:
[----:B-1----:R1:W2:Y:S02]  /*2e130*/  SYNCS.PHASECHK.TRANS64.TRYWAIT P1, [R7+URZ], R2 ;  /* 0x00000002070075a7 */ /* 0x0022a4000802017f */
[----:B--2---:R-:W-:Y:S05]  /*2e140*/  @!P1 NANOSLEEP.SYNCS 0x989680 ;  /* 0x009896800000995d */ /* 0x004fea0003900000 */
[----:B------:R-:W2:Y:S02]  /*2e150*/  @!P1 SYNCS.PHASECHK.TRANS64 P1, [R7+URZ], R2 ;  /* 0x00000002070095a7 */ /* 0x000ea4000802007f */
[----:B--2---:R-:W-:Y:S05]  /*2e160*/  @!P1 BRA `(.L_x_2532) ;  /* 0xfffffffc00f09947 */ /* 0x004fea000383ffff */
[----:B------:R-:W-:Y:S05]  /*2e170*/  BRA `(.L_x_2663) ;  /* 0xffffffd000a07947 */ /* 0x000fea000383ffff */
.L_x_2534:
[----:B--2---:R2:W3:Y:S02]  /*2e180*/  SYNCS.PHASECHK.TRANS64.TRYWAIT P1, [R4+URZ+0x29860], R5 ;  /* 0x02986005040075a7 */ /* 0x0044e4000802017f */
[----:B---3--:R-:W-:Y:S05]  /*2e190*/  @!P1 NANOSLEEP.SYNCS 0x989680 ;  /* 0x009896800000995d */ /* 0x008fea0003900000 */
[----:B------:R-:W3:Y:S02]  /*2e1a0*/  @!P1 SYNCS.PHASECHK.TRANS64 P1, [R4+URZ+0x29860], R5 ;  /* 0x02986005040095a7 */ /* 0x000ee4000802007f */
[----:B---3--:R-:W-:Y:S05]  /*2e1b0*/  @!P1 BRA `(.L_x_2534) ;  /* 0xfffffffc00f09947 */ /* 0x008fea000383ffff */
[----:B------:R-:W-:Y:S05]  /*2e1c0*/  BRA `(.L_x_2664) ;  /* 0xffffffd000a47947 */ /* 0x000fea000383ffff */
.L_x_2536:
[----:B---3--:R3:W4:Y:S02]  /*2e1d0*/  SYNCS.PHASECHK.TRANS64.TRYWAIT P1, [R3+URZ+0x29860], R2 ;  /* 0x02986002030075a7 */ /* 0x008724000802017f */
[----:B----4-:R-:W-:Y:S05]  /*2e1e0*/  @!P1 NANOSLEEP.SYNCS 0x989680 ;  /* 0x009896800000995d */ /* 0x010fea0003900000 */
[----:B------:R-:W4:Y:S02]  /*2e1f0*/  @!P1 SYNCS.PHASECHK.TRANS64 P1, [R3+URZ+0x29860], R2 ;  /* 0x02986002030095a7 */ /* 0x000f24000802007f */
[----:B----4-:R-:W-:Y:S05]  /*2e200*/  @!P1 BRA `(.L_x_2536) ;  /* 0xfffffffc00f09947 */ /* 0x010fea000383ffff */
[----:B------:R-:W-:Y:S05]  /*2e210*/  BRA `(.L_x_2665) ;  /* 0xffffffd000a47947 */ /* 0x000fea000383ffff */
.L_x_2538:
[----:B----4-:R4:W0:Y:S02]  /*2e220*/  SYNCS.PHASECHK.TRANS64.TRYWAIT P0, [R4+URZ+0x29880], R5 ;  /* 0x02988005040075a7 */ /* 0x010824000800017f */
[----:B0-----:R-:W-:Y:S05]  /*2e230*/  @!P0 NANOSLEEP.SYNCS 0x989680 ;  /* 0x009896800000895d */ /* 0x001fea0003900000 */
[----:B------:R-:W0:Y:S02]  /*2e240*/  @!P0 SYNCS.PHASECHK.TRANS64 P0, [R4+URZ+0x29880], R5 ;  /* 0x02988005040085a7 */ /* 0x000e24000800007f */
[----:B0-----:R-:W-:Y:S05]  /*2e250*/  @!P0 BRA `(.L_x_2538) ;  /* 0xfffffffc00f08947 */ /* 0x001fea000383ffff */
[----:B------:R-:W-:Y:S05]  /*2e260*/  BRA `(.L_x_2539) ;  /* 0xffffffd000a07947 */ /* 0x000fea000383ffff */
.L_x_2666:
        /* <DEDUP_REMOVED lines=9> */
.L_x_2676:


//--------------------- .nv.global.init           --------------------------
	.section	.nv.global.init,"aw",@progbits
	.align	4
.nv.global.init:
	.type		_ZZN5flash28permute_output_fp8_VcolmajorIN4cute6TensorINS1_11ArrayEngineIN7cutlass10bfloat16_tELm64EEENS1_6LayoutINS1_5tupleIJNS8_IJNS1_1CILi2EEESA_NS9_ILi16EEEEEENS9_ILi1EEESD_EEENS8_IJNS8_IJSD_SA_NS9_ILi4EEEEEENS9_ILi0EEESH_EEEEEEEEEvRT_E9upper_map,@object
	.size		_ZZN5flash28permute_output_fp8_VcolmajorIN4cute6TensorINS1_11ArrayEngineIN7cutlass10bfloat16_tELm64EEENS1_6LayoutINS1_5tupleIJNS8_IJNS1_1CILi2EEESA_NS9_ILi16EEEEEENS9_ILi1EEESD_EEENS8_IJNS8_IJSD_SA_NS9_ILi4EEEEEENS9_ILi0EEESH_EEEEEEEEEvRT_E9upper_map,($str$25 - _ZZN5flash28permute_output_fp8_VcolmajorIN4cute6TensorINS1_11ArrayEngineIN7cutlass10bfloat16_tELm64EEENS1_6LayoutINS1_5tupleIJNS8_IJNS1_1CILi2EEESA_NS9_ILi16EEEEEENS9_ILi1EEESD_EEENS8_IJNS8_IJSD_SA_NS9_ILi4EEEEEENS9_ILi0EEESH_EEEEEEEEEvRT_E9upper_map)
_ZZN5flash28permute_output_fp8_VcolmajorIN4cute6TensorINS1_11ArrayEngineIN7cutlass10bfloat16_tELm64EEENS1_6LayoutINS1_5tupleIJNS8_IJNS1_1CILi2EEESA_NS9_ILi16EEEEEENS9_ILi1EEESD_EEENS8_IJNS8_IJSD_SA_NS9_ILi4EEEEEENS9_ILi0EEESH_EEEEEEEEEvRT_E9upper_map:
        /*0000*/ 	.byte	0x00, 0x00, 0x00, 0x00, 0x02, 0x00, 0x00, 0x00, 0x03, 0x00, 0x00, 0x00, 0x01, 0x00, 0x00, 0x00
	.type		$str$25,@object
	.size		$str$25,($str$26 - $str$25)
$str$25:
        /*0010*/ 	.byte	0x28, 0x61, 0x64, 0x64, 0x72, 0x65, 0x73, 0x73, 0x20, 0x26, 0x20, 0x6d, 0x61, 0x73, 0x6b, 0x29
        /*0020*/ 	.byte	0x20, 0x3d, 0x3d, 0x20, 0x30, 0x00
	.type		$str$26,@object
	.size		$str$26,(__unnamed_7 - $str$26)
$str$26:
        /*0026*/ 	.byte	0x2f, 0x74, 0x6d, 0x70, 0x2f, 0x6f, 0x73, 0x73, 0x5f, 0x6b, 0x65, 0x72, 0x6e, 0x65, 0x6c, 0x73
        /*0036*/ 	.byte	0x5f, 0x73, 0x72, 0x63, 0x2f, 0x66, 0x6c, 0x61, 0x73, 0x68, 0x5f, 0x61, 0x74, 0x74, 0x65, 0x6e
        /*0046*/ 	.byte	0x74, 0x69, 0x6f, 0x6e, 0x2f, 0x63, 0x73, 0x72, 0x63, 0x2f, 0x63, 0x75, 0x74, 0x6c, 0x61, 0x73
        /*0056*/ 	.byte	0x73, 0x2f, 0x69, 0x6e, 0x63, 0x6c, 0x75, 0x64, 0x65, 0x2f, 0x63, 0x75, 0x74, 0x65, 0x2f, 0x70
        /*0066*/ 	.byte	0x6f, 0x69, 0x6e, 0x74, 0x65, 0x72, 0x5f, 0x66, 0x6c, 0x61, 0x67, 0x67, 0x65, 0x64, 0x2e, 0x68
        /*0076*/ 	.byte	0x70, 0x70, 0x00
	.type		__unnamed_7,@object
	.size		__unnamed_7,(__unnamed_6 - __unnamed_7)
__unnamed_7:
        /* <DEDUP_REMOVED lines=24> */
        /*01f9*/ 	.byte	0x3e, 0x3e, 0x20, 0x26, 0x5d, 0x00
	.type		__unnamed_6,@object
	.size		__unnamed_6,(__unnamed_3 - __unnamed_6)
__unnamed_6:
        /* <DEDUP_REMOVED lines=25> */
	.type		__unnamed_3,@object
	.size		__unnamed_3,(__unnamed_2 - __unnamed_3)
__unnamed_3:
        /* <DEDUP_REMOVED lines=29> */
        /*0555*/ 	.byte	0x5d, 0x00
	.type		__unnamed_2,@object
	.size		__unnamed_2,(__unnamed_4 - __unnamed_2)
__unnamed_2:
        /* <DEDUP_REMOVED lines=30> */
	.type		__unnamed_4,@object
	.size		__unnamed_4,(__unnamed_5 - __unnamed_4)
__unnamed_4:
        /* <DEDUP_REMOVED lines=30> */
	.type		__unnamed_5,@object
	.size		__unnamed_5,(__unnamed_1 - __unnamed_5)
__unnamed_5:
        /* <DEDUP_REMOVED lines=29> */
        /*0acb*/ 	.byte	0x3e, 0x5d, 0x00
	.type		__unnamed_1,@object
	.size		__unnamed_1,(.L_0 - __unnamed_1)
__unnamed_1:
        /* <DEDUP_REMOVED lines=29> */
        /*0c9e*/ 	.byte	0x3e, 0x20, 0x26, 0x5d, 0x00
.L_0:


//--------------------- .nv.shared._ZN7cutlass13device_kernelIN5flash11enable_sm90INS1_16FlashAttnFwdSm90INS1_25CollectiveMainloopFwdSm90ILi2EN4cute5tupleIJNS5_1CILi1EEES8_S8_EEENS6_IJNS7_ILi128EEENS7_ILi160EEENS7_ILi192EEEEEELi128ENS_12float_e4m3_tEfNS_4arch4Sm90ELb0ELb0ELb0ELb0ELb0ELb0ELb0ELb1ELb1ELb0ELb0ELb0EEENS1_21CollectiveEpilogueFwdINS6_IJSA_SA_SB_EEES9_NS_10bfloat16_tESG_Li256ELb0ELb0ELb0ELb1EEENS1_29StaticPersistentTileSchedulerILb0EEEEEEEEEvNT_6ParamsE --------------------------
	.section	.nv.shared._ZN7cutlass13device_kernelIN5flash11enable_sm90INS1_16FlashAttnFwdSm90INS1_25CollectiveMainloopFwdSm90ILi2EN4cute5tupleIJNS5_1CILi1EEES8_S8_EEENS6_IJNS7_ILi128EEENS7_ILi160EEENS7_ILi192EEEEEELi128ENS_12float_e4m3_tEfNS_4arch4Sm90ELb0ELb0ELb0ELb0ELb0ELb0ELb0ELb1ELb1ELb0ELb0ELb0EEENS1_21CollectiveEpilogueFwdINS6_IJSA_SA_SB_EEES9_NS_10bfloat16_tESG_Li256ELb0ELb0ELb0ELb1EEENS1_29StaticPersistentTileSchedulerILb0EEEEEEEEEvNT_6ParamsE,"aw",@nobits
	.sectionflags	@""
	.align	16
	.zero		1024


//--------------------- .nv.shared.reserved.0     --------------------------
	.section	.nv.shared.reserved.0,"aw",@nobits
	.weak		__nv_reservedSMEM_offset_0_alias
	.size		__nv_reservedSMEM_offset_0_alias, 0, 0
	.other		__nv_reservedSMEM_offset_0_alias,@"STO_CUDA_RESERVED_SHARED STV_DEFAULT"
__nv_reservedSMEM_offset_0_alias:
	.zero		0


//--------------------- .nv.global                --------------------------
	.section	.nv.global,"aw",@nobits
.nv.global:
	.type		_ZN67_INTERNAL_c28cff71_31_flash_fwd_hdimdiff_e4m3_sm90_cu_9afb97bd_41114cute1_E,@object
	.size		_ZN67_INTERNAL_c28cff71_31_flash_fwd_hdimdiff_e4m3_sm90_cu_9afb97bd_41114cute1_E,(_ZN67_INTERNAL_c28cff71_31_flash_fwd_hdimdiff_e4m3_sm90_cu_9afb97bd_41114cuda3std3__45__cpo6cbeginE - _ZN67_INTERNAL_c28cff71_31_flash_fwd_hdimdiff_e4m3_sm90_cu_9afb97bd_41114cute1_E)
_ZN67_INTERNAL_c28cff71_31_flash_fwd_hdimdiff_e4m3_sm90_cu_9afb97bd_41114cute1_E:
	.zero		1
	.type		_ZN67_INTERNAL_c28cff71_31_flash_fwd_hdimdiff_e4m3_sm90_cu_9afb97bd_41114cuda3std3__45__cpo6cbeginE,@object
	.size		_ZN67_INTERNAL_c28cff71_31_flash_fwd_hdimdiff_e4m3_sm90_cu_9afb97bd_41114cuda3std3__45__cpo6cbeginE,(_ZN67_INTERNAL_c28cff71_31_flash_fwd_hdimdiff_e4m3_sm90_cu_9afb97bd_41114cuda3std3__48in_placeE - _ZN67_INTERNAL_c28cff71_31_flash_fwd_hdimdiff_e4m3_sm90_cu_9afb97bd_41114cuda3std3__45__cpo6cbeginE)
_ZN67_INTERNAL_c28cff71_31_flash_fwd_hdimdiff_e4m3_sm90_cu_9afb97bd_41114cuda3std3__45__cpo6cbeginE:
	.zero		1
	.type		_ZN67_INTERNAL_c28cff71_31_flash_fwd_hdimdiff_e4m3_sm90_cu_9afb97bd_41114cuda3std3__48in_placeE,@object
	.size		_ZN67_INTERNAL_c28cff71_31_flash_fwd_hdimdiff_e4m3_sm90_cu_9afb97bd_41114cuda3std3__48in_placeE,(_ZN67_INTERNAL_c28cff71_31_flash_fwd_hdimdiff_e4m3_sm90_cu_9afb97bd_41114cuda3std6ranges3__45__cpo9iter_moveE - _ZN67_INTERNAL_c28cff71_31_flash_fwd_hdimdiff_e4m3_sm90_cu_9afb97bd_41114cuda3std3__48in_placeE)
_ZN67_INTERNAL_c28cff71_31_flash_fwd_hdimdiff_e4m3_sm90_cu_9afb97bd_41114cuda3std3__48in_placeE:
	.zero		1
	.type		_ZN67_INTERNAL_c28cff71_31_flash_fwd_hdimdiff_e4m3_sm90_cu_9afb97bd_41114cuda3std6ranges3__45__cpo9iter_moveE,@object
	.size		_ZN67_INTERNAL_c28cff71_31_flash_fwd_hdimdiff_e4m3_sm90_cu_9afb97bd_41114cuda3std6ranges3__45__cpo9iter_moveE,(_ZN67_INTERNAL_c28cff71_31_flash_fwd_hdimdiff_e4m3_sm90_cu_9afb97bd_41114cuda3std3__45__cpo5beginE - _ZN67_INTERNAL_c28cff71_31_flash_fwd_hdimdiff_e4m3_sm90_cu_9afb97bd_41114cuda3std6ranges3__45__cpo9iter_moveE)
_ZN67_INTERNAL_c28cff71_31_flash_fwd_hdimdiff_e4m3_sm90_cu_9afb97bd_41114cuda3std6ranges3__45__cpo9iter_moveE:
	.zero		1
	.type		_ZN67_INTERNAL_c28cff71_31_flash_fwd_hdimdiff_e4m3_sm90_cu_9afb97bd_41114cuda3std3__45__cpo5beginE,@object
	.size		_ZN67_INTERNAL_c28cff71_31_flash_fwd_hdimdiff_e4m3_sm90_cu_9afb97bd_41114cuda3std3__45__cpo5beginE,(_ZN67_INTERNAL_c28cff71_31_flash_fwd_hdimdiff_e4m3_sm90_cu_9afb97bd_41114cuda3std3__469_GLOBAL__N__c28cff71_31_flash_fwd_hdimdiff_e4m3_sm90_cu_9afb97bd_41116ignoreE - _ZN67_INTERNAL_c28cff71_31_flash_fwd_hdimdiff_e4m3_sm90_cu_9afb97bd_41114cuda3std3__45__cpo5beginE)
_ZN67_INTERNAL_c28cff71_31_flash_fwd_hdimdiff_e4m3_sm90_cu_9afb97bd_41114cuda3std3__45__cpo5beginE:
	.zero		1
	.type		_ZN67_INTERNAL_c28cff71_31_flash_fwd_hdimdiff_e4m3_sm90_cu_9afb97bd_41114cuda3std3__469_GLOBAL__N__c28cff71_31_flash_fwd_hdimdiff_e4m3_sm90_cu_9afb97bd_41116ignoreE,@object
	.size		_ZN67_INTERNAL_c28cff71_31_flash_fwd_hdimdiff_e4m3_sm90_cu_9afb97bd_41114cuda3std3__469_GLOBAL__N__c28cff71_31_flash_fwd_hdimdiff_e4m3_sm90_cu_9afb97bd_41116ignoreE,(_ZN67_INTERNAL_c28cff71_31_flash_fwd_hdimdiff_e4m3_sm90_cu_9afb97bd_41114cute7productE - _ZN67_INTERNAL_c28cff71_31_flash_fwd_hdimdiff_e4m3_sm90_cu_9afb97bd_41114cuda3std3__469_GLOBAL__N__c28cff71_31_flash_fwd_hdimdiff_e4m3_sm90_cu_9afb97bd_41116ignoreE)
_ZN67_INTERNAL_c28cff71_31_flash_fwd_hdimdiff_e4m3_sm90_cu_9afb97bd_41114cuda3std3__469_GLOBAL__N__c28cff71_31_flash_fwd_hdimdiff_e4m3_sm90_cu_9afb97bd_41116ignoreE:
	.zero		1
	.type		_ZN67_INTERNAL_c28cff71_31_flash_fwd_hdimdiff_e4m3_sm90_cu_9afb97bd_41114cute7productE,@object
	.size		_ZN67_INTERNAL_c28cff71_31_flash_fwd_hdimdiff_e4m3_sm90_cu_9afb97bd_41114cute7productE,(_ZN67_INTERNAL_c28cff71_31_flash_fwd_hdimdiff_e4m3_sm90_cu_9afb97bd_41114cuda3std3__45__cpo3endE - _ZN67_INTERNAL_c28cff71_31_flash_fwd_hdimdiff_e4m3_sm90_cu_9afb97bd_41114cute7productE)
_ZN67_INTERNAL_c28cff71_31_flash_fwd_hdimdiff_e4m3_sm90_cu_9afb97bd_41114cute7productE:
	.zero		1
	.type		_ZN67_INTERNAL_c28cff71_31_flash_fwd_hdimdiff_e4m3_sm90_cu_9afb97bd_41114cuda3std3__45__cpo3endE,@object
	.size		_ZN67_INTERNAL_c28cff71_31_flash_fwd_hdimdiff_e4m3_sm90_cu_9afb97bd_41114cuda3std3__45__cpo3endE,(_ZN67_INTERNAL_c28cff71_31_flash_fwd_hdimdiff_e4m3_sm90_cu_9afb97bd_41114cuda3std3__419piecewise_constructE - _ZN67_INTERNAL_c28cff71_31_flash_fwd_hdimdiff_e4m3_sm90_cu_9afb97bd_41114cuda3std3__45__cpo3endE)
_ZN67_INTERNAL_c28cff71_31_flash_fwd_hdimdiff_e4m3_sm90_cu_9afb97bd_41114cuda3std3__45__cpo3endE:
	.zero		1
	.type		_ZN67_INTERNAL_c28cff71_31_flash_fwd_hdimdiff_e4m3_sm90_cu_9afb97bd_41114cuda3std3__419piecewise_constructE,@object
	.size		_ZN67_INTERNAL_c28cff71_31_flash_fwd_hdimdiff_e4m3_sm90_cu_9afb97bd_41114cuda3std3__419piecewise_constructE,(_ZN67_INTERNAL_c28cff71_31_flash_fwd_hdimdiff_e4m3_sm90_cu_9afb97bd_41114cuda3std3__45__cpo4cendE - _ZN67_INTERNAL_c28cff71_31_flash_fwd_hdimdiff_e4m3_sm90_cu_9afb97bd_41114cuda3std3__419piecewise_constructE)
_ZN67_INTERNAL_c28cff71_31_flash_fwd_hdimdiff_e4m3_sm90_cu_9afb97bd_41114cuda3std3__419piecewise_constructE:
	.zero		1
	.type		_ZN67_INTERNAL_c28cff71_31_flash_fwd_hdimdiff_e4m3_sm90_cu_9afb97bd_41114cuda3std3__45__cpo4cendE,@object
	.size		_ZN67_INTERNAL_c28cff71_31_flash_fwd_hdimdiff_e4m3_sm90_cu_9afb97bd_41114cuda3std3__45__cpo4cendE,(_ZN67_INTERNAL_c28cff71_31_flash_fwd_hdimdiff_e4m3_sm90_cu_9afb97bd_41114cuda3std6ranges3__45__cpo4swapE - _ZN67_INTERNAL_c28cff71_31_flash_fwd_hdimdiff_e4m3_sm90_cu_9afb97bd_41114cuda3std3__45__cpo4cendE)
_ZN67_INTERNAL_c28cff71_31_flash_fwd_hdimdiff_e4m3_sm90_cu_9afb97bd_41114cuda3std3__45__cpo4cendE:
	.zero		1
	.type		_ZN67_INTERNAL_c28cff71_31_flash_fwd_hdimdiff_e4m3_sm90_cu_9afb97bd_41114cuda3std6ranges3__45__cpo4swapE,@object
	.size		_ZN67_INTERNAL_c28cff71_31_flash_fwd_hdimdiff_e4m3_sm90_cu_9afb97bd_41114cuda3std6ranges3__45__cpo4swapE,(.L_15 - _ZN67_INTERNAL_c28cff71_31_flash_fwd_hdimdiff_e4m3_sm90_cu_9afb97bd_41114cuda3std6ranges3__45__cpo4swapE)
_ZN67_INTERNAL_c28cff71_31_flash_fwd_hdimdiff_e4m3_sm90_cu_9afb97bd_41114cuda3std6ranges3__45__cpo4swapE:
	.zero		1
.L_15:


//--------------------- .nv.shared._ZN7cutlass13device_kernelIN5flash11enable_sm90INS1_16FlashAttnFwdSm90INS1_25CollectiveMainloopFwdSm90ILi2EN4cute5tupleIJNS5_1CILi2EEENS7_ILi1EEES9_EEENS6_IJNS7_ILi128EEENS7_ILi160EEENS7_ILi192EEEEEELi128ENS_12float_e4m3_tEfNS_4arch4Sm90ELb0ELb0ELb0ELb0ELb0ELb0ELb0ELb1ELb1ELb0ELb0ELb0EEENS1_21CollectiveEpilogueFwdINS6_IJSB_SB_SC_EEESA_NS_10bfloat16_tESH_Li256ELb0ELb0ELb0ELb1EEENS1_29StaticPersistentTileSchedulerILb0EEEEEEEEEvNT_6ParamsE --------------------------
	.section	.nv.shared._ZN7cutlass13device_kernelIN5flash11enable_sm90INS1_16FlashAttnFwdSm90INS1_25CollectiveMainloopFwdSm90ILi2EN4cute5tupleIJNS5_1CILi2EEENS7_ILi1EEES9_EEENS6_IJNS7_ILi128EEENS7_ILi160EEENS7_ILi192EEEEEELi128ENS_12float_e4m3_tEfNS_4arch4Sm90ELb0ELb0ELb0ELb0ELb0ELb0ELb0ELb1ELb1ELb0ELb0ELb0EEENS1_21CollectiveEpilogueFwdINS6_IJSB_SB_SC_EEESA_NS_10bfloat16_tESH_Li256ELb0ELb0ELb0ELb1EEENS1_29StaticPersistentTileSchedulerILb0EEEEEEEEEvNT_6ParamsE,"aw",@nobits
	.sectionflags	@""
	.align	16
	.zero		1024


//--------------------- .nv.shared._ZN7cutlass13device_kernelIN5flash11enable_sm90INS1_16FlashAttnFwdSm90INS1_25CollectiveMainloopFwdSm90ILi2EN4cute5tupleIJNS5_1CILi1EEES8_S8_EEENS6_IJNS7_ILi128EEENS7_ILi160EEENS7_ILi192EEEEEELi128ENS_12float_e4m3_tEfNS_4arch4Sm90ELb0ELb0ELb0ELb1ELb0ELb0ELb0ELb1ELb1ELb0ELb0ELb0EEENS1_21CollectiveEpilogueFwdINS6_IJSA_SA_SB_EEES9_NS_10bfloat16_tESG_Li256ELb1ELb0ELb0ELb1EEENS1_36VarlenDynamicPersistentTileSchedulerILi128ELi160ELi256ELi128ELb0ELb0ELb1ELb0ELb1ELb1EEEEEEEEEvNT_6ParamsE --------------------------
	.section	.nv.shared._ZN7cutlass13device_kernelIN5flash11enable_sm90INS1_16FlashAttnFwdSm90INS1_25CollectiveMainloopFwdSm90ILi2EN4cute5tupleIJNS5_1CILi1EEES8_S8_EEENS6_IJNS7_ILi128EEENS7_ILi160EEENS7_ILi192EEEEEELi128ENS_12float_e4m3_tEfNS_4arch4Sm90ELb0ELb0ELb0ELb1ELb0ELb0ELb0ELb1ELb1ELb0ELb0ELb0EEENS1_21CollectiveEpilogueFwdINS6_IJSA_SA_SB_EEES9_NS_10bfloat16_tESG_Li256ELb1ELb0ELb0ELb1EEENS1_36VarlenDynamicPersistentTileSchedulerILi128ELi160ELi256ELi128ELb0ELb0ELb1ELb0ELb1ELb1EEEEEEEEEvNT_6ParamsE,"aw",@nobits
	.sectionflags	@""
	.align	16
	.zero		1024


//--------------------- .nv.shared._ZN7cutlass13device_kernelIN5flash11enable_sm90INS1_16FlashAttnFwdSm90INS1_25CollectiveMainloopFwdSm90ILi2EN4cute5tupleIJNS5_1CILi1EEES8_S8_EEENS6_IJNS7_ILi128EEENS7_ILi160EEENS7_ILi192EEEEEELi128ENS_12float_e4m3_tEfNS_4arch4Sm90ELb0ELb0ELb0ELb1ELb0ELb1ELb0ELb1ELb1ELb0ELb0ELb0EEENS1_21CollectiveEpilogueFwdINS6_IJSA_SA_SB_EEES9_NS_10bfloat16_tESG_Li256ELb1ELb0ELb0ELb1EEENS1_36VarlenDynamicPersistentTileSchedulerILi128ELi160ELi256ELi128ELb0ELb0ELb1ELb0ELb1ELb1EEEEEEEEEvNT_6ParamsE --------------------------
	.section	.nv.shared._ZN7cutlass13device_kernelIN5flash11enable_sm90INS1_16FlashAttnFwdSm90INS1_25CollectiveMainloopFwdSm90ILi2EN4cute5tupleIJNS5_1CILi1EEES8_S8_EEENS6_IJNS7_ILi128EEENS7_ILi160EEENS7_ILi192EEEEEELi128ENS_12float_e4m3_tEfNS_4arch4Sm90ELb0ELb0ELb0ELb1ELb0ELb1ELb0ELb1ELb1ELb0ELb0ELb0EEENS1_21CollectiveEpilogueFwdINS6_IJSA_SA_SB_EEES9_NS_10bfloat16_tESG_Li256ELb1ELb0ELb0ELb1EEENS1_36VarlenDynamicPersistentTileSchedulerILi128ELi160ELi256ELi128ELb0ELb0ELb1ELb0ELb1ELb1EEEEEEEEEvNT_6ParamsE,"aw",@nobits
	.sectionflags	@""
	.align	16
	.zero		1024


//--------------------- .nv.shared._ZN7cutlass13device_kernelIN5flash11enable_sm90INS1_16FlashAttnFwdSm90INS1_25CollectiveMainloopFwdSm90ILi2EN4cute5tupleIJNS5_1CILi1EEES8_S8_EEENS6_IJNS7_ILi128EEENS7_ILi160EEENS7_ILi192EEEEEELi128ENS_12float_e4m3_tEfNS_4arch4Sm90ELb0ELb1ELb0ELb0ELb0ELb0ELb0ELb1ELb1ELb0ELb0ELb0EEENS1_21CollectiveEpilogueFwdINS6_IJSA_SA_SB_EEES9_NS_10bfloat16_tESG_Li256ELb0ELb0ELb0ELb1EEENS1_30DynamicPersistentTileSchedulerILi256ELi128ELb0ELb0ELb1EEEEEEEEEvNT_6ParamsE --------------------------
	.section	.nv.shared._ZN7cutlass13device_kernelIN5flash11enable_sm90INS1_16FlashAttnFwdSm90INS1_25CollectiveMainloopFwdSm90ILi2EN4cute5tupleIJNS5_1CILi1EEES8_S8_EEENS6_IJNS7_ILi128EEENS7_ILi160EEENS7_ILi192EEEEEELi128ENS_12float_e4m3_tEfNS_4arch4Sm90ELb0ELb1ELb0ELb0ELb0ELb0ELb0ELb1ELb1ELb0ELb0ELb0EEENS1_21CollectiveEpilogueFwdINS6_IJSA_SA_SB_EEES9_NS_10bfloat16_tESG_Li256ELb0ELb0ELb0ELb1EEENS1_30DynamicPersistentTileSchedulerILi256ELi128ELb0ELb0ELb1EEEEEEEEEvNT_6ParamsE,"aw",@nobits
	.sectionflags	@""
	.align	16
	.zero		1024


//--------------------- .nv.shared._ZN7cutlass13device_kernelIN5flash11enable_sm90INS1_16FlashAttnFwdSm90INS1_25CollectiveMainloopFwdSm90ILi2EN4cute5tupleIJNS5_1CILi1EEES8_S8_EEENS6_IJNS7_ILi128EEENS7_ILi160EEENS7_ILi192EEEEEELi128ENS_12float_e4m3_tEfNS_4arch4Sm90ELb0ELb1ELb0ELb1ELb0ELb0ELb0ELb1ELb1ELb0ELb0ELb0EEENS1_21CollectiveEpilogueFwdINS6_IJSA_SA_SB_EEES9_NS_10bfloat16_tESG_Li256ELb1ELb0ELb0ELb1EEENS1_36VarlenDynamicPersistentTileSchedulerILi128ELi160ELi256ELi128ELb0ELb0ELb1ELb1ELb0ELb1EEEEEEEEEvNT_6ParamsE --------------------------
	.section	.nv.shared._ZN7cutlass13device_kernelIN5flash11enable_sm90INS1_16FlashAttnFwdSm90INS1_25CollectiveMainloopFwdSm90ILi2EN4cute5tupleIJNS5_1CILi1EEES8_S8_EEENS6_IJNS7_ILi128EEENS7_ILi160EEENS7_ILi192EEEEEELi128ENS_12float_e4m3_tEfNS_4arch4Sm90ELb0ELb1ELb0ELb1ELb0ELb0ELb0ELb1ELb1ELb0ELb0ELb0EEENS1_21CollectiveEpilogueFwdINS6_IJSA_SA_SB_EEES9_NS_10bfloat16_tESG_Li256ELb1ELb0ELb0ELb1EEENS1_36VarlenDynamicPersistentTileSchedulerILi128ELi160ELi256ELi128ELb0ELb0ELb1ELb1ELb0ELb1EEEEEEEEEvNT_6ParamsE,"aw",@nobits
	.sectionflags	@""
	.align	16
	.zero		1024


//--------------------- .nv.shared._ZN7cutlass13device_kernelIN5flash11enable_sm90INS1_16FlashAttnFwdSm90INS1_25CollectiveMainloopFwdSm90ILi2EN4cute5tupleIJNS5_1CILi1EEES8_S8_EEENS6_IJNS7_ILi128EEENS7_ILi160EEENS7_ILi192EEEEEELi128ENS_12float_e4m3_tEfNS_4arch4Sm90ELb0ELb1ELb0ELb1ELb0ELb1ELb0ELb1ELb1ELb0ELb0ELb0EEENS1_21CollectiveEpilogueFwdINS6_IJSA_SA_SB_EEES9_NS_10bfloat16_tESG_Li256ELb1ELb0ELb0ELb1EEENS1_36VarlenDynamicPersistentTileSchedulerILi128ELi160ELi256ELi128ELb0ELb0ELb1ELb1ELb0ELb1EEEEEEEEEvNT_6ParamsE --------------------------
	.section	.nv.shared._ZN7cutlass13device_kernelIN5flash11enable_sm90INS1_16FlashAttnFwdSm90INS1_25CollectiveMainloopFwdSm90ILi2EN4cute5tupleIJNS5_1CILi1EEES8_S8_EEENS6_IJNS7_ILi128EEENS7_ILi160EEENS7_ILi192EEEEEELi128ENS_12float_e4m3_tEfNS_4arch4Sm90ELb0ELb1ELb0ELb1ELb0ELb1ELb0ELb1ELb1ELb0ELb0ELb0EEENS1_21CollectiveEpilogueFwdINS6_IJSA_SA_SB_EEES9_NS_10bfloat16_tESG_Li256ELb1ELb0ELb0ELb1EEENS1_36VarlenDynamicPersistentTileSchedulerILi128ELi160ELi256ELi128ELb0ELb0ELb1ELb1ELb0ELb1EEEEEEEEEvNT_6ParamsE,"aw",@nobits
	.sectionflags	@""
	.align	16
	.zero		1024


//--------------------- .nv.shared._ZN7cutlass13device_kernelIN5flash11enable_sm90INS1_16FlashAttnFwdSm90INS1_25CollectiveMainloopFwdSm90ILi2EN4cute5tupleIJNS5_1CILi1EEES8_S8_EEENS6_IJNS7_ILi128EEENS7_ILi160EEENS7_ILi192EEEEEELi128ENS_12float_e4m3_tEfNS_4arch4Sm90ELb1ELb0ELb0ELb0ELb0ELb0ELb0ELb1ELb1ELb0ELb0ELb0EEENS1_21CollectiveEpilogueFwdINS6_IJSA_SA_SB_EEES9_NS_10bfloat16_tESG_Li256ELb0ELb0ELb0ELb1EEENS1_30DynamicPersistentTileSchedulerILi256ELi128ELb0ELb0ELb1EEEEEEEEEvNT_6ParamsE --------------------------
	.section	.nv.shared._ZN7cutlass13device_kernelIN5flash11enable_sm90INS1_16FlashAttnFwdSm90INS1_25CollectiveMainloopFwdSm90ILi2EN4cute5tupleIJNS5_1CILi1EEES8_S8_EEENS6_IJNS7_ILi128EEENS7_ILi160EEENS7_ILi192EEEEEELi128ENS_12float_e4m3_tEfNS_4arch4Sm90ELb1ELb0ELb0ELb0ELb0ELb0ELb0ELb1ELb1ELb0ELb0ELb0EEENS1_21CollectiveEpilogueFwdINS6_IJSA_SA_SB_EEES9_NS_10bfloat16_tESG_Li256ELb0ELb0ELb0ELb1EEENS1_30DynamicPersistentTileSchedulerILi256ELi128ELb0ELb0ELb1EEEEEEEEEvNT_6ParamsE,"aw",@nobits
	.sectionflags	@""
	.align	16
	.zero		1024


//--------------------- .nv.shared._ZN7cutlass13device_kernelIN5flash11enable_sm90INS1_16FlashAttnFwdSm90INS1_25CollectiveMainloopFwdSm90ILi2EN4cute5tupleIJNS5_1CILi1EEES8_S8_EEENS6_IJNS7_ILi128EEENS7_ILi160EEENS7_ILi192EEEEEELi128ENS_12float_e4m3_tEfNS_4arch4Sm90ELb1ELb0ELb0ELb1ELb0ELb0ELb0ELb1ELb1ELb0ELb0ELb0EEENS1_21CollectiveEpilogueFwdINS6_IJSA_SA_SB_EEES9_NS_10bfloat16_tESG_Li256ELb1ELb0ELb0ELb1EEENS1_36VarlenDynamicPersistentTileSchedulerILi128ELi160ELi256ELi128ELb0ELb0ELb1ELb1ELb1ELb1EEEEEEEEEvNT_6ParamsE --------------------------
	.section	.nv.shared._ZN7cutlass13device_kernelIN5flash11enable_sm90INS1_16FlashAttnFwdSm90INS1_25CollectiveMainloopFwdSm90ILi2EN4cute5tupleIJNS5_1CILi1EEES8_S8_EEENS6_IJNS7_ILi128EEENS7_ILi160EEENS7_ILi192EEEEEELi128ENS_12float_e4m3_tEfNS_4arch4Sm90ELb1ELb0ELb0ELb1ELb0ELb0ELb0ELb1ELb1ELb0ELb0ELb0EEENS1_21CollectiveEpilogueFwdINS6_IJSA_SA_SB_EEES9_NS_10bfloat16_tESG_Li256ELb1ELb0ELb0ELb1EEENS1_36VarlenDynamicPersistentTileSchedulerILi128ELi160ELi256ELi128ELb0ELb0ELb1ELb1ELb1ELb1EEEEEEEEEvNT_6ParamsE,"aw",@nobits
	.sectionflags	@""
	.align	16
	.zero		1024


//--------------------- .nv.shared._ZN7cutlass13device_kernelIN5flash11enable_sm90INS1_16FlashAttnFwdSm90INS1_25CollectiveMainloopFwdSm90ILi2EN4cute5tupleIJNS5_1CILi1EEES8_S8_EEENS6_IJNS7_ILi128EEENS7_ILi160EEENS7_ILi192EEEEEELi128ENS_12float_e4m3_tEfNS_4arch4Sm90ELb1ELb0ELb0ELb1ELb0ELb1ELb0ELb1ELb1ELb0ELb0ELb0EEENS1_21CollectiveEpilogueFwdINS6_IJSA_SA_SB_EEES9_NS_10bfloat16_tESG_Li256ELb1ELb0ELb0ELb1EEENS1_36VarlenDynamicPersistentTileSchedulerILi128ELi160ELi256ELi128ELb0ELb0ELb1ELb1ELb1ELb1EEEEEEEEEvNT_6ParamsE --------------------------
	.section	.nv.shared._ZN7cutlass13device_kernelIN5flash11enable_sm90INS1_16FlashAttnFwdSm90INS1_25CollectiveMainloopFwdSm90ILi2EN4cute5tupleIJNS5_1CILi1EEES8_S8_EEENS6_IJNS7_ILi128EEENS7_ILi160EEENS7_ILi192EEEEEELi128ENS_12float_e4m3_tEfNS_4arch4Sm90ELb1ELb0ELb0ELb1ELb0ELb1ELb0ELb1ELb1ELb0ELb0ELb0EEENS1_21CollectiveEpilogueFwdINS6_IJSA_SA_SB_EEES9_NS_10bfloat16_tESG_Li256ELb1ELb0ELb0ELb1EEENS1_36VarlenDynamicPersistentTileSchedulerILi128ELi160ELi256ELi128ELb0ELb0ELb1ELb1ELb1ELb1EEEEEEEEEvNT_6ParamsE,"aw",@nobits
	.sectionflags	@""
	.align	16
	.zero		1024


//--------------------- .nv.constant0._ZN7cutlass13device_kernelIN5flash11enable_sm90INS1_16FlashAttnFwdSm90INS1_25CollectiveMainloopFwdSm90ILi2EN4cute5tupleIJNS5_1CILi1EEES8_S8_EEENS6_IJNS7_ILi128EEENS7_ILi160EEENS7_ILi192EEEEEELi128ENS_12float_e4m3_tEfNS_4arch4Sm90ELb0ELb0ELb0ELb0ELb0ELb0ELb0ELb1ELb1ELb0ELb0ELb0EEENS1_21CollectiveEpilogueFwdINS6_IJSA_SA_SB_EEES9_NS_10bfloat16_tESG_Li256ELb0ELb0ELb0ELb1EEENS1_29StaticPersistentTileSchedulerILb0EEEEEEEEEvNT_6ParamsE --------------------------
	.section	.nv.constant0._ZN7cutlass13device_kernelIN5flash11enable_sm90INS1_16FlashAttnFwdSm90INS1_25CollectiveMainloopFwdSm90ILi2EN4cute5tupleIJNS5_1CILi1EEES8_S8_EEENS6_IJNS7_ILi128EEENS7_ILi160EEENS7_ILi192EEEEEELi128ENS_12float_e4m3_tEfNS_4arch4Sm90ELb0ELb0ELb0ELb0ELb0ELb0ELb0ELb1ELb1ELb0ELb0ELb0EEENS1_21CollectiveEpilogueFwdINS6_IJSA_SA_SB_EEES9_NS_10bfloat16_tESG_Li256ELb0ELb0ELb0ELb1EEENS1_29StaticPersistentTileSchedulerILb0EEEEEEEEEvNT_6ParamsE,"a",@progbits
	.sectionflags	@""
	.align	4
.nv.constant0._ZN7cutlass13device_kernelIN5flash11enable_sm90INS1_16FlashAttnFwdSm90INS1_25CollectiveMainloopFwdSm90ILi2EN4cute5tupleIJNS5_1CILi1EEES8_S8_EEENS6_IJNS7_ILi128EEENS7_ILi160EEENS7_ILi192EEEEEELi128ENS_12float_e4m3_tEfNS_4arch4Sm90ELb0ELb0ELb0ELb0ELb0ELb0ELb0ELb1ELb1ELb0ELb0ELb0EEENS1_21CollectiveEpilogueFwdINS6_IJSA_SA_SB_EEES9_NS_10bfloat16_tESG_Li256ELb0ELb0ELb0ELb1EEENS1_29StaticPersistentTileSchedulerILb0EEEEEEEEEvNT_6ParamsE:
	.zero		3584


//--------------------- .nv.constant0._ZN7cutlass13device_kernelIN5flash11enable_sm90INS1_16FlashAttnFwdSm90INS1_25CollectiveMainloopFwdSm90ILi2EN4cute5tupleIJNS5_1CILi2EEENS7_ILi1EEES9_EEENS6_IJNS7_ILi128EEENS7_ILi160EEENS7_ILi192EEEEEELi128ENS_12float_e4m3_tEfNS_4arch4Sm90ELb0ELb0ELb0ELb0ELb0ELb0ELb0ELb1ELb1ELb0ELb0ELb0EEENS1_21CollectiveEpilogueFwdINS6_IJSB_SB_SC_EEESA_NS_10bfloat16_tESH_Li256ELb0ELb0ELb0ELb1EEENS1_29StaticPersistentTileSchedulerILb0EEEEEEEEEvNT_6ParamsE --------------------------
	.section	.nv.constant0._ZN7cutlass13device_kernelIN5flash11enable_sm90INS1_16FlashAttnFwdSm90INS1_25CollectiveMainloopFwdSm90ILi2EN4cute5tupleIJNS5_1CILi2EEENS7_ILi1EEES9_EEENS6_IJNS7_ILi128EEENS7_ILi160EEENS7_ILi192EEEEEELi128ENS_12float_e4m3_tEfNS_4arch4Sm90ELb0ELb0ELb0ELb0ELb0ELb0ELb0ELb1ELb1ELb0ELb0ELb0EEENS1_21CollectiveEpilogueFwdINS6_IJSB_SB_SC_EEESA_NS_10bfloat16_tESH_Li256ELb0ELb0ELb0ELb1EEENS1_29StaticPersistentTileSchedulerILb0EEEEEEEEEvNT_6ParamsE,"a",@progbits
	.sectionflags	@""
	.align	4
.nv.constant0._ZN7cutlass13device_kernelIN5flash11enable_sm90INS1_16FlashAttnFwdSm90INS1_25CollectiveMainloopFwdSm90ILi2EN4cute5tupleIJNS5_1CILi2EEENS7_ILi1EEES9_EEENS6_IJNS7_ILi128EEENS7_ILi160EEENS7_ILi192EEEEEELi128ENS_12float_e4m3_tEfNS_4arch4Sm90ELb0ELb0ELb0ELb0ELb0ELb0ELb0ELb1ELb1ELb0ELb0ELb0EEENS1_21CollectiveEpilogueFwdINS6_IJSB_SB_SC_EEESA_NS_10bfloat16_tESH_Li256ELb0ELb0ELb0ELb1EEENS1_29StaticPersistentTileSchedulerILb0EEEEEEEEEvNT_6ParamsE:
	.zero		3584


//--------------------- .nv.constant0._ZN7cutlass13device_kernelIN5flash11enable_sm90INS1_16FlashAttnFwdSm90INS1_25CollectiveMainloopFwdSm90ILi2EN4cute5tupleIJNS5_1CILi1EEES8_S8_EEENS6_IJNS7_ILi128EEENS7_ILi160EEENS7_ILi192EEEEEELi128ENS_12float_e4m3_tEfNS_4arch4Sm90ELb0ELb0ELb0ELb1ELb0ELb0ELb0ELb1ELb1ELb0ELb0ELb0EEENS1_21CollectiveEpilogueFwdINS6_IJSA_SA_SB_EEES9_NS_10bfloat16_tESG_Li256ELb1ELb0ELb0ELb1EEENS1_36VarlenDynamicPersistentTileSchedulerILi128ELi160ELi256ELi128ELb0ELb0ELb1ELb0ELb1ELb1EEEEEEEEEvNT_6ParamsE --------------------------
	.section	.nv.constant0._ZN7cutlass13device_kernelIN5flash11enable_sm90INS1_16FlashAttnFwdSm90INS1_25CollectiveMainloopFwdSm90ILi2EN4cute5tupleIJNS5_1CILi1EEES8_S8_EEENS6_IJNS7_ILi128EEENS7_ILi160EEENS7_ILi192EEEEEELi128ENS_12float_e4m3_tEfNS_4arch4Sm90ELb0ELb0ELb0ELb1ELb0ELb0ELb0ELb1ELb1ELb0ELb0ELb0EEENS1_21CollectiveEpilogueFwdINS6_IJSA_SA_SB_EEES9_NS_10bfloat16_tESG_Li256ELb1ELb0ELb0ELb1EEENS1_36VarlenDynamicPersistentTileSchedulerILi128ELi160ELi256ELi128ELb0ELb0ELb1ELb0ELb1ELb1EEEEEEEEEvNT_6ParamsE,"a",@progbits
	.sectionflags	@""
	.align	4
.nv.constant0._ZN7cutlass13device_kernelIN5flash11enable_sm90INS1_16FlashAttnFwdSm90INS1_25CollectiveMainloopFwdSm90ILi2EN4cute5tupleIJNS5_1CILi1EEES8_S8_EEENS6_IJNS7_ILi128EEENS7_ILi160EEENS7_ILi192EEEEEELi128ENS_12float_e4m3_tEfNS_4arch4Sm90ELb0ELb0ELb0ELb1ELb0ELb0ELb0ELb1ELb1ELb0ELb0ELb0EEENS1_21CollectiveEpilogueFwdINS6_IJSA_SA_SB_EEES9_NS_10bfloat16_tESG_Li256ELb1ELb0ELb0ELb1EEENS1_36VarlenDynamicPersistentTileSchedulerILi128ELi160ELi256ELi128ELb0ELb0ELb1ELb0ELb1ELb1EEEEEEEEEvNT_6ParamsE:
	.zero		3200


//--------------------- .nv.constant0._ZN7cutlass13device_kernelIN5flash11enable_sm90INS1_16FlashAttnFwdSm90INS1_25CollectiveMainloopFwdSm90ILi2EN4cute5tupleIJNS5_1CILi1EEES8_S8_EEENS6_IJNS7_ILi128EEENS7_ILi160EEENS7_ILi192EEEEEELi128ENS_12float_e4m3_tEfNS_4arch4Sm90ELb0ELb0ELb0ELb1ELb0ELb1ELb0ELb1ELb1ELb0ELb0ELb0EEENS1_21CollectiveEpilogueFwdINS6_IJSA_SA_SB_EEES9_NS_10bfloat16_tESG_Li256ELb1ELb0ELb0ELb1EEENS1_36VarlenDynamicPersistentTileSchedulerILi128ELi160ELi256ELi128ELb0ELb0ELb1ELb0ELb1ELb1EEEEEEEEEvNT_6ParamsE --------------------------
	.section	.nv.constant0._ZN7cutlass13device_kernelIN5flash11enable_sm90INS1_16FlashAttnFwdSm90INS1_25CollectiveMainloopFwdSm90ILi2EN4cute5tupleIJNS5_1CILi1EEES8_S8_EEENS6_IJNS7_ILi128EEENS7_ILi160EEENS7_ILi192EEEEEELi128ENS_12float_e4m3_tEfNS_4arch4Sm90ELb0ELb0ELb0ELb1ELb0ELb1ELb0ELb1ELb1ELb0ELb0ELb0EEENS1_21CollectiveEpilogueFwdINS6_IJSA_SA_SB_EEES9_NS_10bfloat16_tESG_Li256ELb1ELb0ELb0ELb1EEENS1_36VarlenDynamicPersistentTileSchedulerILi128ELi160ELi256ELi128ELb0ELb0ELb1ELb0ELb1ELb1EEEEEEEEEvNT_6ParamsE,"a",@progbits
	.sectionflags	@""
	.align	4
.nv.constant0._ZN7cutlass13device_kernelIN5flash11enable_sm90INS1_16FlashAttnFwdSm90INS1_25CollectiveMainloopFwdSm90ILi2EN4cute5tupleIJNS5_1CILi1EEES8_S8_EEENS6_IJNS7_ILi128EEENS7_ILi160EEENS7_ILi192EEEEEELi128ENS_12float_e4m3_tEfNS_4arch4Sm90ELb0ELb0ELb0ELb1ELb0ELb1ELb0ELb1ELb1ELb0ELb0ELb0EEENS1_21CollectiveEpilogueFwdINS6_IJSA_SA_SB_EEES9_NS_10bfloat16_tESG_Li256ELb1ELb0ELb0ELb1EEENS1_36VarlenDynamicPersistentTileSchedulerILi128ELi160ELi256ELi128ELb0ELb0ELb1ELb0ELb1ELb1EEEEEEEEEvNT_6ParamsE:
	.zero		3200


//--------------------- .nv.constant0._ZN7cutlass13device_kernelIN5flash11enable_sm90INS1_16FlashAttnFwdSm90INS1_25CollectiveMainloopFwdSm90ILi2EN4cute5tupleIJNS5_1CILi1EEES8_S8_EEENS6_IJNS7_ILi128EEENS7_ILi160EEENS7_ILi192EEEEEELi128ENS_12float_e4m3_tEfNS_4arch4Sm90ELb0ELb1ELb0ELb0ELb0ELb0ELb0ELb1ELb1ELb0ELb0ELb0EEENS1_21CollectiveEpilogueFwdINS6_IJSA_SA_SB_EEES9_NS_10bfloat16_tESG_Li256ELb0ELb0ELb0ELb1EEENS1_30DynamicPersistentTileSchedulerILi256ELi128ELb0ELb0ELb1EEEEEEEEEvNT_6ParamsE --------------------------
	.section	.nv.constant0._ZN7cutlass13device_kernelIN5flash11enable_sm90INS1_16FlashAttnFwdSm90INS1_25CollectiveMainloopFwdSm90ILi2EN4cute5tupleIJNS5_1CILi1EEES8_S8_EEENS6_IJNS7_ILi128EEENS7_ILi160EEENS7_ILi192EEEEEELi128ENS_12float_e4m3_tEfNS_4arch4Sm90ELb0ELb1ELb0ELb0ELb0ELb0ELb0ELb1ELb1ELb0ELb0ELb0EEENS1_21CollectiveEpilogueFwdINS6_IJSA_SA_SB_EEES9_NS_10bfloat16_tESG_Li256ELb0ELb0ELb0ELb1EEENS1_30DynamicPersistentTileSchedulerILi256ELi128ELb0ELb0ELb1EEEEEEEEEvNT_6ParamsE,"a",@progbits
	.sectionflags	@""
	.align	4
.nv.constant0._ZN7cutlass13device_kernelIN5flash11enable_sm90INS1_16FlashAttnFwdSm90INS1_25CollectiveMainloopFwdSm90ILi2EN4cute5tupleIJNS5_1CILi1EEES8_S8_EEENS6_IJNS7_ILi128EEENS7_ILi160EEENS7_ILi192EEEEEELi128ENS_12float_e4m3_tEfNS_4arch4Sm90ELb0ELb1ELb0ELb0ELb0ELb0ELb0ELb1ELb1ELb0ELb0ELb0EEENS1_21CollectiveEpilogueFwdINS6_IJSA_SA_SB_EEES9_NS_10bfloat16_tESG_Li256ELb0ELb0ELb0ELb1EEENS1_30DynamicPersistentTileSchedulerILi256ELi128ELb0ELb0ELb1EEEEEEEEEvNT_6ParamsE:
	.zero		3584


//--------------------- .nv.constant0._ZN7cutlass13device_kernelIN5flash11enable_sm90INS1_16FlashAttnFwdSm90INS1_25CollectiveMainloopFwdSm90ILi2EN4cute5tupleIJNS5_1CILi1EEES8_S8_EEENS6_IJNS7_ILi128EEENS7_ILi160EEENS7_ILi192EEEEEELi128ENS_12float_e4m3_tEfNS_4arch4Sm90ELb0ELb1ELb0ELb1ELb0ELb0ELb0ELb1ELb1ELb0ELb0ELb0EEENS1_21CollectiveEpilogueFwdINS6_IJSA_SA_SB_EEES9_NS_10bfloat16_tESG_Li256ELb1ELb0ELb0ELb1EEENS1_36VarlenDynamicPersistentTileSchedulerILi128ELi160ELi256ELi128ELb0ELb0ELb1ELb1ELb0ELb1EEEEEEEEEvNT_6ParamsE --------------------------
	.section	.nv.constant0._ZN7cutlass13device_kernelIN5flash11enable_sm90INS1_16FlashAttnFwdSm90INS1_25CollectiveMainloopFwdSm90ILi2EN4cute5tupleIJNS5_1CILi1EEES8_S8_EEENS6_IJNS7_ILi128EEENS7_ILi160EEENS7_ILi192EEEEEELi128ENS_12float_e4m3_tEfNS_4arch4Sm90ELb0ELb1ELb0ELb1ELb0ELb0ELb0ELb1ELb1ELb0ELb0ELb0EEENS1_21CollectiveEpilogueFwdINS6_IJSA_SA_SB_EEES9_NS_10bfloat16_tESG_Li256ELb1ELb0ELb0ELb1EEENS1_36VarlenDynamicPersistentTileSchedulerILi128ELi160ELi256ELi128ELb0ELb0ELb1ELb1ELb0ELb1EEEEEEEEEvNT_6ParamsE,"a",@progbits
	.sectionflags	@""
	.align	4
.nv.constant0._ZN7cutlass13device_kernelIN5flash11enable_sm90INS1_16FlashAttnFwdSm90INS1_25CollectiveMainloopFwdSm90ILi2EN4cute5tupleIJNS5_1CILi1EEES8_S8_EEENS6_IJNS7_ILi128EEENS7_ILi160EEENS7_ILi192EEEEEELi128ENS_12float_e4m3_tEfNS_4arch4Sm90ELb0ELb1ELb0ELb1ELb0ELb0ELb0ELb1ELb1ELb0ELb0ELb0EEENS1_21CollectiveEpilogueFwdINS6_IJSA_SA_SB_EEES9_NS_10bfloat16_tESG_Li256ELb1ELb0ELb0ELb1EEENS1_36VarlenDynamicPersistentTileSchedulerILi128ELi160ELi256ELi128ELb0ELb0ELb1ELb1ELb0ELb1EEEEEEEEEvNT_6ParamsE:
	.zero		3200


//--------------------- .nv.constant0._ZN7cutlass13device_kernelIN5flash11enable_sm90INS1_16FlashAttnFwdSm90INS1_25CollectiveMainloopFwdSm90ILi2EN4cute5tupleIJNS5_1CILi1EEES8_S8_EEENS6_IJNS7_ILi128EEENS7_ILi160EEENS7_ILi192EEEEEELi128ENS_12float_e4m3_tEfNS_4arch4Sm90ELb0ELb1ELb0ELb1ELb0ELb1ELb0ELb1ELb1ELb0ELb0ELb0EEENS1_21CollectiveEpilogueFwdINS6_IJSA_SA_SB_EEES9_NS_10bfloat16_tESG_Li256ELb1ELb0ELb0ELb1EEENS1_36VarlenDynamicPersistentTileSchedulerILi128ELi160ELi256ELi128ELb0ELb0ELb1ELb1ELb0ELb1EEEEEEEEEvNT_6ParamsE --------------------------
	.section	.nv.constant0._ZN7cutlass13device_kernelIN5flash11enable_sm90INS1_16FlashAttnFwdSm90INS1_25CollectiveMainloopFwdSm90ILi2EN4cute5tupleIJNS5_1CILi1EEES8_S8_EEENS6_IJNS7_ILi128EEENS7_ILi160EEENS7_ILi192EEEEEELi128ENS_12float_e4m3_tEfNS_4arch4Sm90ELb0ELb1ELb0ELb1ELb0ELb1ELb0ELb1ELb1ELb0ELb0ELb0EEENS1_21CollectiveEpilogueFwdINS6_IJSA_SA_SB_EEES9_NS_10bfloat16_tESG_Li256ELb1ELb0ELb0ELb1EEENS1_36VarlenDynamicPersistentTileSchedulerILi128ELi160ELi256ELi128ELb0ELb0ELb1ELb1ELb0ELb1EEEEEEEEEvNT_6ParamsE,"a",@progbits
	.sectionflags	@""
	.align	4
.nv.constant0._ZN7cutlass13device_kernelIN5flash11enable_sm90INS1_16FlashAttnFwdSm90INS1_25CollectiveMainloopFwdSm90ILi2EN4cute5tupleIJNS5_1CILi1EEES8_S8_EEENS6_IJNS7_ILi128EEENS7_ILi160EEENS7_ILi192EEEEEELi128ENS_12float_e4m3_tEfNS_4arch4Sm90ELb0ELb1ELb0ELb1ELb0ELb1ELb0ELb1ELb1ELb0ELb0ELb0EEENS1_21CollectiveEpilogueFwdINS6_IJSA_SA_SB_EEES9_NS_10bfloat16_tESG_Li256ELb1ELb0ELb0ELb1EEENS1_36VarlenDynamicPersistentTileSchedulerILi128ELi160ELi256ELi128ELb0ELb0ELb1ELb1ELb0ELb1EEEEEEEEEvNT_6ParamsE:
	.zero		3200


//--------------------- .nv.constant0._ZN7cutlass13device_kernelIN5flash11enable_sm90INS1_16FlashAttnFwdSm90INS1_25CollectiveMainloopFwdSm90ILi2EN4cute5tupleIJNS5_1CILi1EEES8_S8_EEENS6_IJNS7_ILi128EEENS7_ILi160EEENS7_ILi192EEEEEELi128ENS_12float_e4m3_tEfNS_4arch4Sm90ELb1ELb0ELb0ELb0ELb0ELb0ELb0ELb1ELb1ELb0ELb0ELb0EEENS1_21CollectiveEpilogueFwdINS6_IJSA_SA_SB_EEES9_NS_10bfloat16_tESG_Li256ELb0ELb0ELb0ELb1EEENS1_30DynamicPersistentTileSchedulerILi256ELi128ELb0ELb0ELb1EEEEEEEEEvNT_6ParamsE --------------------------
	.section	.nv.constant0._ZN7cutlass13device_kernelIN5flash11enable_sm90INS1_16FlashAttnFwdSm90INS1_25CollectiveMainloopFwdSm90ILi2EN4cute5tupleIJNS5_1CILi1EEES8_S8_EEENS6_IJNS7_ILi128EEENS7_ILi160EEENS7_ILi192EEEEEELi128ENS_12float_e4m3_tEfNS_4arch4Sm90ELb1ELb0ELb0ELb0ELb0ELb0ELb0ELb1ELb1ELb0ELb0ELb0EEENS1_21CollectiveEpilogueFwdINS6_IJSA_SA_SB_EEES9_NS_10bfloat16_tESG_Li256ELb0ELb0ELb0ELb1EEENS1_30DynamicPersistentTileSchedulerILi256ELi128ELb0ELb0ELb1EEEEEEEEEvNT_6ParamsE,"a",@progbits
	.sectionflags	@""
	.align	4
.nv.constant0._ZN7cutlass13device_kernelIN5flash11enable_sm90INS1_16FlashAttnFwdSm90INS1_25CollectiveMainloopFwdSm90ILi2EN4cute5tupleIJNS5_1CILi1EEES8_S8_EEENS6_IJNS7_ILi128EEENS7_ILi160EEENS7_ILi192EEEEEELi128ENS_12float_e4m3_tEfNS_4arch4Sm90ELb1ELb0ELb0ELb0ELb0ELb0ELb0ELb1ELb1ELb0ELb0ELb0EEENS1_21CollectiveEpilogueFwdINS6_IJSA_SA_SB_EEES9_NS_10bfloat16_tESG_Li256ELb0ELb0ELb0ELb1EEENS1_30DynamicPersistentTileSchedulerILi256ELi128ELb0ELb0ELb1EEEEEEEEEvNT_6ParamsE:
	.zero		3584


//--------------------- .nv.constant0._ZN7cutlass13device_kernelIN5flash11enable_sm90INS1_16FlashAttnFwdSm90INS1_25CollectiveMainloopFwdSm90ILi2EN4cute5tupleIJNS5_1CILi1EEES8_S8_EEENS6_IJNS7_ILi128EEENS7_ILi160EEENS7_ILi192EEEEEELi128ENS_12float_e4m3_tEfNS_4arch4Sm90ELb1ELb0ELb0ELb1ELb0ELb0ELb0ELb1ELb1ELb0ELb0ELb0EEENS1_21CollectiveEpilogueFwdINS6_IJSA_SA_SB_EEES9_NS_10bfloat16_tESG_Li256ELb1ELb0ELb0ELb1EEENS1_36VarlenDynamicPersistentTileSchedulerILi128ELi160ELi256ELi128ELb0ELb0ELb1ELb1ELb1ELb1EEEEEEEEEvNT_6ParamsE --------------------------
	.section	.nv.constant0._ZN7cutlass13device_kernelIN5flash11enable_sm90INS1_16FlashAttnFwdSm90INS1_25CollectiveMainloopFwdSm90ILi2EN4cute5tupleIJNS5_1CILi1EEES8_S8_EEENS6_IJNS7_ILi128EEENS7_ILi160EEENS7_ILi192EEEEEELi128ENS_12float_e4m3_tEfNS_4arch4Sm90ELb1ELb0ELb0ELb1ELb0ELb0ELb0ELb1ELb1ELb0ELb0ELb0EEENS1_21CollectiveEpilogueFwdINS6_IJSA_SA_SB_EEES9_NS_10bfloat16_tESG_Li256ELb1ELb0ELb0ELb1EEENS1_36VarlenDynamicPersistentTileSchedulerILi128ELi160ELi256ELi128ELb0ELb0ELb1ELb1ELb1ELb1EEEEEEEEEvNT_6ParamsE,"a",@progbits
	.sectionflags	@""
	.align	4
.nv.constant0._ZN7cutlass13device_kernelIN5flash11enable_sm90INS1_16FlashAttnFwdSm90INS1_25CollectiveMainloopFwdSm90ILi2EN4cute5tupleIJNS5_1CILi1EEES8_S8_EEENS6_IJNS7_ILi128EEENS7_ILi160EEENS7_ILi192EEEEEELi128ENS_12float_e4m3_tEfNS_4arch4Sm90ELb1ELb0ELb0ELb1ELb0ELb0ELb0ELb1ELb1ELb0ELb0ELb0EEENS1_21CollectiveEpilogueFwdINS6_IJSA_SA_SB_EEES9_NS_10bfloat16_tESG_Li256ELb1ELb0ELb0ELb1EEENS1_36VarlenDynamicPersistentTileSchedulerILi128ELi160ELi256ELi128ELb0ELb0ELb1ELb1ELb1ELb1EEEEEEEEEvNT_6ParamsE:
	.zero		3200


//--------------------- .nv.constant0._ZN7cutlass13device_kernelIN5flash11enable_sm90INS1_16FlashAttnFwdSm90INS1_25CollectiveMainloopFwdSm90ILi2EN4cute5tupleIJNS5_1CILi1EEES8_S8_EEENS6_IJNS7_ILi128EEENS7_ILi160EEENS7_ILi192EEEEEELi128ENS_12float_e4m3_tEfNS_4arch4Sm90ELb1ELb0ELb0ELb1ELb0ELb1ELb0ELb1ELb1ELb0ELb0ELb0EEENS1_21CollectiveEpilogueFwdINS6_IJSA_SA_SB_EEES9_NS_10bfloat16_tESG_Li256ELb1ELb0ELb0ELb1EEENS1_36VarlenDynamicPersistentTileSchedulerILi128ELi160ELi256ELi128ELb0ELb0ELb1ELb1ELb1ELb1EEEEEEEEEvNT_6ParamsE --------------------------
	.section	.nv.constant0._ZN7cutlass13device_kernelIN5flash11enable_sm90INS1_16FlashAttnFwdSm90INS1_25CollectiveMainloopFwdSm90ILi2EN4cute5tupleIJNS5_1CILi1EEES8_S8_EEENS6_IJNS7_ILi128EEENS7_ILi160EEENS7_ILi192EEEEEELi128ENS_12float_e4m3_tEfNS_4arch4Sm90ELb1ELb0ELb0ELb1ELb0ELb1ELb0ELb1ELb1ELb0ELb0ELb0EEENS1_21CollectiveEpilogueFwdINS6_IJSA_SA_SB_EEES9_NS_10bfloat16_tESG_Li256ELb1ELb0ELb0ELb1EEENS1_36VarlenDynamicPersistentTileSchedulerILi128ELi160ELi256ELi128ELb0ELb0ELb1ELb1ELb1ELb1EEEEEEEEEvNT_6ParamsE,"a",@progbits
	.sectionflags	@""
	.align	4
.nv.constant0._ZN7cutlass13device_kernelIN5flash11enable_sm90INS1_16FlashAttnFwdSm90INS1_25CollectiveMainloopFwdSm90ILi2EN4cute5tupleIJNS5_1CILi1EEES8_S8_EEENS6_IJNS7_ILi128EEENS7_ILi160EEENS7_ILi192EEEEEELi128ENS_12float_e4m3_tEfNS_4arch4Sm90ELb1ELb0ELb0ELb1ELb0ELb1ELb0ELb1ELb1ELb0ELb0ELb0EEENS1_21CollectiveEpilogueFwdINS6_IJSA_SA_SB_EEES9_NS_10bfloat16_tESG_Li256ELb1ELb0ELb0ELb1EEENS1_36VarlenDynamicPersistentTileSchedulerILi128ELi160ELi256ELi128ELb0ELb0ELb1ELb1ELb1ELb1EEEEEEEEEvNT_6ParamsE:
	.zero		3200


//--------------------- SYMBOLS --------------------------

	.type		.nv.reservedSmem.offset0,@object
	.size		.nv.reservedSmem.offset0,0x4
	.type		__assertfail,@function
